// Copyright (c) 2024, Jay Shah, Ganesh Bikshandi, Ying Zhang, Vijay Thakkar, Pradeep Ramani, Tri Dao.
// Splitting the different template instantiations to different files to speed up compilation.
// This file is auto-generated. See "generate_kernels.py"

#include "flash_fwd_launch_template.h"

#ifndef FLASHATTENTION_DISABLE_HDIM64
template void run_mha_fwd_<90, cutlass::bfloat16_t, 64, 256, false, false, false, false>(Flash_fwd_params &params, cudaStream_t stream);
#endif


// ===== COMPILED SASS (sm_90a) =====

	.target	sm_90a

	.elftype	@"ET_EXEC"


//--------------------- .note.nv.tkinfo           --------------------------
	.section	.note.nv.tkinfo,"",@"SHT_NOTE"
	.sectionflags	@"SHF_NOTE_NV_TKINFO"
	.tkinfo
        /*0018*/ 	.word	0x00000002
        /*0030*/ 	.string	""
        /*0030*/ 	.string	"ptxas"
        /*0030*/ 	.string	"Cuda compilation tools, release 13.0, V13.0.88"
        /*0030*/ 	.string	"Build cuda_13.0.r13.0/compiler.36424714_0"
        /*0030*/ 	.string	"-arch sm_90a -m 64 "



//--------------------- .note.nv.cuinfo           --------------------------
	.section	.note.nv.cuinfo,"",@"SHT_NOTE"
	.sectionflags	@"SHF_NOTE_NV_CUINFO"
        /*0018*/ 	.short	0x0002
        /*001a*/ 	.short	0x005a
        /*001c*/ 	.short	0x0082
	.zero		2


//--------------------- .nv.info                  --------------------------
	.section	.nv.info,"",@"SHT_CUDA_INFO"
	.align	4


	//----- nvinfo : EIATTR_REGCOUNT
	.align		4
        /*0000*/ 	.byte	0x04, 0x2f
        /*0002*/ 	.short	(.L_20 - .L_19)
	.align		4
.L_19:
        /*0004*/ 	.word	index@(_ZN7cutlass13device_kernelIN5flash11enable_sm90INS1_16FlashAttnFwdSm90INS1_25CollectiveMainloopFwdSm90ILi2EN4cute5tupleIJNS5_1CILi1EEES8_S8_EEENS6_IJNS7_ILi128EEENS7_ILi96EEENS7_ILi64EEEEEELi256ENS_10bfloat16_tEfNS_4arch4Sm90ELb1ELb0ELb0ELb1ELb0ELb1ELb1ELb1ELb0ELb0ELb0ELb0EEENS1_21CollectiveEpilogueFwdINS6_IJSA_NS7_ILi256EEESB_EEES9_SE_SG_Li256ELb1ELb0ELb0ELb0EEENS1_36VarlenDynamicPersistentTileSchedulerILi128ELi96ELi256ELi32ELb0ELb0ELb1ELb1ELb1ELb1EEEEEEEEEvNT_6ParamsE)
        /*0008*/ 	.word	0x000000a8


	//----- nvinfo : EIATTR_FRAME_SIZE
	.align		4
.L_20:
        /*000c*/ 	.byte	0x04, 0x11
        /*000e*/ 	.short	(.L_22 - .L_21)
	.align		4
.L_21:
        /*0010*/ 	.word	index@(_ZN7cutlass13device_kernelIN5flash11enable_sm90INS1_16FlashAttnFwdSm90INS1_25CollectiveMainloopFwdSm90ILi2EN4cute5tupleIJNS5_1CILi1EEES8_S8_EEENS6_IJNS7_ILi128EEENS7_ILi96EEENS7_ILi64EEEEEELi256ENS_10bfloat16_tEfNS_4arch4Sm90ELb1ELb0ELb0ELb1ELb0ELb1ELb1ELb1ELb0ELb0ELb0ELb0EEENS1_21CollectiveEpilogueFwdINS6_IJSA_NS7_ILi256EEESB_EEES9_SE_SG_Li256ELb1ELb0ELb0ELb0EEENS1_36VarlenDynamicPersistentTileSchedulerILi128ELi96ELi256ELi32ELb0ELb0ELb1ELb1ELb1ELb1EEEEEEEEEvNT_6ParamsE)
        /*0014*/ 	.word	0x00000060


	//----- nvinfo : EIATTR_REGCOUNT
	.align		4
.L_22:
        /*0018*/ 	.byte	0x04, 0x2f
        /*001a*/ 	.short	(.L_24 - .L_23)
	.align		4
.L_23:
        /*001c*/ 	.word	index@(_ZN7cutlass13device_kernelIN5flash11enable_sm90INS1_16FlashAttnFwdSm90INS1_25CollectiveMainloopFwdSm90ILi2EN4cute5tupleIJNS5_1CILi1EEES8_S8_EEENS6_IJNS7_ILi128EEENS7_ILi96EEENS7_ILi64EEEEEELi256ENS_10bfloat16_tEfNS_4arch4Sm90ELb1ELb0ELb0ELb1ELb0ELb0ELb1ELb1ELb0ELb0ELb0ELb0EEENS1_21CollectiveEpilogueFwdINS6_IJSA_NS7_ILi256EEESB_EEES9_SE_SG_Li256ELb1ELb0ELb0ELb0EEENS1_36VarlenDynamicPersistentTileSchedulerILi128ELi96ELi256ELi32ELb0ELb0ELb1ELb1ELb1ELb1EEEEEEEEEvNT_6ParamsE)
        /*0020*/ 	.word	0x000000a8


	//----- nvinfo : EIATTR_FRAME_SIZE
	.align		4
.L_24:
        /*0024*/ 	.byte	0x04, 0x11
        /*0026*/ 	.short	(.L_26 - .L_25)
	.align		4
.L_25:
        /*0028*/ 	.word	index@(_ZN7cutlass13device_kernelIN5flash11enable_sm90INS1_16FlashAttnFwdSm90INS1_25CollectiveMainloopFwdSm90ILi2EN4cute5tupleIJNS5_1CILi1EEES8_S8_EEENS6_IJNS7_ILi128EEENS7_ILi96EEENS7_ILi64EEEEEELi256ENS_10bfloat16_tEfNS_4arch4Sm90ELb1ELb0ELb0ELb1ELb0ELb0ELb1ELb1ELb0ELb0ELb0ELb0EEENS1_21CollectiveEpilogueFwdINS6_IJSA_NS7_ILi256EEESB_EEES9_SE_SG_Li256ELb1ELb0ELb0ELb0EEENS1_36VarlenDynamicPersistentTileSchedulerILi128ELi96ELi256ELi32ELb0ELb0ELb1ELb1ELb1ELb1EEEEEEEEEvNT_6ParamsE)
        /*002c*/ 	.word	0x00000028


	//----- nvinfo : EIATTR_REGCOUNT
	.align		4
.L_26:
        /*0030*/ 	.byte	0x04, 0x2f
        /*0032*/ 	.short	(.L_28 - .L_27)
	.align		4
.L_27:
        /*0034*/ 	.word	index@(_ZN7cutlass13device_kernelIN5flash11enable_sm90INS1_16FlashAttnFwdSm90INS1_25CollectiveMainloopFwdSm90ILi2EN4cute5tupleIJNS5_1CILi1EEES8_S8_EEENS6_IJNS7_ILi128EEENS7_ILi96EEENS7_ILi64EEEEEELi256ENS_10bfloat16_tEfNS_4arch4Sm90ELb1ELb0ELb0ELb1ELb0ELb1ELb0ELb1ELb0ELb0ELb0ELb0EEENS1_21CollectiveEpilogueFwdINS6_IJSA_NS7_ILi256EEESB_EEES9_SE_SG_Li256ELb1ELb0ELb0ELb0EEENS1_36VarlenDynamicPersistentTileSchedulerILi128ELi96ELi256ELi32ELb0ELb0ELb1ELb1ELb1ELb1EEEEEEEEEvNT_6ParamsE)
        /*0038*/ 	.word	0x000000a8


	//----- nvinfo : EIATTR_FRAME_SIZE
	.align		4
.L_28:
        /*003c*/ 	.byte	0x04, 0x11
        /*003e*/ 	.short	(.L_30 - .L_29)
	.align		4
.L_29:
        /*0040*/ 	.word	index@(_ZN7cutlass13device_kernelIN5flash11enable_sm90INS1_16FlashAttnFwdSm90INS1_25CollectiveMainloopFwdSm90ILi2EN4cute5tupleIJNS5_1CILi1EEES8_S8_EEENS6_IJNS7_ILi128EEENS7_ILi96EEENS7_ILi64EEEEEELi256ENS_10bfloat16_tEfNS_4arch4Sm90ELb1ELb0ELb0ELb1ELb0ELb1ELb0ELb1ELb0ELb0ELb0ELb0EEENS1_21CollectiveEpilogueFwdINS6_IJSA_NS7_ILi256EEESB_EEES9_SE_SG_Li256ELb1ELb0ELb0ELb0EEENS1_36VarlenDynamicPersistentTileSchedulerILi128ELi96ELi256ELi32ELb0ELb0ELb1ELb1ELb1ELb1EEEEEEEEEvNT_6ParamsE)
        /*0044*/ 	.word	0x00000030


	//----- nvinfo : EIATTR_REGCOUNT
	.align		4
.L_30:
        /*0048*/ 	.byte	0x04, 0x2f
        /*004a*/ 	.short	(.L_32 - .L_31)
	.align		4
.L_31:
        /*004c*/ 	.word	index@(_ZN7cutlass13device_kernelIN5flash11enable_sm90INS1_16FlashAttnFwdSm90INS1_25CollectiveMainloopFwdSm90ILi2EN4cute5tupleIJNS5_1CILi1EEES8_S8_EEENS6_IJNS7_ILi128EEENS7_ILi96EEENS7_ILi64EEEEEELi256ENS_10bfloat16_tEfNS_4arch4Sm90ELb1ELb0ELb0ELb1ELb0ELb0ELb0ELb1ELb0ELb0ELb0ELb0EEENS1_21CollectiveEpilogueFwdINS6_IJSA_NS7_ILi256EEESB_EEES9_SE_SG_Li256ELb1ELb0ELb0ELb0EEENS1_36VarlenDynamicPersistentTileSchedulerILi128ELi96ELi256ELi32ELb0ELb0ELb1ELb1ELb1ELb1EEEEEEEEEvNT_6ParamsE)
        /*0050*/ 	.word	0x000000a8


	//----- nvinfo : EIATTR_FRAME_SIZE
	.align		4
.L_32:
        /*0054*/ 	.byte	0x04, 0x11
        /*0056*/ 	.short	(.L_34 - .L_33)
	.align		4
.L_33:
        /*0058*/ 	.word	index@(_ZN7cutlass13device_kernelIN5flash11enable_sm90INS1_16FlashAttnFwdSm90INS1_25CollectiveMainloopFwdSm90ILi2EN4cute5tupleIJNS5_1CILi1EEES8_S8_EEENS6_IJNS7_ILi128EEENS7_ILi96EEENS7_ILi64EEEEEELi256ENS_10bfloat16_tEfNS_4arch4Sm90ELb1ELb0ELb0ELb1ELb0ELb0ELb0ELb1ELb0ELb0ELb0ELb0EEENS1_21CollectiveEpilogueFwdINS6_IJSA_NS7_ILi256EEESB_EEES9_SE_SG_Li256ELb1ELb0ELb0ELb0EEENS1_36VarlenDynamicPersistentTileSchedulerILi128ELi96ELi256ELi32ELb0ELb0ELb1ELb1ELb1ELb1EEEEEEEEEvNT_6ParamsE)
        /*005c*/ 	.word	0x00000028


	//----- nvinfo : EIATTR_REGCOUNT
	.align		4
.L_34:
        /*0060*/ 	.byte	0x04, 0x2f
        /*0062*/ 	.short	(.L_36 - .L_35)
	.align		4
.L_35:
        /*0064*/ 	.word	index@(_ZN7cutlass13device_kernelIN5flash11enable_sm90INS1_16FlashAttnFwdSm90INS1_25CollectiveMainloopFwdSm90ILi2EN4cute5tupleIJNS5_1CILi1EEES8_S8_EEENS6_IJNS7_ILi128EEENS7_ILi96EEENS7_ILi64EEEEEELi256ENS_10bfloat16_tEfNS_4arch4Sm90ELb1ELb0ELb0ELb0ELb0ELb0ELb1ELb1ELb0ELb0ELb0ELb0EEENS1_21CollectiveEpilogueFwdINS6_IJSA_NS7_ILi256EEESB_EEES9_SE_SG_Li256ELb0ELb0ELb0ELb0EEENS1_30DynamicPersistentTileSchedulerILi256ELi32ELb0ELb0ELb1EEEEEEEEEvNT_6ParamsE)
        /*0068*/ 	.word	0x000000a8


	//----- nvinfo : EIATTR_FRAME_SIZE
	.align		4
.L_36:
        /*006c*/ 	.byte	0x04, 0x11
        /*006e*/ 	.short	(.L_38 - .L_37)
	.align		4
.L_37:
        /*0070*/ 	.word	index@(_ZN7cutlass13device_kernelIN5flash11enable_sm90INS1_16FlashAttnFwdSm90INS1_25CollectiveMainloopFwdSm90ILi2EN4cute5tupleIJNS5_1CILi1EEES8_S8_EEENS6_IJNS7_ILi128EEENS7_ILi96EEENS7_ILi64EEEEEELi256ENS_10bfloat16_tEfNS_4arch4Sm90ELb1ELb0ELb0ELb0ELb0ELb0ELb1ELb1ELb0ELb0ELb0ELb0EEENS1_21CollectiveEpilogueFwdINS6_IJSA_NS7_ILi256EEESB_EEES9_SE_SG_Li256ELb0ELb0ELb0ELb0EEENS1_30DynamicPersistentTileSchedulerILi256ELi32ELb0ELb0ELb1EEEEEEEEEvNT_6ParamsE)
        /*0074*/ 	.word	0x00000010


	//----- nvinfo : EIATTR_REGCOUNT
	.align		4
.L_38:
        /*0078*/ 	.byte	0x04, 0x2f
        /*007a*/ 	.short	(.L_40 - .L_39)
	.align		4
.L_39:
        /*007c*/ 	.word	index@(_ZN7cutlass13device_kernelIN5flash11enable_sm90INS1_16FlashAttnFwdSm90INS1_25CollectiveMainloopFwdSm90ILi2EN4cute5tupleIJNS5_1CILi1EEES8_S8_EEENS6_IJNS7_ILi128EEENS7_ILi96EEENS7_ILi64EEEEEELi256ENS_10bfloat16_tEfNS_4arch4Sm90ELb1ELb0ELb0ELb0ELb0ELb0ELb0ELb1ELb0ELb0ELb0ELb0EEENS1_21CollectiveEpilogueFwdINS6_IJSA_NS7_ILi256EEESB_EEES9_SE_SG_Li256ELb0ELb0ELb0ELb0EEENS1_30DynamicPersistentTileSchedulerILi256ELi32ELb0ELb0ELb1EEEEEEEEEvNT_6ParamsE)
        /*0080*/ 	.word	0x000000a8


	//----- nvinfo : EIATTR_FRAME_SIZE
	.align		4
.L_40:
        /*0084*/ 	.byte	0x04, 0x11
        /*0086*/ 	.short	(.L_42 - .L_41)
	.align		4
.L_41:
        /*0088*/ 	.word	index@(_ZN7cutlass13device_kernelIN5flash11enable_sm90INS1_16FlashAttnFwdSm90INS1_25CollectiveMainloopFwdSm90ILi2EN4cute5tupleIJNS5_1CILi1EEES8_S8_EEENS6_IJNS7_ILi128EEENS7_ILi96EEENS7_ILi64EEEEEELi256ENS_10bfloat16_tEfNS_4arch4Sm90ELb1ELb0ELb0ELb0ELb0ELb0ELb0ELb1ELb0ELb0ELb0ELb0EEENS1_21CollectiveEpilogueFwdINS6_IJSA_NS7_ILi256EEESB_EEES9_SE_SG_Li256ELb0ELb0ELb0ELb0EEENS1_30DynamicPersistentTileSchedulerILi256ELi32ELb0ELb0ELb1EEEEEEEEEvNT_6ParamsE)
        /*008c*/ 	.word	0x00000000


	//----- nvinfo : EIATTR_REGCOUNT
	.align		4
.L_42:
        /*0090*/ 	.byte	0x04, 0x2f
        /*0092*/ 	.short	(.L_44 - .L_43)
	.align		4
.L_43:
        /*0094*/ 	.word	index@(_ZN7cutlass13device_kernelIN5flash11enable_sm90INS1_16FlashAttnFwdSm90INS1_25CollectiveMainloopFwdSm90ILi2EN4cute5tupleIJNS5_1CILi1EEES8_S8_EEENS6_IJNS7_ILi128EEENS7_ILi96EEENS7_ILi64EEEEEELi256ENS_10bfloat16_tEfNS_4arch4Sm90ELb0ELb1ELb0ELb1ELb0ELb1ELb1ELb1ELb0ELb0ELb0ELb0EEENS1_21CollectiveEpilogueFwdINS6_IJSA_NS7_ILi256EEESB_EEES9_SE_SG_Li256ELb1ELb0ELb0ELb0EEENS1_36VarlenDynamicPersistentTileSchedulerILi128ELi96ELi256ELi32ELb0ELb0ELb1ELb1ELb0ELb1EEEEEEEEEvNT_6ParamsE)
        /*0098*/ 	.word	0x000000a8


	//----- nvinfo : EIATTR_FRAME_SIZE
	.align		4
.L_44:
        /*009c*/ 	.byte	0x04, 0x11
        /*009e*/ 	.short	(.L_46 - .L_45)
	.align		4
.L_45:
        /*00a0*/ 	.word	index@($_ZN7cutlass13device_kernelIN5flash11enable_sm90INS1_16FlashAttnFwdSm90INS1_25CollectiveMainloopFwdSm90ILi2EN4cute5tupleIJNS5_1CILi1EEES8_S8_EEENS6_IJNS7_ILi128EEENS7_ILi96EEENS7_ILi64EEEEEELi256ENS_10bfloat16_tEfNS_4arch4Sm90ELb0ELb1ELb0ELb1ELb0ELb1ELb1ELb1ELb0ELb0ELb0ELb0EEENS1_21CollectiveEpilogueFwdINS6_IJSA_NS7_ILi256EEESB_EEES9_SE_SG_Li256ELb1ELb0ELb0ELb0EEENS1_36VarlenDynamicPersistentTileSchedulerILi128ELi96ELi256ELi32ELb0ELb0ELb1ELb1ELb0ELb1EEEEEEEEEvNT_6ParamsE$_ZZN5flash25CollectiveMainloopFwdSm90ILi2EN4cute5tupleIJNS1_1CILi1EEES4_S4_EEENS2_IJNS3_ILi128EEENS3_ILi96EEENS3_ILi64EEEEEELi256EN7cutlass10bfloat16_tEfNSA_4arch4Sm90ELb0ELb1ELb0ELb1ELb0ELb1ELb1ELb1ELb0ELb0ELb0ELb0EE3mmaINS_16FlashAttnFwdSm90ISE_NS_21CollectiveEpilogueFwdINS2_IJS6_NS3_ILi256EEES7_EEES5_SB_SD_Li256ELb1ELb0ELb0ELb0EEENS_36VarlenDynamicPersistentTileSchedulerILi128ELi96ELi256ELi32ELb0ELb0ELb1ELb1ELb0ELb1EEEE13SharedStorageENS1_6TensorINS1_11ArrayEngineIfLm128EEENS1_6LayoutINS2_IJNS2_IJNS3_ILi2EEEST_NS3_ILi32EEEEEES4_S4_EEENS2_IJNS2_IJS4_ST_NS3_ILi4EEEEEENS3_ILi0EEESZ_EEEEEEENS_7SoftmaxILi2ELi0EEEEEbRKNSE_6ParamsENSA_25PipelineTmaAsyncNoClusterILi2ENSA_16PipelineTmaAsyncILi2EEEEES1B_RNSA_13PipelineStateILj2EEERT0_RT1_iRiRKNS_16SeqlenInfoQKNewKILb1ELb1EEENS2_IJiiiiEEERT_ENKUliT_T0_T1_E_clIZSF_ISO_S12_S14_EbS17_S1B_S1B_S1E_S1G_S1I_iS1J_S1N_S1O_S1Q_EUlRS1R_iE0_NS3_ILb1EEES1Y_EEDaiS1R_S1S_S1T_)
        /*00a4*/ 	.word	0x00000490


	//----- nvinfo : EIATTR_FRAME_SIZE
	.align		4
.L_46:
        /*00a8*/ 	.byte	0x04, 0x11
        /*00aa*/ 	.short	(.L_48 - .L_47)
	.align		4
.L_47:
        /*00ac*/ 	.word	index@(_ZN7cutlass13device_kernelIN5flash11enable_sm90INS1_16FlashAttnFwdSm90INS1_25CollectiveMainloopFwdSm90ILi2EN4cute5tupleIJNS5_1CILi1EEES8_S8_EEENS6_IJNS7_ILi128EEENS7_ILi96EEENS7_ILi64EEEEEELi256ENS_10bfloat16_tEfNS_4arch4Sm90ELb0ELb1ELb0ELb1ELb0ELb1ELb1ELb1ELb0ELb0ELb0ELb0EEENS1_21CollectiveEpilogueFwdINS6_IJSA_NS7_ILi256EEESB_EEES9_SE_SG_Li256ELb1ELb0ELb0ELb0EEENS1_36VarlenDynamicPersistentTileSchedulerILi128ELi96ELi256ELi32ELb0ELb0ELb1ELb1ELb0ELb1EEEEEEEEEvNT_6ParamsE)
        /*00b0*/ 	.word	0x00000490


	//----- nvinfo : EIATTR_REGCOUNT
	.align		4
.L_48:
        /*00b4*/ 	.byte	0x04, 0x2f
        /*00b6*/ 	.short	(.L_50 - .L_49)
	.align		4
.L_49:
        /*00b8*/ 	.word	index@(_ZN7cutlass13device_kernelIN5flash11enable_sm90INS1_16FlashAttnFwdSm90INS1_25CollectiveMainloopFwdSm90ILi2EN4cute5tupleIJNS5_1CILi1EEES8_S8_EEENS6_IJNS7_ILi128EEENS7_ILi96EEENS7_ILi64EEEEEELi256ENS_10bfloat16_tEfNS_4arch4Sm90ELb0ELb1ELb0ELb1ELb0ELb0ELb1ELb1ELb0ELb0ELb0ELb0EEENS1_21CollectiveEpilogueFwdINS6_IJSA_NS7_ILi256EEESB_EEES9_SE_SG_Li256ELb1ELb0ELb0ELb0EEENS1_36VarlenDynamicPersistentTileSchedulerILi128ELi96ELi256ELi32ELb0ELb0ELb1ELb1ELb0ELb1EEEEEEEEEvNT_6ParamsE)
        /*00bc*/ 	.word	0x000000a8


	//----- nvinfo : EIATTR_FRAME_SIZE
	.align		4
.L_50:
        /*00c0*/ 	.byte	0x04, 0x11
        /*00c2*/ 	.short	(.L_52 - .L_51)
	.align		4
.L_51:
        /*00c4*/ 	.word	index@($_ZN7cutlass13device_kernelIN5flash11enable_sm90INS1_16FlashAttnFwdSm90INS1_25CollectiveMainloopFwdSm90ILi2EN4cute5tupleIJNS5_1CILi1EEES8_S8_EEENS6_IJNS7_ILi128EEENS7_ILi96EEENS7_ILi64EEEEEELi256ENS_10bfloat16_tEfNS_4arch4Sm90ELb0ELb1ELb0ELb1ELb0ELb0ELb1ELb1ELb0ELb0ELb0ELb0EEENS1_21CollectiveEpilogueFwdINS6_IJSA_NS7_ILi256EEESB_EEES9_SE_SG_Li256ELb1ELb0ELb0ELb0EEENS1_36VarlenDynamicPersistentTileSchedulerILi128ELi96ELi256ELi32ELb0ELb0ELb1ELb1ELb0ELb1EEEEEEEEEvNT_6ParamsE$_ZZN5flash25CollectiveMainloopFwdSm90ILi2EN4cute5tupleIJNS1_1CILi1EEES4_S4_EEENS2_IJNS3_ILi128EEENS3_ILi96EEENS3_ILi64EEEEEELi256EN7cutlass10bfloat16_tEfNSA_4arch4Sm90ELb0ELb1ELb0ELb1ELb0ELb0ELb1ELb1ELb0ELb0ELb0ELb0EE3mmaINS_16FlashAttnFwdSm90ISE_NS_21CollectiveEpilogueFwdINS2_IJS6_NS3_ILi256EEES7_EEES5_SB_SD_Li256ELb1ELb0ELb0ELb0EEENS_36VarlenDynamicPersistentTileSchedulerILi128ELi96ELi256ELi32ELb0ELb0ELb1ELb1ELb0ELb1EEEE13SharedStorageENS1_6TensorINS1_11ArrayEngineIfLm128EEENS1_6LayoutINS2_IJNS2_IJNS3_ILi2EEEST_NS3_ILi32EEEEEES4_S4_EEENS2_IJNS2_IJS4_ST_NS3_ILi4EEEEEENS3_ILi0EEESZ_EEEEEEENS_7SoftmaxILi2ELi0EEEEEbRKNSE_6ParamsENSA_25PipelineTmaAsyncNoClusterILi2ENSA_16PipelineTmaAsyncILi2EEEEES1B_RNSA_13PipelineStateILj2EEERT0_RT1_iRiRKNS_16SeqlenInfoQKNewKILb1ELb0EEENS2_IJiiiiEEERT_ENKUliT_T0_T1_E_clIZSF_ISO_S12_S14_EbS17_S1B_S1B_S1E_S1G_S1I_iS1J_S1N_S1O_S1Q_EUlRS1R_iE1_NS3_ILb0EEENS3_ILb1EEEEEDaiS1R_S1S_S1T_)
        /*00c8*/ 	.word	0x00000480


	//----- nvinfo : EIATTR_FRAME_SIZE
	.align		4
.L_52:
        /*00cc*/ 	.byte	0x04, 0x11
        /*00ce*/ 	.short	(.L_54 - .L_53)
	.align		4
.L_53:
        /*00d0*/ 	.word	index@(_ZN7cutlass13device_kernelIN5flash11enable_sm90INS1_16FlashAttnFwdSm90INS1_25CollectiveMainloopFwdSm90ILi2EN4cute5tupleIJNS5_1CILi1EEES8_S8_EEENS6_IJNS7_ILi128EEENS7_ILi96EEENS7_ILi64EEEEEELi256ENS_10bfloat16_tEfNS_4arch4Sm90ELb0ELb1ELb0ELb1ELb0ELb0ELb1ELb1ELb0ELb0ELb0ELb0EEENS1_21CollectiveEpilogueFwdINS6_IJSA_NS7_ILi256EEESB_EEES9_SE_SG_Li256ELb1ELb0ELb0ELb0EEENS1_36VarlenDynamicPersistentTileSchedulerILi128ELi96ELi256ELi32ELb0ELb0ELb1ELb1ELb0ELb1EEEEEEEEEvNT_6ParamsE)
        /*00d4*/ 	.word	0x00000480


	//----- nvinfo : EIATTR_REGCOUNT
	.align		4
.L_54:
        /*00d8*/ 	.byte	0x04, 0x2f
        /*00da*/ 	.short	(.L_56 - .L_55)
	.align		4
.L_55:
        /*00dc*/ 	.word	index@(_ZN7cutlass13device_kernelIN5flash11enable_sm90INS1_16FlashAttnFwdSm90INS1_25CollectiveMainloopFwdSm90ILi2EN4cute5tupleIJNS5_1CILi1EEES8_S8_EEENS6_IJNS7_ILi128EEENS7_ILi96EEENS7_ILi64EEEEEELi256ENS_10bfloat16_tEfNS_4arch4Sm90ELb0ELb1ELb0ELb1ELb0ELb1ELb0ELb1ELb0ELb0ELb0ELb0EEENS1_21CollectiveEpilogueFwdINS6_IJSA_NS7_ILi256EEESB_EEES9_SE_SG_Li256ELb1ELb0ELb0ELb0EEENS1_36VarlenDynamicPersistentTileSchedulerILi128ELi96ELi256ELi32ELb0ELb0ELb1ELb1ELb0ELb1EEEEEEEEEvNT_6ParamsE)
        /*00e0*/ 	.word	0x000000a8


	//----- nvinfo : EIATTR_FRAME_SIZE
	.align		4
.L_56:
        /*00e4*/ 	.byte	0x04, 0x11
        /*00e6*/ 	.short	(.L_58 - .L_57)
	.align		4
.L_57:
        /*00e8*/ 	.word	index@(_ZN7cutlass13device_kernelIN5flash11enable_sm90INS1_16FlashAttnFwdSm90INS1_25CollectiveMainloopFwdSm90ILi2EN4cute5tupleIJNS5_1CILi1EEES8_S8_EEENS6_IJNS7_ILi128EEENS7_ILi96EEENS7_ILi64EEEEEELi256ENS_10bfloat16_tEfNS_4arch4Sm90ELb0ELb1ELb0ELb1ELb0ELb1ELb0ELb1ELb0ELb0ELb0ELb0EEENS1_21CollectiveEpilogueFwdINS6_IJSA_NS7_ILi256EEESB_EEES9_SE_SG_Li256ELb1ELb0ELb0ELb0EEENS1_36VarlenDynamicPersistentTileSchedulerILi128ELi96ELi256ELi32ELb0ELb0ELb1ELb1ELb0ELb1EEEEEEEEEvNT_6ParamsE)
        /*00ec*/ 	.word	0x00000030


	//----- nvinfo : EIATTR_REGCOUNT
	.align		4
.L_58:
        /*00f0*/ 	.byte	0x04, 0x2f
        /*00f2*/ 	.short	(.L_60 - .L_59)
	.align		4
.L_59:
        /*00f4*/ 	.word	index@(_ZN7cutlass13device_kernelIN5flash11enable_sm90INS1_16FlashAttnFwdSm90INS1_25CollectiveMainloopFwdSm90ILi2EN4cute5tupleIJNS5_1CILi1EEES8_S8_EEENS6_IJNS7_ILi128EEENS7_ILi96EEENS7_ILi64EEEEEELi256ENS_10bfloat16_tEfNS_4arch4Sm90ELb0ELb1ELb0ELb1ELb0ELb0ELb0ELb1ELb0ELb0ELb0ELb0EEENS1_21CollectiveEpilogueFwdINS6_IJSA_NS7_ILi256EEESB_EEES9_SE_SG_Li256ELb1ELb0ELb0ELb0EEENS1_36VarlenDynamicPersistentTileSchedulerILi128ELi96ELi256ELi32ELb0ELb0ELb1ELb1ELb0ELb1EEEEEEEEEvNT_6ParamsE)
        /*00f8*/ 	.word	0x000000a8


	//----- nvinfo : EIATTR_FRAME_SIZE
	.align		4
.L_60:
        /*00fc*/ 	.byte	0x04, 0x11
        /*00fe*/ 	.short	(.L_62 - .L_61)
	.align		4
.L_61:
        /*0100*/ 	.word	index@(_ZN7cutlass13device_kernelIN5flash11enable_sm90INS1_16FlashAttnFwdSm90INS1_25CollectiveMainloopFwdSm90ILi2EN4cute5tupleIJNS5_1CILi1EEES8_S8_EEENS6_IJNS7_ILi128EEENS7_ILi96EEENS7_ILi64EEEEEELi256ENS_10bfloat16_tEfNS_4arch4Sm90ELb0ELb1ELb0ELb1ELb0ELb0ELb0ELb1ELb0ELb0ELb0ELb0EEENS1_21CollectiveEpilogueFwdINS6_IJSA_NS7_ILi256EEESB_EEES9_SE_SG_Li256ELb1ELb0ELb0ELb0EEENS1_36VarlenDynamicPersistentTileSchedulerILi128ELi96ELi256ELi32ELb0ELb0ELb1ELb1ELb0ELb1EEEEEEEEEvNT_6ParamsE)
        /*0104*/ 	.word	0x00000020


	//----- nvinfo : EIATTR_REGCOUNT
	.align		4
.L_62:
        /*0108*/ 	.byte	0x04, 0x2f
        /*010a*/ 	.short	(.L_64 - .L_63)
	.align		4
.L_63:
        /*010c*/ 	.word	index@(_ZN7cutlass13device_kernelIN5flash11enable_sm90INS1_16FlashAttnFwdSm90INS1_25CollectiveMainloopFwdSm90ILi2EN4cute5tupleIJNS5_1CILi1EEES8_S8_EEENS6_IJNS7_ILi128EEENS7_ILi96EEENS7_ILi64EEEEEELi256ENS_10bfloat16_tEfNS_4arch4Sm90ELb0ELb1ELb0ELb0ELb0ELb0ELb1ELb1ELb0ELb0ELb0ELb0EEENS1_21CollectiveEpilogueFwdINS6_IJSA_NS7_ILi256EEESB_EEES9_SE_SG_Li256ELb0ELb0ELb0ELb0EEENS1_30DynamicPersistentTileSchedulerILi256ELi32ELb0ELb0ELb1EEEEEEEEEvNT_6ParamsE)
        /*0110*/ 	.word	0x000000a8


	//----- nvinfo : EIATTR_FRAME_SIZE
	.align		4
.L_64:
        /*0114*/ 	.byte	0x04, 0x11
        /*0116*/ 	.short	(.L_66 - .L_65)
	.align		4
.L_65:
        /*0118*/ 	.word	index@($_ZN7cutlass13device_kernelIN5flash11enable_sm90INS1_16FlashAttnFwdSm90INS1_25CollectiveMainloopFwdSm90ILi2EN4cute5tupleIJNS5_1CILi1EEES8_S8_EEENS6_IJNS7_ILi128EEENS7_ILi96EEENS7_ILi64EEEEEELi256ENS_10bfloat16_tEfNS_4arch4Sm90ELb0ELb1ELb0ELb0ELb0ELb0ELb1ELb1ELb0ELb0ELb0ELb0EEENS1_21CollectiveEpilogueFwdINS6_IJSA_NS7_ILi256EEESB_EEES9_SE_SG_Li256ELb0ELb0ELb0ELb0EEENS1_30DynamicPersistentTileSchedulerILi256ELi32ELb0ELb0ELb1EEEEEEEEEvNT_6ParamsE$_ZZN5flash25CollectiveMainloopFwdSm90ILi2EN4cute5tupleIJNS1_1CILi1EEES4_S4_EEENS2_IJNS3_ILi128EEENS3_ILi96EEENS3_ILi64EEEEEELi256EN7cutlass10bfloat16_tEfNSA_4arch4Sm90ELb0ELb1ELb0ELb0ELb0ELb0ELb1ELb1ELb0ELb0ELb0ELb0EE3mmaINS_16FlashAttnFwdSm90ISE_NS_21CollectiveEpilogueFwdINS2_IJS6_NS3_ILi256EEES7_EEES5_SB_SD_Li256ELb0ELb0ELb0ELb0EEENS_30DynamicPersistentTileSchedulerILi256ELi32ELb0ELb0ELb1EEEE13SharedStorageENS1_6TensorINS1_11ArrayEngineIfLm128EEENS1_6LayoutINS2_IJNS2_IJNS3_ILi2EEEST_NS3_ILi32EEEEEES4_S4_EEENS2_IJNS2_IJS4_ST_NS3_ILi4EEEEEENS3_ILi0EEESZ_EEEEEEENS_7SoftmaxILi2ELi0EEEEEbRKNSE_6ParamsENSA_25PipelineTmaAsyncNoClusterILi2ENSA_16PipelineTmaAsyncILi2EEEEES1B_RNSA_13PipelineStateILj2EEERT0_RT1_iRiRKNS_16SeqlenInfoQKNewKILb0ELb0EEENS2_IJiiiiEEERT_ENKUliT_T0_T1_E_clIZSF_ISO_S12_S14_EbS17_S1B_S1B_S1E_S1G_S1I_iS1J_S1N_S1O_S1Q_EUlRS1R_iE1_NS3_ILb0EEENS3_ILb1EEEEEDaiS1R_S1S_S1T_)
        /*011c*/ 	.word	0x00000470


	//----- nvinfo : EIATTR_FRAME_SIZE
	.align		4
.L_66:
        /*0120*/ 	.byte	0x04, 0x11
        /*0122*/ 	.short	(.L_68 - .L_67)
	.align		4
.L_67:
        /*0124*/ 	.word	index@(_ZN7cutlass13device_kernelIN5flash11enable_sm90INS1_16FlashAttnFwdSm90INS1_25CollectiveMainloopFwdSm90ILi2EN4cute5tupleIJNS5_1CILi1EEES8_S8_EEENS6_IJNS7_ILi128EEENS7_ILi96EEENS7_ILi64EEEEEELi256ENS_10bfloat16_tEfNS_4arch4Sm90ELb0ELb1ELb0ELb0ELb0ELb0ELb1ELb1ELb0ELb0ELb0ELb0EEENS1_21CollectiveEpilogueFwdINS6_IJSA_NS7_ILi256EEESB_EEES9_SE_SG_Li256ELb0ELb0ELb0ELb0EEENS1_30DynamicPersistentTileSchedulerILi256ELi32ELb0ELb0ELb1EEEEEEEEEvNT_6ParamsE)
        /*0128*/ 	.word	0x00000470


	//----- nvinfo : EIATTR_REGCOUNT
	.align		4
.L_68:
        /*012c*/ 	.byte	0x04, 0x2f
        /*012e*/ 	.short	(.L_70 - .L_69)
	.align		4
.L_69:
        /*0130*/ 	.word	index@(_ZN7cutlass13device_kernelIN5flash11enable_sm90INS1_16FlashAttnFwdSm90INS1_25CollectiveMainloopFwdSm90ILi2EN4cute5tupleIJNS5_1CILi1EEES8_S8_EEENS6_IJNS7_ILi128EEENS7_ILi96EEENS7_ILi64EEEEEELi256ENS_10bfloat16_tEfNS_4arch4Sm90ELb0ELb1ELb0ELb0ELb0ELb0ELb0ELb1ELb0ELb0ELb0ELb0EEENS1_21CollectiveEpilogueFwdINS6_IJSA_NS7_ILi256EEESB_EEES9_SE_SG_Li256ELb0ELb0ELb0ELb0EEENS1_30DynamicPersistentTileSchedulerILi256ELi32ELb0ELb0ELb1EEEEEEEEEvNT_6ParamsE)
        /*0134*/ 	.word	0x000000a8


	//----- nvinfo : EIATTR_FRAME_SIZE
	.align		4
.L_70:
        /*0138*/ 	.byte	0x04, 0x11
        /*013a*/ 	.short	(.L_72 - .L_71)
	.align		4
.L_71:
        /*013c*/ 	.word	index@(_ZN7cutlass13device_kernelIN5flash11enable_sm90INS1_16FlashAttnFwdSm90INS1_25CollectiveMainloopFwdSm90ILi2EN4cute5tupleIJNS5_1CILi1EEES8_S8_EEENS6_IJNS7_ILi128EEENS7_ILi96EEENS7_ILi64EEEEEELi256ENS_10bfloat16_tEfNS_4arch4Sm90ELb0ELb1ELb0ELb0ELb0ELb0ELb0ELb1ELb0ELb0ELb0ELb0EEENS1_21CollectiveEpilogueFwdINS6_IJSA_NS7_ILi256EEESB_EEES9_SE_SG_Li256ELb0ELb0ELb0ELb0EEENS1_30DynamicPersistentTileSchedulerILi256ELi32ELb0ELb0ELb1EEEEEEEEEvNT_6ParamsE)
        /*0140*/ 	.word	0x00000000


	//----- nvinfo : EIATTR_REGCOUNT
	.align		4
.L_72:
        /*0144*/ 	.byte	0x04, 0x2f
        /*0146*/ 	.short	(.L_74 - .L_73)
	.align		4
.L_73:
        /*0148*/ 	.word	index@(_ZN7cutlass13device_kernelIN5flash11enable_sm90INS1_16FlashAttnFwdSm90INS1_25CollectiveMainloopFwdSm90ILi2EN4cute5tupleIJNS5_1CILi1EEES8_S8_EEENS6_IJNS7_ILi128EEENS7_ILi96EEENS7_ILi64EEEEEELi256ENS_10bfloat16_tEfNS_4arch4Sm90ELb0ELb0ELb0ELb1ELb0ELb1ELb1ELb1ELb0ELb0ELb0ELb0EEENS1_21CollectiveEpilogueFwdINS6_IJSA_NS7_ILi256EEESB_EEES9_SE_SG_Li256ELb1ELb0ELb0ELb0EEENS1_36VarlenDynamicPersistentTileSchedulerILi128ELi96ELi256ELi32ELb0ELb0ELb1ELb0ELb1ELb1EEEEEEEEEvNT_6ParamsE)
        /*014c*/ 	.word	0x000000a8


	//----- nvinfo : EIATTR_FRAME_SIZE
	.align		4
.L_74:
        /*0150*/ 	.byte	0x04, 0x11
        /*0152*/ 	.short	(.L_76 - .L_75)
	.align		4
.L_75:
        /*0154*/ 	.word	index@(_ZN7cutlass13device_kernelIN5flash11enable_sm90INS1_16FlashAttnFwdSm90INS1_25CollectiveMainloopFwdSm90ILi2EN4cute5tupleIJNS5_1CILi1EEES8_S8_EEENS6_IJNS7_ILi128EEENS7_ILi96EEENS7_ILi64EEEEEELi256ENS_10bfloat16_tEfNS_4arch4Sm90ELb0ELb0ELb0ELb1ELb0ELb1ELb1ELb1ELb0ELb0ELb0ELb0EEENS1_21CollectiveEpilogueFwdINS6_IJSA_NS7_ILi256EEESB_EEES9_SE_SG_Li256ELb1ELb0ELb0ELb0EEENS1_36VarlenDynamicPersistentTileSchedulerILi128ELi96ELi256ELi32ELb0ELb0ELb1ELb0ELb1ELb1EEEEEEEEEvNT_6ParamsE)
        /*0158*/ 	.word	0x00000088


	//----- nvinfo : EIATTR_REGCOUNT
	.align		4
.L_76:
        /*015c*/ 	.byte	0x04, 0x2f
        /*015e*/ 	.short	(.L_78 - .L_77)
	.align		4
.L_77:
        /*0160*/ 	.word	index@(_ZN7cutlass13device_kernelIN5flash11enable_sm90INS1_16FlashAttnFwdSm90INS1_25CollectiveMainloopFwdSm90ILi2EN4cute5tupleIJNS5_1CILi1EEES8_S8_EEENS6_IJNS7_ILi128EEENS7_ILi96EEENS7_ILi64EEEEEELi256ENS_10bfloat16_tEfNS_4arch4Sm90ELb0ELb0ELb0ELb1ELb0ELb0ELb1ELb1ELb0ELb0ELb0ELb0EEENS1_21CollectiveEpilogueFwdINS6_IJSA_NS7_ILi256EEESB_EEES9_SE_SG_Li256ELb1ELb0ELb0ELb0EEENS1_36VarlenDynamicPersistentTileSchedulerILi128ELi96ELi256ELi32ELb0ELb0ELb1ELb0ELb1ELb1EEEEEEEEEvNT_6ParamsE)
        /*0164*/ 	.word	0x000000a8


	//----- nvinfo : EIATTR_FRAME_SIZE
	.align		4
.L_78:
        /*0168*/ 	.byte	0x04, 0x11
        /*016a*/ 	.short	(.L_80 - .L_79)
	.align		4
.L_79:
        /*016c*/ 	.word	index@(_ZN7cutlass13device_kernelIN5flash11enable_sm90INS1_16FlashAttnFwdSm90INS1_25CollectiveMainloopFwdSm90ILi2EN4cute5tupleIJNS5_1CILi1EEES8_S8_EEENS6_IJNS7_ILi128EEENS7_ILi96EEENS7_ILi64EEEEEELi256ENS_10bfloat16_tEfNS_4arch4Sm90ELb0ELb0ELb0ELb1ELb0ELb0ELb1ELb1ELb0ELb0ELb0ELb0EEENS1_21CollectiveEpilogueFwdINS6_IJSA_NS7_ILi256EEESB_EEES9_SE_SG_Li256ELb1ELb0ELb0ELb0EEENS1_36VarlenDynamicPersistentTileSchedulerILi128ELi96ELi256ELi32ELb0ELb0ELb1ELb0ELb1ELb1EEEEEEEEEvNT_6ParamsE)
        /*0170*/ 	.word	0x00000030


	//----- nvinfo : EIATTR_REGCOUNT
	.align		4
.L_80:
        /*0174*/ 	.byte	0x04, 0x2f
        /*0176*/ 	.short	(.L_82 - .L_81)
	.align		4
.L_81:
        /*0178*/ 	.word	index@(_ZN7cutlass13device_kernelIN5flash11enable_sm90INS1_16FlashAttnFwdSm90INS1_25CollectiveMainloopFwdSm90ILi2EN4cute5tupleIJNS5_1CILi1EEES8_S8_EEENS6_IJNS7_ILi128EEENS7_ILi96EEENS7_ILi64EEEEEELi256ENS_10bfloat16_tEfNS_4arch4Sm90ELb0ELb0ELb0ELb1ELb0ELb1ELb0ELb1ELb0ELb0ELb0ELb0EEENS1_21CollectiveEpilogueFwdINS6_IJSA_NS7_ILi256EEESB_EEES9_SE_SG_Li256ELb1ELb0ELb0ELb0EEENS1_36VarlenDynamicPersistentTileSchedulerILi128ELi96ELi256ELi32ELb0ELb0ELb1ELb0ELb1ELb1EEEEEEEEEvNT_6ParamsE)
        /*017c*/ 	.word	0x000000a8


	//----- nvinfo : EIATTR_FRAME_SIZE
	.align		4
.L_82:
        /*0180*/ 	.byte	0x04, 0x11
        /*0182*/ 	.short	(.L_84 - .L_83)
	.align		4
.L_83:
        /*0184*/ 	.word	index@(_ZN7cutlass13device_kernelIN5flash11enable_sm90INS1_16FlashAttnFwdSm90INS1_25CollectiveMainloopFwdSm90ILi2EN4cute5tupleIJNS5_1CILi1EEES8_S8_EEENS6_IJNS7_ILi128EEENS7_ILi96EEENS7_ILi64EEEEEELi256ENS_10bfloat16_tEfNS_4arch4Sm90ELb0ELb0ELb0ELb1ELb0ELb1ELb0ELb1ELb0ELb0ELb0ELb0EEENS1_21CollectiveEpilogueFwdINS6_IJSA_NS7_ILi256EEESB_EEES9_SE_SG_Li256ELb1ELb0ELb0ELb0EEENS1_36VarlenDynamicPersistentTileSchedulerILi128ELi96ELi256ELi32ELb0ELb0ELb1ELb0ELb1ELb1EEEEEEEEEvNT_6ParamsE)
        /*0188*/ 	.word	0x00000038


	//----- nvinfo : EIATTR_REGCOUNT
	.align		4
.L_84:
        /*018c*/ 	.byte	0x04, 0x2f
        /*018e*/ 	.short	(.L_86 - .L_85)
	.align		4
.L_85:
        /*0190*/ 	.word	index@(_ZN7cutlass13device_kernelIN5flash11enable_sm90INS1_16FlashAttnFwdSm90INS1_25CollectiveMainloopFwdSm90ILi2EN4cute5tupleIJNS5_1CILi1EEES8_S8_EEENS6_IJNS7_ILi128EEENS7_ILi96EEENS7_ILi64EEEEEELi256ENS_10bfloat16_tEfNS_4arch4Sm90ELb0ELb0ELb0ELb1ELb0ELb0ELb0ELb1ELb0ELb0ELb0ELb0EEENS1_21CollectiveEpilogueFwdINS6_IJSA_NS7_ILi256EEESB_EEES9_SE_SG_Li256ELb1ELb0ELb0ELb0EEENS1_36VarlenDynamicPersistentTileSchedulerILi128ELi96ELi256ELi32ELb0ELb0ELb1ELb0ELb1ELb1EEEEEEEEEvNT_6ParamsE)
        /*0194*/ 	.word	0x000000a8


	//----- nvinfo : EIATTR_FRAME_SIZE
	.align		4
.L_86:
        /*0198*/ 	.byte	0x04, 0x11
        /*019a*/ 	.short	(.L_88 - .L_87)
	.align		4
.L_87:
        /*019c*/ 	.word	index@(_ZN7cutlass13device_kernelIN5flash11enable_sm90INS1_16FlashAttnFwdSm90INS1_25CollectiveMainloopFwdSm90ILi2EN4cute5tupleIJNS5_1CILi1EEES8_S8_EEENS6_IJNS7_ILi128EEENS7_ILi96EEENS7_ILi64EEEEEELi256ENS_10bfloat16_tEfNS_4arch4Sm90ELb0ELb0ELb0ELb1ELb0ELb0ELb0ELb1ELb0ELb0ELb0ELb0EEENS1_21CollectiveEpilogueFwdINS6_IJSA_NS7_ILi256EEESB_EEES9_SE_SG_Li256ELb1ELb0ELb0ELb0EEENS1_36VarlenDynamicPersistentTileSchedulerILi128ELi96ELi256ELi32ELb0ELb0ELb1ELb0ELb1ELb1EEEEEEEEEvNT_6ParamsE)
        /*01a0*/ 	.word	0x00000030


	//----- nvinfo : EIATTR_REGCOUNT
	.align		4
.L_88:
        /*01a4*/ 	.byte	0x04, 0x2f
        /*01a6*/ 	.short	(.L_90 - .L_89)
	.align		4
.L_89:
        /*01a8*/ 	.word	index@(_ZN7cutlass13device_kernelIN5flash11enable_sm90INS1_16FlashAttnFwdSm90INS1_25CollectiveMainloopFwdSm90ILi2EN4cute5tupleIJNS5_1CILi1EEES8_S8_EEENS6_IJNS7_ILi128EEENS7_ILi96EEENS7_ILi64EEEEEELi256ENS_10bfloat16_tEfNS_4arch4Sm90ELb0ELb0ELb0ELb0ELb0ELb0ELb1ELb1ELb0ELb0ELb0ELb0EEENS1_21CollectiveEpilogueFwdINS6_IJSA_NS7_ILi256EEESB_EEES9_SE_SG_Li256ELb0ELb0ELb0ELb0EEENS1_29StaticPersistentTileSchedulerILb0EEEEEEEEEvNT_6ParamsE)
        /*01ac*/ 	.word	0x000000a8


	//----- nvinfo : EIATTR_FRAME_SIZE
	.align		4
.L_90:
        /*01b0*/ 	.byte	0x04, 0x11
        /*01b2*/ 	.short	(.L_92 - .L_91)
	.align		4
.L_91:
        /*01b4*/ 	.word	index@(_ZN7cutlass13device_kernelIN5flash11enable_sm90INS1_16FlashAttnFwdSm90INS1_25CollectiveMainloopFwdSm90ILi2EN4cute5tupleIJNS5_1CILi1EEES8_S8_EEENS6_IJNS7_ILi128EEENS7_ILi96EEENS7_ILi64EEEEEELi256ENS_10bfloat16_tEfNS_4arch4Sm90ELb0ELb0ELb0ELb0ELb0ELb0ELb1ELb1ELb0ELb0ELb0ELb0EEENS1_21CollectiveEpilogueFwdINS6_IJSA_NS7_ILi256EEESB_EEES9_SE_SG_Li256ELb0ELb0ELb0ELb0EEENS1_29StaticPersistentTileSchedulerILb0EEEEEEEEEvNT_6ParamsE)
        /*01b8*/ 	.word	0x00000020


	//----- nvinfo : EIATTR_REGCOUNT
	.align		4
.L_92:
        /*01bc*/ 	.byte	0x04, 0x2f
        /*01be*/ 	.short	(.L_94 - .L_93)
	.align		4
.L_93:
        /*01c0*/ 	.word	index@(_ZN7cutlass13device_kernelIN5flash11enable_sm90INS1_16FlashAttnFwdSm90INS1_25CollectiveMainloopFwdSm90ILi2EN4cute5tupleIJNS5_1CILi1EEES8_S8_EEENS6_IJNS7_ILi128EEENS7_ILi96EEENS7_ILi64EEEEEELi256ENS_10bfloat16_tEfNS_4arch4Sm90ELb0ELb0ELb0ELb0ELb0ELb0ELb0ELb1ELb0ELb0ELb0ELb0EEENS1_21CollectiveEpilogueFwdINS6_IJSA_NS7_ILi256EEESB_EEES9_SE_SG_Li256ELb0ELb0ELb0ELb0EEENS1_29StaticPersistentTileSchedulerILb0EEEEEEEEEvNT_6ParamsE)
        /*01c4*/ 	.word	0x000000a8


	//----- nvinfo : EIATTR_FRAME_SIZE
	.align		4
.L_94:
        /*01c8*/ 	.byte	0x04, 0x11
        /*01ca*/ 	.short	(.L_96 - .L_95)
	.align		4
.L_95:
        /*01cc*/ 	.word	index@(_ZN7cutlass13device_kernelIN5flash11enable_sm90INS1_16FlashAttnFwdSm90INS1_25CollectiveMainloopFwdSm90ILi2EN4cute5tupleIJNS5_1CILi1EEES8_S8_EEENS6_IJNS7_ILi128EEENS7_ILi96EEENS7_ILi64EEEEEELi256ENS_10bfloat16_tEfNS_4arch4Sm90ELb0ELb0ELb0ELb0ELb0ELb0ELb0ELb1ELb0ELb0ELb0ELb0EEENS1_21CollectiveEpilogueFwdINS6_IJSA_NS7_ILi256EEESB_EEES9_SE_SG_Li256ELb0ELb0ELb0ELb0EEENS1_29StaticPersistentTileSchedulerILb0EEEEEEEEEvNT_6ParamsE)
        /*01d0*/ 	.word	0x00000020


	//----- nvinfo : EIATTR_MIN_STACK_SIZE
	.align		4
.L_96:
        /*01d4*/ 	.byte	0x04, 0x12
        /*01d6*/ 	.short	(.L_98 - .L_97)
	.align		4
.L_97:
        /*01d8*/ 	.word	index@(_ZN7cutlass13device_kernelIN5flash11enable_sm90INS1_16FlashAttnFwdSm90INS1_25CollectiveMainloopFwdSm90ILi2EN4cute5tupleIJNS5_1CILi1EEES8_S8_EEENS6_IJNS7_ILi128EEENS7_ILi96EEENS7_ILi64EEEEEELi256ENS_10bfloat16_tEfNS_4arch4Sm90ELb0ELb0ELb0ELb0ELb0ELb0ELb0ELb1ELb0ELb0ELb0ELb0EEENS1_21CollectiveEpilogueFwdINS6_IJSA_NS7_ILi256EEESB_EEES9_SE_SG_Li256ELb0ELb0ELb0ELb0EEENS1_29StaticPersistentTileSchedulerILb0EEEEEEEEEvNT_6ParamsE)
        /*01dc*/ 	.word	0x00000020


	//----- nvinfo : EIATTR_MIN_STACK_SIZE
	.align		4
.L_98:
        /*01e0*/ 	.byte	0x04, 0x12
        /*01e2*/ 	.short	(.L_100 - .L_99)
	.align		4
.L_99:
        /*01e4*/ 	.word	index@(_ZN7cutlass13device_kernelIN5flash11enable_sm90INS1_16FlashAttnFwdSm90INS1_25CollectiveMainloopFwdSm90ILi2EN4cute5tupleIJNS5_1CILi1EEES8_S8_EEENS6_IJNS7_ILi128EEENS7_ILi96EEENS7_ILi64EEEEEELi256ENS_10bfloat16_tEfNS_4arch4Sm90ELb0ELb0ELb0ELb0ELb0ELb0ELb1ELb1ELb0ELb0ELb0ELb0EEENS1_21CollectiveEpilogueFwdINS6_IJSA_NS7_ILi256EEESB_EEES9_SE_SG_Li256ELb0ELb0ELb0ELb0EEENS1_29StaticPersistentTileSchedulerILb0EEEEEEEEEvNT_6ParamsE)
        /*01e8*/ 	.word	0x00000020


	//----- nvinfo : EIATTR_MIN_STACK_SIZE
	.align		4
.L_100:
        /*01ec*/ 	.byte	0x04, 0x12
        /*01ee*/ 	.short	(.L_102 - .L_101)
	.align		4
.L_101:
        /*01f0*/ 	.word	index@(_ZN7cutlass13device_kernelIN5flash11enable_sm90INS1_16FlashAttnFwdSm90INS1_25CollectiveMainloopFwdSm90ILi2EN4cute5tupleIJNS5_1CILi1EEES8_S8_EEENS6_IJNS7_ILi128EEENS7_ILi96EEENS7_ILi64EEEEEELi256ENS_10bfloat16_tEfNS_4arch4Sm90ELb0ELb0ELb0ELb1ELb0ELb0ELb0ELb1ELb0ELb0ELb0ELb0EEENS1_21CollectiveEpilogueFwdINS6_IJSA_NS7_ILi256EEESB_EEES9_SE_SG_Li256ELb1ELb0ELb0ELb0EEENS1_36VarlenDynamicPersistentTileSchedulerILi128ELi96ELi256ELi32ELb0ELb0ELb1ELb0ELb1ELb1EEEEEEEEEvNT_6ParamsE)
        /*01f4*/ 	.word	0x00000030


	//----- nvinfo : EIATTR_MIN_STACK_SIZE
	.align		4
.L_102:
        /*01f8*/ 	.byte	0x04, 0x12
        /*01fa*/ 	.short	(.L_104 - .L_103)
	.align		4
.L_103:
        /*01fc*/ 	.word	index@(_ZN7cutlass13device_kernelIN5flash11enable_sm90INS1_16FlashAttnFwdSm90INS1_25CollectiveMainloopFwdSm90ILi2EN4cute5tupleIJNS5_1CILi1EEES8_S8_EEENS6_IJNS7_ILi128EEENS7_ILi96EEENS7_ILi64EEEEEELi256ENS_10bfloat16_tEfNS_4arch4Sm90ELb0ELb0ELb0ELb1ELb0ELb1ELb0ELb1ELb0ELb0ELb0ELb0EEENS1_21CollectiveEpilogueFwdINS6_IJSA_NS7_ILi256EEESB_EEES9_SE_SG_Li256ELb1ELb0ELb0ELb0EEENS1_36VarlenDynamicPersistentTileSchedulerILi128ELi96ELi256ELi32ELb0ELb0ELb1ELb0ELb1ELb1EEEEEEEEEvNT_6ParamsE)
        /*0200*/ 	.word	0x00000038


	//----- nvinfo : EIATTR_MIN_STACK_SIZE
	.align		4
.L_104:
        /*0204*/ 	.byte	0x04, 0x12
        /*0206*/ 	.short	(.L_106 - .L_105)
	.align		4
.L_105:
        /*0208*/ 	.word	index@(_ZN7cutlass13device_kernelIN5flash11enable_sm90INS1_16FlashAttnFwdSm90INS1_25CollectiveMainloopFwdSm90ILi2EN4cute5tupleIJNS5_1CILi1EEES8_S8_EEENS6_IJNS7_ILi128EEENS7_ILi96EEENS7_ILi64EEEEEELi256ENS_10bfloat16_tEfNS_4arch4Sm90ELb0ELb0ELb0ELb1ELb0ELb0ELb1ELb1ELb0ELb0ELb0ELb0EEENS1_21CollectiveEpilogueFwdINS6_IJSA_NS7_ILi256EEESB_EEES9_SE_SG_Li256ELb1ELb0ELb0ELb0EEENS1_36VarlenDynamicPersistentTileSchedulerILi128ELi96ELi256ELi32ELb0ELb0ELb1ELb0ELb1ELb1EEEEEEEEEvNT_6ParamsE)
        /*020c*/ 	.word	0x00000030


	//----- nvinfo : EIATTR_MIN_STACK_SIZE
	.align		4
.L_106:
        /*0210*/ 	.byte	0x04, 0x12
        /*0212*/ 	.short	(.L_108 - .L_107)
	.align		4
.L_107:
        /*0214*/ 	.word	index@(_ZN7cutlass13device_kernelIN5flash11enable_sm90INS1_16FlashAttnFwdSm90INS1_25CollectiveMainloopFwdSm90ILi2EN4cute5tupleIJNS5_1CILi1EEES8_S8_EEENS6_IJNS7_ILi128EEENS7_ILi96EEENS7_ILi64EEEEEELi256ENS_10bfloat16_tEfNS_4arch4Sm90ELb0ELb0ELb0ELb1ELb0ELb1ELb1ELb1ELb0ELb0ELb0ELb0EEENS1_21CollectiveEpilogueFwdINS6_IJSA_NS7_ILi256EEESB_EEES9_SE_SG_Li256ELb1ELb0ELb0ELb0EEENS1_36VarlenDynamicPersistentTileSchedulerILi128ELi96ELi256ELi32ELb0ELb0ELb1ELb0ELb1ELb1EEEEEEEEEvNT_6ParamsE)
        /*0218*/ 	.word	0x00000088


	//----- nvinfo : EIATTR_MIN_STACK_SIZE
	.align		4
.L_108:
        /*021c*/ 	.byte	0x04, 0x12
        /*021e*/ 	.short	(.L_110 - .L_109)
	.align		4
.L_109:
        /*0220*/ 	.word	index@(_ZN7cutlass13device_kernelIN5flash11enable_sm90INS1_16FlashAttnFwdSm90INS1_25CollectiveMainloopFwdSm90ILi2EN4cute5tupleIJNS5_1CILi1EEES8_S8_EEENS6_IJNS7_ILi128EEENS7_ILi96EEENS7_ILi64EEEEEELi256ENS_10bfloat16_tEfNS_4arch4Sm90ELb0ELb1ELb0ELb0ELb0ELb0ELb0ELb1ELb0ELb0ELb0ELb0EEENS1_21CollectiveEpilogueFwdINS6_IJSA_NS7_ILi256EEESB_EEES9_SE_SG_Li256ELb0ELb0ELb0ELb0EEENS1_30DynamicPersistentTileSchedulerILi256ELi32ELb0ELb0ELb1EEEEEEEEEvNT_6ParamsE)
        /*0224*/ 	.word	0x00000000


	//----- nvinfo : EIATTR_MIN_STACK_SIZE
	.align		4
.L_110:
        /*0228*/ 	.byte	0x04, 0x12
        /*022a*/ 	.short	(.L_112 - .L_111)
	.align		4
.L_111:
        /*022c*/ 	.word	index@(_ZN7cutlass13device_kernelIN5flash11enable_sm90INS1_16FlashAttnFwdSm90INS1_25CollectiveMainloopFwdSm90ILi2EN4cute5tupleIJNS5_1CILi1EEES8_S8_EEENS6_IJNS7_ILi128EEENS7_ILi96EEENS7_ILi64EEEEEELi256ENS_10bfloat16_tEfNS_4arch4Sm90ELb0ELb1ELb0ELb0ELb0ELb0ELb1ELb1ELb0ELb0ELb0ELb0EEENS1_21CollectiveEpilogueFwdINS6_IJSA_NS7_ILi256EEESB_EEES9_SE_SG_Li256ELb0ELb0ELb0ELb0EEENS1_30DynamicPersistentTileSchedulerILi256ELi32ELb0ELb0ELb1EEEEEEEEEvNT_6ParamsE)
        /*0230*/ 	.word	0x00000470


	//----- nvinfo : EIATTR_MIN_STACK_SIZE
	.align		4
.L_112:
        /*0234*/ 	.byte	0x04, 0x12
        /*0236*/ 	.short	(.L_114 - .L_113)
	.align		4
.L_113:
        /*0238*/ 	.word	index@(_ZN7cutlass13device_kernelIN5flash11enable_sm90INS1_16FlashAttnFwdSm90INS1_25CollectiveMainloopFwdSm90ILi2EN4cute5tupleIJNS5_1CILi1EEES8_S8_EEENS6_IJNS7_ILi128EEENS7_ILi96EEENS7_ILi64EEEEEELi256ENS_10bfloat16_tEfNS_4arch4Sm90ELb0ELb1ELb0ELb1ELb0ELb0ELb0ELb1ELb0ELb0ELb0ELb0EEENS1_21CollectiveEpilogueFwdINS6_IJSA_NS7_ILi256EEESB_EEES9_SE_SG_Li256ELb1ELb0ELb0ELb0EEENS1_36VarlenDynamicPersistentTileSchedulerILi128ELi96ELi256ELi32ELb0ELb0ELb1ELb1ELb0ELb1EEEEEEEEEvNT_6ParamsE)
        /*023c*/ 	.word	0x00000020


	//----- nvinfo : EIATTR_MIN_STACK_SIZE
	.align		4
.L_114:
        /*0240*/ 	.byte	0x04, 0x12
        /*0242*/ 	.short	(.L_116 - .L_115)
	.align		4
.L_115:
        /*0244*/ 	.word	index@(_ZN7cutlass13device_kernelIN5flash11enable_sm90INS1_16FlashAttnFwdSm90INS1_25CollectiveMainloopFwdSm90ILi2EN4cute5tupleIJNS5_1CILi1EEES8_S8_EEENS6_IJNS7_ILi128EEENS7_ILi96EEENS7_ILi64EEEEEELi256ENS_10bfloat16_tEfNS_4arch4Sm90ELb0ELb1ELb0ELb1ELb0ELb1ELb0ELb1ELb0ELb0ELb0ELb0EEENS1_21CollectiveEpilogueFwdINS6_IJSA_NS7_ILi256EEESB_EEES9_SE_SG_Li256ELb1ELb0ELb0ELb0EEENS1_36VarlenDynamicPersistentTileSchedulerILi128ELi96ELi256ELi32ELb0ELb0ELb1ELb1ELb0ELb1EEEEEEEEEvNT_6ParamsE)
        /*0248*/ 	.word	0x00000030


	//----- nvinfo : EIATTR_MIN_STACK_SIZE
	.align		4
.L_116:
        /*024c*/ 	.byte	0x04, 0x12
        /*024e*/ 	.short	(.L_118 - .L_117)
	.align		4
.L_117:
        /*0250*/ 	.word	index@(_ZN7cutlass13device_kernelIN5flash11enable_sm90INS1_16FlashAttnFwdSm90INS1_25CollectiveMainloopFwdSm90ILi2EN4cute5tupleIJNS5_1CILi1EEES8_S8_EEENS6_IJNS7_ILi128EEENS7_ILi96EEENS7_ILi64EEEEEELi256ENS_10bfloat16_tEfNS_4arch4Sm90ELb0ELb1ELb0ELb1ELb0ELb0ELb1ELb1ELb0ELb0ELb0ELb0EEENS1_21CollectiveEpilogueFwdINS6_IJSA_NS7_ILi256EEESB_EEES9_SE_SG_Li256ELb1ELb0ELb0ELb0EEENS1_36VarlenDynamicPersistentTileSchedulerILi128ELi96ELi256ELi32ELb0ELb0ELb1ELb1ELb0ELb1EEEEEEEEEvNT_6ParamsE)
        /*0254*/ 	.word	0x00000480


	//----- nvinfo : EIATTR_MIN_STACK_SIZE
	.align		4
.L_118:
        /*0258*/ 	.byte	0x04, 0x12
        /*025a*/ 	.short	(.L_120 - .L_119)
	.align		4
.L_119:
        /*025c*/ 	.word	index@(_ZN7cutlass13device_kernelIN5flash11enable_sm90INS1_16FlashAttnFwdSm90INS1_25CollectiveMainloopFwdSm90ILi2EN4cute5tupleIJNS5_1CILi1EEES8_S8_EEENS6_IJNS7_ILi128EEENS7_ILi96EEENS7_ILi64EEEEEELi256ENS_10bfloat16_tEfNS_4arch4Sm90ELb0ELb1ELb0ELb1ELb0ELb1ELb1ELb1ELb0ELb0ELb0ELb0EEENS1_21CollectiveEpilogueFwdINS6_IJSA_NS7_ILi256EEESB_EEES9_SE_SG_Li256ELb1ELb0ELb0ELb0EEENS1_36VarlenDynamicPersistentTileSchedulerILi128ELi96ELi256ELi32ELb0ELb0ELb1ELb1ELb0ELb1EEEEEEEEEvNT_6ParamsE)
        /*0260*/ 	.word	0x00000490


	//----- nvinfo : EIATTR_MIN_STACK_SIZE
	.align		4
.L_120:
        /*0264*/ 	.byte	0x04, 0x12
        /*0266*/ 	.short	(.L_122 - .L_121)
	.align		4
.L_121:
        /*0268*/ 	.word	index@(_ZN7cutlass13device_kernelIN5flash11enable_sm90INS1_16FlashAttnFwdSm90INS1_25CollectiveMainloopFwdSm90ILi2EN4cute5tupleIJNS5_1CILi1EEES8_S8_EEENS6_IJNS7_ILi128EEENS7_ILi96EEENS7_ILi64EEEEEELi256ENS_10bfloat16_tEfNS_4arch4Sm90ELb1ELb0ELb0ELb0ELb0ELb0ELb0ELb1ELb0ELb0ELb0ELb0EEENS1_21CollectiveEpilogueFwdINS6_IJSA_NS7_ILi256EEESB_EEES9_SE_SG_Li256ELb0ELb0ELb0ELb0EEENS1_30DynamicPersistentTileSchedulerILi256ELi32ELb0ELb0ELb1EEEEEEEEEvNT_6ParamsE)
        /*026c*/ 	.word	0x00000000


	//----- nvinfo : EIATTR_MIN_STACK_SIZE
	.align		4
.L_122:
        /*0270*/ 	.byte	0x04, 0x12
        /*0272*/ 	.short	(.L_124 - .L_123)
	.align		4
.L_123:
        /*0274*/ 	.word	index@(_ZN7cutlass13device_kernelIN5flash11enable_sm90INS1_16FlashAttnFwdSm90INS1_25CollectiveMainloopFwdSm90ILi2EN4cute5tupleIJNS5_1CILi1EEES8_S8_EEENS6_IJNS7_ILi128EEENS7_ILi96EEENS7_ILi64EEEEEELi256ENS_10bfloat16_tEfNS_4arch4Sm90ELb1ELb0ELb0ELb0ELb0ELb0ELb1ELb1ELb0ELb0ELb0ELb0EEENS1_21CollectiveEpilogueFwdINS6_IJSA_NS7_ILi256EEESB_EEES9_SE_SG_Li256ELb0ELb0ELb0ELb0EEENS1_30DynamicPersistentTileSchedulerILi256ELi32ELb0ELb0ELb1EEEEEEEEEvNT_6ParamsE)
        /*0278*/ 	.word	0x00000010


	//----- nvinfo : EIATTR_MIN_STACK_SIZE
	.align		4
.L_124:
        /*027c*/ 	.byte	0x04, 0x12
        /*027e*/ 	.short	(.L_126 - .L_125)
	.align		4
.L_125:
        /*0280*/ 	.word	index@(_ZN7cutlass13device_kernelIN5flash11enable_sm90INS1_16FlashAttnFwdSm90INS1_25CollectiveMainloopFwdSm90ILi2EN4cute5tupleIJNS5_1CILi1EEES8_S8_EEENS6_IJNS7_ILi128EEENS7_ILi96EEENS7_ILi64EEEEEELi256ENS_10bfloat16_tEfNS_4arch4Sm90ELb1ELb0ELb0ELb1ELb0ELb0ELb0ELb1ELb0ELb0ELb0ELb0EEENS1_21CollectiveEpilogueFwdINS6_IJSA_NS7_ILi256EEESB_EEES9_SE_SG_Li256ELb1ELb0ELb0ELb0EEENS1_36VarlenDynamicPersistentTileSchedulerILi128ELi96ELi256ELi32ELb0ELb0ELb1ELb1ELb1ELb1EEEEEEEEEvNT_6ParamsE)
        /*0284*/ 	.word	0x00000028


	//----- nvinfo : EIATTR_MIN_STACK_SIZE
	.align		4
.L_126:
        /*0288*/ 	.byte	0x04, 0x12
        /*028a*/ 	.short	(.L_128 - .L_127)
	.align		4
.L_127:
        /*028c*/ 	.word	index@(_ZN7cutlass13device_kernelIN5flash11enable_sm90INS1_16FlashAttnFwdSm90INS1_25CollectiveMainloopFwdSm90ILi2EN4cute5tupleIJNS5_1CILi1EEES8_S8_EEENS6_IJNS7_ILi128EEENS7_ILi96EEENS7_ILi64EEEEEELi256ENS_10bfloat16_tEfNS_4arch4Sm90ELb1ELb0ELb0ELb1ELb0ELb1ELb0ELb1ELb0ELb0ELb0ELb0EEENS1_21CollectiveEpilogueFwdINS6_IJSA_NS7_ILi256EEESB_EEES9_SE_SG_Li256ELb1ELb0ELb0ELb0EEENS1_36VarlenDynamicPersistentTileSchedulerILi128ELi96ELi256ELi32ELb0ELb0ELb1ELb1ELb1ELb1EEEEEEEEEvNT_6ParamsE)
        /*0290*/ 	.word	0x00000030


	//----- nvinfo : EIATTR_MIN_STACK_SIZE
	.align		4
.L_128:
        /*0294*/ 	.byte	0x04, 0x12
        /*0296*/ 	.short	(.L_130 - .L_129)
	.align		4
.L_129:
        /*0298*/ 	.word	index@(_ZN7cutlass13device_kernelIN5flash11enable_sm90INS1_16FlashAttnFwdSm90INS1_25CollectiveMainloopFwdSm90ILi2EN4cute5tupleIJNS5_1CILi1EEES8_S8_EEENS6_IJNS7_ILi128EEENS7_ILi96EEENS7_ILi64EEEEEELi256ENS_10bfloat16_tEfNS_4arch4Sm90ELb1ELb0ELb0ELb1ELb0ELb0ELb1ELb1ELb0ELb0ELb0ELb0EEENS1_21CollectiveEpilogueFwdINS6_IJSA_NS7_ILi256EEESB_EEES9_SE_SG_Li256ELb1ELb0ELb0ELb0EEENS1_36VarlenDynamicPersistentTileSchedulerILi128ELi96ELi256ELi32ELb0ELb0ELb1ELb1ELb1ELb1EEEEEEEEEvNT_6ParamsE)
        /*029c*/ 	.word	0x00000028


	//----- nvinfo : EIATTR_MIN_STACK_SIZE
	.align		4
.L_130:
        /*02a0*/ 	.byte	0x04, 0x12
        /*02a2*/ 	.short	(.L_132 - .L_131)
	.align		4
.L_131:
        /*02a4*/ 	.word	index@(_ZN7cutlass13device_kernelIN5flash11enable_sm90INS1_16FlashAttnFwdSm90INS1_25CollectiveMainloopFwdSm90ILi2EN4cute5tupleIJNS5_1CILi1EEES8_S8_EEENS6_IJNS7_ILi128EEENS7_ILi96EEENS7_ILi64EEEEEELi256ENS_10bfloat16_tEfNS_4arch4Sm90ELb1ELb0ELb0ELb1ELb0ELb1ELb1ELb1ELb0ELb0ELb0ELb0EEENS1_21CollectiveEpilogueFwdINS6_IJSA_NS7_ILi256EEESB_EEES9_SE_SG_Li256ELb1ELb0ELb0ELb0EEENS1_36VarlenDynamicPersistentTileSchedulerILi128ELi96ELi256ELi32ELb0ELb0ELb1ELb1ELb1ELb1EEEEEEEEEvNT_6ParamsE)
        /*02a8*/ 	.word	0x00000060
.L_132:


//--------------------- .nv.compat                --------------------------
	.section	.nv.compat,"",@"SHT_CUDA_COMPAT_INFO"
	.align	4
        /*0000*/ 	.byte	0x02, 0x09, 0x01, 0x00, 0x02, 0x02, 0x04, 0x00, 0x02, 0x05, 0x05, 0x00, 0x03, 0x07, 0x01, 0x01
        /*0010*/ 	.byte	0x02, 0x03, 0x01, 0x00, 0x02, 0x06, 0x01, 0x00, 0x04, 0x0b, 0x08, 0x00, 0x00, 0x00, 0x00, 0x00
        /*0020*/ 	.byte	0x00, 0x00, 0x00, 0x00


//--------------------- .nv.info._ZN7cutlass13device_kernelIN5flash11enable_sm90INS1_16FlashAttnFwdSm90INS1_25CollectiveMainloopFwdSm90ILi2EN4cute5tupleIJNS5_1CILi1EEES8_S8_EEENS6_IJNS7_ILi128EEENS7_ILi96EEENS7_ILi64EEEEEELi256ENS_10bfloat16_tEfNS_4arch4Sm90ELb0ELb0ELb0ELb0ELb0ELb0ELb0ELb1ELb0ELb0ELb0ELb0EEENS1_21CollectiveEpilogueFwdINS6_IJSA_NS7_ILi256EEESB_EEES9_SE_SG_Li256ELb0ELb0ELb0ELb0EEENS1_29StaticPersistentTileSchedulerILb0EEEEEEEEEvNT_6ParamsE --------------------------
	.section	.nv.info._ZN7cutlass13device_kernelIN5flash11enable_sm90INS1_16FlashAttnFwdSm90INS1_25CollectiveMainloopFwdSm90ILi2EN4cute5tupleIJNS5_1CILi1EEES8_S8_EEENS6_IJNS7_ILi128EEENS7_ILi96EEENS7_ILi64EEEEEELi256ENS_10bfloat16_tEfNS_4arch4Sm90ELb0ELb0ELb0ELb0ELb0ELb0ELb0ELb1ELb0ELb0ELb0ELb0EEENS1_21CollectiveEpilogueFwdINS6_IJSA_NS7_ILi256EEESB_EEES9_SE_SG_Li256ELb0ELb0ELb0ELb0EEENS1_29StaticPersistentTileSchedulerILb0EEEEEEEEEvNT_6ParamsE,"",@"SHT_CUDA_INFO"
	.sectionflags	@""
	.align	4


	//----- nvinfo : EIATTR_CUDA_API_VERSION
	.align		4
        /*0000*/ 	.byte	0x04, 0x37
        /*0002*/ 	.short	(.L_134 - .L_133)
.L_133:
        /*0004*/ 	.word	0x00000082


	//----- nvinfo : EIATTR_KPARAM_INFO
	.align		4
.L_134:
        /*0008*/ 	.byte	0x04, 0x17
        /*000a*/ 	.short	(.L_136 - .L_135)
.L_135:
        /*000c*/ 	.word	0x00000000
        /*0010*/ 	.short	0x0000
        /*0012*/ 	.short	0x0070
        /*0014*/ 	.byte	0x00, 0xf0, 0x01, 0x2e


	//----- nvinfo : EIATTR_SPARSE_MMA_MASK
	.align		4
.L_136:
        /*0018*/ 	.byte	0x03, 0x50
        /*001a*/ 	.short	0x0000


	//----- nvinfo : EIATTR_MAXREG_COUNT
	.align		4
        /*001c*/ 	.byte	0x03, 0x1b
        /*001e*/ 	.short	0x00a8


	//----- nvinfo : EIATTR_NUM_BARRIERS
	.align		4
        /*0020*/ 	.byte	0x02, 0x4c
        /*0022*/ 	.byte	0x10
	.zero		1


	//----- nvinfo : EIATTR_EXTERNS
	.align		4
        /*0024*/ 	.byte	0x04, 0x0f
        /*0026*/ 	.short	(.L_138 - .L_137)


	//   ....[0]....
	.align		4
.L_137:
        /*0028*/ 	.word	index@(__assertfail)


	//----- nvinfo : EIATTR_ANNOTATIONS
	.align		4
.L_138:
        /*002c*/ 	.byte	0x04, 0x55
        /*002e*/ 	.short	(.L_140 - .L_139)


	//   ....[0]....
.L_139:
        /*0030*/ 	.word	0x00000001
        /*0034*/ 	.byte	0x80, 0x63, 0x00, 0x00, 0x01, 0x00, 0x00, 0x00, 0x90, 0x63, 0x00, 0x00, 0x01, 0x00, 0x00, 0x00
        /* <DEDUP_REMOVED lines=10> */
        /*00e4*/ 	.byte	0x60, 0x8b, 0x00, 0x00


	//----- nvinfo : EIATTR_MERCURY_ISA_VERSION
	.align		4
.L_140:
        /*00e8*/ 	.byte	0x03, 0x5f
        /*00ea*/ 	.short	0x0101


	//----- nvinfo : EIATTR_INT_WARP_WIDE_INSTR_OFFSETS
	.align		4
        /*00ec*/ 	.byte	0x04, 0x31
        /*00ee*/ 	.short	(.L_142 - .L_141)


	//   ....[0]....
.L_141:
        /*00f0*/ 	.word	0x00000190


	//   ....[1]....
        /*00f4*/ 	.word	0x000001c0


	//   ....[2]....
        /*00f8*/ 	.word	0x000001d0


	//   ....[3]....
        /*00fc*/ 	.word	0x00006a90


	//   ....[4]....
        /*0100*/ 	.word	0x00006ac0


	//----- nvinfo : EIATTR_COOP_GROUP_MASK_REGIDS
	.align		4
.L_142:
        /*0104*/ 	.byte	0x04, 0x29
        /*0106*/ 	.short	(.L_144 - .L_143)


	//   ....[0]....
.L_143:
        /*0108*/ 	.word	0xffffffff


	//   ....[1]....
        /*010c*/ 	.word	0xffffffff


	//   ....[2]....
        /*0110*/ 	.word	0xffffffff


	//   ....[3]....
        /*0114*/ 	.word	0xffffffff


	//   ....[4]....
        /*0118*/ 	.word	0xffffffff


	//   ....[5]....
        /*011c*/ 	.word	0xffffffff


	//   ....[6]....
        /*0120*/ 	.word	0xffffffff


	//   ....[7]....
        /*0124*/ 	.word	0xffffffff


	//   ....[8]....
        /*0128*/ 	.word	0xffffffff


	//   ....[9]....
        /*012c*/ 	.word	0xffffffff


	//   ....[10]....
        /*0130*/ 	.word	0xffffffff


	//   ....[11]....
        /*0134*/ 	.word	0xffffffff


	//   ....[12]....
        /*0138*/ 	.word	0xffffffff


	//   ....[13]....
        /*013c*/ 	.word	0xffffffff


	//   ....[14]....
        /*0140*/ 	.word	0xffffffff


	//   ....[15]....
        /*0144*/ 	.word	0xffffffff


	//   ....[16]....
        /*0148*/ 	.word	0xffffffff


	//   ....[17]....
        /*014c*/ 	.word	0xffffffff


	//   ....[18]....
        /*0150*/ 	.word	0xffffffff


	//   ....[19]....
        /*0154*/ 	.word	0xffffffff


	//   ....[20]....
        /*0158*/ 	.word	0xffffffff


	//   ....[21]....
        /*015c*/ 	.word	0xffffffff


	//   ....[22]....
        /*0160*/ 	.word	0xffffffff


	//   ....[23]....
        /*0164*/ 	.word	0x0500000f


	//   ....[24]....
        /*0168*/ 	.word	0x0500000f


	//----- nvinfo : EIATTR_COOP_GROUP_INSTR_OFFSETS
	.align		4
.L_144:
        /*016c*/ 	.byte	0x04, 0x28
        /*016e*/ 	.short	(.L_146 - .L_145)


	//   ....[0]....
.L_145:
        /*0170*/ 	.word	0x00000070


	//   ....[1]....
        /*0174*/ 	.word	0x000001a0


	//   ....[2]....
        /*0178*/ 	.word	0x000001f0


	//   ....[3]....
        /*017c*/ 	.word	0x000003e0


	//   ....[4]....
        /*0180*/ 	.word	0x00000540


	//   ....[5]....
        /*0184*/ 	.word	0x00000660


	//   ....[6]....
        /*0188*/ 	.word	0x000007c0


	//   ....[7]....
        /*018c*/ 	.word	0x00000d40


	//   ....[8]....
        /*0190*/ 	.word	0x00001a10


	//   ....[9]....
        /*0194*/ 	.word	0x00001a60


	//   ....[10]....
        /*0198*/ 	.word	0x00001ec0


	//   ....[11]....
        /*019c*/ 	.word	0x00001f40


	//   ....[12]....
        /*01a0*/ 	.word	0x00002f60


	//   ....[13]....
        /*01a4*/ 	.word	0x00002f90


	//   ....[14]....
        /*01a8*/ 	.word	0x00003320


	//   ....[15]....
        /*01ac*/ 	.word	0x000034f0


	//   ....[16]....
        /*01b0*/ 	.word	0x00004810


	//   ....[17]....
        /*01b4*/ 	.word	0x00004850


	//   ....[18]....
        /*01b8*/ 	.word	0x000049e0


	//   ....[19]....
        /*01bc*/ 	.word	0x00004a20


	//   ....[20]....
        /*01c0*/ 	.word	0x00005f60


	//   ....[21]....
        /*01c4*/ 	.word	0x00006290


	//   ....[22]....
        /*01c8*/ 	.word	0x00008c60


	//   ....[23]....
        /*01cc*/ 	.word	0x00009150


	//   ....[24]....
        /*01d0*/ 	.word	0x000095f0


	//----- nvinfo : EIATTR_REG_RECONFIG
	.align		4
.L_146:
        /*01d4*/ 	.byte	0x01, 0x54
	.zero		2


	//----- nvinfo : EIATTR_SYSCALL_OFFSETS
	.align		4
        /*01d8*/ 	.byte	0x04, 0x46
        /*01da*/ 	.short	(.L_148 - .L_147)


	//   ....[0]....
.L_147:
        /*01dc*/ 	.word	0x00001070


	//   ....[1]....
        /*01e0*/ 	.word	0x000066f0


	//   ....[2]....
        /*01e4*/ 	.word	0x00006830


	//   ....[3]....
        /*01e8*/ 	.word	0x00006930


	//----- nvinfo : EIATTR_MBARRIER_INSTR_OFFSETS
	.align		4
.L_148:
        /*01ec*/ 	.byte	0x04, 0x39
        /*01ee*/ 	.short	(.L_150 - .L_149)


	//   ....[0]....
.L_149:
        /*01f0*/ 	.word	0x00000290
        /*01f4*/ 	.word	0x000000ff
        /*01f8*/ 	.word	0x00022800
        /*01fc*/ 	.short	0x0100
        /*01fe*/ 	.byte	0x06
	.zero		1


	//   ....[1]....
        /*0200*/ 	.word	0x000002a0
        /*0204*/ 	.word	0x000000ff
        /*0208*/ 	.word	0x00022820
        /*020c*/ 	.short	0x0100
        /*020e*/ 	.byte	0x06
	.zero		1


	//   ....[2]....
        /*0210*/ 	.word	0x00000390
        /*0214*/ 	.word	0x000000ff
        /*0218*/ 	.word	0x00022830
        /*021c*/ 	.short	0x0100
        /*021e*/ 	.byte	0x08
	.zero		1


	//   ....[3]....
        /*0220*/ 	.word	0x000003a0
        /*0224*/ 	.word	0x000000ff
        /*0228*/ 	.word	0x00022840
        /*022c*/ 	.short	0x0100
        /*022e*/ 	.byte	0x08
	.zero		1


	//   ....[4]....
        /*0230*/ 	.word	0x000003b0
        /*0234*/ 	.word	0x000000ff
        /*0238*/ 	.word	0x00022838
        /*023c*/ 	.short	0x0100
        /*023e*/ 	.byte	0x08
	.zero		1


	//   ....[5]....
        /*0240*/ 	.word	0x000003c0
        /*0244*/ 	.word	0x000000ff
        /*0248*/ 	.word	0x00022848
        /*024c*/ 	.short	0x0100
        /*024e*/ 	.byte	0x08
	.zero		1


	//   ....[6]....
        /*0250*/ 	.word	0x000004f0
        /*0254*/ 	.word	0x000000ff
        /*0258*/ 	.word	0x00022850
        /*025c*/ 	.short	0x0100
        /*025e*/ 	.byte	0x08
	.zero		1


	//   ....[7]....
        /*0260*/ 	.word	0x00000500
        /*0264*/ 	.word	0x000000ff
        /*0268*/ 	.word	0x00022860
        /*026c*/ 	.short	0x0100
        /*026e*/ 	.byte	0x08
	.zero		1


	//   ....[8]....
        /*0270*/ 	.word	0x00000510
        /*0274*/ 	.word	0x000000ff
        /*0278*/ 	.word	0x00022858
        /*027c*/ 	.short	0x0100
        /*027e*/ 	.byte	0x08
	.zero		1


	//   ....[9]....
        /*0280*/ 	.word	0x00000520
        /*0284*/ 	.word	0x000000ff
        /*0288*/ 	.word	0x00022868
        /*028c*/ 	.short	0x0100
        /*028e*/ 	.byte	0x08
	.zero		1


	//   ....[10]....
        /*0290*/ 	.word	0x00000610
        /*0294*/ 	.word	0x000000ff
        /*0298*/ 	.word	0x00022870
        /*029c*/ 	.short	0x0100
        /*029e*/ 	.byte	0x06
	.zero		1


	//   ....[11]....
        /*02a0*/ 	.word	0x00000620
        /*02a4*/ 	.word	0x000000ff
        /*02a8*/ 	.word	0x00022880
        /*02ac*/ 	.short	0x0100
        /*02ae*/ 	.byte	0x06
	.zero		1


	//   ....[12]....
        /*02b0*/ 	.word	0x00000630
        /*02b4*/ 	.word	0x000000ff
        /*02b8*/ 	.word	0x00022878
        /*02bc*/ 	.short	0x0100
        /*02be*/ 	.byte	0x06
	.zero		1


	//   ....[13]....
        /*02c0*/ 	.word	0x00000640
        /*02c4*/ 	.word	0x000000ff
        /*02c8*/ 	.word	0x00022888
        /*02cc*/ 	.short	0x0100
        /*02ce*/ 	.byte	0x06
	.zero		1


	//   ....[14]....
        /*02d0*/ 	.word	0x00000770
        /*02d4*/ 	.word	0x000000ff
        /*02d8*/ 	.word	0x00022890
        /*02dc*/ 	.short	0x0100
        /*02de*/ 	.byte	0x08
	.zero		1


	//   ....[15]....
        /*02e0*/ 	.word	0x00000780
        /*02e4*/ 	.word	0x000000ff
        /*02e8*/ 	.word	0x000228a0
        /*02ec*/ 	.short	0x0100
        /*02ee*/ 	.byte	0x08
	.zero		1


	//   ....[16]....
        /*02f0*/ 	.word	0x00000790
        /*02f4*/ 	.word	0x000000ff
        /*02f8*/ 	.word	0x00022898
        /*02fc*/ 	.short	0x0100
        /*02fe*/ 	.byte	0x08
	.zero		1


	//   ....[17]....
        /*0300*/ 	.word	0x000007a0
        /*0304*/ 	.word	0x000000ff
        /*0308*/ 	.word	0x000228a8
        /*030c*/ 	.short	0x0100
        /*030e*/ 	.byte	0x08
	.zero		1


	//   ....[18]....
        /*0310*/ 	.word	0x000008d0
        /*0314*/ 	.word	0x000000ff
        /*0318*/ 	.word	0x000228b0
        /*031c*/ 	.short	0x0100
        /*031e*/ 	.byte	0x08
	.zero		1


	//   ....[19]....
        /*0320*/ 	.word	0x000008e0
        /*0324*/ 	.word	0x000000ff
        /*0328*/ 	.word	0x000228c0
        /*032c*/ 	.short	0x0100
        /*032e*/ 	.byte	0x08
	.zero		1


	//   ....[20]....
        /*0330*/ 	.word	0x000008f0
        /*0334*/ 	.word	0x000000ff
        /*0338*/ 	.word	0x000228b8
        /*033c*/ 	.short	0x0100
        /*033e*/ 	.byte	0x08
	.zero		1


	//   ....[21]....
        /*0340*/ 	.word	0x00000900
        /*0344*/ 	.word	0x000000ff
        /*0348*/ 	.word	0x000228c8
        /*034c*/ 	.short	0x0100
        /*034e*/ 	.byte	0x08
	.zero		1


	//   ....[22]....
        /*0350*/ 	.word	0x000010c0
        /*0354*/ 	.word	0x000000ff
        /*0358*/ 	.word	0x00022800
        /*035c*/ 	.short	0x010a
        /*035e*/ 	.byte	0x2e
	.zero		1


	//   ....[23]....
        /*0360*/ 	.word	0x00001170
        /*0364*/ 	.word	0x000000ff
        /*0368*/ 	.word	0x00022830
        /*036c*/ 	.short	0x010a
        /*036e*/ 	.byte	0x15
	.zero		1


	//   ....[24]....
        /*0370*/ 	.word	0x000011b0
        /*0374*/ 	.word	0x000000ff
        /*0378*/ 	.word	0x00022830
        /*037c*/ 	.short	0x010a
        /*037e*/ 	.byte	0x15
	.zero		1


	//   ....[25]....
        /*0380*/ 	.word	0x00002360
        /*0384*/ 	.word	0x00000004
        /*0388*/ 	.word	0x00000000
        /*038c*/ 	.short	0x0101
        /*038e*/ 	.byte	0x3f
	.zero		1


	//   ....[26]....
        /*0390*/ 	.word	0x00002790
        /*0394*/ 	.word	0x000000ff
        /*0398*/ 	.word	0x00022850
        /*039c*/ 	.short	0x010a
        /*039e*/ 	.byte	0x15
	.zero		1


	//   ....[27]....
        /*03a0*/ 	.word	0x000027d0
        /*03a4*/ 	.word	0x000000ff
        /*03a8*/ 	.word	0x00022850
        /*03ac*/ 	.short	0x010a
        /*03ae*/ 	.byte	0x15
	.zero		1


	//   ....[28]....
        /*03b0*/ 	.word	0x00002ac0
        /*03b4*/ 	.word	0x00000008
        /*03b8*/ 	.word	0x00000000
        /*03bc*/ 	.short	0x0101
        /*03be*/ 	.byte	0x3f
	.zero		1


	//   ....[29]....
        /*03c0*/ 	.word	0x00002c10
        /*03c4*/ 	.word	0x000000ff
        /*03c8*/ 	.word	0x00022830
        /*03cc*/ 	.short	0x010a
        /*03ce*/ 	.byte	0x17
	.zero		1


	//   ....[30]....
        /*03d0*/ 	.word	0x00002c60
        /*03d4*/ 	.word	0x000000ff
        /*03d8*/ 	.word	0x00022830
        /*03dc*/ 	.short	0x010a
        /*03de*/ 	.byte	0x17
	.zero		1


	//   ....[31]....
        /*03e0*/ 	.word	0x000038a0
        /*03e4*/ 	.word	0x0000009a
        /*03e8*/ 	.word	0x00000000
        /*03ec*/ 	.short	0x0101
        /*03ee*/ 	.byte	0x3f
	.zero		1


	//   ....[32]....
        /*03f0*/ 	.word	0x000044e0
        /*03f4*/ 	.word	0x000000ff
        /*03f8*/ 	.word	0x00022850
        /*03fc*/ 	.short	0x010a
        /*03fe*/ 	.byte	0x17
	.zero		1


	//   ....[33]....
        /*0400*/ 	.word	0x00004530
        /*0404*/ 	.word	0x000000ff
        /*0408*/ 	.word	0x00022850
        /*040c*/ 	.short	0x010a
        /*040e*/ 	.byte	0x17
	.zero		1


	//   ....[34]....
        /*0410*/ 	.word	0x000047f0
        /*0414*/ 	.word	0x000000b7
        /*0418*/ 	.word	0x00000000
        /*041c*/ 	.short	0x0101
        /*041e*/ 	.byte	0x3f
	.zero		1


	//   ....[35]....
        /*0420*/ 	.word	0x000061a0
        /*0424*/ 	.word	0x000000ff
        /*0428*/ 	.word	0x00000000
        /*042c*/ 	.short	0x0101
        /*042e*/ 	.byte	0x06
	.zero		1


	//   ....[36]....
        /*0430*/ 	.word	0x00006e10
        /*0434*/ 	.word	0x00000005
        /*0438*/ 	.word	0x00022840
        /*043c*/ 	.short	0x010a
        /*043e*/ 	.byte	0x3f
	.zero		1


	//   ....[37]....
        /*0440*/ 	.word	0x000071a0
        /*0444*/ 	.word	0x0000000a
        /*0448*/ 	.word	0x00022820
        /*044c*/ 	.short	0x010a
        /*044e*/ 	.byte	0x3f
	.zero		1


	//   ....[38]....
        /*0450*/ 	.word	0x00007270
        /*0454*/ 	.word	0x00000008
        /*0458*/ 	.word	0x00022860
        /*045c*/ 	.short	0x010a
        /*045e*/ 	.byte	0x3f
	.zero		1


	//   ....[39]....
        /*0460*/ 	.word	0x00007820
        /*0464*/ 	.word	0x00000002
        /*0468*/ 	.word	0x00022840
        /*046c*/ 	.short	0x010a
        /*046e*/ 	.byte	0x3f
	.zero		1


	//   ....[40]....
        /*0470*/ 	.word	0x000079e0
        /*0474*/ 	.word	0x00000002
        /*0478*/ 	.word	0x00022860
        /*047c*/ 	.short	0x010a
        /*047e*/ 	.byte	0x3f
	.zero		1


	//   ....[41]....
        /*0480*/ 	.word	0x00007f30
        /*0484*/ 	.word	0x00000003
        /*0488*/ 	.word	0x00022840
        /*048c*/ 	.short	0x010a
        /*048e*/ 	.byte	0x3f
	.zero		1


	//   ....[42]....
        /*0490*/ 	.word	0x000080f0
        /*0494*/ 	.word	0x00000003
        /*0498*/ 	.word	0x00022860
        /*049c*/ 	.short	0x010a
        /*049e*/ 	.byte	0x3f
	.zero		1


	//   ....[43]....
        /*04a0*/ 	.word	0x000085e0
        /*04a4*/ 	.word	0x00000003
        /*04a8*/ 	.word	0x00022840
        /*04ac*/ 	.short	0x010a
        /*04ae*/ 	.byte	0x3f
	.zero		1


	//   ....[44]....
        /*04b0*/ 	.word	0x000087a0
        /*04b4*/ 	.word	0x00000003
        /*04b8*/ 	.word	0x00022860
        /*04bc*/ 	.short	0x010a
        /*04be*/ 	.byte	0x3f
	.zero		1


	//   ....[45]....
        /*04c0*/ 	.word	0x00008be0
        /*04c4*/ 	.word	0x00000000
        /*04c8*/ 	.word	0x00022820
        /*04cc*/ 	.short	0x010a
        /*04ce*/ 	.byte	0x3f
	.zero		1


	//   ....[46]....
        /*04d0*/ 	.word	0x00008d80
        /*04d4*/ 	.word	0x00000006
        /*04d8*/ 	.word	0x00000000
        /*04dc*/ 	.short	0x010a
        /*04de*/ 	.byte	0x3f
	.zero		1


	//   ....[47]....
        /*04e0*/ 	.word	0x00008df0
        /*04e4*/ 	.word	0x00000003
        /*04e8*/ 	.word	0x00000000
        /*04ec*/ 	.short	0x010a
        /*04ee*/ 	.byte	0x3f
	.zero		1


	//   ....[48]....
        /*04f0*/ 	.word	0x00008e50
        /*04f4*/ 	.word	0x00000010
        /*04f8*/ 	.word	0x00000000
        /*04fc*/ 	.short	0x010a
        /*04fe*/ 	.byte	0x3f
	.zero		1


	//   ....[49]....
        /*0500*/ 	.word	0x00008e80
        /*0504*/ 	.word	0x00000003
        /*0508*/ 	.word	0x00000000
        /*050c*/ 	.short	0x010a
        /*050e*/ 	.byte	0x3f
	.zero		1


	//   ....[50]....
        /*0510*/ 	.word	0x00008ef0
        /*0514*/ 	.word	0x00000003
        /*0518*/ 	.word	0x00022800
        /*051c*/ 	.short	0x010a
        /*051e*/ 	.byte	0x3f
	.zero		1


	//   ....[51]....
        /*0520*/ 	.word	0x00008f50
        /*0524*/ 	.word	0x00000000
        /*0528*/ 	.word	0x00022830
        /*052c*/ 	.short	0x010a
        /*052e*/ 	.byte	0x3f
	.zero		1


	//   ....[52]....
        /*0530*/ 	.word	0x00008fa0
        /*0534*/ 	.word	0x00000008
        /*0538*/ 	.word	0x00022850
        /*053c*/ 	.short	0x010a
        /*053e*/ 	.byte	0x3f
	.zero		1


	//   ....[53]....
        /*0540*/ 	.word	0x00009010
        /*0544*/ 	.word	0x00000000
        /*0548*/ 	.word	0x00022830
        /*054c*/ 	.short	0x010a
        /*054e*/ 	.byte	0x3f
	.zero		1


	//   ....[54]....
        /*0550*/ 	.word	0x00009070
        /*0554*/ 	.word	0x000000b7
        /*0558*/ 	.word	0x00022850
        /*055c*/ 	.short	0x010a
        /*055e*/ 	.byte	0x3f
	.zero		1


	//   ....[55]....
        /*0560*/ 	.word	0x00009210
        /*0564*/ 	.word	0x00000005
        /*0568*/ 	.word	0x00022840
        /*056c*/ 	.short	0x010a
        /*056e*/ 	.byte	0x3f
	.zero		1


	//   ....[56]....
        /*0570*/ 	.word	0x00009290
        /*0574*/ 	.word	0x00000008
        /*0578*/ 	.word	0x00022820
        /*057c*/ 	.short	0x010a
        /*057e*/ 	.byte	0x3f
	.zero		1


	//   ....[57]....
        /*0580*/ 	.word	0x000092e0
        /*0584*/ 	.word	0x00000008
        /*0588*/ 	.word	0x00022860
        /*058c*/ 	.short	0x010a
        /*058e*/ 	.byte	0x3f
	.zero		1


	//   ....[58]....
        /*0590*/ 	.word	0x00009330
        /*0594*/ 	.word	0x00000002
        /*0598*/ 	.word	0x00022840
        /*059c*/ 	.short	0x010a
        /*059e*/ 	.byte	0x3f
	.zero		1


	//   ....[59]....
        /*05a0*/ 	.word	0x00009380
        /*05a4*/ 	.word	0x00000002
        /*05a8*/ 	.word	0x00022860
        /*05ac*/ 	.short	0x010a
        /*05ae*/ 	.byte	0x3f
	.zero		1


	//   ....[60]....
        /*05b0*/ 	.word	0x000093d0
        /*05b4*/ 	.word	0x00000003
        /*05b8*/ 	.word	0x00022840
        /*05bc*/ 	.short	0x010a
        /*05be*/ 	.byte	0x3f
	.zero		1


	//   ....[61]....
        /*05c0*/ 	.word	0x00009420
        /*05c4*/ 	.word	0x00000003
        /*05c8*/ 	.word	0x00022860
        /*05cc*/ 	.short	0x010a
        /*05ce*/ 	.byte	0x3f
	.zero		1


	//   ....[62]....
        /*05d0*/ 	.word	0x00009470
        /*05d4*/ 	.word	0x00000003
        /*05d8*/ 	.word	0x00022840
        /*05dc*/ 	.short	0x010a
        /*05de*/ 	.byte	0x3f
	.zero		1


	//   ....[63]....
        /*05e0*/ 	.word	0x000094c0
        /*05e4*/ 	.word	0x00000003
        /*05e8*/ 	.word	0x00022860
        /*05ec*/ 	.short	0x010a
        /*05ee*/ 	.byte	0x3f
	.zero		1


	//   ....[64]....
        /*05f0*/ 	.word	0x00009510
        /*05f4*/ 	.word	0x00000000
        /*05f8*/ 	.word	0x00022820
        /*05fc*/ 	.short	0x010a
        /*05fe*/ 	.byte	0x3f
	.zero		1


	//   ....[65]....
        /*0600*/ 	.word	0x000096b0
        /*0604*/ 	.word	0x00000006
        /*0608*/ 	.word	0x00000000
        /*060c*/ 	.short	0x010a
        /*060e*/ 	.byte	0x3f
	.zero		1


	//   ....[66]....
        /*0610*/ 	.word	0x00009700
        /*0614*/ 	.word	0x00000003
        /*0618*/ 	.word	0x00000000
        /*061c*/ 	.short	0x010a
        /*061e*/ 	.byte	0x3f
	.zero		1


	//   ....[67]....
        /*0620*/ 	.word	0x00009750
        /*0624*/ 	.word	0x00000010
        /*0628*/ 	.word	0x00000000
        /*062c*/ 	.short	0x010a
        /*062e*/ 	.byte	0x3f
	.zero		1


	//----- nvinfo : EIATTR_NUM_MBARRIERS
	.align		4
.L_150:
        /*0630*/ 	.byte	0x03, 0x38
        /*0632*/ 	.short	0x0016


	//----- nvinfo : EIATTR_EXIT_INSTR_OFFSETS
	.align		4
        /*0634*/ 	.byte	0x04, 0x1c
        /*0636*/ 	.short	(.L_152 - .L_151)


	//   ....[0]....
.L_151:
        /*0638*/ 	.word	0x00000a30


	//   ....[1]....
        /*063c*/ 	.word	0x00006250


	//   ....[2]....
        /*0640*/ 	.word	0x000062b0


	//   ....[3]....
        /*0644*/ 	.word	0x00008ed0


	//----- nvinfo : EIATTR_MAX_THREADS
	.align		4
.L_152:
        /*0648*/ 	.byte	0x04, 0x05
        /*064a*/ 	.short	(.L_154 - .L_153)
.L_153:
        /*064c*/ 	.word	0x00000180
        /*0650*/ 	.word	0x00000001
        /*0654*/ 	.word	0x00000001


	//----- nvinfo : EIATTR_CRS_STACK_SIZE
	.align		4
.L_154:
        /*0658*/ 	.byte	0x04, 0x1e
        /*065a*/ 	.short	(.L_156 - .L_155)
.L_155:
        /*065c*/ 	.word	0x00000000


	//----- nvinfo : EIATTR_CBANK_PARAM_SIZE
	.align		4
.L_156:
        /*0660*/ 	.byte	0x03, 0x19
        /*0662*/ 	.short	0x0bf0


	//----- nvinfo : EIATTR_PARAM_CBANK
	.align		4
        /*0664*/ 	.byte	0x04, 0x0a
        /*0666*/ 	.short	(.L_158 - .L_157)
	.align		4
.L_157:
        /*0668*/ 	.word	index@(.nv.constant0._ZN7cutlass13device_kernelIN5flash11enable_sm90INS1_16FlashAttnFwdSm90INS1_25CollectiveMainloopFwdSm90ILi2EN4cute5tupleIJNS5_1CILi1EEES8_S8_EEENS6_IJNS7_ILi128EEENS7_ILi96EEENS7_ILi64EEEEEELi256ENS_10bfloat16_tEfNS_4arch4Sm90ELb0ELb0ELb0ELb0ELb0ELb0ELb0ELb1ELb0ELb0ELb0ELb0EEENS1_21CollectiveEpilogueFwdINS6_IJSA_NS7_ILi256EEESB_EEES9_SE_SG_Li256ELb0ELb0ELb0ELb0EEENS1_29StaticPersistentTileSchedulerILb0EEEEEEEEEvNT_6ParamsE)
        /*066c*/ 	.short	0x0210
        /*066e*/ 	.short	0x0bf0


	//----- nvinfo : EIATTR_SW_WAR
	.align		4
.L_158:
        /*0670*/ 	.byte	0x04, 0x36
        /*0672*/ 	.short	(.L_160 - .L_159)
.L_159:
        /*0674*/ 	.word	0x00000008
.L_160:


//--------------------- .nv.info._ZN7cutlass13device_kernelIN5flash11enable_sm90INS1_16FlashAttnFwdSm90INS1_25CollectiveMainloopFwdSm90ILi2EN4cute5tupleIJNS5_1CILi1EEES8_S8_EEENS6_IJNS7_ILi128EEENS7_ILi96EEENS7_ILi64EEEEEELi256ENS_10bfloat16_tEfNS_4arch4Sm90ELb0ELb0ELb0ELb0ELb0ELb0ELb1ELb1ELb0ELb0ELb0ELb0EEENS1_21CollectiveEpilogueFwdINS6_IJSA_NS7_ILi256EEESB_EEES9_SE_SG_Li256ELb0ELb0ELb0ELb0EEENS1_29StaticPersistentTileSchedulerILb0EEEEEEEEEvNT_6ParamsE --------------------------
	.section	.nv.info._ZN7cutlass13device_kernelIN5flash11enable_sm90INS1_16FlashAttnFwdSm90INS1_25CollectiveMainloopFwdSm90ILi2EN4cute5tupleIJNS5_1CILi1EEES8_S8_EEENS6_IJNS7_ILi128EEENS7_ILi96EEENS7_ILi64EEEEEELi256ENS_10bfloat16_tEfNS_4arch4Sm90ELb0ELb0ELb0ELb0ELb0ELb0ELb1ELb1ELb0ELb0ELb0ELb0EEENS1_21CollectiveEpilogueFwdINS6_IJSA_NS7_ILi256EEESB_EEES9_SE_SG_Li256ELb0ELb0ELb0ELb0EEENS1_29StaticPersistentTileSchedulerILb0EEEEEEEEEvNT_6ParamsE,"",@"SHT_CUDA_INFO"
	.sectionflags	@""
	.align	4


	//----- nvinfo : EIATTR_CUDA_API_VERSION
	.align		4
        /*0000*/ 	.byte	0x04, 0x37
        /*0002*/ 	.short	(.L_162 - .L_161)
.L_161:
        /*0004*/ 	.word	0x00000082


	//----- nvinfo : EIATTR_KPARAM_INFO
	.align		4
.L_162:
        /*0008*/ 	.byte	0x04, 0x17
        /*000a*/ 	.short	(.L_164 - .L_163)
.L_163:
        /*000c*/ 	.word	0x00000000
        /*0010*/ 	.short	0x0000
        /*0012*/ 	.short	0x0070
        /*0014*/ 	.byte	0x00, 0xf0, 0x01, 0x32


	//----- nvinfo : EIATTR_SPARSE_MMA_MASK
	.align		4
.L_164:
        /*0018*/ 	.byte	0x03, 0x50
        /*001a*/ 	.short	0x0000


	//----- nvinfo : EIATTR_MAXREG_COUNT
	.align		4
        /*001c*/ 	.byte	0x03, 0x1b
        /*001e*/ 	.short	0x00a8


	//----- nvinfo : EIATTR_NUM_BARRIERS
	.align		4
        /*0020*/ 	.byte	0x02, 0x4c
        /*0022*/ 	.byte	0x10
	.zero		1


	//----- nvinfo : EIATTR_EXTERNS
	.align		4
        /*0024*/ 	.byte	0x04, 0x0f
        /*0026*/ 	.short	(.L_166 - .L_165)


	//   ....[0]....
	.align		4
.L_165:
        /*0028*/ 	.word	index@(__assertfail)


	//----- nvinfo : EIATTR_ANNOTATIONS
	.align		4
.L_166:
        /*002c*/ 	.byte	0x04, 0x55
        /*002e*/ 	.short	(.L_168 - .L_167)


	//   ....[0]....
.L_167:
        /* <DEDUP_REMOVED lines=13> */


	//----- nvinfo : EIATTR_MERCURY_ISA_VERSION
	.align		4
.L_168:
        /*00e8*/ 	.byte	0x03, 0x5f
        /*00ea*/ 	.short	0x0101


	//----- nvinfo : EIATTR_INT_WARP_WIDE_INSTR_OFFSETS
	.align		4
        /*00ec*/ 	.byte	0x04, 0x31
        /*00ee*/ 	.short	(.L_170 - .L_169)


	//   ....[0]....
.L_169:
        /*00f0*/ 	.word	0x000001c0


	//   ....[1]....
        /*00f4*/ 	.word	0x000001f0


	//   ....[2]....
        /*00f8*/ 	.word	0x00000200


	//   ....[3]....
        /*00fc*/ 	.word	0x00000270


	//   ....[4]....
        /*0100*/ 	.word	0x000078a0


	//   ....[5]....
        /*0104*/ 	.word	0x00007900


	//----- nvinfo : EIATTR_COOP_GROUP_MASK_REGIDS
	.align		4
.L_170:
        /*0108*/ 	.byte	0x04, 0x29
        /*010a*/ 	.short	(.L_172 - .L_171)


	//   ....[0]....
.L_171:
        /*010c*/ 	.word	0xffffffff


	//   ....[1]....
        /*0110*/ 	.word	0xffffffff


	//   ....[2]....
        /*0114*/ 	.word	0xffffffff


	//   ....[3]....
        /*0118*/ 	.word	0xffffffff


	//   ....[4]....
        /*011c*/ 	.word	0xffffffff


	//   ....[5]....
        /*0120*/ 	.word	0xffffffff


	//   ....[6]....
        /*0124*/ 	.word	0xffffffff


	//   ....[7]....
        /*0128*/ 	.word	0xffffffff


	//   ....[8]....
        /*012c*/ 	.word	0xffffffff


	//   ....[9]....
        /*0130*/ 	.word	0xffffffff


	//   ....[10]....
        /*0134*/ 	.word	0xffffffff


	//   ....[11]....
        /*0138*/ 	.word	0xffffffff


	//   ....[12]....
        /*013c*/ 	.word	0xffffffff


	//   ....[13]....
        /*0140*/ 	.word	0xffffffff


	//   ....[14]....
        /*0144*/ 	.word	0xffffffff


	//   ....[15]....
        /*0148*/ 	.word	0xffffffff


	//   ....[16]....
        /*014c*/ 	.word	0xffffffff


	//   ....[17]....
        /*0150*/ 	.word	0xffffffff


	//   ....[18]....
        /*0154*/ 	.word	0xffffffff


	//   ....[19]....
        /*0158*/ 	.word	0xffffffff


	//   ....[20]....
        /*015c*/ 	.word	0xffffffff


	//   ....[21]....
        /*0160*/ 	.word	0xffffffff


	//   ....[22]....
        /*0164*/ 	.word	0xffffffff


	//   ....[23]....
        /*0168*/ 	.word	0x0500000f


	//   ....[24]....
        /*016c*/ 	.word	0x0500000f


	//----- nvinfo : EIATTR_COOP_GROUP_INSTR_OFFSETS
	.align		4
.L_172:
        /*0170*/ 	.byte	0x04, 0x28
        /*0172*/ 	.short	(.L_174 - .L_173)


	//   ....[0]....
.L_173:
        /*0174*/ 	.word	0x00000070


	//   ....[1]....
        /*0178*/ 	.word	0x000001d0


	//   ....[2]....
        /*017c*/ 	.word	0x00000220


	//   ....[3]....
        /*0180*/ 	.word	0x00000430


	//   ....[4]....
        /*0184*/ 	.word	0x00000590


	//   ....[5]....
        /*0188*/ 	.word	0x000006b0


	//   ....[6]....
        /*018c*/ 	.word	0x00000810


	//   ....[7]....
        /*0190*/ 	.word	0x00000d90


	//   ....[8]....
        /*0194*/ 	.word	0x00002490


	//   ....[9]....
        /*0198*/ 	.word	0x000024c0


	//   ....[10]....
        /*019c*/ 	.word	0x000024e0


	//   ....[11]....
        /*01a0*/ 	.word	0x00002500


	//   ....[12]....
        /*01a4*/ 	.word	0x00004010


	//   ....[13]....
        /*01a8*/ 	.word	0x00004070


	//   ....[14]....
        /*01ac*/ 	.word	0x00004090


	//   ....[15]....
        /*01b0*/ 	.word	0x000040b0


	//   ....[16]....
        /*01b4*/ 	.word	0x00005640


	//   ....[17]....
        /*01b8*/ 	.word	0x00005680


	//   ....[18]....
        /*01bc*/ 	.word	0x00005810


	//   ....[19]....
        /*01c0*/ 	.word	0x00005850


	//   ....[20]....
        /*01c4*/ 	.word	0x00006d90


	//   ....[21]....
        /*01c8*/ 	.word	0x000070c0


	//   ....[22]....
        /*01cc*/ 	.word	0x00009ce0


	//   ....[23]....
        /*01d0*/ 	.word	0x0000a230


	//   ....[24]....
        /*01d4*/ 	.word	0x0000a6d0


	//----- nvinfo : EIATTR_REG_RECONFIG
	.align		4
.L_174:
        /*01d8*/ 	.byte	0x01, 0x54
	.zero		2


	//----- nvinfo : EIATTR_SYSCALL_OFFSETS
	.align		4
        /*01dc*/ 	.byte	0x04, 0x46
        /*01de*/ 	.short	(.L_176 - .L_175)


	//   ....[0]....
.L_175:
        /*01e0*/ 	.word	0x000010d0


	//   ....[1]....
        /*01e4*/ 	.word	0x00007520


	//   ....[2]....
        /*01e8*/ 	.word	0x00007660


	//   ....[3]....
        /*01ec*/ 	.word	0x00007760


	//----- nvinfo : EIATTR_MBARRIER_INSTR_OFFSETS
	.align		4
.L_176:
        /*01f0*/ 	.byte	0x04, 0x39
        /*01f2*/ 	.short	(.L_178 - .L_177)


	//   ....[0]....
.L_177:
        /*01f4*/ 	.word	0x000002d0
        /*01f8*/ 	.word	0x000000ff
        /*01fc*/ 	.word	0x00032400
        /*0200*/ 	.short	0x0100
        /*0202*/ 	.byte	0x06
	.zero		1


	//   ....[1]....
        /*0204*/ 	.word	0x000002e0
        /*0208*/ 	.word	0x000000ff
        /*020c*/ 	.word	0x00032410
        /*0210*/ 	.short	0x0100
        /*0212*/ 	.byte	0x06
	.zero		1


	//   ....[2]....
        /*0214*/ 	.word	0x000002f0
        /*0218*/ 	.word	0x000000ff
        /*021c*/ 	.word	0x00032420
        /*0220*/ 	.short	0x0100
        /*0222*/ 	.byte	0x06
	.zero		1


	//   ....[3]....
        /*0224*/ 	.word	0x000003e0
        /*0228*/ 	.word	0x000000ff
        /*022c*/ 	.word	0x00032430
        /*0230*/ 	.short	0x0100
        /*0232*/ 	.byte	0x08
	.zero		1


	//   ....[4]....
        /*0234*/ 	.word	0x000003f0
        /*0238*/ 	.word	0x000000ff
        /*023c*/ 	.word	0x00032440
        /*0240*/ 	.short	0x0100
        /*0242*/ 	.byte	0x08
	.zero		1


	//   ....[5]....
        /*0244*/ 	.word	0x00000400
        /*0248*/ 	.word	0x000000ff
        /*024c*/ 	.word	0x00032438
        /*0250*/ 	.short	0x0100
        /*0252*/ 	.byte	0x08
	.zero		1


	//   ....[6]....
        /*0254*/ 	.word	0x00000410
        /*0258*/ 	.word	0x000000ff
        /*025c*/ 	.word	0x00032448
        /*0260*/ 	.short	0x0100
        /*0262*/ 	.byte	0x08
	.zero		1


	//   ....[7]....
        /*0264*/ 	.word	0x00000540
        /*0268*/ 	.word	0x000000ff
        /*026c*/ 	.word	0x00032450
        /*0270*/ 	.short	0x0100
        /*0272*/ 	.byte	0x08
	.zero		1


	//   ....[8]....
        /*0274*/ 	.word	0x00000550
        /*0278*/ 	.word	0x000000ff
        /*027c*/ 	.word	0x00032460
        /*0280*/ 	.short	0x0100
        /*0282*/ 	.byte	0x08
	.zero		1


	//   ....[9]....
        /*0284*/ 	.word	0x00000560
        /*0288*/ 	.word	0x000000ff
        /*028c*/ 	.word	0x00032458
        /*0290*/ 	.short	0x0100
        /*0292*/ 	.byte	0x08
	.zero		1


	//   ....[10]....
        /*0294*/ 	.word	0x00000570
        /*0298*/ 	.word	0x000000ff
        /*029c*/ 	.word	0x00032468
        /*02a0*/ 	.short	0x0100
        /*02a2*/ 	.byte	0x08
	.zero		1


	//   ....[11]....
        /*02a4*/ 	.word	0x00000660
        /*02a8*/ 	.word	0x000000ff
        /*02ac*/ 	.word	0x00032470
        /*02b0*/ 	.short	0x0100
        /*02b2*/ 	.byte	0x06
	.zero		1


	//   ....[12]....
        /*02b4*/ 	.word	0x00000670
        /*02b8*/ 	.word	0x000000ff
        /*02bc*/ 	.word	0x00032480
        /*02c0*/ 	.short	0x0100
        /*02c2*/ 	.byte	0x06
	.zero		1


	//   ....[13]....
        /*02c4*/ 	.word	0x00000680
        /*02c8*/ 	.word	0x000000ff
        /*02cc*/ 	.word	0x00032478
        /*02d0*/ 	.short	0x0100
        /*02d2*/ 	.byte	0x06
	.zero		1


	//   ....[14]....
        /*02d4*/ 	.word	0x00000690
        /*02d8*/ 	.word	0x000000ff
        /*02dc*/ 	.word	0x00032488
        /*02e0*/ 	.short	0x0100
        /*02e2*/ 	.byte	0x06
	.zero		1


	//   ....[15]....
        /*02e4*/ 	.word	0x000007c0
        /*02e8*/ 	.word	0x000000ff
        /*02ec*/ 	.word	0x00032490
        /*02f0*/ 	.short	0x0100
        /*02f2*/ 	.byte	0x08
	.zero		1


	//   ....[16]....
        /*02f4*/ 	.word	0x000007d0
        /*02f8*/ 	.word	0x000000ff
        /*02fc*/ 	.word	0x000324a0
        /*0300*/ 	.short	0x0100
        /*0302*/ 	.byte	0x08
	.zero		1


	//   ....[17]....
        /*0304*/ 	.word	0x000007e0
        /*0308*/ 	.word	0x000000ff
        /*030c*/ 	.word	0x00032498
        /*0310*/ 	.short	0x0100
        /*0312*/ 	.byte	0x08
	.zero		1


	//   ....[18]....
        /*0314*/ 	.word	0x000007f0
        /*0318*/ 	.word	0x000000ff
        /*031c*/ 	.word	0x000324a8
        /*0320*/ 	.short	0x0100
        /*0322*/ 	.byte	0x08
	.zero		1


	//   ....[19]....
        /*0324*/ 	.word	0x00000920
        /*0328*/ 	.word	0x000000ff
        /*032c*/ 	.word	0x000324b0
        /*0330*/ 	.short	0x0100
        /*0332*/ 	.byte	0x08
	.zero		1


	//   ....[20]....
        /*0334*/ 	.word	0x00000930
        /*0338*/ 	.word	0x000000ff
        /*033c*/ 	.word	0x000324c0
        /*0340*/ 	.short	0x0100
        /*0342*/ 	.byte	0x08
	.zero		1


	//   ....[21]....
        /*0344*/ 	.word	0x00000940
        /*0348*/ 	.word	0x000000ff
        /*034c*/ 	.word	0x000324b8
        /*0350*/ 	.short	0x0100
        /*0352*/ 	.byte	0x08
	.zero		1


	//   ....[22]....
        /*0354*/ 	.word	0x00000950
        /*0358*/ 	.word	0x000000ff
        /*035c*/ 	.word	0x000324c8
        /*0360*/ 	.short	0x0100
        /*0362*/ 	.byte	0x08
	.zero		1


	//   ....[23]....
        /*0364*/ 	.word	0x00001120
        /*0368*/ 	.word	0x000000ff
        /*036c*/ 	.word	0x00032400
        /*0370*/ 	.short	0x010a
        /*0372*/ 	.byte	0x29
	.zero		1


	//   ....[24]....
        /*0374*/ 	.word	0x000011d0
        /*0378*/ 	.word	0x000000ff
        /*037c*/ 	.word	0x00032430
        /*0380*/ 	.short	0x010a
        /*0382*/ 	.byte	0x1a
	.zero		1


	//   ....[25]....
        /*0384*/ 	.word	0x00001210
        /*0388*/ 	.word	0x000000ff
        /*038c*/ 	.word	0x00032430
        /*0390*/ 	.short	0x010a
        /*0392*/ 	.byte	0x1a
	.zero		1


	//   ....[26]....
        /*0394*/ 	.word	0x00001470
        /*0398*/ 	.word	0x000000ff
        /*039c*/ 	.word	0x00032410
        /*03a0*/ 	.short	0x010a
        /*03a2*/ 	.byte	0x29
	.zero		1


	//   ....[27]....
        /*03a4*/ 	.word	0x000014b0
        /*03a8*/ 	.word	0x000000ff
        /*03ac*/ 	.word	0x00032450
        /*03b0*/ 	.short	0x010a
        /*03b2*/ 	.byte	0x1a
	.zero		1


	//   ....[28]....
        /*03b4*/ 	.word	0x000014f0
        /*03b8*/ 	.word	0x000000ff
        /*03bc*/ 	.word	0x00032450
        /*03c0*/ 	.short	0x010a
        /*03c2*/ 	.byte	0x1a
	.zero		1


	//   ....[29]....
        /*03c4*/ 	.word	0x00002720
        /*03c8*/ 	.word	0x00000018
        /*03cc*/ 	.word	0x00000000
        /*03d0*/ 	.short	0x0101
        /*03d2*/ 	.byte	0x3f
	.zero		1


	//   ....[30]....
        /*03d4*/ 	.word	0x00003240
        /*03d8*/ 	.word	0x000000ae
        /*03dc*/ 	.word	0x00000000
        /*03e0*/ 	.short	0x0101
        /*03e2*/ 	.byte	0x3f
	.zero		1


	//   ....[31]....
        /*03e4*/ 	.word	0x00003370
        /*03e8*/ 	.word	0x000000ff
        /*03ec*/ 	.word	0x00032430
        /*03f0*/ 	.short	0x010a
        /*03f2*/ 	.byte	0x1c
	.zero		1


	//   ....[32]....
        /*03f4*/ 	.word	0x000033b0
        /*03f8*/ 	.word	0x000000ff
        /*03fc*/ 	.word	0x00032430
        /*0400*/ 	.short	0x010a
        /*0402*/ 	.byte	0x1c
	.zero		1


	//   ....[33]....
        /*0404*/ 	.word	0x00003530
        /*0408*/ 	.word	0x000000ff
        /*040c*/ 	.word	0x00032450
        /*0410*/ 	.short	0x010a
        /*0412*/ 	.byte	0x1c
	.zero		1


	//   ....[34]....
        /*0414*/ 	.word	0x00003570
        /*0418*/ 	.word	0x000000ff
        /*041c*/ 	.word	0x00032450
        /*0420*/ 	.short	0x010a
        /*0422*/ 	.byte	0x1c
	.zero		1


	//   ....[35]....
        /*0424*/ 	.word	0x00004230
        /*0428*/ 	.word	0x00000098
        /*042c*/ 	.word	0x00000000
        /*0430*/ 	.short	0x0101
        /*0432*/ 	.byte	0x3f
	.zero		1


	//   ....[36]....
        /*0434*/ 	.word	0x00005620
        /*0438*/ 	.word	0x00000014
        /*043c*/ 	.word	0x00000000
        /*0440*/ 	.short	0x0101
        /*0442*/ 	.byte	0x3f
	.zero		1


	//   ....[37]....
        /*0444*/ 	.word	0x00006fd0
        /*0448*/ 	.word	0x000000ff
        /*044c*/ 	.word	0x00000000
        /*0450*/ 	.short	0x0101
        /*0452*/ 	.byte	0x06
	.zero		1


	//   ....[38]....
        /*0454*/ 	.word	0x00007c60
        /*0458*/ 	.word	0x00000005
        /*045c*/ 	.word	0x00032440
        /*0460*/ 	.short	0x010a
        /*0462*/ 	.byte	0x3f
	.zero		1


	//   ....[39]....
        /*0464*/ 	.word	0x00008240
        /*0468*/ 	.word	0x0000000a
        /*046c*/ 	.word	0x00032420
        /*0470*/ 	.short	0x010a
        /*0472*/ 	.byte	0x3f
	.zero		1


	//   ....[40]....
        /*0474*/ 	.word	0x00008310
        /*0478*/ 	.word	0x00000008
        /*047c*/ 	.word	0x00032460
        /*0480*/ 	.short	0x010a
        /*0482*/ 	.byte	0x3f
	.zero		1


	//   ....[41]....
        /*0484*/ 	.word	0x000088c0
        /*0488*/ 	.word	0x00000002
        /*048c*/ 	.word	0x00032440
        /*0490*/ 	.short	0x010a
        /*0492*/ 	.byte	0x3f
	.zero		1


	//   ....[42]....
        /*0494*/ 	.word	0x00008a80
        /*0498*/ 	.word	0x00000002
        /*049c*/ 	.word	0x00032460
        /*04a0*/ 	.short	0x010a
        /*04a2*/ 	.byte	0x3f
	.zero		1


	//   ....[43]....
        /*04a4*/ 	.word	0x00008fb0
        /*04a8*/ 	.word	0x00000003
        /*04ac*/ 	.word	0x00032440
        /*04b0*/ 	.short	0x010a
        /*04b2*/ 	.byte	0x3f
	.zero		1


	//   ....[44]....
        /*04b4*/ 	.word	0x00009180
        /*04b8*/ 	.word	0x00000003
        /*04bc*/ 	.word	0x00032460
        /*04c0*/ 	.short	0x010a
        /*04c2*/ 	.byte	0x3f
	.zero		1


	//   ....[45]....
        /*04c4*/ 	.word	0x00009650
        /*04c8*/ 	.word	0x00000003
        /*04cc*/ 	.word	0x00032440
        /*04d0*/ 	.short	0x010a
        /*04d2*/ 	.byte	0x3f
	.zero		1


	//   ....[46]....
        /*04d4*/ 	.word	0x00009820
        /*04d8*/ 	.word	0x00000003
        /*04dc*/ 	.word	0x00032460
        /*04e0*/ 	.short	0x010a
        /*04e2*/ 	.byte	0x3f
	.zero		1


	//   ....[47]....
        /*04e4*/ 	.word	0x00009c60
        /*04e8*/ 	.word	0x00000000
        /*04ec*/ 	.word	0x00032420
        /*04f0*/ 	.short	0x010a
        /*04f2*/ 	.byte	0x3f
	.zero		1


	//   ....[48]....
        /*04f4*/ 	.word	0x00009e00
        /*04f8*/ 	.word	0x00000006
        /*04fc*/ 	.word	0x00000000
        /*0500*/ 	.short	0x010a
        /*0502*/ 	.byte	0x3f
	.zero		1


	//   ....[49]....
        /*0504*/ 	.word	0x00009e70
        /*0508*/ 	.word	0x00000003
        /*050c*/ 	.word	0x00000000
        /*0510*/ 	.short	0x010a
        /*0512*/ 	.byte	0x3f
	.zero		1


	//   ....[50]....
        /*0514*/ 	.word	0x00009ed0
        /*0518*/ 	.word	0x00000010
        /*051c*/ 	.word	0x00000000
        /*0520*/ 	.short	0x010a
        /*0522*/ 	.byte	0x3f
	.zero		1


	//   ....[51]....
        /*0524*/ 	.word	0x00009f00
        /*0528*/ 	.word	0x00000003
        /*052c*/ 	.word	0x00000000
        /*0530*/ 	.short	0x010a
        /*0532*/ 	.byte	0x3f
	.zero		1


	//   ....[52]....
        /*0534*/ 	.word	0x00009f70
        /*0538*/ 	.word	0x00000003
        /*053c*/ 	.word	0x00032400
        /*0540*/ 	.short	0x010a
        /*0542*/ 	.byte	0x3f
	.zero		1


	//   ....[53]....
        /*0544*/ 	.word	0x00009fd0
        /*0548*/ 	.word	0x00000004
        /*054c*/ 	.word	0x00032430
        /*0550*/ 	.short	0x010a
        /*0552*/ 	.byte	0x3f
	.zero		1


	//   ....[54]....
        /*0554*/ 	.word	0x0000a030
        /*0558*/ 	.word	0x00000005
        /*055c*/ 	.word	0x00032410
        /*0560*/ 	.short	0x010a
        /*0562*/ 	.byte	0x3f
	.zero		1


	//   ....[55]....
        /*0564*/ 	.word	0x0000a090
        /*0568*/ 	.word	0x00000000
        /*056c*/ 	.word	0x00032450
        /*0570*/ 	.short	0x010a
        /*0572*/ 	.byte	0x3f
	.zero		1


	//   ....[56]....
        /*0574*/ 	.word	0x0000a0f0
        /*0578*/ 	.word	0x00000003
        /*057c*/ 	.word	0x00032430
        /*0580*/ 	.short	0x010a
        /*0582*/ 	.byte	0x3f
	.zero		1


	//   ....[57]....
        /*0584*/ 	.word	0x0000a150
        /*0588*/ 	.word	0x00000003
        /*058c*/ 	.word	0x00032450
        /*0590*/ 	.short	0x010a
        /*0592*/ 	.byte	0x3f
	.zero		1


	//   ....[58]....
        /*0594*/ 	.word	0x0000a2f0
        /*0598*/ 	.word	0x00000005
        /*059c*/ 	.word	0x00032440
        /*05a0*/ 	.short	0x010a
        /*05a2*/ 	.byte	0x3f
	.zero		1


	//   ....[59]....
        /*05a4*/ 	.word	0x0000a370
        /*05a8*/ 	.word	0x00000008
        /*05ac*/ 	.word	0x00032420
        /*05b0*/ 	.short	0x010a
        /*05b2*/ 	.byte	0x3f
	.zero		1


	//   ....[60]....
        /*05b4*/ 	.word	0x0000a3c0
        /*05b8*/ 	.word	0x00000008
        /*05bc*/ 	.word	0x00032460
        /*05c0*/ 	.short	0x010a
        /*05c2*/ 	.byte	0x3f
	.zero		1


	//   ....[61]....
        /*05c4*/ 	.word	0x0000a410
        /*05c8*/ 	.word	0x00000002
        /*05cc*/ 	.word	0x00032440
        /*05d0*/ 	.short	0x010a
        /*05d2*/ 	.byte	0x3f
	.zero		1


	//   ....[62]....
        /*05d4*/ 	.word	0x0000a460
        /*05d8*/ 	.word	0x00000002
        /*05dc*/ 	.word	0x00032460
        /*05e0*/ 	.short	0x010a
        /*05e2*/ 	.byte	0x3f
	.zero		1


	//   ....[63]....
        /*05e4*/ 	.word	0x0000a4b0
        /*05e8*/ 	.word	0x00000003
        /*05ec*/ 	.word	0x00032440
        /*05f0*/ 	.short	0x010a
        /*05f2*/ 	.byte	0x3f
	.zero		1


	//   ....[64]....
        /*05f4*/ 	.word	0x0000a500
        /*05f8*/ 	.word	0x00000003
        /*05fc*/ 	.word	0x00032460
        /*0600*/ 	.short	0x010a
        /*0602*/ 	.byte	0x3f
	.zero		1


	//   ....[65]....
        /*0604*/ 	.word	0x0000a550
        /*0608*/ 	.word	0x00000003
        /*060c*/ 	.word	0x00032440
        /*0610*/ 	.short	0x010a
        /*0612*/ 	.byte	0x3f
	.zero		1


	//   ....[66]....
        /*0614*/ 	.word	0x0000a5a0
        /*0618*/ 	.word	0x00000003
        /*061c*/ 	.word	0x00032460
        /*0620*/ 	.short	0x010a
        /*0622*/ 	.byte	0x3f
	.zero		1


	//   ....[67]....
        /*0624*/ 	.word	0x0000a5f0
        /*0628*/ 	.word	0x00000000
        /*062c*/ 	.word	0x00032420
        /*0630*/ 	.short	0x010a
        /*0632*/ 	.byte	0x3f
	.zero		1


	//   ....[68]....
        /*0634*/ 	.word	0x0000a790
        /*0638*/ 	.word	0x00000006
        /*063c*/ 	.word	0x00000000
        /*0640*/ 	.short	0x010a
        /*0642*/ 	.byte	0x3f
	.zero		1


	//   ....[69]....
        /*0644*/ 	.word	0x0000a7e0
        /*0648*/ 	.word	0x00000003
        /*064c*/ 	.word	0x00000000
        /*0650*/ 	.short	0x010a
        /*0652*/ 	.byte	0x3f
	.zero		1


	//   ....[70]....
        /*0654*/ 	.word	0x0000a830
        /*0658*/ 	.word	0x00000010
        /*065c*/ 	.word	0x00000000
        /*0660*/ 	.short	0x010a
        /*0662*/ 	.byte	0x3f
	.zero		1


	//----- nvinfo : EIATTR_NUM_MBARRIERS
	.align		4
.L_178:
        /*0664*/ 	.byte	0x03, 0x38
        /*0666*/ 	.short	0x0017


	//----- nvinfo : EIATTR_EXIT_INSTR_OFFSETS
	.align		4
        /*0668*/ 	.byte	0x04, 0x1c
        /*066a*/ 	.short	(.L_180 - .L_179)


	//   ....[0]....
.L_179:
        /*066c*/ 	.word	0x00000a80


	//   ....[1]....
        /*0670*/ 	.word	0x00007080


	//   ....[2]....
        /*0674*/ 	.word	0x000070e0


	//   ....[3]....
        /*0678*/ 	.word	0x00009f50


	//----- nvinfo : EIATTR_MAX_THREADS
	.align		4
.L_180:
        /*067c*/ 	.byte	0x04, 0x05
        /*067e*/ 	.short	(.L_182 - .L_181)
.L_181:
        /*0680*/ 	.word	0x00000180
        /*0684*/ 	.word	0x00000001
        /*0688*/ 	.word	0x00000001


	//----- nvinfo : EIATTR_CRS_STACK_SIZE
	.align		4
.L_182:
        /*068c*/ 	.byte	0x04, 0x1e
        /*068e*/ 	.short	(.L_184 - .L_183)
.L_183:
        /*0690*/ 	.word	0x00000000


	//----- nvinfo : EIATTR_CBANK_PARAM_SIZE
	.align		4
.L_184:
        /*0694*/ 	.byte	0x03, 0x19
        /*0696*/ 	.short	0x0cf0


	//----- nvinfo : EIATTR_PARAM_CBANK
	.align		4
        /*0698*/ 	.byte	0x04, 0x0a
        /*069a*/ 	.short	(.L_186 - .L_185)
	.align		4
.L_185:
        /*069c*/ 	.word	index@(.nv.constant0._ZN7cutlass13device_kernelIN5flash11enable_sm90INS1_16FlashAttnFwdSm90INS1_25CollectiveMainloopFwdSm90ILi2EN4cute5tupleIJNS5_1CILi1EEES8_S8_EEENS6_IJNS7_ILi128EEENS7_ILi96EEENS7_ILi64EEEEEELi256ENS_10bfloat16_tEfNS_4arch4Sm90ELb0ELb0ELb0ELb0ELb0ELb0ELb1ELb1ELb0ELb0ELb0ELb0EEENS1_21CollectiveEpilogueFwdINS6_IJSA_NS7_ILi256EEESB_EEES9_SE_SG_Li256ELb0ELb0ELb0ELb0EEENS1_29StaticPersistentTileSchedulerILb0EEEEEEEEEvNT_6ParamsE)
        /*06a0*/ 	.short	0x0210
        /*06a2*/ 	.short	0x0cf0


	//----- nvinfo : EIATTR_SW_WAR
	.align		4
.L_186:
        /*06a4*/ 	.byte	0x04, 0x36
        /*06a6*/ 	.short	(.L_188 - .L_187)
.L_187:
        /*06a8*/ 	.word	0x00000008
.L_188:


//--------------------- .nv.info._ZN7cutlass13device_kernelIN5flash11enable_sm90INS1_16FlashAttnFwdSm90INS1_25CollectiveMainloopFwdSm90ILi2EN4cute5tupleIJNS5_1CILi1EEES8_S8_EEENS6_IJNS7_ILi128EEENS7_ILi96EEENS7_ILi64EEEEEELi256ENS_10bfloat16_tEfNS_4arch4Sm90ELb0ELb0ELb0ELb1ELb0ELb0ELb0ELb1ELb0ELb0ELb0ELb0EEENS1_21CollectiveEpilogueFwdINS6_IJSA_NS7_ILi256EEESB_EEES9_SE_SG_Li256ELb1ELb0ELb0ELb0EEENS1_36VarlenDynamicPersistentTileSchedulerILi128ELi96ELi256ELi32ELb0ELb0ELb1ELb0ELb1ELb1EEEEEEEEEvNT_6ParamsE --------------------------
	.section	.nv.info._ZN7cutlass13device_kernelIN5flash11enable_sm90INS1_16FlashAttnFwdSm90INS1_25CollectiveMainloopFwdSm90ILi2EN4cute5tupleIJNS5_1CILi1EEES8_S8_EEENS6_IJNS7_ILi128EEENS7_ILi96EEENS7_ILi64EEEEEELi256ENS_10bfloat16_tEfNS_4arch4Sm90ELb0ELb0ELb0ELb1ELb0ELb0ELb0ELb1ELb0ELb0ELb0ELb0EEENS1_21CollectiveEpilogueFwdINS6_IJSA_NS7_ILi256EEESB_EEES9_SE_SG_Li256ELb1ELb0ELb0ELb0EEENS1_36VarlenDynamicPersistentTileSchedulerILi128ELi96ELi256ELi32ELb0ELb0ELb1ELb0ELb1ELb1EEEEEEEEEvNT_6ParamsE,"",@"SHT_CUDA_INFO"
	.sectionflags	@""
	.align	4


	//----- nvinfo : EIATTR_CUDA_API_VERSION
	.align		4
        /*0000*/ 	.byte	0x04, 0x37
        /*0002*/ 	.short	(.L_190 - .L_189)
.L_189:
        /*0004*/ 	.word	0x00000082


	//----- nvinfo : EIATTR_KPARAM_INFO
	.align		4
.L_190:
        /*0008*/ 	.byte	0x04, 0x17
        /*000a*/ 	.short	(.L_192 - .L_191)
.L_191:
        /*000c*/ 	.word	0x00000000
        /*0010*/ 	.short	0x0000
        /*0012*/ 	.short	0x0070
        /*0014*/ 	.byte	0x00, 0xf0, 0x01, 0x28


	//----- nvinfo : EIATTR_SPARSE_MMA_MASK
	.align		4
.L_192:
        /*0018*/ 	.byte	0x03, 0x50
        /*001a*/ 	.short	0x0000


	//----- nvinfo : EIATTR_MAXREG_COUNT
	.align		4
        /*001c*/ 	.byte	0x03, 0x1b
        /*001e*/ 	.short	0x00a8


	//----- nvinfo : EIATTR_NUM_BARRIERS
	.align		4
        /*0020*/ 	.byte	0x02, 0x4c
        /*0022*/ 	.byte	0x10
	.zero		1


	//----- nvinfo : EIATTR_EXTERNS
	.align		4
        /*0024*/ 	.byte	0x04, 0x0f
        /*0026*/ 	.short	(.L_194 - .L_193)


	//   ....[0]....
	.align		4
.L_193:
        /*0028*/ 	.word	index@(__assertfail)


	//----- nvinfo : EIATTR_ANNOTATIONS
	.align		4
.L_194:
        /*002c*/ 	.byte	0x04, 0x55
        /*002e*/ 	.short	(.L_196 - .L_195)


	//   ....[0]....
.L_195:
        /* <DEDUP_REMOVED lines=30> */
        /*0204*/ 	.byte	0xf0, 0xc8, 0x00, 0x00, 0x01, 0x00, 0x00, 0x00, 0x00, 0xca, 0x00, 0x00


	//----- nvinfo : EIATTR_MERCURY_ISA_VERSION
	.align		4
.L_196:
        /*0210*/ 	.byte	0x03, 0x5f
        /*0212*/ 	.short	0x0101


	//----- nvinfo : EIATTR_UNUSED_LOAD_BYTE_OFFSET
	.align		4
        /*0214*/ 	.byte	0x04, 0x44
        /*0216*/ 	.short	(.L_198 - .L_197)


	//   ....[0]....
.L_197:
        /*0218*/ 	.word	0x00000a50
        /*021c*/ 	.word	0x0000fff0


	//   ....[1]....
        /*0220*/ 	.word	0x00005990
        /*0224*/ 	.word	0x0000fff0


	//----- nvinfo : EIATTR_INT_WARP_WIDE_INSTR_OFFSETS
	.align		4
.L_198:
        /*0228*/ 	.byte	0x04, 0x31
        /*022a*/ 	.short	(.L_200 - .L_199)


	//   ....[0]....
.L_199:
        /*022c*/ 	.word	0x00000160


	//   ....[1]....
        /*0230*/ 	.word	0x000001a0


	//   ....[2]....
        /*0234*/ 	.word	0x00000210


	//   ....[3]....
        /*0238*/ 	.word	0x000092b0


	//   ....[4]....
        /*023c*/ 	.word	0x00009340


	//   ....[5]....
        /*0240*/ 	.word	0x000097c0


	//   ....[6]....
        /*0244*/ 	.word	0x000097f0


	//   ....[7]....
        /*0248*/ 	.word	0x0000bc20


	//   ....[8]....
        /*024c*/ 	.word	0x0000bcb0


	//----- nvinfo : EIATTR_COOP_GROUP_MASK_REGIDS
	.align		4
.L_200:
        /*0250*/ 	.byte	0x04, 0x29
        /*0252*/ 	.short	(.L_202 - .L_201)


	//   ....[0]....
.L_201:
        /*0254*/ 	.word	0xffffffff


	//   ....[1]....
        /*0258*/ 	.word	0xffffffff


	//   ....[2]....
        /*025c*/ 	.word	0xffffffff


	//   ....[3]....
        /*0260*/ 	.word	0xffffffff


	//   ....[4]....
        /*0264*/ 	.word	0xffffffff


	//   ....[5]....
        /*0268*/ 	.word	0xffffffff


	//   ....[6]....
        /*026c*/ 	.word	0xffffffff


	//   ....[7]....
        /*0270*/ 	.word	0xffffffff


	//   ....[8]....
        /*0274*/ 	.word	0xffffffff


	//   ....[9]....
        /*0278*/ 	.word	0xffffffff


	//   ....[10]....
        /*027c*/ 	.word	0xffffffff


	//   ....[11]....
        /*0280*/ 	.word	0xffffffff


	//   ....[12]....
        /*0284*/ 	.word	0xffffffff


	//   ....[13]....
        /*0288*/ 	.word	0xffffffff


	//   ....[14]....
        /*028c*/ 	.word	0xffffffff


	//   ....[15]....
        /*0290*/ 	.word	0xffffffff


	//   ....[16]....
        /*0294*/ 	.word	0xffffffff


	//   ....[17]....
        /*0298*/ 	.word	0xffffffff


	//   ....[18]....
        /*029c*/ 	.word	0xffffffff


	//   ....[19]....
        /*02a0*/ 	.word	0xffffffff


	//   ....[20]....
        /*02a4*/ 	.word	0xffffffff


	//   ....[21]....
        /*02a8*/ 	.word	0xffffffff


	//   ....[22]....
        /*02ac*/ 	.word	0xffffffff


	//   ....[23]....
        /*02b0*/ 	.word	0xffffffff


	//   ....[24]....
        /*02b4*/ 	.word	0xffffffff


	//   ....[25]....
        /*02b8*/ 	.word	0xffffffff


	//   ....[26]....
        /*02bc*/ 	.word	0xffffffff


	//   ....[27]....
        /*02c0*/ 	.word	0xffffffff


	//   ....[28]....
        /*02c4*/ 	.word	0xffffffff


	//   ....[29]....
        /*02c8*/ 	.word	0xffffffff


	//   ....[30]....
        /*02cc*/ 	.word	0xffffffff


	//   ....[31]....
        /*02d0*/ 	.word	0xffffffff


	//   ....[32]....
        /*02d4*/ 	.word	0xffffffff


	//   ....[33]....
        /*02d8*/ 	.word	0xffffffff


	//   ....[34]....
        /*02dc*/ 	.word	0xffffffff


	//   ....[35]....
        /*02e0*/ 	.word	0xffffffff


	//   ....[36]....
        /*02e4*/ 	.word	0xffffffff


	//   ....[37]....
        /*02e8*/ 	.word	0xffffffff


	//   ....[38]....
        /*02ec*/ 	.word	0xffffffff


	//   ....[39]....
        /*02f0*/ 	.word	0xffffffff


	//   ....[40]....
        /*02f4*/ 	.word	0xffffffff


	//   ....[41]....
        /*02f8*/ 	.word	0xffffffff


	//   ....[42]....
        /*02fc*/ 	.word	0xffffffff


	//   ....[43]....
        /*0300*/ 	.word	0xffffffff


	//   ....[44]....
        /*0304*/ 	.word	0xffffffff


	//   ....[45]....
        /*0308*/ 	.word	0xffffffff


	//   ....[46]....
        /*030c*/ 	.word	0xffffffff


	//   ....[47]....
        /*0310*/ 	.word	0xffffffff


	//   ....[48]....
        /*0314*/ 	.word	0xffffffff


	//   ....[49]....
        /*0318*/ 	.word	0xffffffff


	//   ....[50]....
        /*031c*/ 	.word	0xffffffff


	//   ....[51]....
        /*0320*/ 	.word	0xffffffff


	//   ....[52]....
        /*0324*/ 	.word	0xffffffff


	//   ....[53]....
        /*0328*/ 	.word	0xffffffff


	//   ....[54]....
        /*032c*/ 	.word	0x0500000f


	//   ....[55]....
        /*0330*/ 	.word	0x0500000f


	//   ....[56]....
        /*0334*/ 	.word	0x0500000f


	//   ....[57]....
        /*0338*/ 	.word	0x0500000f


	//   ....[58]....
        /*033c*/ 	.word	0x0500000f


	//   ....[59]....
        /*0340*/ 	.word	0x0500000f


	//   ....[60]....
        /*0344*/ 	.word	0x0500000f


	//   ....[61]....
        /*0348*/ 	.word	0x0500000f


	//   ....[62]....
        /*034c*/ 	.word	0x0500000f


	//   ....[63]....
        /*0350*/ 	.word	0x0500000f


	//   ....[64]....
        /*0354*/ 	.word	0x0500000f


	//   ....[65]....
        /*0358*/ 	.word	0x0500000f


	//   ....[66]....
        /*035c*/ 	.word	0x0500000f


	//   ....[67]....
        /*0360*/ 	.word	0x0500000f


	//   ....[68]....
        /*0364*/ 	.word	0x0500000f


	//   ....[69]....
        /*0368*/ 	.word	0x0500000f


	//   ....[70]....
        /*036c*/ 	.word	0x0500000f


	//   ....[71]....
        /*0370*/ 	.word	0x0500000f


	//   ....[72]....
        /*0374*/ 	.word	0x0500000f


	//----- nvinfo : EIATTR_COOP_GROUP_INSTR_OFFSETS
	.align		4
.L_202:
        /*0378*/ 	.byte	0x04, 0x28
        /*037a*/ 	.short	(.L_204 - .L_203)


	//   ....[0]....
.L_203:
        /*037c*/ 	.word	0x00000070


	//   ....[1]....
        /*0380*/ 	.word	0x00000170


	//   ....[2]....
        /*0384*/ 	.word	0x000001c0


	//   ....[3]....
        /*0388*/ 	.word	0x000003f0


	//   ....[4]....
        /*038c*/ 	.word	0x00000550


	//   ....[5]....
        /*0390*/ 	.word	0x00000670


	//   ....[6]....
        /*0394*/ 	.word	0x000007d0


	//   ....[7]....
        /*0398*/ 	.word	0x00001560


	//   ....[8]....
        /*039c*/ 	.word	0x00002150


	//   ....[9]....
        /*03a0*/ 	.word	0x000021a0


	//   ....[10]....
        /*03a4*/ 	.word	0x000025f0


	//   ....[11]....
        /*03a8*/ 	.word	0x00002670


	//   ....[12]....
        /*03ac*/ 	.word	0x00003690


	//   ....[13]....
        /*03b0*/ 	.word	0x000036c0


	//   ....[14]....
        /*03b4*/ 	.word	0x00003be0


	//   ....[15]....
        /*03b8*/ 	.word	0x00003db0


	//   ....[16]....
        /*03bc*/ 	.word	0x00004f20


	//   ....[17]....
        /*03c0*/ 	.word	0x00004fa0


	//   ....[18]....
        /*03c4*/ 	.word	0x00004ff0


	//   ....[19]....
        /*03c8*/ 	.word	0x00005010


	//   ....[20]....
        /*03cc*/ 	.word	0x00008420


	//   ....[21]....
        /*03d0*/ 	.word	0x000085b0


	//   ....[22]....
        /*03d4*/ 	.word	0x000085e0


	//   ....[23]....
        /*03d8*/ 	.word	0x00008620


	//   ....[24]....
        /*03dc*/ 	.word	0x00008680


	//   ....[25]....
        /*03e0*/ 	.word	0x000086e0


	//   ....[26]....
        /*03e4*/ 	.word	0x00008720


	//   ....[27]....
        /*03e8*/ 	.word	0x000088d0


	//   ....[28]....
        /*03ec*/ 	.word	0x00008930


	//   ....[29]....
        /*03f0*/ 	.word	0x00008970


	//   ....[30]....
        /*03f4*/ 	.word	0x000089b0


	//   ....[31]....
        /*03f8*/ 	.word	0x000089e0


	//   ....[32]....
        /*03fc*/ 	.word	0x00008a10


	//   ....[33]....
        /*0400*/ 	.word	0x00008aa0


	//   ....[34]....
        /*0404*/ 	.word	0x00008ad0


	//   ....[35]....
        /*0408*/ 	.word	0x00008b60


	//   ....[36]....
        /*040c*/ 	.word	0x0000bd40


	//   ....[37]....
        /*0410*/ 	.word	0x0000bd50


	//   ....[38]....
        /*0414*/ 	.word	0x0000be60


	//   ....[39]....
        /*0418*/ 	.word	0x0000bec0


	//   ....[40]....
        /*041c*/ 	.word	0x0000bf00


	//   ....[41]....
        /*0420*/ 	.word	0x0000bf40


	//   ....[42]....
        /*0424*/ 	.word	0x0000bf70


	//   ....[43]....
        /*0428*/ 	.word	0x0000bfa0


	//   ....[44]....
        /*042c*/ 	.word	0x0000c130


	//   ....[45]....
        /*0430*/ 	.word	0x0000c190


	//   ....[46]....
        /*0434*/ 	.word	0x0000c1d0


	//   ....[47]....
        /*0438*/ 	.word	0x0000c210


	//   ....[48]....
        /*043c*/ 	.word	0x0000c240


	//   ....[49]....
        /*0440*/ 	.word	0x0000c270


	//   ....[50]....
        /*0444*/ 	.word	0x0000c330


	//   ....[51]....
        /*0448*/ 	.word	0x0000c350


	//   ....[52]....
        /*044c*/ 	.word	0x0000c3c0


	//   ....[53]....
        /*0450*/ 	.word	0x0000c810


	//   ....[54]....
        /*0454*/ 	.word	0x0000ccf0


	//   ....[55]....
        /*0458*/ 	.word	0x0000d110


	//   ....[56]....
        /*045c*/ 	.word	0x0000d1a0


	//   ....[57]....
        /*0460*/ 	.word	0x0000d240


	//   ....[58]....
        /*0464*/ 	.word	0x0000d2f0


	//   ....[59]....
        /*0468*/ 	.word	0x0000d370


	//   ....[60]....
        /*046c*/ 	.word	0x0000d3f0


	//   ....[61]....
        /*0470*/ 	.word	0x0000d470


	//   ....[62]....
        /*0474*/ 	.word	0x0000d4f0


	//   ....[63]....
        /*0478*/ 	.word	0x0000d580


	//   ....[64]....
        /*047c*/ 	.word	0x0000d630


	//   ....[65]....
        /*0480*/ 	.word	0x0000d6b0


	//   ....[66]....
        /*0484*/ 	.word	0x0000d730


	//   ....[67]....
        /*0488*/ 	.word	0x0000d7b0


	//   ....[68]....
        /*048c*/ 	.word	0x0000d830


	//   ....[69]....
        /*0490*/ 	.word	0x0000d8a0


	//   ....[70]....
        /*0494*/ 	.word	0x0000d940


	//   ....[71]....
        /*0498*/ 	.word	0x0000d9d0


	//   ....[72]....
        /*049c*/ 	.word	0x0000daf0


	//----- nvinfo : EIATTR_REG_RECONFIG
	.align		4
.L_204:
        /*04a0*/ 	.byte	0x01, 0x54
	.zero		2


	//----- nvinfo : EIATTR_SYSCALL_OFFSETS
	.align		4
        /*04a4*/ 	.byte	0x04, 0x46
        /*04a6*/ 	.short	(.L_206 - .L_205)


	//   ....[0]....
.L_205:
        /*04a8*/ 	.word	0x00001740


	//   ....[1]....
        /*04ac*/ 	.word	0x000094d0


	//   ....[2]....
        /*04b0*/ 	.word	0x00009610


	//   ....[3]....
        /*04b4*/ 	.word	0x00009710


	//----- nvinfo : EIATTR_MBARRIER_INSTR_OFFSETS
	.align		4
.L_206:
        /*04b8*/ 	.byte	0x04, 0x39
        /*04ba*/ 	.short	(.L_208 - .L_207)


	//   ....[0]....
.L_207:
        /*04bc*/ 	.word	0x000002a0
        /*04c0*/ 	.word	0x000000ff
        /*04c4*/ 	.word	0x00022800
        /*04c8*/ 	.short	0x0100
        /*04ca*/ 	.byte	0x08
	.zero		1


	//   ....[1]....
        /*04cc*/ 	.word	0x000002b0
        /*04d0*/ 	.word	0x000000ff
        /*04d4*/ 	.word	0x00022820
        /*04d8*/ 	.short	0x0100
        /*04da*/ 	.byte	0x08
	.zero		1


	//   ....[2]....
        /*04dc*/ 	.word	0x000003a0
        /*04e0*/ 	.word	0x000000ff
        /*04e4*/ 	.word	0x00022830
        /*04e8*/ 	.short	0x0100
        /*04ea*/ 	.byte	0x08
	.zero		1


	//   ....[3]....
        /*04ec*/ 	.word	0x000003b0
        /*04f0*/ 	.word	0x000000ff
        /*04f4*/ 	.word	0x00022840
        /*04f8*/ 	.short	0x0100
        /*04fa*/ 	.byte	0x08
	.zero		1


	//   ....[4]....
        /*04fc*/ 	.word	0x000003c0
        /*0500*/ 	.word	0x000000ff
        /*0504*/ 	.word	0x00022838
        /*0508*/ 	.short	0x0100
        /*050a*/ 	.byte	0x08
	.zero		1


	//   ....[5]....
        /*050c*/ 	.word	0x000003d0
        /*0510*/ 	.word	0x000000ff
        /*0514*/ 	.word	0x00022848
        /*0518*/ 	.short	0x0100
        /*051a*/ 	.byte	0x08
	.zero		1


	//   ....[6]....
        /*051c*/ 	.word	0x00000500
        /*0520*/ 	.word	0x000000ff
        /*0524*/ 	.word	0x00022850
        /*0528*/ 	.short	0x0100
        /*052a*/ 	.byte	0x08
	.zero		1


	//   ....[7]....
        /*052c*/ 	.word	0x00000510
        /*0530*/ 	.word	0x000000ff
        /*0534*/ 	.word	0x00022860
        /*0538*/ 	.short	0x0100
        /*053a*/ 	.byte	0x08
	.zero		1


	//   ....[8]....
        /*053c*/ 	.word	0x00000520
        /*0540*/ 	.word	0x000000ff
        /*0544*/ 	.word	0x00022858
        /*0548*/ 	.short	0x0100
        /*054a*/ 	.byte	0x08
	.zero		1


	//   ....[9]....
        /*054c*/ 	.word	0x00000530
        /*0550*/ 	.word	0x000000ff
        /*0554*/ 	.word	0x00022868
        /*0558*/ 	.short	0x0100
        /*055a*/ 	.byte	0x08
	.zero		1


	//   ....[10]....
        /*055c*/ 	.word	0x00000620
        /*0560*/ 	.word	0x000000ff
        /*0564*/ 	.word	0x00022870
        /*0568*/ 	.short	0x0100
        /*056a*/ 	.byte	0x06
	.zero		1


	//   ....[11]....
        /*056c*/ 	.word	0x00000630
        /*0570*/ 	.word	0x000000ff
        /*0574*/ 	.word	0x00022880
        /*0578*/ 	.short	0x0100
        /*057a*/ 	.byte	0x06
	.zero		1


	//   ....[12]....
        /*057c*/ 	.word	0x00000640
        /*0580*/ 	.word	0x000000ff
        /*0584*/ 	.word	0x00022878
        /*0588*/ 	.short	0x0100
        /*058a*/ 	.byte	0x06
	.zero		1


	//   ....[13]....
        /*058c*/ 	.word	0x00000650
        /*0590*/ 	.word	0x000000ff
        /*0594*/ 	.word	0x00022888
        /*0598*/ 	.short	0x0100
        /*059a*/ 	.byte	0x06
	.zero		1


	//   ....[14]....
        /*059c*/ 	.word	0x00000780
        /*05a0*/ 	.word	0x000000ff
        /*05a4*/ 	.word	0x00022890
        /*05a8*/ 	.short	0x0100
        /*05aa*/ 	.byte	0x08
	.zero		1


	//   ....[15]....
        /*05ac*/ 	.word	0x00000790
        /*05b0*/ 	.word	0x000000ff
        /*05b4*/ 	.word	0x000228a0
        /*05b8*/ 	.short	0x0100
        /*05ba*/ 	.byte	0x08
	.zero		1


	//   ....[16]....
        /*05bc*/ 	.word	0x000007a0
        /*05c0*/ 	.word	0x000000ff
        /*05c4*/ 	.word	0x00022898
        /*05c8*/ 	.short	0x0100
        /*05ca*/ 	.byte	0x08
	.zero		1


	//   ....[17]....
        /*05cc*/ 	.word	0x000007b0
        /*05d0*/ 	.word	0x000000ff
        /*05d4*/ 	.word	0x000228a8
        /*05d8*/ 	.short	0x0100
        /*05da*/ 	.byte	0x08
	.zero		1


	//   ....[18]....
        /*05dc*/ 	.word	0x000008e0
        /*05e0*/ 	.word	0x000000ff
        /*05e4*/ 	.word	0x000228b0
        /*05e8*/ 	.short	0x0100
        /*05ea*/ 	.byte	0x08
	.zero		1


	//   ....[19]....
        /*05ec*/ 	.word	0x000008f0
        /*05f0*/ 	.word	0x000000ff
        /*05f4*/ 	.word	0x000228c0
        /*05f8*/ 	.short	0x0100
        /*05fa*/ 	.byte	0x08
	.zero		1


	//   ....[20]....
        /*05fc*/ 	.word	0x00000900
        /*0600*/ 	.word	0x000000ff
        /*0604*/ 	.word	0x000228b8
        /*0608*/ 	.short	0x0100
        /*060a*/ 	.byte	0x08
	.zero		1


	//   ....[21]....
        /*060c*/ 	.word	0x00000910
        /*0610*/ 	.word	0x000000ff
        /*0614*/ 	.word	0x000228c8
        /*0618*/ 	.short	0x0100
        /*061a*/ 	.byte	0x08
	.zero		1


	//   ....[22]....
        /*061c*/ 	.word	0x000017e0
        /*0620*/ 	.word	0x00000006
        /*0624*/ 	.word	0x00022800
        /*0628*/ 	.short	0x010a
        /*062a*/ 	.byte	0x3f
	.zero		1


	//   ....[23]....
        /*062c*/ 	.word	0x000018a0
        /*0630*/ 	.word	0x00000005
        /*0634*/ 	.word	0x00022830
        /*0638*/ 	.short	0x010a
        /*063a*/ 	.byte	0x3f
	.zero		1


	//   ....[24]....
        /*063c*/ 	.word	0x000018e0
        /*0640*/ 	.word	0x00000005
        /*0644*/ 	.word	0x00022830
        /*0648*/ 	.short	0x010a
        /*064a*/ 	.byte	0x3f
	.zero		1


	//   ....[25]....
        /*064c*/ 	.word	0x00002a50
        /*0650*/ 	.word	0x00000003
        /*0654*/ 	.word	0x00000000
        /*0658*/ 	.short	0x0101
        /*065a*/ 	.byte	0x3f
	.zero		1


	//   ....[26]....
        /*065c*/ 	.word	0x00002eb0
        /*0660*/ 	.word	0x00000005
        /*0664*/ 	.word	0x00022850
        /*0668*/ 	.short	0x010a
        /*066a*/ 	.byte	0x3f
	.zero		1


	//   ....[27]....
        /*066c*/ 	.word	0x00002ef0
        /*0670*/ 	.word	0x00000005
        /*0674*/ 	.word	0x00022850
        /*0678*/ 	.short	0x010a
        /*067a*/ 	.byte	0x3f
	.zero		1


	//   ....[28]....
        /*067c*/ 	.word	0x000031f0
        /*0680*/ 	.word	0x00000005
        /*0684*/ 	.word	0x00000000
        /*0688*/ 	.short	0x0101
        /*068a*/ 	.byte	0x3f
	.zero		1


	//   ....[29]....
        /*068c*/ 	.word	0x00003350
        /*0690*/ 	.word	0x000000ff
        /*0694*/ 	.word	0x00022830
        /*0698*/ 	.short	0x010a
        /*069a*/ 	.byte	0x17
	.zero		1


	//   ....[30]....
        /*069c*/ 	.word	0x00003390
        /*06a0*/ 	.word	0x000000ff
        /*06a4*/ 	.word	0x00022830
        /*06a8*/ 	.short	0x010a
        /*06aa*/ 	.byte	0x17
	.zero		1


	//   ....[31]....
        /*06ac*/ 	.word	0x00004150
        /*06b0*/ 	.word	0x0000009a
        /*06b4*/ 	.word	0x00000000
        /*06b8*/ 	.short	0x0101
        /*06ba*/ 	.byte	0x3f
	.zero		1


	//   ....[32]....
        /*06bc*/ 	.word	0x00004c00
        /*06c0*/ 	.word	0x000000ff
        /*06c4*/ 	.word	0x00022850
        /*06c8*/ 	.short	0x010a
        /*06ca*/ 	.byte	0x17
	.zero		1


	//   ....[33]....
        /*06cc*/ 	.word	0x00004c40
        /*06d0*/ 	.word	0x000000ff
        /*06d4*/ 	.word	0x00022850
        /*06d8*/ 	.short	0x010a
        /*06da*/ 	.byte	0x17
	.zero		1


	//   ....[34]....
        /*06dc*/ 	.word	0x00004f00
        /*06e0*/ 	.word	0x000000ba
        /*06e4*/ 	.word	0x00000000
        /*06e8*/ 	.short	0x0101
        /*06ea*/ 	.byte	0x3f
	.zero		1


	//   ....[35]....
        /*06ec*/ 	.word	0x00007080
        /*06f0*/ 	.word	0x00000000
        /*06f4*/ 	.word	0x00000000
        /*06f8*/ 	.short	0x0101
        /*06fa*/ 	.byte	0x3f
	.zero		1


	//   ....[36]....
        /*06fc*/ 	.word	0x00009c70
        /*0700*/ 	.word	0x00000008
        /*0704*/ 	.word	0x00022840
        /*0708*/ 	.short	0x010a
        /*070a*/ 	.byte	0x3f
	.zero		1


	//   ....[37]....
        /*070c*/ 	.word	0x0000a070
        /*0710*/ 	.word	0x0000000a
        /*0714*/ 	.word	0x00022820
        /*0718*/ 	.short	0x010a
        /*071a*/ 	.byte	0x3f
	.zero		1


	//   ....[38]....
        /*071c*/ 	.word	0x0000a130
        /*0720*/ 	.word	0x00000008
        /*0724*/ 	.word	0x00022860
        /*0728*/ 	.short	0x010a
        /*072a*/ 	.byte	0x3f
	.zero		1


	//   ....[39]....
        /*072c*/ 	.word	0x0000a7a0
        /*0730*/ 	.word	0x00000003
        /*0734*/ 	.word	0x00022840
        /*0738*/ 	.short	0x010a
        /*073a*/ 	.byte	0x3f
	.zero		1


	//   ....[40]....
        /*073c*/ 	.word	0x0000a9b0
        /*0740*/ 	.word	0x00000003
        /*0744*/ 	.word	0x00022860
        /*0748*/ 	.short	0x010a
        /*074a*/ 	.byte	0x3f
	.zero		1


	//   ....[41]....
        /*074c*/ 	.word	0x0000af30
        /*0750*/ 	.word	0x00000002
        /*0754*/ 	.word	0x00022840
        /*0758*/ 	.short	0x010a
        /*075a*/ 	.byte	0x3f
	.zero		1


	//   ....[42]....
        /*075c*/ 	.word	0x0000b130
        /*0760*/ 	.word	0x00000002
        /*0764*/ 	.word	0x00022860
        /*0768*/ 	.short	0x010a
        /*076a*/ 	.byte	0x3f
	.zero		1


	//   ....[43]....
        /*076c*/ 	.word	0x0000b630
        /*0770*/ 	.word	0x00000002
        /*0774*/ 	.word	0x00022840
        /*0778*/ 	.short	0x010a
        /*077a*/ 	.byte	0x3f
	.zero		1


	//   ....[44]....
        /*077c*/ 	.word	0x0000b840
        /*0780*/ 	.word	0x00000002
        /*0784*/ 	.word	0x00022860
        /*0788*/ 	.short	0x010a
        /*078a*/ 	.byte	0x3f
	.zero		1


	//   ....[45]....
        /*078c*/ 	.word	0x0000c790
        /*0790*/ 	.word	0x00000000
        /*0794*/ 	.word	0x00022820
        /*0798*/ 	.short	0x010a
        /*079a*/ 	.byte	0x3f
	.zero		1


	//   ....[46]....
        /*079c*/ 	.word	0x0000c950
        /*07a0*/ 	.word	0x00000006
        /*07a4*/ 	.word	0x00000000
        /*07a8*/ 	.short	0x010a
        /*07aa*/ 	.byte	0x3f
	.zero		1


	//   ....[47]....
        /*07ac*/ 	.word	0x0000c9c0
        /*07b0*/ 	.word	0x00000007
        /*07b4*/ 	.word	0x00000000
        /*07b8*/ 	.short	0x010a
        /*07ba*/ 	.byte	0x3f
	.zero		1


	//   ....[48]....
        /*07bc*/ 	.word	0x0000ca30
        /*07c0*/ 	.word	0x00000004
        /*07c4*/ 	.word	0x00000000
        /*07c8*/ 	.short	0x010a
        /*07ca*/ 	.byte	0x3f
	.zero		1


	//   ....[49]....
        /*07cc*/ 	.word	0x0000ca60
        /*07d0*/ 	.word	0x00000003
        /*07d4*/ 	.word	0x00000000
        /*07d8*/ 	.short	0x010a
        /*07da*/ 	.byte	0x3f
	.zero		1


	//   ....[50]....
        /*07dc*/ 	.word	0x0000cac0
        /*07e0*/ 	.word	0x00000006
        /*07e4*/ 	.word	0x00022800
        /*07e8*/ 	.short	0x010a
        /*07ea*/ 	.byte	0x3f
	.zero		1


	//   ....[51]....
        /*07ec*/ 	.word	0x0000cb10
        /*07f0*/ 	.word	0x00000005
        /*07f4*/ 	.word	0x00022830
        /*07f8*/ 	.short	0x010a
        /*07fa*/ 	.byte	0x3f
	.zero		1


	//   ....[52]....
        /*07fc*/ 	.word	0x0000cb60
        /*0800*/ 	.word	0x00000005
        /*0804*/ 	.word	0x00022850
        /*0808*/ 	.short	0x010a
        /*080a*/ 	.byte	0x3f
	.zero		1


	//   ....[53]....
        /*080c*/ 	.word	0x0000cbc0
        /*0810*/ 	.word	0x00000000
        /*0814*/ 	.word	0x00022830
        /*0818*/ 	.short	0x010a
        /*081a*/ 	.byte	0x3f
	.zero		1


	//   ....[54]....
        /*081c*/ 	.word	0x0000cc10
        /*0820*/ 	.word	0x000000ba
        /*0824*/ 	.word	0x00022850
        /*0828*/ 	.short	0x010a
        /*082a*/ 	.byte	0x3f
	.zero		1


	//   ....[55]....
        /*082c*/ 	.word	0x0000cdb0
        /*0830*/ 	.word	0x00000008
        /*0834*/ 	.word	0x00022840
        /*0838*/ 	.short	0x010a
        /*083a*/ 	.byte	0x3f
	.zero		1


	//   ....[56]....
        /*083c*/ 	.word	0x0000ce30
        /*0840*/ 	.word	0x00000008
        /*0844*/ 	.word	0x00022820
        /*0848*/ 	.short	0x010a
        /*084a*/ 	.byte	0x3f
	.zero		1


	//   ....[57]....
        /*084c*/ 	.word	0x0000ce80
        /*0850*/ 	.word	0x00000008
        /*0854*/ 	.word	0x00022860
        /*0858*/ 	.short	0x010a
        /*085a*/ 	.byte	0x3f
	.zero		1


	//   ....[58]....
        /*085c*/ 	.word	0x0000ced0
        /*0860*/ 	.word	0x00000003
        /*0864*/ 	.word	0x00022840
        /*0868*/ 	.short	0x010a
        /*086a*/ 	.byte	0x3f
	.zero		1


	//   ....[59]....
        /*086c*/ 	.word	0x0000cf20
        /*0870*/ 	.word	0x00000003
        /*0874*/ 	.word	0x00022860
        /*0878*/ 	.short	0x010a
        /*087a*/ 	.byte	0x3f
	.zero		1


	//   ....[60]....
        /*087c*/ 	.word	0x0000cf70
        /*0880*/ 	.word	0x00000002
        /*0884*/ 	.word	0x00022840
        /*0888*/ 	.short	0x010a
        /*088a*/ 	.byte	0x3f
	.zero		1


	//   ....[61]....
        /*088c*/ 	.word	0x0000cfc0
        /*0890*/ 	.word	0x00000002
        /*0894*/ 	.word	0x00022860
        /*0898*/ 	.short	0x010a
        /*089a*/ 	.byte	0x3f
	.zero		1


	//   ....[62]....
        /*089c*/ 	.word	0x0000d010
        /*08a0*/ 	.word	0x00000002
        /*08a4*/ 	.word	0x00022840
        /*08a8*/ 	.short	0x010a
        /*08aa*/ 	.byte	0x3f
	.zero		1


	//   ....[63]....
        /*08ac*/ 	.word	0x0000d060
        /*08b0*/ 	.word	0x00000002
        /*08b4*/ 	.word	0x00022860
        /*08b8*/ 	.short	0x010a
        /*08ba*/ 	.byte	0x3f
	.zero		1


	//   ....[64]....
        /*08bc*/ 	.word	0x0000da10
        /*08c0*/ 	.word	0x00000000
        /*08c4*/ 	.word	0x00022820
        /*08c8*/ 	.short	0x010a
        /*08ca*/ 	.byte	0x3f
	.zero		1


	//   ....[65]....
        /*08cc*/ 	.word	0x0000dbb0
        /*08d0*/ 	.word	0x00000006
        /*08d4*/ 	.word	0x00000000
        /*08d8*/ 	.short	0x010a
        /*08da*/ 	.byte	0x3f
	.zero		1


	//   ....[66]....
        /*08dc*/ 	.word	0x0000dc00
        /*08e0*/ 	.word	0x00000007
        /*08e4*/ 	.word	0x00000000
        /*08e8*/ 	.short	0x010a
        /*08ea*/ 	.byte	0x3f
	.zero		1


	//   ....[67]....
        /*08ec*/ 	.word	0x0000dc50
        /*08f0*/ 	.word	0x00000004
        /*08f4*/ 	.word	0x00000000
        /*08f8*/ 	.short	0x010a
        /*08fa*/ 	.byte	0x3f
	.zero		1


	//----- nvinfo : EIATTR_NUM_MBARRIERS
	.align		4
.L_208:
        /*08fc*/ 	.byte	0x03, 0x38
        /*08fe*/ 	.short	0x0016


	//----- nvinfo : EIATTR_EXIT_INSTR_OFFSETS
	.align		4
        /*0900*/ 	.byte	0x04, 0x1c
        /*0902*/ 	.short	(.L_210 - .L_209)


	//   ....[0]....
.L_209:
        /*0904*/ 	.word	0x00000a90


	//   ....[1]....
        /*0908*/ 	.word	0x000083e0


	//   ....[2]....
        /*090c*/ 	.word	0x00008440


	//   ....[3]....
        /*0910*/ 	.word	0x0000cab0


	//----- nvinfo : EIATTR_MAX_THREADS
	.align		4
.L_210:
        /*0914*/ 	.byte	0x04, 0x05
        /*0916*/ 	.short	(.L_212 - .L_211)
.L_211:
        /*0918*/ 	.word	0x00000180
        /*091c*/ 	.word	0x00000001
        /*0920*/ 	.word	0x00000001


	//----- nvinfo : EIATTR_CRS_STACK_SIZE
	.align		4
.L_212:
        /*0924*/ 	.byte	0x04, 0x1e
        /*0926*/ 	.short	(.L_214 - .L_213)
.L_213:
        /*0928*/ 	.word	0x00000000


	//----- nvinfo : EIATTR_CBANK_PARAM_SIZE
	.align		4
.L_214:
        /*092c*/ 	.byte	0x03, 0x19
        /*092e*/ 	.short	0x0a70


	//----- nvinfo : EIATTR_PARAM_CBANK
	.align		4
        /*0930*/ 	.byte	0x04, 0x0a
        /*0932*/ 	.short	(.L_216 - .L_215)
	.align		4
.L_215:
        /*0934*/ 	.word	index@(.nv.constant0._ZN7cutlass13device_kernelIN5flash11enable_sm90INS1_16FlashAttnFwdSm90INS1_25CollectiveMainloopFwdSm90ILi2EN4cute5tupleIJNS5_1CILi1EEES8_S8_EEENS6_IJNS7_ILi128EEENS7_ILi96EEENS7_ILi64EEEEEELi256ENS_10bfloat16_tEfNS_4arch4Sm90ELb0ELb0ELb0ELb1ELb0ELb0ELb0ELb1ELb0ELb0ELb0ELb0EEENS1_21CollectiveEpilogueFwdINS6_IJSA_NS7_ILi256EEESB_EEES9_SE_SG_Li256ELb1ELb0ELb0ELb0EEENS1_36VarlenDynamicPersistentTileSchedulerILi128ELi96ELi256ELi32ELb0ELb0ELb1ELb0ELb1ELb1EEEEEEEEEvNT_6ParamsE)
        /*0938*/ 	.short	0x0210
        /*093a*/ 	.short	0x0a70


	//----- nvinfo : EIATTR_SW_WAR
	.align		4
.L_216:
        /*093c*/ 	.byte	0x04, 0x36
        /*093e*/ 	.short	(.L_218 - .L_217)
.L_217:
        /*0940*/ 	.word	0x00000008
.L_218:


//--------------------- .nv.info._ZN7cutlass13device_kernelIN5flash11enable_sm90INS1_16FlashAttnFwdSm90INS1_25CollectiveMainloopFwdSm90ILi2EN4cute5tupleIJNS5_1CILi1EEES8_S8_EEENS6_IJNS7_ILi128EEENS7_ILi96EEENS7_ILi64EEEEEELi256ENS_10bfloat16_tEfNS_4arch4Sm90ELb0ELb0ELb0ELb1ELb0ELb1ELb0ELb1ELb0ELb0ELb0ELb0EEENS1_21CollectiveEpilogueFwdINS6_IJSA_NS7_ILi256EEESB_EEES9_SE_SG_Li256ELb1ELb0ELb0ELb0EEENS1_36VarlenDynamicPersistentTileSchedulerILi128ELi96ELi256ELi32ELb0ELb0ELb1ELb0ELb1ELb1EEEEEEEEEvNT_6ParamsE --------------------------
	.section	.nv.info._ZN7cutlass13device_kernelIN5flash11enable_sm90INS1_16FlashAttnFwdSm90INS1_25CollectiveMainloopFwdSm90ILi2EN4cute5tupleIJNS5_1CILi1EEES8_S8_EEENS6_IJNS7_ILi128EEENS7_ILi96EEENS7_ILi64EEEEEELi256ENS_10bfloat16_tEfNS_4arch4Sm90ELb0ELb0ELb0ELb1ELb0ELb1ELb0ELb1ELb0ELb0ELb0ELb0EEENS1_21CollectiveEpilogueFwdINS6_IJSA_NS7_ILi256EEESB_EEES9_SE_SG_Li256ELb1ELb0ELb0ELb0EEENS1_36VarlenDynamicPersistentTileSchedulerILi128ELi96ELi256ELi32ELb0ELb0ELb1ELb0ELb1ELb1EEEEEEEEEvNT_6ParamsE,"",@"SHT_CUDA_INFO"
	.sectionflags	@""
	.align	4


	//----- nvinfo : EIATTR_CUDA_API_VERSION
	.align		4
        /*0000*/ 	.byte	0x04, 0x37
        /*0002*/ 	.short	(.L_220 - .L_219)
.L_219:
        /*0004*/ 	.word	0x00000082


	//----- nvinfo : EIATTR_KPARAM_INFO
	.align		4
.L_220:
        /*0008*/ 	.byte	0x04, 0x17
        /*000a*/ 	.short	(.L_222 - .L_221)
.L_221:
        /*000c*/ 	.word	0x00000000
        /*0010*/ 	.short	0x0000
        /*0012*/ 	.short	0x0070
        /*0014*/ 	.byte	0x00, 0xf0, 0x01, 0x28


	//----- nvinfo : EIATTR_SPARSE_MMA_MASK
	.align		4
.L_222:
        /*0018*/ 	.byte	0x03, 0x50
        /*001a*/ 	.short	0x0000


	//----- nvinfo : EIATTR_MAXREG_COUNT
	.align		4
        /*001c*/ 	.byte	0x03, 0x1b
        /*001e*/ 	.short	0x00a8


	//----- nvinfo : EIATTR_NUM_BARRIERS
	.align		4
        /*0020*/ 	.byte	0x02, 0x4c
        /*0022*/ 	.byte	0x10
	.zero		1


	//----- nvinfo : EIATTR_EXTERNS
	.align		4
        /*0024*/ 	.byte	0x04, 0x0f
        /*0026*/ 	.short	(.L_224 - .L_223)


	//   ....[0]....
	.align		4
.L_223:
        /*0028*/ 	.word	index@(__assertfail)


	//----- nvinfo : EIATTR_ANNOTATIONS
	.align		4
.L_224:
        /*002c*/ 	.byte	0x04, 0x55
        /*002e*/ 	.short	(.L_226 - .L_225)


	//   ....[0]....
.L_225:
        /* <DEDUP_REMOVED lines=41> */


	//----- nvinfo : EIATTR_MERCURY_ISA_VERSION
	.align		4
.L_226:
        /*02b0*/ 	.byte	0x03, 0x5f
        /*02b2*/ 	.short	0x0101


	//----- nvinfo : EIATTR_UNUSED_LOAD_BYTE_OFFSET
	.align		4
        /*02b4*/ 	.byte	0x04, 0x44
        /*02b6*/ 	.short	(.L_228 - .L_227)


	//   ....[0]....
.L_227:
        /*02b8*/ 	.word	0x00000b00
        /*02bc*/ 	.word	0x0000fff0


	//   ....[1]....
        /*02c0*/ 	.word	0x0000c700
        /*02c4*/ 	.word	0x0000fff0


	//----- nvinfo : EIATTR_INT_WARP_WIDE_INSTR_OFFSETS
	.align		4
.L_228:
        /*02c8*/ 	.byte	0x04, 0x31
        /*02ca*/ 	.short	(.L_230 - .L_229)


	//   ....[0]....
.L_229:
        /*02cc*/ 	.word	0x000001c0


	//   ....[1]....
        /*02d0*/ 	.word	0x00000200


	//   ....[2]....
        /*02d4*/ 	.word	0x00000270


	//   ....[3]....
        /*02d8*/ 	.word	0x00010e20


	//   ....[4]....
        /*02dc*/ 	.word	0x00010eb0


	//   ....[5]....
        /*02e0*/ 	.word	0x00011330


	//   ....[6]....
        /*02e4*/ 	.word	0x00011360


	//   ....[7]....
        /*02e8*/ 	.word	0x00013780


	//   ....[8]....
        /*02ec*/ 	.word	0x00013810


	//----- nvinfo : EIATTR_COOP_GROUP_MASK_REGIDS
	.align		4
.L_230:
        /*02f0*/ 	.byte	0x04, 0x29
        /*02f2*/ 	.short	(.L_232 - .L_231)


	//   ....[0]....
.L_231:
        /*02f4*/ 	.word	0xffffffff


	//   ....[1]....
        /*02f8*/ 	.word	0xffffffff


	//   ....[2]....
        /*02fc*/ 	.word	0xffffffff


	//   ....[3]....
        /*0300*/ 	.word	0xffffffff


	//   ....[4]....
        /*0304*/ 	.word	0xffffffff


	//   ....[5]....
        /*0308*/ 	.word	0xffffffff


	//   ....[6]....
        /*030c*/ 	.word	0xffffffff


	//   ....[7]....
        /*0310*/ 	.word	0xffffffff


	//   ....[8]....
        /*0314*/ 	.word	0xffffffff


	//   ....[9]....
        /*0318*/ 	.word	0xffffffff


	//   ....[10]....
        /*031c*/ 	.word	0xffffffff


	//   ....[11]....
        /*0320*/ 	.word	0xffffffff


	//   ....[12]....
        /*0324*/ 	.word	0xffffffff


	//   ....[13]....
        /*0328*/ 	.word	0xffffffff


	//   ....[14]....
        /*032c*/ 	.word	0xffffffff


	//   ....[15]....
        /*0330*/ 	.word	0xffffffff


	//   ....[16]....
        /*0334*/ 	.word	0xffffffff


	//   ....[17]....
        /*0338*/ 	.word	0xffffffff


	//   ....[18]....
        /*033c*/ 	.word	0xffffffff


	//   ....[19]....
        /*0340*/ 	.word	0xffffffff


	//   ....[20]....
        /*0344*/ 	.word	0xffffffff


	//   ....[21]....
        /*0348*/ 	.word	0xffffffff


	//   ....[22]....
        /*034c*/ 	.word	0xffffffff


	//   ....[23]....
        /*0350*/ 	.word	0xffffffff


	//   ....[24]....
        /*0354*/ 	.word	0xffffffff


	//   ....[25]....
        /*0358*/ 	.word	0xffffffff


	//   ....[26]....
        /*035c*/ 	.word	0xffffffff


	//   ....[27]....
        /*0360*/ 	.word	0xffffffff


	//   ....[28]....
        /*0364*/ 	.word	0xffffffff


	//   ....[29]....
        /*0368*/ 	.word	0xffffffff


	//   ....[30]....
        /*036c*/ 	.word	0xffffffff


	//   ....[31]....
        /*0370*/ 	.word	0xffffffff


	//   ....[32]....
        /*0374*/ 	.word	0xffffffff


	//   ....[33]....
        /*0378*/ 	.word	0xffffffff


	//   ....[34]....
        /*037c*/ 	.word	0xffffffff


	//   ....[35]....
        /*0380*/ 	.word	0xffffffff


	//   ....[36]....
        /*0384*/ 	.word	0xffffffff


	//   ....[37]....
        /*0388*/ 	.word	0xffffffff


	//   ....[38]....
        /*038c*/ 	.word	0xffffffff


	//   ....[39]....
        /*0390*/ 	.word	0xffffffff


	//   ....[40]....
        /*0394*/ 	.word	0xffffffff


	//   ....[41]....
        /*0398*/ 	.word	0xffffffff


	//   ....[42]....
        /*039c*/ 	.word	0xffffffff


	//   ....[43]....
        /*03a0*/ 	.word	0xffffffff


	//   ....[44]....
        /*03a4*/ 	.word	0xffffffff


	//   ....[45]....
        /*03a8*/ 	.word	0xffffffff


	//   ....[46]....
        /*03ac*/ 	.word	0xffffffff


	//   ....[47]....
        /*03b0*/ 	.word	0xffffffff


	//   ....[48]....
        /*03b4*/ 	.word	0xffffffff


	//   ....[49]....
        /*03b8*/ 	.word	0xffffffff


	//   ....[50]....
        /*03bc*/ 	.word	0xffffffff


	//   ....[51]....
        /*03c0*/ 	.word	0xffffffff


	//   ....[52]....
        /*03c4*/ 	.word	0xffffffff


	//   ....[53]....
        /*03c8*/ 	.word	0xffffffff


	//   ....[54]....
        /*03cc*/ 	.word	0x0500000f


	//   ....[55]....
        /*03d0*/ 	.word	0x0500000f


	//   ....[56]....
        /*03d4*/ 	.word	0x0500000f


	//   ....[57]....
        /*03d8*/ 	.word	0x0500000f


	//   ....[58]....
        /*03dc*/ 	.word	0x0500000f


	//   ....[59]....
        /*03e0*/ 	.word	0x0500000f


	//   ....[60]....
        /*03e4*/ 	.word	0x0500000f


	//   ....[61]....
        /*03e8*/ 	.word	0x0500000f


	//   ....[62]....
        /*03ec*/ 	.word	0x0500000f


	//   ....[63]....
        /*03f0*/ 	.word	0x0500000f


	//   ....[64]....
        /*03f4*/ 	.word	0x0500000f


	//   ....[65]....
        /*03f8*/ 	.word	0x0500000f


	//   ....[66]....
        /*03fc*/ 	.word	0x0500000f


	//   ....[67]....
        /*0400*/ 	.word	0x0500000f


	//   ....[68]....
        /*0404*/ 	.word	0x0500000f


	//   ....[69]....
        /*0408*/ 	.word	0x0500000f


	//   ....[70]....
        /*040c*/ 	.word	0x0500000f


	//   ....[71]....
        /*0410*/ 	.word	0x0500000f


	//   ....[72]....
        /*0414*/ 	.word	0x0500000f


	//   ....[73]....
        /*0418*/ 	.word	0x0500000f


	//   ....[74]....
        /*041c*/ 	.word	0x0500000f


	//   ....[75]....
        /*0420*/ 	.word	0x0500000f


	//   ....[76]....
        /*0424*/ 	.word	0x0500000f


	//   ....[77]....
        /*0428*/ 	.word	0x0500000f


	//   ....[78]....
        /*042c*/ 	.word	0x0500000f


	//   ....[79]....
        /*0430*/ 	.word	0x0500000f


	//   ....[80]....
        /*0434*/ 	.word	0x0500000f


	//   ....[81]....
        /*0438*/ 	.word	0x0500000f


	//   ....[82]....
        /*043c*/ 	.word	0x0500000f


	//----- nvinfo : EIATTR_COOP_GROUP_INSTR_OFFSETS
	.align		4
.L_232:
        /*0440*/ 	.byte	0x04, 0x28
        /*0442*/ 	.short	(.L_234 - .L_233)


	//   ....[0]....
.L_233:
        /*0444*/ 	.word	0x00000070


	//   ....[1]....
        /*0448*/ 	.word	0x000001d0


	//   ....[2]....
        /*044c*/ 	.word	0x00000220


	//   ....[3]....
        /*0450*/ 	.word	0x00000450


	//   ....[4]....
        /*0454*/ 	.word	0x000005b0


	//   ....[5]....
        /*0458*/ 	.word	0x000006d0


	//   ....[6]....
        /*045c*/ 	.word	0x00000830


	//   ....[7]....
        /*0460*/ 	.word	0x00005cd0


	//   ....[8]....
        /*0464*/ 	.word	0x00008be0


	//   ....[9]....
        /*0468*/ 	.word	0x00008c10


	//   ....[10]....
        /*046c*/ 	.word	0x00009040


	//   ....[11]....
        /*0470*/ 	.word	0x000090b0


	//   ....[12]....
        /*0474*/ 	.word	0x0000a2e0


	//   ....[13]....
        /*0478*/ 	.word	0x0000a310


	//   ....[14]....
        /*047c*/ 	.word	0x0000a6d0


	//   ....[15]....
        /*0480*/ 	.word	0x0000a8a0


	//   ....[16]....
        /*0484*/ 	.word	0x0000bc80


	//   ....[17]....
        /*0488*/ 	.word	0x0000bce0


	//   ....[18]....
        /*048c*/ 	.word	0x0000bd50


	//   ....[19]....
        /*0490*/ 	.word	0x0000bd70


	//   ....[20]....
        /*0494*/ 	.word	0x0000f040


	//   ....[21]....
        /*0498*/ 	.word	0x0000f1d0


	//   ....[22]....
        /*049c*/ 	.word	0x0000f200


	//   ....[23]....
        /*04a0*/ 	.word	0x0000f240


	//   ....[24]....
        /*04a4*/ 	.word	0x0000f2a0


	//   ....[25]....
        /*04a8*/ 	.word	0x0000f300


	//   ....[26]....
        /*04ac*/ 	.word	0x0000f340


	//   ....[27]....
        /*04b0*/ 	.word	0x0000f4f0


	//   ....[28]....
        /*04b4*/ 	.word	0x0000f550


	//   ....[29]....
        /*04b8*/ 	.word	0x0000f590


	//   ....[30]....
        /*04bc*/ 	.word	0x0000f5d0


	//   ....[31]....
        /*04c0*/ 	.word	0x0000f600


	//   ....[32]....
        /*04c4*/ 	.word	0x0000f630


	//   ....[33]....
        /*04c8*/ 	.word	0x0000f6c0


	//   ....[34]....
        /*04cc*/ 	.word	0x0000f6f0


	//   ....[35]....
        /*04d0*/ 	.word	0x0000f780


	//   ....[36]....
        /*04d4*/ 	.word	0x000138a0


	//   ....[37]....
        /*04d8*/ 	.word	0x000138b0


	//   ....[38]....
        /*04dc*/ 	.word	0x000139c0


	//   ....[39]....
        /*04e0*/ 	.word	0x00013a20


	//   ....[40]....
        /*04e4*/ 	.word	0x00013a60


	//   ....[41]....
        /*04e8*/ 	.word	0x00013aa0


	//   ....[42]....
        /*04ec*/ 	.word	0x00013ad0


	//   ....[43]....
        /*04f0*/ 	.word	0x00013b00


	//   ....[44]....
        /*04f4*/ 	.word	0x00013c90


	//   ....[45]....
        /*04f8*/ 	.word	0x00013cf0


	//   ....[46]....
        /*04fc*/ 	.word	0x00013d30


	//   ....[47]....
        /*0500*/ 	.word	0x00013d70


	//   ....[48]....
        /*0504*/ 	.word	0x00013da0


	//   ....[49]....
        /*0508*/ 	.word	0x00013dd0


	//   ....[50]....
        /*050c*/ 	.word	0x00013e90


	//   ....[51]....
        /*0510*/ 	.word	0x00013eb0


	//   ....[52]....
        /*0514*/ 	.word	0x00013f20


	//   ....[53]....
        /*0518*/ 	.word	0x00014370


	//   ....[54]....
        /*051c*/ 	.word	0x000147b0


	//   ....[55]....
        /*0520*/ 	.word	0x00014850


	//   ....[56]....
        /*0524*/ 	.word	0x000148f0


	//   ....[57]....
        /*0528*/ 	.word	0x00014990


	//   ....[58]....
        /*052c*/ 	.word	0x00014a30


	//   ....[59]....
        /*0530*/ 	.word	0x00014b20


	//   ....[60]....
        /*0534*/ 	.word	0x00014bc0


	//   ....[61]....
        /*0538*/ 	.word	0x00014c60


	//   ....[62]....
        /*053c*/ 	.word	0x00014d00


	//   ....[63]....
        /*0540*/ 	.word	0x00014f60


	//   ....[64]....
        /*0544*/ 	.word	0x00015240


	//   ....[65]....
        /*0548*/ 	.word	0x00015660


	//   ....[66]....
        /*054c*/ 	.word	0x000156f0


	//   ....[67]....
        /*0550*/ 	.word	0x00015790


	//   ....[68]....
        /*0554*/ 	.word	0x00015840


	//   ....[69]....
        /*0558*/ 	.word	0x000158c0


	//   ....[70]....
        /*055c*/ 	.word	0x00015940


	//   ....[71]....
        /*0560*/ 	.word	0x000159c0


	//   ....[72]....
        /*0564*/ 	.word	0x00015a40


	//   ....[73]....
        /*0568*/ 	.word	0x00015ad0


	//   ....[74]....
        /*056c*/ 	.word	0x00015b80


	//   ....[75]....
        /*0570*/ 	.word	0x00015c00


	//   ....[76]....
        /*0574*/ 	.word	0x00015c80


	//   ....[77]....
        /*0578*/ 	.word	0x00015d00


	//   ....[78]....
        /*057c*/ 	.word	0x00015d80


	//   ....[79]....
        /*0580*/ 	.word	0x00015df0


	//   ....[80]....
        /*0584*/ 	.word	0x00015e90


	//   ....[81]....
        /*0588*/ 	.word	0x00015f20


	//   ....[82]....
        /*058c*/ 	.word	0x00016040


	//----- nvinfo : EIATTR_REG_RECONFIG
	.align		4
.L_234:
        /*0590*/ 	.byte	0x01, 0x54
	.zero		2


	//----- nvinfo : EIATTR_SYSCALL_OFFSETS
	.align		4
        /*0594*/ 	.byte	0x04, 0x46
        /*0596*/ 	.short	(.L_236 - .L_235)


	//   ....[0]....
.L_235:
        /*0598*/ 	.word	0x000016e0


	//   ....[1]....
        /*059c*/ 	.word	0x00001830


	//   ....[2]....
        /*05a0*/ 	.word	0x00005e70


	//   ....[3]....
        /*05a4*/ 	.word	0x00006300


	//   ....[4]....
        /*05a8*/ 	.word	0x00011040


	//   ....[5]....
        /*05ac*/ 	.word	0x00011180


	//   ....[6]....
        /*05b0*/ 	.word	0x00011280


	//----- nvinfo : EIATTR_MBARRIER_INSTR_OFFSETS
	.align		4
.L_236:
        /*05b4*/ 	.byte	0x04, 0x39
        /*05b6*/ 	.short	(.L_238 - .L_237)


	//   ....[0]....
.L_237:
        /*05b8*/ 	.word	0x00000300
        /*05bc*/ 	.word	0x000000ff
        /*05c0*/ 	.word	0x00022800
        /*05c4*/ 	.short	0x0100
        /*05c6*/ 	.byte	0x08
	.zero		1


	//   ....[1]....
        /*05c8*/ 	.word	0x00000310
        /*05cc*/ 	.word	0x000000ff
        /*05d0*/ 	.word	0x00022820
        /*05d4*/ 	.short	0x0100
        /*05d6*/ 	.byte	0x08
	.zero		1


	//   ....[2]....
        /*05d8*/ 	.word	0x00000400
        /*05dc*/ 	.word	0x000000ff
        /*05e0*/ 	.word	0x00022830
        /*05e4*/ 	.short	0x0100
        /*05e6*/ 	.byte	0x08
	.zero		1


	//   ....[3]....
        /*05e8*/ 	.word	0x00000410
        /*05ec*/ 	.word	0x000000ff
        /*05f0*/ 	.word	0x00022840
        /*05f4*/ 	.short	0x0100
        /*05f6*/ 	.byte	0x08
	.zero		1


	//   ....[4]....
        /*05f8*/ 	.word	0x00000420
        /*05fc*/ 	.word	0x000000ff
        /*0600*/ 	.word	0x00022838
        /*0604*/ 	.short	0x0100
        /*0606*/ 	.byte	0x08
	.zero		1


	//   ....[5]....
        /*0608*/ 	.word	0x00000430
        /*060c*/ 	.word	0x000000ff
        /*0610*/ 	.word	0x00022848
        /*0614*/ 	.short	0x0100
        /*0616*/ 	.byte	0x08
	.zero		1


	//   ....[6]....
        /*0618*/ 	.word	0x00000560
        /*061c*/ 	.word	0x000000ff
        /*0620*/ 	.word	0x00022850
        /*0624*/ 	.short	0x0100
        /*0626*/ 	.byte	0x08
	.zero		1


	//   ....[7]....
        /*0628*/ 	.word	0x00000570
        /*062c*/ 	.word	0x000000ff
        /*0630*/ 	.word	0x00022860
        /*0634*/ 	.short	0x0100
        /*0636*/ 	.byte	0x08
	.zero		1


	//   ....[8]....
        /*0638*/ 	.word	0x00000580
        /*063c*/ 	.word	0x000000ff
        /*0640*/ 	.word	0x00022858
        /*0644*/ 	.short	0x0100
        /*0646*/ 	.byte	0x08
	.zero		1


	//   ....[9]....
        /*0648*/ 	.word	0x00000590
        /*064c*/ 	.word	0x000000ff
        /*0650*/ 	.word	0x00022868
        /*0654*/ 	.short	0x0100
        /*0656*/ 	.byte	0x08
	.zero		1


	//   ....[10]....
        /*0658*/ 	.word	0x00000680
        /*065c*/ 	.word	0x000000ff
        /*0660*/ 	.word	0x00022870
        /*0664*/ 	.short	0x0100
        /*0666*/ 	.byte	0x06
	.zero		1


	//   ....[11]....
        /*0668*/ 	.word	0x00000690
        /*066c*/ 	.word	0x000000ff
        /*0670*/ 	.word	0x00022880
        /*0674*/ 	.short	0x0100
        /*0676*/ 	.byte	0x06
	.zero		1


	//   ....[12]....
        /*0678*/ 	.word	0x000006a0
        /*067c*/ 	.word	0x000000ff
        /*0680*/ 	.word	0x00022878
        /*0684*/ 	.short	0x0100
        /*0686*/ 	.byte	0x06
	.zero		1


	//   ....[13]....
        /*0688*/ 	.word	0x000006b0
        /*068c*/ 	.word	0x000000ff
        /*0690*/ 	.word	0x00022888
        /*0694*/ 	.short	0x0100
        /*0696*/ 	.byte	0x06
	.zero		1


	//   ....[14]....
        /*0698*/ 	.word	0x000007e0
        /*069c*/ 	.word	0x000000ff
        /*06a0*/ 	.word	0x00022890
        /*06a4*/ 	.short	0x0100
        /*06a6*/ 	.byte	0x08
	.zero		1


	//   ....[15]....
        /*06a8*/ 	.word	0x000007f0
        /*06ac*/ 	.word	0x000000ff
        /*06b0*/ 	.word	0x000228a0
        /*06b4*/ 	.short	0x0100
        /*06b6*/ 	.byte	0x08
	.zero		1


	//   ....[16]....
        /*06b8*/ 	.word	0x00000800
        /*06bc*/ 	.word	0x000000ff
        /*06c0*/ 	.word	0x00022898
        /*06c4*/ 	.short	0x0100
        /*06c6*/ 	.byte	0x08
	.zero		1


	//   ....[17]....
        /*06c8*/ 	.word	0x00000810
        /*06cc*/ 	.word	0x000000ff
        /*06d0*/ 	.word	0x000228a8
        /*06d4*/ 	.short	0x0100
        /*06d6*/ 	.byte	0x08
	.zero		1


	//   ....[18]....
        /*06d8*/ 	.word	0x00000940
        /*06dc*/ 	.word	0x000000ff
        /*06e0*/ 	.word	0x000228b0
        /*06e4*/ 	.short	0x0100
        /*06e6*/ 	.byte	0x08
	.zero		1


	//   ....[19]....
        /*06e8*/ 	.word	0x00000950
        /*06ec*/ 	.word	0x000000ff
        /*06f0*/ 	.word	0x000228c0
        /*06f4*/ 	.short	0x0100
        /*06f6*/ 	.byte	0x08
	.zero		1


	//   ....[20]....
        /*06f8*/ 	.word	0x00000960
        /*06fc*/ 	.word	0x000000ff
        /*0700*/ 	.word	0x000228b8
        /*0704*/ 	.short	0x0100
        /*0706*/ 	.byte	0x08
	.zero		1


	//   ....[21]....
        /*0708*/ 	.word	0x00000970
        /*070c*/ 	.word	0x000000ff
        /*0710*/ 	.word	0x000228c8
        /*0714*/ 	.short	0x0100
        /*0716*/ 	.byte	0x08
	.zero		1


	//   ....[22]....
        /*0718*/ 	.word	0x00002b10
        /*071c*/ 	.word	0x0000005a
        /*0720*/ 	.word	0x00022890
        /*0724*/ 	.short	0x010a
        /*0726*/ 	.byte	0x3f
	.zero		1


	//   ....[23]....
        /*0728*/ 	.word	0x00003e10
        /*072c*/ 	.word	0x0000005a
        /*0730*/ 	.word	0x00022890
        /*0734*/ 	.short	0x010a
        /*0736*/ 	.byte	0x3f
	.zero		1


	//   ....[24]....
        /*0738*/ 	.word	0x00004f00
        /*073c*/ 	.word	0x0000005a
        /*0740*/ 	.word	0x00022890
        /*0744*/ 	.short	0x010a
        /*0746*/ 	.byte	0x3f
	.zero		1


	//   ....[25]....
        /*0748*/ 	.word	0x00005110
        /*074c*/ 	.word	0x00000004
        /*0750*/ 	.word	0x00000000
        /*0754*/ 	.short	0x0101
        /*0756*/ 	.byte	0x3f
	.zero		1


	//   ....[26]....
        /*0758*/ 	.word	0x00005150
        /*075c*/ 	.word	0x0000005a
        /*0760*/ 	.word	0x000228b0
        /*0764*/ 	.short	0x010a
        /*0766*/ 	.byte	0x3f
	.zero		1


	//   ....[27]....
        /*0768*/ 	.word	0x000057a0
        /*076c*/ 	.word	0x0000005a
        /*0770*/ 	.word	0x00000000
        /*0774*/ 	.short	0x0101
        /*0776*/ 	.byte	0x3f
	.zero		1


	//   ....[28]....
        /*0778*/ 	.word	0x00005f00
        /*077c*/ 	.word	0x00000012
        /*0780*/ 	.word	0x00022800
        /*0784*/ 	.short	0x010a
        /*0786*/ 	.byte	0x3f
	.zero		1


	//   ....[29]....
        /*0788*/ 	.word	0x00005f50
        /*078c*/ 	.word	0x00000012
        /*0790*/ 	.word	0x00022800
        /*0794*/ 	.short	0x010a
        /*0796*/ 	.byte	0x3f
	.zero		1


	//   ....[30]....
        /*0798*/ 	.word	0x00006610
        /*079c*/ 	.word	0x00000012
        /*07a0*/ 	.word	0x00022800
        /*07a4*/ 	.short	0x010a
        /*07a6*/ 	.byte	0x3f
	.zero		1


	//   ....[31]....
        /*07a8*/ 	.word	0x00007440
        /*07ac*/ 	.word	0x00000012
        /*07b0*/ 	.word	0x00022800
        /*07b4*/ 	.short	0x010a
        /*07b6*/ 	.byte	0x3f
	.zero		1


	//   ....[32]....
        /*07b8*/ 	.word	0x00008230
        /*07bc*/ 	.word	0x0000000d
        /*07c0*/ 	.word	0x00022830
        /*07c4*/ 	.short	0x010a
        /*07c6*/ 	.byte	0x3f
	.zero		1


	//   ....[33]....
        /*07c8*/ 	.word	0x000082d0
        /*07cc*/ 	.word	0x0000000d
        /*07d0*/ 	.word	0x00022830
        /*07d4*/ 	.short	0x010a
        /*07d6*/ 	.byte	0x3f
	.zero		1


	//   ....[34]....
        /*07d8*/ 	.word	0x00009500
        /*07dc*/ 	.word	0x00000014
        /*07e0*/ 	.word	0x00000000
        /*07e4*/ 	.short	0x0101
        /*07e6*/ 	.byte	0x3f
	.zero		1


	//   ....[35]....
        /*07e8*/ 	.word	0x00009950
        /*07ec*/ 	.word	0x0000000d
        /*07f0*/ 	.word	0x00022850
        /*07f4*/ 	.short	0x010a
        /*07f6*/ 	.byte	0x3f
	.zero		1


	//   ....[36]....
        /*07f8*/ 	.word	0x000099a0
        /*07fc*/ 	.word	0x0000000d
        /*0800*/ 	.word	0x00022850
        /*0804*/ 	.short	0x010a
        /*0806*/ 	.byte	0x3f
	.zero		1


	//   ....[37]....
        /*0808*/ 	.word	0x00009d70
        /*080c*/ 	.word	0x0000000d
        /*0810*/ 	.word	0x00000000
        /*0814*/ 	.short	0x0101
        /*0816*/ 	.byte	0x3f
	.zero		1


	//   ....[38]....
        /*0818*/ 	.word	0x00009e80
        /*081c*/ 	.word	0x0000000e
        /*0820*/ 	.word	0x00022830
        /*0824*/ 	.short	0x010a
        /*0826*/ 	.byte	0x3f
	.zero		1


	//   ....[39]....
        /*0828*/ 	.word	0x00009ee0
        /*082c*/ 	.word	0x0000000e
        /*0830*/ 	.word	0x00022830
        /*0834*/ 	.short	0x010a
        /*0836*/ 	.byte	0x3f
	.zero		1


	//   ....[40]....
        /*0838*/ 	.word	0x0000ac70
        /*083c*/ 	.word	0x0000009a
        /*0840*/ 	.word	0x00000000
        /*0844*/ 	.short	0x0101
        /*0846*/ 	.byte	0x3f
	.zero		1


	//   ....[41]....
        /*0848*/ 	.word	0x0000b850
        /*084c*/ 	.word	0x0000000e
        /*0850*/ 	.word	0x00022850
        /*0854*/ 	.short	0x010a
        /*0856*/ 	.byte	0x3f
	.zero		1


	//   ....[42]....
        /*0858*/ 	.word	0x0000b8a0
        /*085c*/ 	.word	0x0000000e
        /*0860*/ 	.word	0x00022850
        /*0864*/ 	.short	0x010a
        /*0866*/ 	.byte	0x3f
	.zero		1


	//   ....[43]....
        /*0868*/ 	.word	0x0000bc50
        /*086c*/ 	.word	0x0000000e
        /*0870*/ 	.word	0x00000000
        /*0874*/ 	.short	0x0101
        /*0876*/ 	.byte	0x3f
	.zero		1


	//   ....[44]....
        /*0878*/ 	.word	0x0000dd70
        /*087c*/ 	.word	0x00000000
        /*0880*/ 	.word	0x00000000
        /*0884*/ 	.short	0x0101
        /*0886*/ 	.byte	0x3f
	.zero		1


	//   ....[45]....
        /*0888*/ 	.word	0x000101b0
        /*088c*/ 	.word	0x00000005
        /*0890*/ 	.word	0x00022820
        /*0894*/ 	.short	0x010a
        /*0896*/ 	.byte	0x3f
	.zero		1


	//   ....[46]....
        /*0898*/ 	.word	0x00010240
        /*089c*/ 	.word	0x00000006
        /*08a0*/ 	.word	0x000228a0
        /*08a4*/ 	.short	0x010a
        /*08a6*/ 	.byte	0x3f
	.zero		1


	//   ....[47]....
        /*08a8*/ 	.word	0x00010420
        /*08ac*/ 	.word	0x00000006
        /*08b0*/ 	.word	0x000228c0
        /*08b4*/ 	.short	0x010a
        /*08b6*/ 	.byte	0x3f
	.zero		1


	//   ....[48]....
        /*08b8*/ 	.word	0x00010830
        /*08bc*/ 	.word	0x00000007
        /*08c0*/ 	.word	0x000228a0
        /*08c4*/ 	.short	0x010a
        /*08c6*/ 	.byte	0x3f
	.zero		1


	//   ....[49]....
        /*08c8*/ 	.word	0x000109f0
        /*08cc*/ 	.word	0x00000007
        /*08d0*/ 	.word	0x000228c0
        /*08d4*/ 	.short	0x010a
        /*08d6*/ 	.byte	0x3f
	.zero		1


	//   ....[50]....
        /*08d8*/ 	.word	0x000117e0
        /*08dc*/ 	.word	0x00000005
        /*08e0*/ 	.word	0x00022840
        /*08e4*/ 	.short	0x010a
        /*08e6*/ 	.byte	0x3f
	.zero		1


	//   ....[51]....
        /*08e8*/ 	.word	0x00011be0
        /*08ec*/ 	.word	0x00000007
        /*08f0*/ 	.word	0x00022820
        /*08f4*/ 	.short	0x010a
        /*08f6*/ 	.byte	0x3f
	.zero		1


	//   ....[52]....
        /*08f8*/ 	.word	0x00011ca0
        /*08fc*/ 	.word	0x00000002
        /*0900*/ 	.word	0x00022860
        /*0904*/ 	.short	0x010a
        /*0906*/ 	.byte	0x3f
	.zero		1


	//   ....[53]....
        /*0908*/ 	.word	0x00012310
        /*090c*/ 	.word	0x00000002
        /*0910*/ 	.word	0x00022840
        /*0914*/ 	.short	0x010a
        /*0916*/ 	.byte	0x3f
	.zero		1


	//   ....[54]....
        /*0918*/ 	.word	0x00012520
        /*091c*/ 	.word	0x00000002
        /*0920*/ 	.word	0x00022860
        /*0924*/ 	.short	0x010a
        /*0926*/ 	.byte	0x3f
	.zero		1


	//   ....[55]....
        /*0928*/ 	.word	0x00012aa0
        /*092c*/ 	.word	0x00000003
        /*0930*/ 	.word	0x00022840
        /*0934*/ 	.short	0x010a
        /*0936*/ 	.byte	0x3f
	.zero		1


	//   ....[56]....
        /*0938*/ 	.word	0x00012ca0
        /*093c*/ 	.word	0x00000003
        /*0940*/ 	.word	0x00022860
        /*0944*/ 	.short	0x010a
        /*0946*/ 	.byte	0x3f
	.zero		1


	//   ....[57]....
        /*0948*/ 	.word	0x000131a0
        /*094c*/ 	.word	0x00000003
        /*0950*/ 	.word	0x00022840
        /*0954*/ 	.short	0x010a
        /*0956*/ 	.byte	0x3f
	.zero		1


	//   ....[58]....
        /*0958*/ 	.word	0x000133b0
        /*095c*/ 	.word	0x00000003
        /*0960*/ 	.word	0x00022860
        /*0964*/ 	.short	0x010a
        /*0966*/ 	.byte	0x3f
	.zero		1


	//   ....[59]....
        /*0968*/ 	.word	0x000142f0
        /*096c*/ 	.word	0x00000000
        /*0970*/ 	.word	0x00022820
        /*0974*/ 	.short	0x010a
        /*0976*/ 	.byte	0x3f
	.zero		1


	//   ....[60]....
        /*0978*/ 	.word	0x000144a0
        /*097c*/ 	.word	0x00000006
        /*0980*/ 	.word	0x00000000
        /*0984*/ 	.short	0x010a
        /*0986*/ 	.byte	0x3f
	.zero		1


	//   ....[61]....
        /*0988*/ 	.word	0x00014510
        /*098c*/ 	.word	0x00000007
        /*0990*/ 	.word	0x00000000
        /*0994*/ 	.short	0x010a
        /*0996*/ 	.byte	0x3f
	.zero		1


	//   ....[62]....
        /*0998*/ 	.word	0x00014580
        /*099c*/ 	.word	0x00000004
        /*09a0*/ 	.word	0x00000000
        /*09a4*/ 	.short	0x010a
        /*09a6*/ 	.byte	0x3f
	.zero		1


	//   ....[63]....
        /*09a8*/ 	.word	0x000145b0
        /*09ac*/ 	.word	0x00000003
        /*09b0*/ 	.word	0x00000000
        /*09b4*/ 	.short	0x010a
        /*09b6*/ 	.byte	0x3f
	.zero		1


	//   ....[64]....
        /*09b8*/ 	.word	0x00014610
        /*09bc*/ 	.word	0x0000005a
        /*09c0*/ 	.word	0x00022890
        /*09c4*/ 	.short	0x010a
        /*09c6*/ 	.byte	0x3f
	.zero		1


	//   ....[65]....
        /*09c8*/ 	.word	0x00014660
        /*09cc*/ 	.word	0x0000005a
        /*09d0*/ 	.word	0x00022890
        /*09d4*/ 	.short	0x010a
        /*09d6*/ 	.byte	0x3f
	.zero		1


	//   ....[66]....
        /*09d8*/ 	.word	0x000146b0
        /*09dc*/ 	.word	0x0000005a
        /*09e0*/ 	.word	0x00022890
        /*09e4*/ 	.short	0x010a
        /*09e6*/ 	.byte	0x3f
	.zero		1


	//   ....[67]....
        /*09e8*/ 	.word	0x00014700
        /*09ec*/ 	.word	0x0000005a
        /*09f0*/ 	.word	0x000228b0
        /*09f4*/ 	.short	0x010a
        /*09f6*/ 	.byte	0x3f
	.zero		1


	//   ....[68]....
        /*09f8*/ 	.word	0x00014a70
        /*09fc*/ 	.word	0x00000012
        /*0a00*/ 	.word	0x00022800
        /*0a04*/ 	.short	0x010a
        /*0a06*/ 	.byte	0x3f
	.zero		1


	//   ....[69]....
        /*0a08*/ 	.word	0x00014d40
        /*0a0c*/ 	.word	0x00000012
        /*0a10*/ 	.word	0x00022800
        /*0a14*/ 	.short	0x010a
        /*0a16*/ 	.byte	0x3f
	.zero		1


	//   ....[70]....
        /*0a18*/ 	.word	0x00014d90
        /*0a1c*/ 	.word	0x0000000d
        /*0a20*/ 	.word	0x00022830
        /*0a24*/ 	.short	0x010a
        /*0a26*/ 	.byte	0x3f
	.zero		1


	//   ....[71]....
        /*0a28*/ 	.word	0x00014de0
        /*0a2c*/ 	.word	0x0000000d
        /*0a30*/ 	.word	0x00022850
        /*0a34*/ 	.short	0x010a
        /*0a36*/ 	.byte	0x3f
	.zero		1


	//   ....[72]....
        /*0a38*/ 	.word	0x00014e30
        /*0a3c*/ 	.word	0x0000000e
        /*0a40*/ 	.word	0x00022830
        /*0a44*/ 	.short	0x010a
        /*0a46*/ 	.byte	0x3f
	.zero		1


	//   ....[73]....
        /*0a48*/ 	.word	0x00014e80
        /*0a4c*/ 	.word	0x0000000e
        /*0a50*/ 	.word	0x00022850
        /*0a54*/ 	.short	0x010a
        /*0a56*/ 	.byte	0x3f
	.zero		1


	//   ....[74]....
        /*0a58*/ 	.word	0x00015020
        /*0a5c*/ 	.word	0x00000005
        /*0a60*/ 	.word	0x00022820
        /*0a64*/ 	.short	0x010a
        /*0a66*/ 	.byte	0x3f
	.zero		1


	//   ....[75]....
        /*0a68*/ 	.word	0x00015070
        /*0a6c*/ 	.word	0x00000006
        /*0a70*/ 	.word	0x000228a0
        /*0a74*/ 	.short	0x010a
        /*0a76*/ 	.byte	0x3f
	.zero		1


	//   ....[76]....
        /*0a78*/ 	.word	0x000150c0
        /*0a7c*/ 	.word	0x00000006
        /*0a80*/ 	.word	0x000228c0
        /*0a84*/ 	.short	0x010a
        /*0a86*/ 	.byte	0x3f
	.zero		1


	//   ....[77]....
        /*0a88*/ 	.word	0x00015110
        /*0a8c*/ 	.word	0x00000007
        /*0a90*/ 	.word	0x000228a0
        /*0a94*/ 	.short	0x010a
        /*0a96*/ 	.byte	0x3f
	.zero		1


	//   ....[78]....
        /*0a98*/ 	.word	0x00015160
        /*0a9c*/ 	.word	0x00000007
        /*0aa0*/ 	.word	0x000228c0
        /*0aa4*/ 	.short	0x010a
        /*0aa6*/ 	.byte	0x3f
	.zero		1


	//   ....[79]....
        /*0aa8*/ 	.word	0x00015300
        /*0aac*/ 	.word	0x00000005
        /*0ab0*/ 	.word	0x00022840
        /*0ab4*/ 	.short	0x010a
        /*0ab6*/ 	.byte	0x3f
	.zero		1


	//   ....[80]....
        /*0ab8*/ 	.word	0x00015380
        /*0abc*/ 	.word	0x00000005
        /*0ac0*/ 	.word	0x00022820
        /*0ac4*/ 	.short	0x010a
        /*0ac6*/ 	.byte	0x3f
	.zero		1


	//   ....[81]....
        /*0ac8*/ 	.word	0x000153d0
        /*0acc*/ 	.word	0x00000002
        /*0ad0*/ 	.word	0x00022860
        /*0ad4*/ 	.short	0x010a
        /*0ad6*/ 	.byte	0x3f
	.zero		1


	//   ....[82]....
        /*0ad8*/ 	.word	0x00015420
        /*0adc*/ 	.word	0x00000002
        /*0ae0*/ 	.word	0x00022840
        /*0ae4*/ 	.short	0x010a
        /*0ae6*/ 	.byte	0x3f
	.zero		1


	//   ....[83]....
        /*0ae8*/ 	.word	0x00015470
        /*0aec*/ 	.word	0x00000002
        /*0af0*/ 	.word	0x00022860
        /*0af4*/ 	.short	0x010a
        /*0af6*/ 	.byte	0x3f
	.zero		1


	//   ....[84]....
        /*0af8*/ 	.word	0x000154c0
        /*0afc*/ 	.word	0x00000003
        /*0b00*/ 	.word	0x00022840
        /*0b04*/ 	.short	0x010a
        /*0b06*/ 	.byte	0x3f
	.zero		1


	//   ....[85]....
        /*0b08*/ 	.word	0x00015510
        /*0b0c*/ 	.word	0x00000003
        /*0b10*/ 	.word	0x00022860
        /*0b14*/ 	.short	0x010a
        /*0b16*/ 	.byte	0x3f
	.zero		1


	//   ....[86]....
        /*0b18*/ 	.word	0x00015560
        /*0b1c*/ 	.word	0x00000003
        /*0b20*/ 	.word	0x00022840
        /*0b24*/ 	.short	0x010a
        /*0b26*/ 	.byte	0x3f
	.zero		1


	//   ....[87]....
        /*0b28*/ 	.word	0x000155b0
        /*0b2c*/ 	.word	0x00000003
        /*0b30*/ 	.word	0x00022860
        /*0b34*/ 	.short	0x010a
        /*0b36*/ 	.byte	0x3f
	.zero		1


	//   ....[88]....
        /*0b38*/ 	.word	0x00015f60
        /*0b3c*/ 	.word	0x00000000
        /*0b40*/ 	.word	0x00022820
        /*0b44*/ 	.short	0x010a
        /*0b46*/ 	.byte	0x3f
	.zero		1


	//   ....[89]....
        /*0b48*/ 	.word	0x00016100
        /*0b4c*/ 	.word	0x00000006
        /*0b50*/ 	.word	0x00000000
        /*0b54*/ 	.short	0x010a
        /*0b56*/ 	.byte	0x3f
	.zero		1


	//   ....[90]....
        /*0b58*/ 	.word	0x00016150
        /*0b5c*/ 	.word	0x00000007
        /*0b60*/ 	.word	0x00000000
        /*0b64*/ 	.short	0x010a
        /*0b66*/ 	.byte	0x3f
	.zero		1


	//   ....[91]....
        /*0b68*/ 	.word	0x000161a0
        /*0b6c*/ 	.word	0x00000004
        /*0b70*/ 	.word	0x00000000
        /*0b74*/ 	.short	0x010a
        /*0b76*/ 	.byte	0x3f
	.zero		1


	//----- nvinfo : EIATTR_NUM_MBARRIERS
	.align		4
.L_238:
        /*0b78*/ 	.byte	0x03, 0x38
        /*0b7a*/ 	.short	0x0016


	//----- nvinfo : EIATTR_EXIT_INSTR_OFFSETS
	.align		4
        /*0b7c*/ 	.byte	0x04, 0x1c
        /*0b7e*/ 	.short	(.L_240 - .L_239)


	//   ....[0]....
.L_239:
        /*0b80*/ 	.word	0x00014600


	//----- nvinfo : EIATTR_MAX_THREADS
	.align		4
.L_240:
        /*0b84*/ 	.byte	0x04, 0x05
        /*0b86*/ 	.short	(.L_242 - .L_241)
.L_241:
        /*0b88*/ 	.word	0x00000180
        /*0b8c*/ 	.word	0x00000001
        /*0b90*/ 	.word	0x00000001


	//----- nvinfo : EIATTR_CRS_STACK_SIZE
	.align		4
.L_242:
        /*0b94*/ 	.byte	0x04, 0x1e
        /*0b96*/ 	.short	(.L_244 - .L_243)
.L_243:
        /*0b98*/ 	.word	0x00000000


	//----- nvinfo : EIATTR_CBANK_PARAM_SIZE
	.align		4
.L_244:
        /*0b9c*/ 	.byte	0x03, 0x19
        /*0b9e*/ 	.short	0x0a70


	//----- nvinfo : EIATTR_PARAM_CBANK
	.align		4
        /*0ba0*/ 	.byte	0x04, 0x0a
        /*0ba2*/ 	.short	(.L_246 - .L_245)
	.align		4
.L_245:
        /*0ba4*/ 	.word	index@(.nv.constant0._ZN7cutlass13device_kernelIN5flash11enable_sm90INS1_16FlashAttnFwdSm90INS1_25CollectiveMainloopFwdSm90ILi2EN4cute5tupleIJNS5_1CILi1EEES8_S8_EEENS6_IJNS7_ILi128EEENS7_ILi96EEENS7_ILi64EEEEEELi256ENS_10bfloat16_tEfNS_4arch4Sm90ELb0ELb0ELb0ELb1ELb0ELb1ELb0ELb1ELb0ELb0ELb0ELb0EEENS1_21CollectiveEpilogueFwdINS6_IJSA_NS7_ILi256EEESB_EEES9_SE_SG_Li256ELb1ELb0ELb0ELb0EEENS1_36VarlenDynamicPersistentTileSchedulerILi128ELi96ELi256ELi32ELb0ELb0ELb1ELb0ELb1ELb1EEEEEEEEEvNT_6ParamsE)
        /*0ba8*/ 	.short	0x0210
        /*0baa*/ 	.short	0x0a70


	//----- nvinfo : EIATTR_SW_WAR
	.align		4
.L_246:
        /*0bac*/ 	.byte	0x04, 0x36
        /*0bae*/ 	.short	(.L_248 - .L_247)
.L_247:
        /*0bb0*/ 	.word	0x00000008
.L_248:


//--------------------- .nv.info._ZN7cutlass13device_kernelIN5flash11enable_sm90INS1_16FlashAttnFwdSm90INS1_25CollectiveMainloopFwdSm90ILi2EN4cute5tupleIJNS5_1CILi1EEES8_S8_EEENS6_IJNS7_ILi128EEENS7_ILi96EEENS7_ILi64EEEEEELi256ENS_10bfloat16_tEfNS_4arch4Sm90ELb0ELb0ELb0ELb1ELb0ELb0ELb1ELb1ELb0ELb0ELb0ELb0EEENS1_21CollectiveEpilogueFwdINS6_IJSA_NS7_ILi256EEESB_EEES9_SE_SG_Li256ELb1ELb0ELb0ELb0EEENS1_36VarlenDynamicPersistentTileSchedulerILi128ELi96ELi256ELi32ELb0ELb0ELb1ELb0ELb1ELb1EEEEEEEEEvNT_6ParamsE --------------------------
	.section	.nv.info._ZN7cutlass13device_kernelIN5flash11enable_sm90INS1_16FlashAttnFwdSm90INS1_25CollectiveMainloopFwdSm90ILi2EN4cute5tupleIJNS5_1CILi1EEES8_S8_EEENS6_IJNS7_ILi128EEENS7_ILi96EEENS7_ILi64EEEEEELi256ENS_10bfloat16_tEfNS_4arch4Sm90ELb0ELb0ELb0ELb1ELb0ELb0ELb1ELb1ELb0ELb0ELb0ELb0EEENS1_21CollectiveEpilogueFwdINS6_IJSA_NS7_ILi256EEESB_EEES9_SE_SG_Li256ELb1ELb0ELb0ELb0EEENS1_36VarlenDynamicPersistentTileSchedulerILi128ELi96ELi256ELi32ELb0ELb0ELb1ELb0ELb1ELb1EEEEEEEEEvNT_6ParamsE,"",@"SHT_CUDA_INFO"
	.sectionflags	@""
	.align	4


	//----- nvinfo : EIATTR_CUDA_API_VERSION
	.align		4
        /*0000*/ 	.byte	0x04, 0x37
        /*0002*/ 	.short	(.L_250 - .L_249)
.L_249:
        /*0004*/ 	.word	0x00000082


	//----- nvinfo : EIATTR_KPARAM_INFO
	.align		4
.L_250:
        /*0008*/ 	.byte	0x04, 0x17
        /*000a*/ 	.short	(.L_252 - .L_251)
.L_251:
        /*000c*/ 	.word	0x00000000
        /*0010*/ 	.short	0x0000
        /*0012*/ 	.short	0x0070
        /*0014*/ 	.byte	0x00, 0xf0, 0x01, 0x2c


	//----- nvinfo : EIATTR_SPARSE_MMA_MASK
	.align		4
.L_252:
        /*0018*/ 	.byte	0x03, 0x50
        /*001a*/ 	.short	0x0000


	//----- nvinfo : EIATTR_MAXREG_COUNT
	.align		4
        /*001c*/ 	.byte	0x03, 0x1b
        /*001e*/ 	.short	0x00a8


	//----- nvinfo : EIATTR_NUM_BARRIERS
	.align		4
        /*0020*/ 	.byte	0x02, 0x4c
        /*0022*/ 	.byte	0x10
	.zero		1


	//----- nvinfo : EIATTR_EXTERNS
	.align		4
        /*0024*/ 	.byte	0x04, 0x0f
        /*0026*/ 	.short	(.L_254 - .L_253)


	//   ....[0]....
	.align		4
.L_253:
        /*0028*/ 	.word	index@(__assertfail)


	//----- nvinfo : EIATTR_ANNOTATIONS
	.align		4
.L_254:
        /*002c*/ 	.byte	0x04, 0x55
        /*002e*/ 	.short	(.L_256 - .L_255)


	//   ....[0]....
.L_255:
        /* <DEDUP_REMOVED lines=30> */


	//----- nvinfo : EIATTR_MERCURY_ISA_VERSION
	.align		4
.L_256:
        /*0200*/ 	.byte	0x03, 0x5f
        /*0202*/ 	.short	0x0101


	//----- nvinfo : EIATTR_UNUSED_LOAD_BYTE_OFFSET
	.align		4
        /*0204*/ 	.byte	0x04, 0x44
        /*0206*/ 	.short	(.L_258 - .L_257)


	//   ....[0]....
.L_257:
        /*0208*/ 	.word	0x00000ae0
        /*020c*/ 	.word	0x0000fff0


	//   ....[1]....
        /*0210*/ 	.word	0x00006a80
        /*0214*/ 	.word	0x0000fff0


	//----- nvinfo : EIATTR_INT_WARP_WIDE_INSTR_OFFSETS
	.align		4
.L_258:
        /*0218*/ 	.byte	0x04, 0x31
        /*021a*/ 	.short	(.L_260 - .L_259)


	//   ....[0]....
.L_259:
        /*021c*/ 	.word	0x00000190


	//   ....[1]....
        /*0220*/ 	.word	0x000001d0


	//   ....[2]....
        /*0224*/ 	.word	0x00000240


	//   ....[3]....
        /*0228*/ 	.word	0x00000250


	//   ....[4]....
        /*022c*/ 	.word	0x0000a460


	//   ....[5]....
        /*0230*/ 	.word	0x0000a4f0


	//   ....[6]....
        /*0234*/ 	.word	0x0000a980


	//   ....[7]....
        /*0238*/ 	.word	0x0000a9b0


	//   ....[8]....
        /*023c*/ 	.word	0x0000cfd0


	//   ....[9]....
        /*0240*/ 	.word	0x0000d060


	//----- nvinfo : EIATTR_COOP_GROUP_MASK_REGIDS
	.align		4
.L_260:
        /*0244*/ 	.byte	0x04, 0x29
        /*0246*/ 	.short	(.L_262 - .L_261)


	//   ....[0]....
.L_261:
        /*0248*/ 	.word	0xffffffff


	//   ....[1]....
        /*024c*/ 	.word	0xffffffff


	//   ....[2]....
        /*0250*/ 	.word	0xffffffff


	//   ....[3]....
        /*0254*/ 	.word	0xffffffff


	//   ....[4]....
        /*0258*/ 	.word	0xffffffff


	//   ....[5]....
        /*025c*/ 	.word	0xffffffff


	//   ....[6]....
        /*0260*/ 	.word	0xffffffff


	//   ....[7]....
        /*0264*/ 	.word	0xffffffff


	//   ....[8]....
        /*0268*/ 	.word	0xffffffff


	//   ....[9]....
        /*026c*/ 	.word	0xffffffff


	//   ....[10]....
        /*0270*/ 	.word	0xffffffff


	//   ....[11]....
        /*0274*/ 	.word	0xffffffff


	//   ....[12]....
        /*0278*/ 	.word	0xffffffff


	//   ....[13]....
        /*027c*/ 	.word	0xffffffff


	//   ....[14]....
        /*0280*/ 	.word	0xffffffff


	//   ....[15]....
        /*0284*/ 	.word	0xffffffff


	//   ....[16]....
        /*0288*/ 	.word	0xffffffff


	//   ....[17]....
        /*028c*/ 	.word	0xffffffff


	//   ....[18]....
        /*0290*/ 	.word	0xffffffff


	//   ....[19]....
        /*0294*/ 	.word	0xffffffff


	//   ....[20]....
        /*0298*/ 	.word	0xffffffff


	//   ....[21]....
        /*029c*/ 	.word	0xffffffff


	//   ....[22]....
        /*02a0*/ 	.word	0xffffffff


	//   ....[23]....
        /*02a4*/ 	.word	0xffffffff


	//   ....[24]....
        /*02a8*/ 	.word	0xffffffff


	//   ....[25]....
        /*02ac*/ 	.word	0xffffffff


	//   ....[26]....
        /*02b0*/ 	.word	0xffffffff


	//   ....[27]....
        /*02b4*/ 	.word	0xffffffff


	//   ....[28]....
        /*02b8*/ 	.word	0xffffffff


	//   ....[29]....
        /*02bc*/ 	.word	0xffffffff


	//   ....[30]....
        /*02c0*/ 	.word	0xffffffff


	//   ....[31]....
        /*02c4*/ 	.word	0xffffffff


	//   ....[32]....
        /*02c8*/ 	.word	0xffffffff


	//   ....[33]....
        /*02cc*/ 	.word	0xffffffff


	//   ....[34]....
        /*02d0*/ 	.word	0xffffffff


	//   ....[35]....
        /*02d4*/ 	.word	0xffffffff


	//   ....[36]....
        /*02d8*/ 	.word	0xffffffff


	//   ....[37]....
        /*02dc*/ 	.word	0xffffffff


	//   ....[38]....
        /*02e0*/ 	.word	0xffffffff


	//   ....[39]....
        /*02e4*/ 	.word	0xffffffff


	//   ....[40]....
        /*02e8*/ 	.word	0xffffffff


	//   ....[41]....
        /*02ec*/ 	.word	0xffffffff


	//   ....[42]....
        /*02f0*/ 	.word	0xffffffff


	//   ....[43]....
        /*02f4*/ 	.word	0xffffffff


	//   ....[44]....
        /*02f8*/ 	.word	0xffffffff


	//   ....[45]....
        /*02fc*/ 	.word	0xffffffff


	//   ....[46]....
        /*0300*/ 	.word	0xffffffff


	//   ....[47]....
        /*0304*/ 	.word	0xffffffff


	//   ....[48]....
        /*0308*/ 	.word	0xffffffff


	//   ....[49]....
        /*030c*/ 	.word	0xffffffff


	//   ....[50]....
        /*0310*/ 	.word	0xffffffff


	//   ....[51]....
        /*0314*/ 	.word	0xffffffff


	//   ....[52]....
        /*0318*/ 	.word	0xffffffff


	//   ....[53]....
        /*031c*/ 	.word	0xffffffff


	//   ....[54]....
        /*0320*/ 	.word	0x0500000f


	//   ....[55]....
        /*0324*/ 	.word	0x0500000f


	//   ....[56]....
        /*0328*/ 	.word	0x0500000f


	//   ....[57]....
        /*032c*/ 	.word	0x0500000f


	//   ....[58]....
        /*0330*/ 	.word	0x0500000f


	//   ....[59]....
        /*0334*/ 	.word	0x0500000f


	//   ....[60]....
        /*0338*/ 	.word	0x0500000f


	//   ....[61]....
        /*033c*/ 	.word	0x0500000f


	//   ....[62]....
        /*0340*/ 	.word	0x0500000f


	//   ....[63]....
        /*0344*/ 	.word	0x0500000f


	//   ....[64]....
        /*0348*/ 	.word	0x0500000f


	//   ....[65]....
        /*034c*/ 	.word	0x0500000f


	//   ....[66]....
        /*0350*/ 	.word	0x0500000f


	//   ....[67]....
        /*0354*/ 	.word	0x0500000f


	//   ....[68]....
        /*0358*/ 	.word	0x0500000f


	//   ....[69]....
        /*035c*/ 	.word	0x0500000f


	//   ....[70]....
        /*0360*/ 	.word	0x0500000f


	//   ....[71]....
        /*0364*/ 	.word	0x0500000f


	//   ....[72]....
        /*0368*/ 	.word	0x0500000f


	//----- nvinfo : EIATTR_COOP_GROUP_INSTR_OFFSETS
	.align		4
.L_262:
        /*036c*/ 	.byte	0x04, 0x28
        /*036e*/ 	.short	(.L_264 - .L_263)


	//   ....[0]....
.L_263:
        /*0370*/ 	.word	0x00000070


	//   ....[1]....
        /*0374*/ 	.word	0x000001a0


	//   ....[2]....
        /*0378*/ 	.word	0x000001f0


	//   ....[3]....
        /*037c*/ 	.word	0x00000440


	//   ....[4]....
        /*0380*/ 	.word	0x000005a0


	//   ....[5]....
        /*0384*/ 	.word	0x000006c0


	//   ....[6]....
        /*0388*/ 	.word	0x00000820


	//   ....[7]....
        /*038c*/ 	.word	0x000016a0


	//   ....[8]....
        /*0390*/ 	.word	0x00002ed0


	//   ....[9]....
        /*0394*/ 	.word	0x00002f00


	//   ....[10]....
        /*0398*/ 	.word	0x00002f20


	//   ....[11]....
        /*039c*/ 	.word	0x00002f40


	//   ....[12]....
        /*03a0*/ 	.word	0x00004950


	//   ....[13]....
        /*03a4*/ 	.word	0x000049b0


	//   ....[14]....
        /*03a8*/ 	.word	0x000049d0


	//   ....[15]....
        /*03ac*/ 	.word	0x000049f0


	//   ....[16]....
        /*03b0*/ 	.word	0x00005fe0


	//   ....[17]....
        /*03b4*/ 	.word	0x00006020


	//   ....[18]....
        /*03b8*/ 	.word	0x000060f0


	//   ....[19]....
        /*03bc*/ 	.word	0x00006140


	//   ....[20]....
        /*03c0*/ 	.word	0x000095d0


	//   ....[21]....
        /*03c4*/ 	.word	0x00009760


	//   ....[22]....
        /*03c8*/ 	.word	0x00009790


	//   ....[23]....
        /*03cc*/ 	.word	0x000097d0


	//   ....[24]....
        /*03d0*/ 	.word	0x00009830


	//   ....[25]....
        /*03d4*/ 	.word	0x00009890


	//   ....[26]....
        /*03d8*/ 	.word	0x000098d0


	//   ....[27]....
        /*03dc*/ 	.word	0x00009a80


	//   ....[28]....
        /*03e0*/ 	.word	0x00009ae0


	//   ....[29]....
        /*03e4*/ 	.word	0x00009b20


	//   ....[30]....
        /*03e8*/ 	.word	0x00009b60


	//   ....[31]....
        /*03ec*/ 	.word	0x00009b90


	//   ....[32]....
        /*03f0*/ 	.word	0x00009bc0


	//   ....[33]....
        /*03f4*/ 	.word	0x00009c50


	//   ....[34]....
        /*03f8*/ 	.word	0x00009c80


	//   ....[35]....
        /*03fc*/ 	.word	0x00009d10


	//   ....[36]....
        /*0400*/ 	.word	0x0000d0f0


	//   ....[37]....
        /*0404*/ 	.word	0x0000d100


	//   ....[38]....
        /*0408*/ 	.word	0x0000d210


	//   ....[39]....
        /*040c*/ 	.word	0x0000d270


	//   ....[40]....
        /*0410*/ 	.word	0x0000d2b0


	//   ....[41]....
        /*0414*/ 	.word	0x0000d2f0


	//   ....[42]....
        /*0418*/ 	.word	0x0000d320


	//   ....[43]....
        /*041c*/ 	.word	0x0000d350


	//   ....[44]....
        /*0420*/ 	.word	0x0000d4e0


	//   ....[45]....
        /*0424*/ 	.word	0x0000d540


	//   ....[46]....
        /*0428*/ 	.word	0x0000d580


	//   ....[47]....
        /*042c*/ 	.word	0x0000d5c0


	//   ....[48]....
        /*0430*/ 	.word	0x0000d5f0


	//   ....[49]....
        /*0434*/ 	.word	0x0000d620


	//   ....[50]....
        /*0438*/ 	.word	0x0000d6e0


	//   ....[51]....
        /*043c*/ 	.word	0x0000d700


	//   ....[52]....
        /*0440*/ 	.word	0x0000d770


	//   ....[53]....
        /*0444*/ 	.word	0x0000dba0


	//   ....[54]....
        /*0448*/ 	.word	0x0000e100


	//   ....[55]....
        /*044c*/ 	.word	0x0000e520


	//   ....[56]....
        /*0450*/ 	.word	0x0000e5b0


	//   ....[57]....
        /*0454*/ 	.word	0x0000e650


	//   ....[58]....
        /*0458*/ 	.word	0x0000e700


	//   ....[59]....
        /*045c*/ 	.word	0x0000e780


	//   ....[60]....
        /*0460*/ 	.word	0x0000e800


	//   ....[61]....
        /*0464*/ 	.word	0x0000e880


	//   ....[62]....
        /*0468*/ 	.word	0x0000e900


	//   ....[63]....
        /*046c*/ 	.word	0x0000e990


	//   ....[64]....
        /*0470*/ 	.word	0x0000ea40


	//   ....[65]....
        /*0474*/ 	.word	0x0000eac0


	//   ....[66]....
        /*0478*/ 	.word	0x0000eb40


	//   ....[67]....
        /*047c*/ 	.word	0x0000ebc0


	//   ....[68]....
        /*0480*/ 	.word	0x0000ec40


	//   ....[69]....
        /*0484*/ 	.word	0x0000ecb0


	//   ....[70]....
        /*0488*/ 	.word	0x0000ed50


	//   ....[71]....
        /*048c*/ 	.word	0x0000ede0


	//   ....[72]....
        /*0490*/ 	.word	0x0000ef00


	//----- nvinfo : EIATTR_REG_RECONFIG
	.align		4
.L_264:
        /*0494*/ 	.byte	0x01, 0x54
	.zero		2


	//----- nvinfo : EIATTR_SYSCALL_OFFSETS
	.align		4
        /*0498*/ 	.byte	0x04, 0x46
        /*049a*/ 	.short	(.L_266 - .L_265)


	//   ....[0]....
.L_265:
        /*049c*/ 	.word	0x00001810


	//   ....[1]....
        /*04a0*/ 	.word	0x0000a680


	//   ....[2]....
        /*04a4*/ 	.word	0x0000a7c0


	//   ....[3]....
        /*04a8*/ 	.word	0x0000a8c0


	//----- nvinfo : EIATTR_MBARRIER_INSTR_OFFSETS
	.align		4
.L_266:
        /*04ac*/ 	.byte	0x04, 0x39
        /*04ae*/ 	.short	(.L_268 - .L_267)


	//   ....[0]....
.L_267:
        /*04b0*/ 	.word	0x000002e0
        /*04b4*/ 	.word	0x000000ff
        /*04b8*/ 	.word	0x00032400
        /*04bc*/ 	.short	0x0100
        /*04be*/ 	.byte	0x08
	.zero		1


	//   ....[1]....
        /*04c0*/ 	.word	0x000002f0
        /*04c4*/ 	.word	0x000000ff
        /*04c8*/ 	.word	0x00032410
        /*04cc*/ 	.short	0x0100
        /*04ce*/ 	.byte	0x08
	.zero		1


	//   ....[2]....
        /*04d0*/ 	.word	0x00000300
        /*04d4*/ 	.word	0x000000ff
        /*04d8*/ 	.word	0x00032420
        /*04dc*/ 	.short	0x0100
        /*04de*/ 	.byte	0x08
	.zero		1


	//   ....[3]....
        /*04e0*/ 	.word	0x000003f0
        /*04e4*/ 	.word	0x000000ff
        /*04e8*/ 	.word	0x00032430
        /*04ec*/ 	.short	0x0100
        /*04ee*/ 	.byte	0x08
	.zero		1


	//   ....[4]....
        /*04f0*/ 	.word	0x00000400
        /*04f4*/ 	.word	0x000000ff
        /*04f8*/ 	.word	0x00032440
        /*04fc*/ 	.short	0x0100
        /*04fe*/ 	.byte	0x08
	.zero		1


	//   ....[5]....
        /*0500*/ 	.word	0x00000410
        /*0504*/ 	.word	0x000000ff
        /*0508*/ 	.word	0x00032438
        /*050c*/ 	.short	0x0100
        /*050e*/ 	.byte	0x08
	.zero		1


	//   ....[6]....
        /*0510*/ 	.word	0x00000420
        /*0514*/ 	.word	0x000000ff
        /*0518*/ 	.word	0x00032448
        /*051c*/ 	.short	0x0100
        /*051e*/ 	.byte	0x08
	.zero		1


	//   ....[7]....
        /*0520*/ 	.word	0x00000550
        /*0524*/ 	.word	0x000000ff
        /*0528*/ 	.word	0x00032450
        /*052c*/ 	.short	0x0100
        /*052e*/ 	.byte	0x08
	.zero		1


	//   ....[8]....
        /*0530*/ 	.word	0x00000560
        /*0534*/ 	.word	0x000000ff
        /*0538*/ 	.word	0x00032460
        /*053c*/ 	.short	0x0100
        /*053e*/ 	.byte	0x08
	.zero		1


	//   ....[9]....
        /*0540*/ 	.word	0x00000570
        /*0544*/ 	.word	0x000000ff
        /*0548*/ 	.word	0x00032458
        /*054c*/ 	.short	0x0100
        /*054e*/ 	.byte	0x08
	.zero		1


	//   ....[10]....
        /*0550*/ 	.word	0x00000580
        /*0554*/ 	.word	0x000000ff
        /*0558*/ 	.word	0x00032468
        /*055c*/ 	.short	0x0100
        /*055e*/ 	.byte	0x08
	.zero		1


	//   ....[11]....
        /*0560*/ 	.word	0x00000670
        /*0564*/ 	.word	0x000000ff
        /*0568*/ 	.word	0x00032470
        /*056c*/ 	.short	0x0100
        /*056e*/ 	.byte	0x06
	.zero		1


	//   ....[12]....
        /*0570*/ 	.word	0x00000680
        /*0574*/ 	.word	0x000000ff
        /*0578*/ 	.word	0x00032480
        /*057c*/ 	.short	0x0100
        /*057e*/ 	.byte	0x06
	.zero		1


	//   ....[13]....
        /*0580*/ 	.word	0x00000690
        /*0584*/ 	.word	0x000000ff
        /*0588*/ 	.word	0x00032478
        /*058c*/ 	.short	0x0100
        /*058e*/ 	.byte	0x06
	.zero		1


	//   ....[14]....
        /*0590*/ 	.word	0x000006a0
        /*0594*/ 	.word	0x000000ff
        /*0598*/ 	.word	0x00032488
        /*059c*/ 	.short	0x0100
        /*059e*/ 	.byte	0x06
	.zero		1


	//   ....[15]....
        /*05a0*/ 	.word	0x000007d0
        /*05a4*/ 	.word	0x000000ff
        /*05a8*/ 	.word	0x00032490
        /*05ac*/ 	.short	0x0100
        /*05ae*/ 	.byte	0x08
	.zero		1


	//   ....[16]....
        /*05b0*/ 	.word	0x000007e0
        /*05b4*/ 	.word	0x000000ff
        /*05b8*/ 	.word	0x000324a0
        /*05bc*/ 	.short	0x0100
        /*05be*/ 	.byte	0x08
	.zero		1


	//   ....[17]....
        /*05c0*/ 	.word	0x000007f0
        /*05c4*/ 	.word	0x000000ff
        /*05c8*/ 	.word	0x00032498
        /*05cc*/ 	.short	0x0100
        /*05ce*/ 	.byte	0x08
	.zero		1


	//   ....[18]....
        /*05d0*/ 	.word	0x00000800
        /*05d4*/ 	.word	0x000000ff
        /*05d8*/ 	.word	0x000324a8
        /*05dc*/ 	.short	0x0100
        /*05de*/ 	.byte	0x08
	.zero		1


	//   ....[19]....
        /*05e0*/ 	.word	0x00000930
        /*05e4*/ 	.word	0x000000ff
        /*05e8*/ 	.word	0x000324b0
        /*05ec*/ 	.short	0x0100
        /*05ee*/ 	.byte	0x08
	.zero		1


	//   ....[20]....
        /*05f0*/ 	.word	0x00000940
        /*05f4*/ 	.word	0x000000ff
        /*05f8*/ 	.word	0x000324c0
        /*05fc*/ 	.short	0x0100
        /*05fe*/ 	.byte	0x08
	.zero		1


	//   ....[21]....
        /*0600*/ 	.word	0x00000950
        /*0604*/ 	.word	0x000000ff
        /*0608*/ 	.word	0x000324b8
        /*060c*/ 	.short	0x0100
        /*060e*/ 	.byte	0x08
	.zero		1


	//   ....[22]....
        /*0610*/ 	.word	0x00000960
        /*0614*/ 	.word	0x000000ff
        /*0618*/ 	.word	0x000324c8
        /*061c*/ 	.short	0x0100
        /*061e*/ 	.byte	0x08
	.zero		1


	//   ....[23]....
        /*0620*/ 	.word	0x000018d0
        /*0624*/ 	.word	0x00000005
        /*0628*/ 	.word	0x00032400
        /*062c*/ 	.short	0x010a
        /*062e*/ 	.byte	0x3f
	.zero		1


	//   ....[24]....
        /*0630*/ 	.word	0x000019b0
        /*0634*/ 	.word	0x00000003
        /*0638*/ 	.word	0x00032430
        /*063c*/ 	.short	0x010a
        /*063e*/ 	.byte	0x3f
	.zero		1


	//   ....[25]....
        /*0640*/ 	.word	0x00001a00
        /*0644*/ 	.word	0x00000003
        /*0648*/ 	.word	0x00032430
        /*064c*/ 	.short	0x010a
        /*064e*/ 	.byte	0x3f
	.zero		1


	//   ....[26]....
        /*0650*/ 	.word	0x00001d70
        /*0654*/ 	.word	0x00000005
        /*0658*/ 	.word	0x00032410
        /*065c*/ 	.short	0x010a
        /*065e*/ 	.byte	0x3f
	.zero		1


	//   ....[27]....
        /*0660*/ 	.word	0x00001db0
        /*0664*/ 	.word	0x00000003
        /*0668*/ 	.word	0x00032450
        /*066c*/ 	.short	0x010a
        /*066e*/ 	.byte	0x3f
	.zero		1


	//   ....[28]....
        /*0670*/ 	.word	0x00001df0
        /*0674*/ 	.word	0x00000003
        /*0678*/ 	.word	0x00032450
        /*067c*/ 	.short	0x010a
        /*067e*/ 	.byte	0x3f
	.zero		1


	//   ....[29]....
        /*0680*/ 	.word	0x00003150
        /*0684*/ 	.word	0x00000018
        /*0688*/ 	.word	0x00000000
        /*068c*/ 	.short	0x0101
        /*068e*/ 	.byte	0x3f
	.zero		1


	//   ....[30]....
        /*0690*/ 	.word	0x00003c80
        /*0694*/ 	.word	0x00000003
        /*0698*/ 	.word	0x00000000
        /*069c*/ 	.short	0x0101
        /*069e*/ 	.byte	0x3f
	.zero		1


	//   ....[31]....
        /*06a0*/ 	.word	0x00003de0
        /*06a4*/ 	.word	0x000000ff
        /*06a8*/ 	.word	0x00032430
        /*06ac*/ 	.short	0x010a
        /*06ae*/ 	.byte	0x05
	.zero		1


	//   ....[32]....
        /*06b0*/ 	.word	0x00003e20
        /*06b4*/ 	.word	0x000000ff
        /*06b8*/ 	.word	0x00032430
        /*06bc*/ 	.short	0x010a
        /*06be*/ 	.byte	0x05
	.zero		1


	//   ....[33]....
        /*06c0*/ 	.word	0x00004030
        /*06c4*/ 	.word	0x000000ff
        /*06c8*/ 	.word	0x00032450
        /*06cc*/ 	.short	0x010a
        /*06ce*/ 	.byte	0x05
	.zero		1


	//   ....[34]....
        /*06d0*/ 	.word	0x00004070
        /*06d4*/ 	.word	0x000000ff
        /*06d8*/ 	.word	0x00032450
        /*06dc*/ 	.short	0x010a
        /*06de*/ 	.byte	0x05
	.zero		1


	//   ....[35]....
        /*06e0*/ 	.word	0x00004c40
        /*06e4*/ 	.word	0x00000098
        /*06e8*/ 	.word	0x00000000
        /*06ec*/ 	.short	0x0101
        /*06ee*/ 	.byte	0x3f
	.zero		1


	//   ....[36]....
        /*06f0*/ 	.word	0x00005fc0
        /*06f4*/ 	.word	0x000000d6
        /*06f8*/ 	.word	0x00000000
        /*06fc*/ 	.short	0x0101
        /*06fe*/ 	.byte	0x3f
	.zero		1


	//   ....[37]....
        /*0700*/ 	.word	0x000081e0
        /*0704*/ 	.word	0x00000000
        /*0708*/ 	.word	0x00000000
        /*070c*/ 	.short	0x0101
        /*070e*/ 	.byte	0x3f
	.zero		1


	//   ....[38]....
        /*0710*/ 	.word	0x0000ae20
        /*0714*/ 	.word	0x00000008
        /*0718*/ 	.word	0x00032440
        /*071c*/ 	.short	0x010a
        /*071e*/ 	.byte	0x3f
	.zero		1


	//   ....[39]....
        /*0720*/ 	.word	0x0000b440
        /*0724*/ 	.word	0x00000008
        /*0728*/ 	.word	0x00032420
        /*072c*/ 	.short	0x010a
        /*072e*/ 	.byte	0x3f
	.zero		1


	//   ....[40]....
        /*0730*/ 	.word	0x0000b510
        /*0734*/ 	.word	0x00000008
        /*0738*/ 	.word	0x00032460
        /*073c*/ 	.short	0x010a
        /*073e*/ 	.byte	0x3f
	.zero		1


	//   ....[41]....
        /*0740*/ 	.word	0x0000bb80
        /*0744*/ 	.word	0x00000003
        /*0748*/ 	.word	0x00032440
        /*074c*/ 	.short	0x010a
        /*074e*/ 	.byte	0x3f
	.zero		1


	//   ....[42]....
        /*0750*/ 	.word	0x0000bd90
        /*0754*/ 	.word	0x00000003
        /*0758*/ 	.word	0x00032460
        /*075c*/ 	.short	0x010a
        /*075e*/ 	.byte	0x3f
	.zero		1


	//   ....[43]....
        /*0760*/ 	.word	0x0000c300
        /*0764*/ 	.word	0x00000002
        /*0768*/ 	.word	0x00032440
        /*076c*/ 	.short	0x010a
        /*076e*/ 	.byte	0x3f
	.zero		1


	//   ....[44]....
        /*0770*/ 	.word	0x0000c500
        /*0774*/ 	.word	0x00000002
        /*0778*/ 	.word	0x00032460
        /*077c*/ 	.short	0x010a
        /*077e*/ 	.byte	0x3f
	.zero		1


	//   ....[45]....
        /*0780*/ 	.word	0x0000c9e0
        /*0784*/ 	.word	0x00000002
        /*0788*/ 	.word	0x00032440
        /*078c*/ 	.short	0x010a
        /*078e*/ 	.byte	0x3f
	.zero		1


	//   ....[46]....
        /*0790*/ 	.word	0x0000cbf0
        /*0794*/ 	.word	0x00000002
        /*0798*/ 	.word	0x00032460
        /*079c*/ 	.short	0x010a
        /*079e*/ 	.byte	0x3f
	.zero		1


	//   ....[47]....
        /*07a0*/ 	.word	0x0000db30
        /*07a4*/ 	.word	0x00000000
        /*07a8*/ 	.word	0x00032420
        /*07ac*/ 	.short	0x010a
        /*07ae*/ 	.byte	0x3f
	.zero		1


	//   ....[48]....
        /*07b0*/ 	.word	0x0000dd00
        /*07b4*/ 	.word	0x00000006
        /*07b8*/ 	.word	0x00000000
        /*07bc*/ 	.short	0x010a
        /*07be*/ 	.byte	0x3f
	.zero		1


	//   ....[49]....
        /*07c0*/ 	.word	0x0000dd70
        /*07c4*/ 	.word	0x00000007
        /*07c8*/ 	.word	0x00000000
        /*07cc*/ 	.short	0x010a
        /*07ce*/ 	.byte	0x3f
	.zero		1


	//   ....[50]....
        /*07d0*/ 	.word	0x0000dde0
        /*07d4*/ 	.word	0x00000004
        /*07d8*/ 	.word	0x00000000
        /*07dc*/ 	.short	0x010a
        /*07de*/ 	.byte	0x3f
	.zero		1


	//   ....[51]....
        /*07e0*/ 	.word	0x0000de10
        /*07e4*/ 	.word	0x00000003
        /*07e8*/ 	.word	0x00000000
        /*07ec*/ 	.short	0x010a
        /*07ee*/ 	.byte	0x3f
	.zero		1


	//   ....[52]....
        /*07f0*/ 	.word	0x0000de70
        /*07f4*/ 	.word	0x00000005
        /*07f8*/ 	.word	0x00032400
        /*07fc*/ 	.short	0x010a
        /*07fe*/ 	.byte	0x3f
	.zero		1


	//   ....[53]....
        /*0800*/ 	.word	0x0000dec0
        /*0804*/ 	.word	0x00000003
        /*0808*/ 	.word	0x00032430
        /*080c*/ 	.short	0x010a
        /*080e*/ 	.byte	0x3f
	.zero		1


	//   ....[54]....
        /*0810*/ 	.word	0x0000df10
        /*0814*/ 	.word	0x00000005
        /*0818*/ 	.word	0x00032410
        /*081c*/ 	.short	0x010a
        /*081e*/ 	.byte	0x3f
	.zero		1


	//   ....[55]....
        /*0820*/ 	.word	0x0000df60
        /*0824*/ 	.word	0x00000003
        /*0828*/ 	.word	0x00032450
        /*082c*/ 	.short	0x010a
        /*082e*/ 	.byte	0x3f
	.zero		1


	//   ....[56]....
        /*0830*/ 	.word	0x0000dfc0
        /*0834*/ 	.word	0x00000099
        /*0838*/ 	.word	0x00032430
        /*083c*/ 	.short	0x010a
        /*083e*/ 	.byte	0x3f
	.zero		1


	//   ....[57]....
        /*0840*/ 	.word	0x0000e020
        /*0844*/ 	.word	0x000000d3
        /*0848*/ 	.word	0x00032450
        /*084c*/ 	.short	0x010a
        /*084e*/ 	.byte	0x3f
	.zero		1


	//   ....[58]....
        /*0850*/ 	.word	0x0000e1c0
        /*0854*/ 	.word	0x00000008
        /*0858*/ 	.word	0x00032440
        /*085c*/ 	.short	0x010a
        /*085e*/ 	.byte	0x3f
	.zero		1


	//   ....[59]....
        /*0860*/ 	.word	0x0000e240
        /*0864*/ 	.word	0x00000008
        /*0868*/ 	.word	0x00032420
        /*086c*/ 	.short	0x010a
        /*086e*/ 	.byte	0x3f
	.zero		1


	//   ....[60]....
        /*0870*/ 	.word	0x0000e290
        /*0874*/ 	.word	0x00000008
        /*0878*/ 	.word	0x00032460
        /*087c*/ 	.short	0x010a
        /*087e*/ 	.byte	0x3f
	.zero		1


	//   ....[61]....
        /*0880*/ 	.word	0x0000e2e0
        /*0884*/ 	.word	0x00000003
        /*0888*/ 	.word	0x00032440
        /*088c*/ 	.short	0x010a
        /*088e*/ 	.byte	0x3f
	.zero		1


	//   ....[62]....
        /*0890*/ 	.word	0x0000e330
        /*0894*/ 	.word	0x00000003
        /*0898*/ 	.word	0x00032460
        /*089c*/ 	.short	0x010a
        /*089e*/ 	.byte	0x3f
	.zero		1


	//   ....[63]....
        /*08a0*/ 	.word	0x0000e380
        /*08a4*/ 	.word	0x00000002
        /*08a8*/ 	.word	0x00032440
        /*08ac*/ 	.short	0x010a
        /*08ae*/ 	.byte	0x3f
	.zero		1


	//   ....[64]....
        /*08b0*/ 	.word	0x0000e3d0
        /*08b4*/ 	.word	0x00000002
        /*08b8*/ 	.word	0x00032460
        /*08bc*/ 	.short	0x010a
        /*08be*/ 	.byte	0x3f
	.zero		1


	//   ....[65]....
        /*08c0*/ 	.word	0x0000e420
        /*08c4*/ 	.word	0x00000002
        /*08c8*/ 	.word	0x00032440
        /*08cc*/ 	.short	0x010a
        /*08ce*/ 	.byte	0x3f
	.zero		1


	//   ....[66]....
        /*08d0*/ 	.word	0x0000e470
        /*08d4*/ 	.word	0x00000002
        /*08d8*/ 	.word	0x00032460
        /*08dc*/ 	.short	0x010a
        /*08de*/ 	.byte	0x3f
	.zero		1


	//   ....[67]....
        /*08e0*/ 	.word	0x0000ee20
        /*08e4*/ 	.word	0x00000000
        /*08e8*/ 	.word	0x00032420
        /*08ec*/ 	.short	0x010a
        /*08ee*/ 	.byte	0x3f
	.zero		1


	//   ....[68]....
        /*08f0*/ 	.word	0x0000efc0
        /*08f4*/ 	.word	0x00000006
        /*08f8*/ 	.word	0x00000000
        /*08fc*/ 	.short	0x010a
        /*08fe*/ 	.byte	0x3f
	.zero		1


	//   ....[69]....
        /*0900*/ 	.word	0x0000f010
        /*0904*/ 	.word	0x00000007
        /*0908*/ 	.word	0x00000000
        /*090c*/ 	.short	0x010a
        /*090e*/ 	.byte	0x3f
	.zero		1


	//   ....[70]....
        /*0910*/ 	.word	0x0000f060
        /*0914*/ 	.word	0x00000004
        /*0918*/ 	.word	0x00000000
        /*091c*/ 	.short	0x010a
        /*091e*/ 	.byte	0x3f
	.zero		1


	//----- nvinfo : EIATTR_NUM_MBARRIERS
	.align		4
.L_268:
        /*0920*/ 	.byte	0x03, 0x38
        /*0922*/ 	.short	0x0017


	//----- nvinfo : EIATTR_EXIT_INSTR_OFFSETS
	.align		4
        /*0924*/ 	.byte	0x04, 0x1c
        /*0926*/ 	.short	(.L_270 - .L_269)


	//   ....[0]....
.L_269:
        /*0928*/ 	.word	0x00000b20


	//   ....[1]....
        /*092c*/ 	.word	0x00009590


	//   ....[2]....
        /*0930*/ 	.word	0x000095f0


	//   ....[3]....
        /*0934*/ 	.word	0x0000de60


	//----- nvinfo : EIATTR_MAX_THREADS
	.align		4
.L_270:
        /*0938*/ 	.byte	0x04, 0x05
        /*093a*/ 	.short	(.L_272 - .L_271)
.L_271:
        /*093c*/ 	.word	0x00000180
        /*0940*/ 	.word	0x00000001
        /*0944*/ 	.word	0x00000001


	//----- nvinfo : EIATTR_CRS_STACK_SIZE
	.align		4
.L_272:
        /*0948*/ 	.byte	0x04, 0x1e
        /*094a*/ 	.short	(.L_274 - .L_273)
.L_273:
        /*094c*/ 	.word	0x00000000


	//----- nvinfo : EIATTR_CBANK_PARAM_SIZE
	.align		4
.L_274:
        /*0950*/ 	.byte	0x03, 0x19
        /*0952*/ 	.short	0x0b70


	//----- nvinfo : EIATTR_PARAM_CBANK
	.align		4
        /*0954*/ 	.byte	0x04, 0x0a
        /*0956*/ 	.short	(.L_276 - .L_275)
	.align		4
.L_275:
        /*0958*/ 	.word	index@(.nv.constant0._ZN7cutlass13device_kernelIN5flash11enable_sm90INS1_16FlashAttnFwdSm90INS1_25CollectiveMainloopFwdSm90ILi2EN4cute5tupleIJNS5_1CILi1EEES8_S8_EEENS6_IJNS7_ILi128EEENS7_ILi96EEENS7_ILi64EEEEEELi256ENS_10bfloat16_tEfNS_4arch4Sm90ELb0ELb0ELb0ELb1ELb0ELb0ELb1ELb1ELb0ELb0ELb0ELb0EEENS1_21CollectiveEpilogueFwdINS6_IJSA_NS7_ILi256EEESB_EEES9_SE_SG_Li256ELb1ELb0ELb0ELb0EEENS1_36VarlenDynamicPersistentTileSchedulerILi128ELi96ELi256ELi32ELb0ELb0ELb1ELb0ELb1ELb1EEEEEEEEEvNT_6ParamsE)
        /*095c*/ 	.short	0x0210
        /*095e*/ 	.short	0x0b70


	//----- nvinfo : EIATTR_SW_WAR
	.align		4
.L_276:
        /*0960*/ 	.byte	0x04, 0x36
        /*0962*/ 	.short	(.L_278 - .L_277)
.L_277:
        /*0964*/ 	.word	0x00000008
.L_278:


//--------------------- .nv.info._ZN7cutlass13device_kernelIN5flash11enable_sm90INS1_16FlashAttnFwdSm90INS1_25CollectiveMainloopFwdSm90ILi2EN4cute5tupleIJNS5_1CILi1EEES8_S8_EEENS6_IJNS7_ILi128EEENS7_ILi96EEENS7_ILi64EEEEEELi256ENS_10bfloat16_tEfNS_4arch4Sm90ELb0ELb0ELb0ELb1ELb0ELb1ELb1ELb1ELb0ELb0ELb0ELb0EEENS1_21CollectiveEpilogueFwdINS6_IJSA_NS7_ILi256EEESB_EEES9_SE_SG_Li256ELb1ELb0ELb0ELb0EEENS1_36VarlenDynamicPersistentTileSchedulerILi128ELi96ELi256ELi32ELb0ELb0ELb1ELb0ELb1ELb1EEEEEEEEEvNT_6ParamsE --------------------------
	.section	.nv.info._ZN7cutlass13device_kernelIN5flash11enable_sm90INS1_16FlashAttnFwdSm90INS1_25CollectiveMainloopFwdSm90ILi2EN4cute5tupleIJNS5_1CILi1EEES8_S8_EEENS6_IJNS7_ILi128EEENS7_ILi96EEENS7_ILi64EEEEEELi256ENS_10bfloat16_tEfNS_4arch4Sm90ELb0ELb0ELb0ELb1ELb0ELb1ELb1ELb1ELb0ELb0ELb0ELb0EEENS1_21CollectiveEpilogueFwdINS6_IJSA_NS7_ILi256EEESB_EEES9_SE_SG_Li256ELb1ELb0ELb0ELb0EEENS1_36VarlenDynamicPersistentTileSchedulerILi128ELi96ELi256ELi32ELb0ELb0ELb1ELb0ELb1ELb1EEEEEEEEEvNT_6ParamsE,"",@"SHT_CUDA_INFO"
	.sectionflags	@""
	.align	4


	//----- nvinfo : EIATTR_CUDA_API_VERSION
	.align		4
        /*0000*/ 	.byte	0x04, 0x37
        /*0002*/ 	.short	(.L_280 - .L_279)
.L_279:
        /*0004*/ 	.word	0x00000082


	//----- nvinfo : EIATTR_KPARAM_INFO
	.align		4
.L_280:
        /*0008*/ 	.byte	0x04, 0x17
        /*000a*/ 	.short	(.L_282 - .L_281)
.L_281:
        /*000c*/ 	.word	0x00000000
        /*0010*/ 	.short	0x0000
        /*0012*/ 	.short	0x0070
        /*0014*/ 	.byte	0x00, 0xf0, 0x01, 0x2c


	//----- nvinfo : EIATTR_SPARSE_MMA_MASK
	.align		4
.L_282:
        /*0018*/ 	.byte	0x03, 0x50
        /*001a*/ 	.short	0x0000


	//----- nvinfo : EIATTR_MAXREG_COUNT
	.align		4
        /*001c*/ 	.byte	0x03, 0x1b
        /*001e*/ 	.short	0x00a8


	//----- nvinfo : EIATTR_NUM_BARRIERS
	.align		4
        /*0020*/ 	.byte	0x02, 0x4c
        /*0022*/ 	.byte	0x10
	.zero		1


	//----- nvinfo : EIATTR_EXTERNS
	.align		4
        /*0024*/ 	.byte	0x04, 0x0f
        /*0026*/ 	.short	(.L_284 - .L_283)


	//   ....[0]....
	.align		4
.L_283:
        /*0028*/ 	.word	index@(__assertfail)


	//----- nvinfo : EIATTR_ANNOTATIONS
	.align		4
.L_284:
        /*002c*/ 	.byte	0x04, 0x55
        /*002e*/ 	.short	(.L_286 - .L_285)


	//   ....[0]....
.L_285:
        /* <DEDUP_REMOVED lines=58> */


	//----- nvinfo : EIATTR_MERCURY_ISA_VERSION
	.align		4
.L_286:
        /*03c0*/ 	.byte	0x03, 0x5f
        /*03c2*/ 	.short	0x0101


	//----- nvinfo : EIATTR_UNUSED_LOAD_BYTE_OFFSET
	.align		4
        /*03c4*/ 	.byte	0x04, 0x44
        /*03c6*/ 	.short	(.L_288 - .L_287)


	//   ....[0]....
.L_287:
        /*03c8*/ 	.word	0x00000b70
        /*03cc*/ 	.word	0x0000fff0


	//   ....[1]....
        /*03d0*/ 	.word	0x0000df70
        /*03d4*/ 	.word	0x0000fff0


	//----- nvinfo : EIATTR_INT_WARP_WIDE_INSTR_OFFSETS
	.align		4
.L_288:
        /*03d8*/ 	.byte	0x04, 0x31
        /*03da*/ 	.short	(.L_290 - .L_289)


	//   ....[0]....
.L_289:
        /*03dc*/ 	.word	0x000001f0


	//   ....[1]....
        /*03e0*/ 	.word	0x00000230


	//   ....[2]....
        /*03e4*/ 	.word	0x000002a0


	//   ....[3]....
        /*03e8*/ 	.word	0x000002b0


	//   ....[4]....
        /*03ec*/ 	.word	0x00012660


	//   ....[5]....
        /*03f0*/ 	.word	0x000126f0


	//   ....[6]....
        /*03f4*/ 	.word	0x00012b70


	//   ....[7]....
        /*03f8*/ 	.word	0x00012ba0


	//   ....[8]....
        /*03fc*/ 	.word	0x000151c0


	//   ....[9]....
        /*0400*/ 	.word	0x00015250


	//----- nvinfo : EIATTR_COOP_GROUP_MASK_REGIDS
	.align		4
.L_290:
        /*0404*/ 	.byte	0x04, 0x29
        /*0406*/ 	.short	(.L_292 - .L_291)


	//   ....[0]....
.L_291:
        /*0408*/ 	.word	0xffffffff


	//   ....[1]....
        /*040c*/ 	.word	0xffffffff


	//   ....[2]....
        /*0410*/ 	.word	0xffffffff


	//   ....[3]....
        /*0414*/ 	.word	0xffffffff


	//   ....[4]....
        /*0418*/ 	.word	0xffffffff


	//   ....[5]....
        /*041c*/ 	.word	0xffffffff


	//   ....[6]....
        /*0420*/ 	.word	0xffffffff


	//   ....[7]....
        /*0424*/ 	.word	0xffffffff


	//   ....[8]....
        /*0428*/ 	.word	0xffffffff


	//   ....[9]....
        /*042c*/ 	.word	0xffffffff


	//   ....[10]....
        /*0430*/ 	.word	0xffffffff


	//   ....[11]....
        /*0434*/ 	.word	0xffffffff


	//   ....[12]....
        /*0438*/ 	.word	0xffffffff


	//   ....[13]....
        /*043c*/ 	.word	0xffffffff


	//   ....[14]....
        /*0440*/ 	.word	0xffffffff


	//   ....[15]....
        /*0444*/ 	.word	0xffffffff


	//   ....[16]....
        /*0448*/ 	.word	0xffffffff


	//   ....[17]....
        /*044c*/ 	.word	0xffffffff


	//   ....[18]....
        /*0450*/ 	.word	0xffffffff


	//   ....[19]....
        /*0454*/ 	.word	0xffffffff


	//   ....[20]....
        /*0458*/ 	.word	0xffffffff


	//   ....[21]....
        /*045c*/ 	.word	0xffffffff


	//   ....[22]....
        /*0460*/ 	.word	0xffffffff


	//   ....[23]....
        /*0464*/ 	.word	0xffffffff


	//   ....[24]....
        /*0468*/ 	.word	0xffffffff


	//   ....[25]....
        /*046c*/ 	.word	0xffffffff


	//   ....[26]....
        /*0470*/ 	.word	0xffffffff


	//   ....[27]....
        /*0474*/ 	.word	0xffffffff


	//   ....[28]....
        /*0478*/ 	.word	0xffffffff


	//   ....[29]....
        /*047c*/ 	.word	0xffffffff


	//   ....[30]....
        /*0480*/ 	.word	0xffffffff


	//   ....[31]....
        /*0484*/ 	.word	0xffffffff


	//   ....[32]....
        /*0488*/ 	.word	0xffffffff


	//   ....[33]....
        /*048c*/ 	.word	0xffffffff


	//   ....[34]....
        /*0490*/ 	.word	0xffffffff


	//   ....[35]....
        /*0494*/ 	.word	0xffffffff


	//   ....[36]....
        /*0498*/ 	.word	0xffffffff


	//   ....[37]....
        /*049c*/ 	.word	0xffffffff


	//   ....[38]....
        /*04a0*/ 	.word	0xffffffff


	//   ....[39]....
        /*04a4*/ 	.word	0xffffffff


	//   ....[40]....
        /*04a8*/ 	.word	0xffffffff


	//   ....[41]....
        /*04ac*/ 	.word	0xffffffff


	//   ....[42]....
        /*04b0*/ 	.word	0xffffffff


	//   ....[43]....
        /*04b4*/ 	.word	0xffffffff


	//   ....[44]....
        /*04b8*/ 	.word	0xffffffff


	//   ....[45]....
        /*04bc*/ 	.word	0xffffffff


	//   ....[46]....
        /*04c0*/ 	.word	0xffffffff


	//   ....[47]....
        /*04c4*/ 	.word	0xffffffff


	//   ....[48]....
        /*04c8*/ 	.word	0xffffffff


	//   ....[49]....
        /*04cc*/ 	.word	0xffffffff


	//   ....[50]....
        /*04d0*/ 	.word	0xffffffff


	//   ....[51]....
        /*04d4*/ 	.word	0xffffffff


	//   ....[52]....
        /*04d8*/ 	.word	0xffffffff


	//   ....[53]....
        /*04dc*/ 	.word	0xffffffff


	//   ....[54]....
        /*04e0*/ 	.word	0x0500000f


	//   ....[55]....
        /*04e4*/ 	.word	0x0500000f


	//   ....[56]....
        /*04e8*/ 	.word	0x0500000f


	//   ....[57]....
        /*04ec*/ 	.word	0x0500000f


	//   ....[58]....
        /*04f0*/ 	.word	0x0500000f


	//   ....[59]....
        /*04f4*/ 	.word	0x0500000f


	//   ....[60]....
        /*04f8*/ 	.word	0x0500000f


	//   ....[61]....
        /*04fc*/ 	.word	0x0500000f


	//   ....[62]....
        /*0500*/ 	.word	0x0500000f


	//   ....[63]....
        /*0504*/ 	.word	0x0500000f


	//   ....[64]....
        /*0508*/ 	.word	0x0500000f


	//   ....[65]....
        /*050c*/ 	.word	0x0500000f


	//   ....[66]....
        /*0510*/ 	.word	0x0500000f


	//   ....[67]....
        /*0514*/ 	.word	0x0500000f


	//   ....[68]....
        /*0518*/ 	.word	0x0500000f


	//   ....[69]....
        /*051c*/ 	.word	0x0500000f


	//   ....[70]....
        /*0520*/ 	.word	0x0500000f


	//   ....[71]....
        /*0524*/ 	.word	0x0500000f


	//   ....[72]....
        /*0528*/ 	.word	0x0500000f


	//   ....[73]....
        /*052c*/ 	.word	0x0500000f


	//   ....[74]....
        /*0530*/ 	.word	0x0500000f


	//   ....[75]....
        /*0534*/ 	.word	0x0500000f


	//   ....[76]....
        /*0538*/ 	.word	0x0500000f


	//   ....[77]....
        /*053c*/ 	.word	0x0500000f


	//   ....[78]....
        /*0540*/ 	.word	0x0500000f


	//   ....[79]....
        /*0544*/ 	.word	0x0500000f


	//   ....[80]....
        /*0548*/ 	.word	0x0500000f


	//   ....[81]....
        /*054c*/ 	.word	0x0500000f


	//   ....[82]....
        /*0550*/ 	.word	0x0500000f


	//----- nvinfo : EIATTR_COOP_GROUP_INSTR_OFFSETS
	.align		4
.L_292:
        /*0554*/ 	.byte	0x04, 0x28
        /*0556*/ 	.short	(.L_294 - .L_293)


	//   ....[0]....
.L_293:
        /*0558*/ 	.word	0x00000070


	//   ....[1]....
        /*055c*/ 	.word	0x00000200


	//   ....[2]....
        /*0560*/ 	.word	0x00000250


	//   ....[3]....
        /*0564*/ 	.word	0x000004a0


	//   ....[4]....
        /*0568*/ 	.word	0x00000600


	//   ....[5]....
        /*056c*/ 	.word	0x00000720


	//   ....[6]....
        /*0570*/ 	.word	0x00000880


	//   ....[7]....
        /*0574*/ 	.word	0x00005e60


	//   ....[8]....
        /*0578*/ 	.word	0x00009d10


	//   ....[9]....
        /*057c*/ 	.word	0x00009d90


	//   ....[10]....
        /*0580*/ 	.word	0x00009db0


	//   ....[11]....
        /*0584*/ 	.word	0x00009de0


	//   ....[12]....
        /*0588*/ 	.word	0x0000bd70


	//   ....[13]....
        /*058c*/ 	.word	0x0000bda0


	//   ....[14]....
        /*0590*/ 	.word	0x0000bdf0


	//   ....[15]....
        /*0594*/ 	.word	0x0000be10


	//   ....[16]....
        /*0598*/ 	.word	0x0000d4d0


	//   ....[17]....
        /*059c*/ 	.word	0x0000d540


	//   ....[18]....
        /*05a0*/ 	.word	0x0000d590


	//   ....[19]....
        /*05a4*/ 	.word	0x0000d5b0


	//   ....[20]....
        /*05a8*/ 	.word	0x000108a0


	//   ....[21]....
        /*05ac*/ 	.word	0x00010a30


	//   ....[22]....
        /*05b0*/ 	.word	0x00010a60


	//   ....[23]....
        /*05b4*/ 	.word	0x00010aa0


	//   ....[24]....
        /*05b8*/ 	.word	0x00010b00


	//   ....[25]....
        /*05bc*/ 	.word	0x00010b60


	//   ....[26]....
        /*05c0*/ 	.word	0x00010ba0


	//   ....[27]....
        /*05c4*/ 	.word	0x00010d50


	//   ....[28]....
        /*05c8*/ 	.word	0x00010db0


	//   ....[29]....
        /*05cc*/ 	.word	0x00010df0


	//   ....[30]....
        /*05d0*/ 	.word	0x00010e30


	//   ....[31]....
        /*05d4*/ 	.word	0x00010e60


	//   ....[32]....
        /*05d8*/ 	.word	0x00010e90


	//   ....[33]....
        /*05dc*/ 	.word	0x00010f20


	//   ....[34]....
        /*05e0*/ 	.word	0x00010f50


	//   ....[35]....
        /*05e4*/ 	.word	0x00010fe0


	//   ....[36]....
        /*05e8*/ 	.word	0x000152e0


	//   ....[37]....
        /*05ec*/ 	.word	0x000152f0


	//   ....[38]....
        /*05f0*/ 	.word	0x00015400


	//   ....[39]....
        /*05f4*/ 	.word	0x00015460


	//   ....[40]....
        /*05f8*/ 	.word	0x000154a0


	//   ....[41]....
        /*05fc*/ 	.word	0x000154e0


	//   ....[42]....
        /*0600*/ 	.word	0x00015510


	//   ....[43]....
        /*0604*/ 	.word	0x00015540


	//   ....[44]....
        /*0608*/ 	.word	0x000156d0


	//   ....[45]....
        /*060c*/ 	.word	0x00015730


	//   ....[46]....
        /*0610*/ 	.word	0x00015770


	//   ....[47]....
        /*0614*/ 	.word	0x000157b0


	//   ....[48]....
        /*0618*/ 	.word	0x000157e0


	//   ....[49]....
        /*061c*/ 	.word	0x00015810


	//   ....[50]....
        /*0620*/ 	.word	0x000158d0


	//   ....[51]....
        /*0624*/ 	.word	0x000158f0


	//   ....[52]....
        /*0628*/ 	.word	0x00015960


	//   ....[53]....
        /*062c*/ 	.word	0x00015d90


	//   ....[54]....
        /*0630*/ 	.word	0x000161f0


	//   ....[55]....
        /*0634*/ 	.word	0x00016290


	//   ....[56]....
        /*0638*/ 	.word	0x00016330


	//   ....[57]....
        /*063c*/ 	.word	0x000163d0


	//   ....[58]....
        /*0640*/ 	.word	0x00016470


	//   ....[59]....
        /*0644*/ 	.word	0x00016560


	//   ....[60]....
        /*0648*/ 	.word	0x00016600


	//   ....[61]....
        /*064c*/ 	.word	0x000166a0


	//   ....[62]....
        /*0650*/ 	.word	0x00016740


	//   ....[63]....
        /*0654*/ 	.word	0x000169f0


	//   ....[64]....
        /*0658*/ 	.word	0x00016cd0


	//   ....[65]....
        /*065c*/ 	.word	0x000170f0


	//   ....[66]....
        /*0660*/ 	.word	0x00017180


	//   ....[67]....
        /*0664*/ 	.word	0x00017220


	//   ....[68]....
        /*0668*/ 	.word	0x000172d0


	//   ....[69]....
        /*066c*/ 	.word	0x00017350


	//   ....[70]....
        /*0670*/ 	.word	0x000173d0


	//   ....[71]....
        /*0674*/ 	.word	0x00017450


	//   ....[72]....
        /*0678*/ 	.word	0x000174d0


	//   ....[73]....
        /*067c*/ 	.word	0x00017560


	//   ....[74]....
        /*0680*/ 	.word	0x00017610


	//   ....[75]....
        /*0684*/ 	.word	0x00017690


	//   ....[76]....
        /*0688*/ 	.word	0x00017710


	//   ....[77]....
        /*068c*/ 	.word	0x00017790


	//   ....[78]....
        /*0690*/ 	.word	0x00017810


	//   ....[79]....
        /*0694*/ 	.word	0x00017880


	//   ....[80]....
        /*0698*/ 	.word	0x00017920


	//   ....[81]....
        /*069c*/ 	.word	0x000179b0


	//   ....[82]....
        /*06a0*/ 	.word	0x00017ad0


	//----- nvinfo : EIATTR_REG_RECONFIG
	.align		4
.L_294:
        /*06a4*/ 	.byte	0x01, 0x54
	.zero		2


	//----- nvinfo : EIATTR_SYSCALL_OFFSETS
	.align		4
        /*06a8*/ 	.byte	0x04, 0x46
        /*06aa*/ 	.short	(.L_296 - .L_295)


	//   ....[0]....
.L_295:
        /*06ac*/ 	.word	0x00001790


	//   ....[1]....
        /*06b0*/ 	.word	0x000018e0


	//   ....[2]....
        /*06b4*/ 	.word	0x00005fd0


	//   ....[3]....
        /*06b8*/ 	.word	0x00006460


	//   ....[4]....
        /*06bc*/ 	.word	0x00012880


	//   ....[5]....
        /*06c0*/ 	.word	0x000129c0


	//   ....[6]....
        /*06c4*/ 	.word	0x00012ac0


	//----- nvinfo : EIATTR_MBARRIER_INSTR_OFFSETS
	.align		4
.L_296:
        /*06c8*/ 	.byte	0x04, 0x39
        /*06ca*/ 	.short	(.L_298 - .L_297)


	//   ....[0]....
.L_297:
        /*06cc*/ 	.word	0x00000340
        /*06d0*/ 	.word	0x000000ff
        /*06d4*/ 	.word	0x00032400
        /*06d8*/ 	.short	0x0100
        /*06da*/ 	.byte	0x08
	.zero		1


	//   ....[1]....
        /*06dc*/ 	.word	0x00000350
        /*06e0*/ 	.word	0x000000ff
        /*06e4*/ 	.word	0x00032410
        /*06e8*/ 	.short	0x0100
        /*06ea*/ 	.byte	0x08
	.zero		1


	//   ....[2]....
        /*06ec*/ 	.word	0x00000360
        /*06f0*/ 	.word	0x000000ff
        /*06f4*/ 	.word	0x00032420
        /*06f8*/ 	.short	0x0100
        /*06fa*/ 	.byte	0x08
	.zero		1


	//   ....[3]....
        /*06fc*/ 	.word	0x00000450
        /*0700*/ 	.word	0x000000ff
        /*0704*/ 	.word	0x00032430
        /*0708*/ 	.short	0x0100
        /*070a*/ 	.byte	0x08
	.zero		1


	//   ....[4]....
        /*070c*/ 	.word	0x00000460
        /*0710*/ 	.word	0x000000ff
        /*0714*/ 	.word	0x00032440
        /*0718*/ 	.short	0x0100
        /*071a*/ 	.byte	0x08
	.zero		1


	//   ....[5]....
        /*071c*/ 	.word	0x00000470
        /*0720*/ 	.word	0x000000ff
        /*0724*/ 	.word	0x00032438
        /*0728*/ 	.short	0x0100
        /*072a*/ 	.byte	0x08
	.zero		1


	//   ....[6]....
        /*072c*/ 	.word	0x00000480
        /*0730*/ 	.word	0x000000ff
        /*0734*/ 	.word	0x00032448
        /*0738*/ 	.short	0x0100
        /*073a*/ 	.byte	0x08
	.zero		1


	//   ....[7]....
        /*073c*/ 	.word	0x000005b0
        /*0740*/ 	.word	0x000000ff
        /*0744*/ 	.word	0x00032450
        /*0748*/ 	.short	0x0100
        /*074a*/ 	.byte	0x08
	.zero		1


	//   ....[8]....
        /*074c*/ 	.word	0x000005c0
        /*0750*/ 	.word	0x000000ff
        /*0754*/ 	.word	0x00032460
        /*0758*/ 	.short	0x0100
        /*075a*/ 	.byte	0x08
	.zero		1


	//   ....[9]....
        /*075c*/ 	.word	0x000005d0
        /*0760*/ 	.word	0x000000ff
        /*0764*/ 	.word	0x00032458
        /*0768*/ 	.short	0x0100
        /*076a*/ 	.byte	0x08
	.zero		1


	//   ....[10]....
        /*076c*/ 	.word	0x000005e0
        /*0770*/ 	.word	0x000000ff
        /*0774*/ 	.word	0x00032468
        /*0778*/ 	.short	0x0100
        /*077a*/ 	.byte	0x08
	.zero		1


	//   ....[11]....
        /*077c*/ 	.word	0x000006d0
        /*0780*/ 	.word	0x000000ff
        /*0784*/ 	.word	0x00032470
        /*0788*/ 	.short	0x0100
        /*078a*/ 	.byte	0x06
	.zero		1


	//   ....[12]....
        /*078c*/ 	.word	0x000006e0
        /*0790*/ 	.word	0x000000ff
        /*0794*/ 	.word	0x00032480
        /*0798*/ 	.short	0x0100
        /*079a*/ 	.byte	0x06
	.zero		1


	//   ....[13]....
        /*079c*/ 	.word	0x000006f0
        /*07a0*/ 	.word	0x000000ff
        /*07a4*/ 	.word	0x00032478
        /*07a8*/ 	.short	0x0100
        /*07aa*/ 	.byte	0x06
	.zero		1


	//   ....[14]....
        /*07ac*/ 	.word	0x00000700
        /*07b0*/ 	.word	0x000000ff
        /*07b4*/ 	.word	0x00032488
        /*07b8*/ 	.short	0x0100
        /*07ba*/ 	.byte	0x06
	.zero		1


	//   ....[15]....
        /*07bc*/ 	.word	0x00000830
        /*07c0*/ 	.word	0x000000ff
        /*07c4*/ 	.word	0x00032490
        /*07c8*/ 	.short	0x0100
        /*07ca*/ 	.byte	0x08
	.zero		1


	//   ....[16]....
        /*07cc*/ 	.word	0x00000840
        /*07d0*/ 	.word	0x000000ff
        /*07d4*/ 	.word	0x000324a0
        /*07d8*/ 	.short	0x0100
        /*07da*/ 	.byte	0x08
	.zero		1


	//   ....[17]....
        /*07dc*/ 	.word	0x00000850
        /*07e0*/ 	.word	0x000000ff
        /*07e4*/ 	.word	0x00032498
        /*07e8*/ 	.short	0x0100
        /*07ea*/ 	.byte	0x08
	.zero		1


	//   ....[18]....
        /*07ec*/ 	.word	0x00000860
        /*07f0*/ 	.word	0x000000ff
        /*07f4*/ 	.word	0x000324a8
        /*07f8*/ 	.short	0x0100
        /*07fa*/ 	.byte	0x08
	.zero		1


	//   ....[19]....
        /*07fc*/ 	.word	0x00000990
        /*0800*/ 	.word	0x000000ff
        /*0804*/ 	.word	0x000324b0
        /*0808*/ 	.short	0x0100
        /*080a*/ 	.byte	0x08
	.zero		1


	//   ....[20]....
        /*080c*/ 	.word	0x000009a0
        /*0810*/ 	.word	0x000000ff
        /*0814*/ 	.word	0x000324c0
        /*0818*/ 	.short	0x0100
        /*081a*/ 	.byte	0x08
	.zero		1


	//   ....[21]....
        /*081c*/ 	.word	0x000009b0
        /*0820*/ 	.word	0x000000ff
        /*0824*/ 	.word	0x000324b8
        /*0828*/ 	.short	0x0100
        /*082a*/ 	.byte	0x08
	.zero		1


	//   ....[22]....
        /*082c*/ 	.word	0x000009c0
        /*0830*/ 	.word	0x000000ff
        /*0834*/ 	.word	0x000324c8
        /*0838*/ 	.short	0x0100
        /*083a*/ 	.byte	0x08
	.zero		1


	//   ....[23]....
        /*083c*/ 	.word	0x00002c30
        /*0840*/ 	.word	0x0000005f
        /*0844*/ 	.word	0x00032490
        /*0848*/ 	.short	0x010a
        /*084a*/ 	.byte	0x3f
	.zero		1


	//   ....[24]....
        /*084c*/ 	.word	0x00003f50
        /*0850*/ 	.word	0x0000005f
        /*0854*/ 	.word	0x00032490
        /*0858*/ 	.short	0x010a
        /*085a*/ 	.byte	0x3f
	.zero		1


	//   ....[25]....
        /*085c*/ 	.word	0x00005050
        /*0860*/ 	.word	0x0000005f
        /*0864*/ 	.word	0x00032490
        /*0868*/ 	.short	0x010a
        /*086a*/ 	.byte	0x3f
	.zero		1


	//   ....[26]....
        /*086c*/ 	.word	0x00005260
        /*0870*/ 	.word	0x00000028
        /*0874*/ 	.word	0x00000000
        /*0878*/ 	.short	0x0101
        /*087a*/ 	.byte	0x3f
	.zero		1


	//   ....[27]....
        /*087c*/ 	.word	0x000052a0
        /*0880*/ 	.word	0x0000005f
        /*0884*/ 	.word	0x000324b0
        /*0888*/ 	.short	0x010a
        /*088a*/ 	.byte	0x3f
	.zero		1


	//   ....[28]....
        /*088c*/ 	.word	0x00005900
        /*0890*/ 	.word	0x0000005f
        /*0894*/ 	.word	0x00000000
        /*0898*/ 	.short	0x0101
        /*089a*/ 	.byte	0x3f
	.zero		1


	//   ....[29]....
        /*089c*/ 	.word	0x00006060
        /*08a0*/ 	.word	0x00000012
        /*08a4*/ 	.word	0x00032400
        /*08a8*/ 	.short	0x010a
        /*08aa*/ 	.byte	0x3f
	.zero		1


	//   ....[30]....
        /*08ac*/ 	.word	0x000060b0
        /*08b0*/ 	.word	0x00000012
        /*08b4*/ 	.word	0x00032400
        /*08b8*/ 	.short	0x010a
        /*08ba*/ 	.byte	0x3f
	.zero		1


	//   ....[31]....
        /*08bc*/ 	.word	0x00006770
        /*08c0*/ 	.word	0x00000012
        /*08c4*/ 	.word	0x00032400
        /*08c8*/ 	.short	0x010a
        /*08ca*/ 	.byte	0x3f
	.zero		1


	//   ....[32]....
        /*08cc*/ 	.word	0x000075a0
        /*08d0*/ 	.word	0x00000012
        /*08d4*/ 	.word	0x00032400
        /*08d8*/ 	.short	0x010a
        /*08da*/ 	.byte	0x3f
	.zero		1


	//   ....[33]....
        /*08dc*/ 	.word	0x000083c0
        /*08e0*/ 	.word	0x00000003
        /*08e4*/ 	.word	0x00032430
        /*08e8*/ 	.short	0x010a
        /*08ea*/ 	.byte	0x3f
	.zero		1


	//   ....[34]....
        /*08ec*/ 	.word	0x00008430
        /*08f0*/ 	.word	0x00000003
        /*08f4*/ 	.word	0x00032430
        /*08f8*/ 	.short	0x010a
        /*08fa*/ 	.byte	0x3f
	.zero		1


	//   ....[35]....
        /*08fc*/ 	.word	0x00008820
        /*0900*/ 	.word	0x00000012
        /*0904*/ 	.word	0x00032410
        /*0908*/ 	.short	0x010a
        /*090a*/ 	.byte	0x3f
	.zero		1


	//   ....[36]....
        /*090c*/ 	.word	0x00008870
        /*0910*/ 	.word	0x00000003
        /*0914*/ 	.word	0x00032450
        /*0918*/ 	.short	0x010a
        /*091a*/ 	.byte	0x3f
	.zero		1


	//   ....[37]....
        /*091c*/ 	.word	0x000088f0
        /*0920*/ 	.word	0x00000003
        /*0924*/ 	.word	0x00032450
        /*0928*/ 	.short	0x010a
        /*092a*/ 	.byte	0x3f
	.zero		1


	//   ....[38]....
        /*092c*/ 	.word	0x00009ff0
        /*0930*/ 	.word	0x00000018
        /*0934*/ 	.word	0x00000000
        /*0938*/ 	.short	0x0101
        /*093a*/ 	.byte	0x3f
	.zero		1


	//   ....[39]....
        /*093c*/ 	.word	0x0000ac00
        /*0940*/ 	.word	0x00000003
        /*0944*/ 	.word	0x00000000
        /*0948*/ 	.short	0x0101
        /*094a*/ 	.byte	0x3f
	.zero		1


	//   ....[40]....
        /*094c*/ 	.word	0x0000ad10
        /*0950*/ 	.word	0x00000006
        /*0954*/ 	.word	0x00032430
        /*0958*/ 	.short	0x010a
        /*095a*/ 	.byte	0x3f
	.zero		1


	//   ....[41]....
        /*095c*/ 	.word	0x0000ad70
        /*0960*/ 	.word	0x00000006
        /*0964*/ 	.word	0x00032430
        /*0968*/ 	.short	0x010a
        /*096a*/ 	.byte	0x3f
	.zero		1


	//   ....[42]....
        /*096c*/ 	.word	0x0000b020
        /*0970*/ 	.word	0x00000006
        /*0974*/ 	.word	0x00032450
        /*0978*/ 	.short	0x010a
        /*097a*/ 	.byte	0x3f
	.zero		1


	//   ....[43]....
        /*097c*/ 	.word	0x0000b070
        /*0980*/ 	.word	0x00000006
        /*0984*/ 	.word	0x00032450
        /*0988*/ 	.short	0x010a
        /*098a*/ 	.byte	0x3f
	.zero		1


	//   ....[44]....
        /*098c*/ 	.word	0x0000bf10
        /*0990*/ 	.word	0x0000000d
        /*0994*/ 	.word	0x00000000
        /*0998*/ 	.short	0x0101
        /*099a*/ 	.byte	0x3f
	.zero		1


	//   ....[45]....
        /*099c*/ 	.word	0x0000d4a0
        /*09a0*/ 	.word	0x00000006
        /*09a4*/ 	.word	0x00000000
        /*09a8*/ 	.short	0x0101
        /*09aa*/ 	.byte	0x3f
	.zero		1


	//   ....[46]....
        /*09ac*/ 	.word	0x0000f5a0
        /*09b0*/ 	.word	0x00000000
        /*09b4*/ 	.word	0x00000000
        /*09b8*/ 	.short	0x0101
        /*09ba*/ 	.byte	0x3f
	.zero		1


	//   ....[47]....
        /*09bc*/ 	.word	0x00011a00
        /*09c0*/ 	.word	0x00000005
        /*09c4*/ 	.word	0x00032420
        /*09c8*/ 	.short	0x010a
        /*09ca*/ 	.byte	0x3f
	.zero		1


	//   ....[48]....
        /*09cc*/ 	.word	0x00011a80
        /*09d0*/ 	.word	0x00000007
        /*09d4*/ 	.word	0x000324a0
        /*09d8*/ 	.short	0x010a
        /*09da*/ 	.byte	0x3f
	.zero		1


	//   ....[49]....
        /*09dc*/ 	.word	0x00011c60
        /*09e0*/ 	.word	0x00000007
        /*09e4*/ 	.word	0x000324c0
        /*09e8*/ 	.short	0x010a
        /*09ea*/ 	.byte	0x3f
	.zero		1


	//   ....[50]....
        /*09ec*/ 	.word	0x00012070
        /*09f0*/ 	.word	0x00000007
        /*09f4*/ 	.word	0x000324a0
        /*09f8*/ 	.short	0x010a
        /*09fa*/ 	.byte	0x3f
	.zero		1


	//   ....[51]....
        /*09fc*/ 	.word	0x00012230
        /*0a00*/ 	.word	0x00000007
        /*0a04*/ 	.word	0x000324c0
        /*0a08*/ 	.short	0x010a
        /*0a0a*/ 	.byte	0x3f
	.zero		1


	//   ....[52]....
        /*0a0c*/ 	.word	0x00013020
        /*0a10*/ 	.word	0x00000005
        /*0a14*/ 	.word	0x00032440
        /*0a18*/ 	.short	0x010a
        /*0a1a*/ 	.byte	0x3f
	.zero		1


	//   ....[53]....
        /*0a1c*/ 	.word	0x00013640
        /*0a20*/ 	.word	0x00000005
        /*0a24*/ 	.word	0x00032420
        /*0a28*/ 	.short	0x010a
        /*0a2a*/ 	.byte	0x3f
	.zero		1


	//   ....[54]....
        /*0a2c*/ 	.word	0x00013710
        /*0a30*/ 	.word	0x00000002
        /*0a34*/ 	.word	0x00032460
        /*0a38*/ 	.short	0x010a
        /*0a3a*/ 	.byte	0x3f
	.zero		1


	//   ....[55]....
        /*0a3c*/ 	.word	0x00013d80
        /*0a40*/ 	.word	0x00000002
        /*0a44*/ 	.word	0x00032440
        /*0a48*/ 	.short	0x010a
        /*0a4a*/ 	.byte	0x3f
	.zero		1


	//   ....[56]....
        /*0a4c*/ 	.word	0x00013f90
        /*0a50*/ 	.word	0x00000002
        /*0a54*/ 	.word	0x00032460
        /*0a58*/ 	.short	0x010a
        /*0a5a*/ 	.byte	0x3f
	.zero		1


	//   ....[57]....
        /*0a5c*/ 	.word	0x000144f0
        /*0a60*/ 	.word	0x00000003
        /*0a64*/ 	.word	0x00032440
        /*0a68*/ 	.short	0x010a
        /*0a6a*/ 	.byte	0x3f
	.zero		1


	//   ....[58]....
        /*0a6c*/ 	.word	0x000146f0
        /*0a70*/ 	.word	0x00000003
        /*0a74*/ 	.word	0x00032460
        /*0a78*/ 	.short	0x010a
        /*0a7a*/ 	.byte	0x3f
	.zero		1


	//   ....[59]....
        /*0a7c*/ 	.word	0x00014bd0
        /*0a80*/ 	.word	0x00000003
        /*0a84*/ 	.word	0x00032440
        /*0a88*/ 	.short	0x010a
        /*0a8a*/ 	.byte	0x3f
	.zero		1


	//   ....[60]....
        /*0a8c*/ 	.word	0x00014de0
        /*0a90*/ 	.word	0x00000003
        /*0a94*/ 	.word	0x00032460
        /*0a98*/ 	.short	0x010a
        /*0a9a*/ 	.byte	0x3f
	.zero		1


	//   ....[61]....
        /*0a9c*/ 	.word	0x00015d20
        /*0aa0*/ 	.word	0x00000000
        /*0aa4*/ 	.word	0x00032420
        /*0aa8*/ 	.short	0x010a
        /*0aaa*/ 	.byte	0x3f
	.zero		1


	//   ....[62]....
        /*0aac*/ 	.word	0x00015ee0
        /*0ab0*/ 	.word	0x00000006
        /*0ab4*/ 	.word	0x00000000
        /*0ab8*/ 	.short	0x010a
        /*0aba*/ 	.byte	0x3f
	.zero		1


	//   ....[63]....
        /*0abc*/ 	.word	0x00015f50
        /*0ac0*/ 	.word	0x00000007
        /*0ac4*/ 	.word	0x00000000
        /*0ac8*/ 	.short	0x010a
        /*0aca*/ 	.byte	0x3f
	.zero		1


	//   ....[64]....
        /*0acc*/ 	.word	0x00015fc0
        /*0ad0*/ 	.word	0x00000004
        /*0ad4*/ 	.word	0x00000000
        /*0ad8*/ 	.short	0x010a
        /*0ada*/ 	.byte	0x3f
	.zero		1


	//   ....[65]....
        /*0adc*/ 	.word	0x00015ff0
        /*0ae0*/ 	.word	0x00000003
        /*0ae4*/ 	.word	0x00000000
        /*0ae8*/ 	.short	0x010a
        /*0aea*/ 	.byte	0x3f
	.zero		1


	//   ....[66]....
        /*0aec*/ 	.word	0x00016050
        /*0af0*/ 	.word	0x0000005f
        /*0af4*/ 	.word	0x00032490
        /*0af8*/ 	.short	0x010a
        /*0afa*/ 	.byte	0x3f
	.zero		1


	//   ....[67]....
        /*0afc*/ 	.word	0x000160a0
        /*0b00*/ 	.word	0x0000005f
        /*0b04*/ 	.word	0x00032490
        /*0b08*/ 	.short	0x010a
        /*0b0a*/ 	.byte	0x3f
	.zero		1


	//   ....[68]....
        /*0b0c*/ 	.word	0x000160f0
        /*0b10*/ 	.word	0x0000005f
        /*0b14*/ 	.word	0x00032490
        /*0b18*/ 	.short	0x010a
        /*0b1a*/ 	.byte	0x3f
	.zero		1


	//   ....[69]....
        /*0b1c*/ 	.word	0x00016140
        /*0b20*/ 	.word	0x0000005f
        /*0b24*/ 	.word	0x000324b0
        /*0b28*/ 	.short	0x010a
        /*0b2a*/ 	.byte	0x3f
	.zero		1


	//   ....[70]....
        /*0b2c*/ 	.word	0x000164b0
        /*0b30*/ 	.word	0x00000012
        /*0b34*/ 	.word	0x00032400
        /*0b38*/ 	.short	0x010a
        /*0b3a*/ 	.byte	0x3f
	.zero		1


	//   ....[71]....
        /*0b3c*/ 	.word	0x00016780
        /*0b40*/ 	.word	0x00000012
        /*0b44*/ 	.word	0x00032400
        /*0b48*/ 	.short	0x010a
        /*0b4a*/ 	.byte	0x3f
	.zero		1


	//   ....[72]....
        /*0b4c*/ 	.word	0x000167d0
        /*0b50*/ 	.word	0x00000003
        /*0b54*/ 	.word	0x00032430
        /*0b58*/ 	.short	0x010a
        /*0b5a*/ 	.byte	0x3f
	.zero		1


	//   ....[73]....
        /*0b5c*/ 	.word	0x00016820
        /*0b60*/ 	.word	0x00000012
        /*0b64*/ 	.word	0x00032410
        /*0b68*/ 	.short	0x010a
        /*0b6a*/ 	.byte	0x3f
	.zero		1


	//   ....[74]....
        /*0b6c*/ 	.word	0x00016870
        /*0b70*/ 	.word	0x00000003
        /*0b74*/ 	.word	0x00032450
        /*0b78*/ 	.short	0x010a
        /*0b7a*/ 	.byte	0x3f
	.zero		1


	//   ....[75]....
        /*0b7c*/ 	.word	0x000168c0
        /*0b80*/ 	.word	0x00000006
        /*0b84*/ 	.word	0x00032430
        /*0b88*/ 	.short	0x010a
        /*0b8a*/ 	.byte	0x3f
	.zero		1


	//   ....[76]....
        /*0b8c*/ 	.word	0x00016910
        /*0b90*/ 	.word	0x00000006
        /*0b94*/ 	.word	0x00032450
        /*0b98*/ 	.short	0x010a
        /*0b9a*/ 	.byte	0x3f
	.zero		1


	//   ....[77]....
        /*0b9c*/ 	.word	0x00016ab0
        /*0ba0*/ 	.word	0x00000005
        /*0ba4*/ 	.word	0x00032420
        /*0ba8*/ 	.short	0x010a
        /*0baa*/ 	.byte	0x3f
	.zero		1


	//   ....[78]....
        /*0bac*/ 	.word	0x00016b00
        /*0bb0*/ 	.word	0x00000007
        /*0bb4*/ 	.word	0x000324a0
        /*0bb8*/ 	.short	0x010a
        /*0bba*/ 	.byte	0x3f
	.zero		1


	//   ....[79]....
        /*0bbc*/ 	.word	0x00016b50
        /*0bc0*/ 	.word	0x00000007
        /*0bc4*/ 	.word	0x000324c0
        /*0bc8*/ 	.short	0x010a
        /*0bca*/ 	.byte	0x3f
	.zero		1


	//   ....[80]....
        /*0bcc*/ 	.word	0x00016ba0
        /*0bd0*/ 	.word	0x00000007
        /*0bd4*/ 	.word	0x000324a0
        /*0bd8*/ 	.short	0x010a
        /*0bda*/ 	.byte	0x3f
	.zero		1


	//   ....[81]....
        /*0bdc*/ 	.word	0x00016bf0
        /*0be0*/ 	.word	0x00000007
        /*0be4*/ 	.word	0x000324c0
        /*0be8*/ 	.short	0x010a
        /*0bea*/ 	.byte	0x3f
	.zero		1


	//   ....[82]....
        /*0bec*/ 	.word	0x00016d90
        /*0bf0*/ 	.word	0x00000005
        /*0bf4*/ 	.word	0x00032440
        /*0bf8*/ 	.short	0x010a
        /*0bfa*/ 	.byte	0x3f
	.zero		1


	//   ....[83]....
        /*0bfc*/ 	.word	0x00016e10
        /*0c00*/ 	.word	0x00000005
        /*0c04*/ 	.word	0x00032420
        /*0c08*/ 	.short	0x010a
        /*0c0a*/ 	.byte	0x3f
	.zero		1


	//   ....[84]....
        /*0c0c*/ 	.word	0x00016e60
        /*0c10*/ 	.word	0x00000002
        /*0c14*/ 	.word	0x00032460
        /*0c18*/ 	.short	0x010a
        /*0c1a*/ 	.byte	0x3f
	.zero		1


	//   ....[85]....
        /*0c1c*/ 	.word	0x00016eb0
        /*0c20*/ 	.word	0x00000002
        /*0c24*/ 	.word	0x00032440
        /*0c28*/ 	.short	0x010a
        /*0c2a*/ 	.byte	0x3f
	.zero		1


	//   ....[86]....
        /*0c2c*/ 	.word	0x00016f00
        /*0c30*/ 	.word	0x00000002
        /*0c34*/ 	.word	0x00032460
        /*0c38*/ 	.short	0x010a
        /*0c3a*/ 	.byte	0x3f
	.zero		1


	//   ....[87]....
        /*0c3c*/ 	.word	0x00016f50
        /*0c40*/ 	.word	0x00000003
        /*0c44*/ 	.word	0x00032440
        /*0c48*/ 	.short	0x010a
        /*0c4a*/ 	.byte	0x3f
	.zero		1


	//   ....[88]....
        /*0c4c*/ 	.word	0x00016fa0
        /*0c50*/ 	.word	0x00000003
        /*0c54*/ 	.word	0x00032460
        /*0c58*/ 	.short	0x010a
        /*0c5a*/ 	.byte	0x3f
	.zero		1


	//   ....[89]....
        /*0c5c*/ 	.word	0x00016ff0
        /*0c60*/ 	.word	0x00000003
        /*0c64*/ 	.word	0x00032440
        /*0c68*/ 	.short	0x010a
        /*0c6a*/ 	.byte	0x3f
	.zero		1


	//   ....[90]....
        /*0c6c*/ 	.word	0x00017040
        /*0c70*/ 	.word	0x00000003
        /*0c74*/ 	.word	0x00032460
        /*0c78*/ 	.short	0x010a
        /*0c7a*/ 	.byte	0x3f
	.zero		1


	//   ....[91]....
        /*0c7c*/ 	.word	0x000179f0
        /*0c80*/ 	.word	0x00000000
        /*0c84*/ 	.word	0x00032420
        /*0c88*/ 	.short	0x010a
        /*0c8a*/ 	.byte	0x3f
	.zero		1


	//   ....[92]....
        /*0c8c*/ 	.word	0x00017b90
        /*0c90*/ 	.word	0x00000006
        /*0c94*/ 	.word	0x00000000
        /*0c98*/ 	.short	0x010a
        /*0c9a*/ 	.byte	0x3f
	.zero		1


	//   ....[93]....
        /*0c9c*/ 	.word	0x00017be0
        /*0ca0*/ 	.word	0x00000007
        /*0ca4*/ 	.word	0x00000000
        /*0ca8*/ 	.short	0x010a
        /*0caa*/ 	.byte	0x3f
	.zero		1


	//   ....[94]....
        /*0cac*/ 	.word	0x00017c30
        /*0cb0*/ 	.word	0x00000004
        /*0cb4*/ 	.word	0x00000000
        /*0cb8*/ 	.short	0x010a
        /*0cba*/ 	.byte	0x3f
	.zero		1


	//----- nvinfo : EIATTR_NUM_MBARRIERS
	.align		4
.L_298:
        /*0cbc*/ 	.byte	0x03, 0x38
        /*0cbe*/ 	.short	0x0017


	//----- nvinfo : EIATTR_EXIT_INSTR_OFFSETS
	.align		4
        /*0cc0*/ 	.byte	0x04, 0x1c
        /*0cc2*/ 	.short	(.L_300 - .L_299)


	//   ....[0]....
.L_299:
        /*0cc4*/ 	.word	0x00016040


	//----- nvinfo : EIATTR_MAX_THREADS
	.align		4
.L_300:
        /*0cc8*/ 	.byte	0x04, 0x05
        /*0cca*/ 	.short	(.L_302 - .L_301)
.L_301:
        /*0ccc*/ 	.word	0x00000180
        /*0cd0*/ 	.word	0x00000001
        /*0cd4*/ 	.word	0x00000001


	//----- nvinfo : EIATTR_CRS_STACK_SIZE
	.align		4
.L_302:
        /*0cd8*/ 	.byte	0x04, 0x1e
        /*0cda*/ 	.short	(.L_304 - .L_303)
.L_303:
        /*0cdc*/ 	.word	0x00000000


	//----- nvinfo : EIATTR_CBANK_PARAM_SIZE
	.align		4
.L_304:
        /*0ce0*/ 	.byte	0x03, 0x19
        /*0ce2*/ 	.short	0x0b70


	//----- nvinfo : EIATTR_PARAM_CBANK
	.align		4
        /*0ce4*/ 	.byte	0x04, 0x0a
        /*0ce6*/ 	.short	(.L_306 - .L_305)
	.align		4
.L_305:
        /*0ce8*/ 	.word	index@(.nv.constant0._ZN7cutlass13device_kernelIN5flash11enable_sm90INS1_16FlashAttnFwdSm90INS1_25CollectiveMainloopFwdSm90ILi2EN4cute5tupleIJNS5_1CILi1EEES8_S8_EEENS6_IJNS7_ILi128EEENS7_ILi96EEENS7_ILi64EEEEEELi256ENS_10bfloat16_tEfNS_4arch4Sm90ELb0ELb0ELb0ELb1ELb0ELb1ELb1ELb1ELb0ELb0ELb0ELb0EEENS1_21CollectiveEpilogueFwdINS6_IJSA_NS7_ILi256EEESB_EEES9_SE_SG_Li256ELb1ELb0ELb0ELb0EEENS1_36VarlenDynamicPersistentTileSchedulerILi128ELi96ELi256ELi32ELb0ELb0ELb1ELb0ELb1ELb1EEEEEEEEEvNT_6ParamsE)
        /*0cec*/ 	.short	0x0210
        /*0cee*/ 	.short	0x0b70


	//----- nvinfo : EIATTR_SW_WAR
	.align		4
.L_306:
        /*0cf0*/ 	.byte	0x04, 0x36
        /*0cf2*/ 	.short	(.L_308 - .L_307)
.L_307:
        /*0cf4*/ 	.word	0x00000008
.L_308:


//--------------------- .nv.info._ZN7cutlass13device_kernelIN5flash11enable_sm90INS1_16FlashAttnFwdSm90INS1_25CollectiveMainloopFwdSm90ILi2EN4cute5tupleIJNS5_1CILi1EEES8_S8_EEENS6_IJNS7_ILi128EEENS7_ILi96EEENS7_ILi64EEEEEELi256ENS_10bfloat16_tEfNS_4arch4Sm90ELb0ELb1ELb0ELb0ELb0ELb0ELb0ELb1ELb0ELb0ELb0ELb0EEENS1_21CollectiveEpilogueFwdINS6_IJSA_NS7_ILi256EEESB_EEES9_SE_SG_Li256ELb0ELb0ELb0ELb0EEENS1_30DynamicPersistentTileSchedulerILi256ELi32ELb0ELb0ELb1EEEEEEEEEvNT_6ParamsE --------------------------
	.section	.nv.info._ZN7cutlass13device_kernelIN5flash11enable_sm90INS1_16FlashAttnFwdSm90INS1_25CollectiveMainloopFwdSm90ILi2EN4cute5tupleIJNS5_1CILi1EEES8_S8_EEENS6_IJNS7_ILi128EEENS7_ILi96EEENS7_ILi64EEEEEELi256ENS_10bfloat16_tEfNS_4arch4Sm90ELb0ELb1ELb0ELb0ELb0ELb0ELb0ELb1ELb0ELb0ELb0ELb0EEENS1_21CollectiveEpilogueFwdINS6_IJSA_NS7_ILi256EEESB_EEES9_SE_SG_Li256ELb0ELb0ELb0ELb0EEENS1_30DynamicPersistentTileSchedulerILi256ELi32ELb0ELb0ELb1EEEEEEEEEvNT_6ParamsE,"",@"SHT_CUDA_INFO"
	.sectionflags	@""
	.align	4


	//----- nvinfo : EIATTR_CUDA_API_VERSION
	.align		4
        /*0000*/ 	.byte	0x04, 0x37
        /*0002*/ 	.short	(.L_310 - .L_309)
.L_309:
        /*0004*/ 	.word	0x00000082


	//----- nvinfo : EIATTR_KPARAM_INFO
	.align		4
.L_310:
        /*0008*/ 	.byte	0x04, 0x17
        /*000a*/ 	.short	(.L_312 - .L_311)
.L_311:
        /*000c*/ 	.word	0x00000000
        /*0010*/ 	.short	0x0000
        /*0012*/ 	.short	0x0070
        /*0014*/ 	.byte	0x00, 0xf0, 0x01, 0x2e


	//----- nvinfo : EIATTR_SPARSE_MMA_MASK
	.align		4
.L_312:
        /*0018*/ 	.byte	0x03, 0x50
        /*001a*/ 	.short	0x0000


	//----- nvinfo : EIATTR_MAXREG_COUNT
	.align		4
        /*001c*/ 	.byte	0x03, 0x1b
        /*001e*/ 	.short	0x00a8


	//----- nvinfo : EIATTR_NUM_BARRIERS
	.align		4
        /*0020*/ 	.byte	0x02, 0x4c
        /*0022*/ 	.byte	0x10
	.zero		1


	//----- nvinfo : EIATTR_EXTERNS
	.align		4
        /*0024*/ 	.byte	0x04, 0x0f
        /*0026*/ 	.short	(.L_314 - .L_313)


	//   ....[0]....
	.align		4
.L_313:
        /*0028*/ 	.word	index@(__assertfail)


	//----- nvinfo : EIATTR_MERCURY_ISA_VERSION
	.align		4
.L_314:
        /*002c*/ 	.byte	0x03, 0x5f
        /*002e*/ 	.short	0x0101


	//----- nvinfo : EIATTR_INT_WARP_WIDE_INSTR_OFFSETS
	.align		4
        /*0030*/ 	.byte	0x04, 0x31
        /*0032*/ 	.short	(.L_316 - .L_315)


	//   ....[0]....
.L_315:
        /*0034*/ 	.word	0x00000180


	//   ....[1]....
        /*0038*/ 	.word	0x000001b0


	//   ....[2]....
        /*003c*/ 	.word	0x000001c0


	//   ....[3]....
        /*0040*/ 	.word	0x0000ef50


	//   ....[4]....
        /*0044*/ 	.word	0x0000efe0


	//   ....[5]....
        /*0048*/ 	.word	0x0000f4d0


	//   ....[6]....
        /*004c*/ 	.word	0x000110f0


	//   ....[7]....
        /*0050*/ 	.word	0x00011180


	//----- nvinfo : EIATTR_COOP_GROUP_MASK_REGIDS
	.align		4
.L_316:
        /*0054*/ 	.byte	0x04, 0x29
        /*0056*/ 	.short	(.L_318 - .L_317)


	//   ....[0]....
.L_317:
        /*0058*/ 	.word	0xffffffff


	//   ....[1]....
        /*005c*/ 	.word	0xffffffff


	//   ....[2]....
        /*0060*/ 	.word	0xffffffff


	//   ....[3]....
        /*0064*/ 	.word	0xffffffff


	//   ....[4]....
        /*0068*/ 	.word	0xffffffff


	//   ....[5]....
        /*006c*/ 	.word	0xffffffff


	//   ....[6]....
        /*0070*/ 	.word	0xffffffff


	//   ....[7]....
        /*0074*/ 	.word	0xffffffff


	//   ....[8]....
        /*0078*/ 	.word	0xffffffff


	//   ....[9]....
        /*007c*/ 	.word	0xffffffff


	//   ....[10]....
        /*0080*/ 	.word	0xffffffff


	//   ....[11]....
        /*0084*/ 	.word	0xffffffff


	//   ....[12]....
        /*0088*/ 	.word	0xffffffff


	//   ....[13]....
        /*008c*/ 	.word	0xffffffff


	//   ....[14]....
        /*0090*/ 	.word	0xffffffff


	//   ....[15]....
        /*0094*/ 	.word	0xffffffff


	//   ....[16]....
        /*0098*/ 	.word	0xffffffff


	//   ....[17]....
        /*009c*/ 	.word	0xffffffff


	//   ....[18]....
        /*00a0*/ 	.word	0xffffffff


	//   ....[19]....
        /*00a4*/ 	.word	0xffffffff


	//   ....[20]....
        /*00a8*/ 	.word	0xffffffff


	//   ....[21]....
        /*00ac*/ 	.word	0xffffffff


	//   ....[22]....
        /*00b0*/ 	.word	0xffffffff


	//   ....[23]....
        /*00b4*/ 	.word	0xffffffff


	//   ....[24]....
        /*00b8*/ 	.word	0xffffffff


	//   ....[25]....
        /*00bc*/ 	.word	0xffffffff


	//   ....[26]....
        /*00c0*/ 	.word	0xffffffff


	//   ....[27]....
        /*00c4*/ 	.word	0xffffffff


	//   ....[28]....
        /*00c8*/ 	.word	0xffffffff


	//   ....[29]....
        /*00cc*/ 	.word	0xffffffff


	//   ....[30]....
        /*00d0*/ 	.word	0xffffffff


	//   ....[31]....
        /*00d4*/ 	.word	0xffffffff


	//   ....[32]....
        /*00d8*/ 	.word	0x0500000f


	//   ....[33]....
        /*00dc*/ 	.word	0x0500000f


	//----- nvinfo : EIATTR_COOP_GROUP_INSTR_OFFSETS
	.align		4
.L_318:
        /*00e0*/ 	.byte	0x04, 0x28
        /*00e2*/ 	.short	(.L_320 - .L_319)


	//   ....[0]....
.L_319:
        /*00e4*/ 	.word	0x00000060


	//   ....[1]....
        /*00e8*/ 	.word	0x00000190


	//   ....[2]....
        /*00ec*/ 	.word	0x000001e0


	//   ....[3]....
        /*00f0*/ 	.word	0x000003d0


	//   ....[4]....
        /*00f4*/ 	.word	0x00000530


	//   ....[5]....
        /*00f8*/ 	.word	0x00000650


	//   ....[6]....
        /*00fc*/ 	.word	0x000007b0


	//   ....[7]....
        /*0100*/ 	.word	0x00001930


	//   ....[8]....
        /*0104*/ 	.word	0x00002e90


	//   ....[9]....
        /*0108*/ 	.word	0x00002fa0


	//   ....[10]....
        /*010c*/ 	.word	0x00003570


	//   ....[11]....
        /*0110*/ 	.word	0x000035f0


	//   ....[12]....
        /*0114*/ 	.word	0x00005680


	//   ....[13]....
        /*0118*/ 	.word	0x000057a0


	//   ....[14]....
        /*011c*/ 	.word	0x00005e40


	//   ....[15]....
        /*0120*/ 	.word	0x00005fa0


	//   ....[16]....
        /*0124*/ 	.word	0x00007940


	//   ....[17]....
        /*0128*/ 	.word	0x000079c0


	//   ....[18]....
        /*012c*/ 	.word	0x00007e70


	//   ....[19]....
        /*0130*/ 	.word	0x00008040


	//   ....[20]....
        /*0134*/ 	.word	0x0000a540


	//   ....[21]....
        /*0138*/ 	.word	0x0000a660


	//   ....[22]....
        /*013c*/ 	.word	0x0000aca0


	//   ....[23]....
        /*0140*/ 	.word	0x0000ad50


	//   ....[24]....
        /*0144*/ 	.word	0x0000c180


	//   ....[25]....
        /*0148*/ 	.word	0x0000c1c0


	//   ....[26]....
        /*014c*/ 	.word	0x0000c280


	//   ....[27]....
        /*0150*/ 	.word	0x0000c2a0


	//   ....[28]....
        /*0154*/ 	.word	0x0000d970


	//   ....[29]....
        /*0158*/ 	.word	0x0000e6a0


	//   ....[30]....
        /*015c*/ 	.word	0x00011200


	//   ....[31]....
        /*0160*/ 	.word	0x000113b0


	//   ....[32]....
        /*0164*/ 	.word	0x000119b0


	//   ....[33]....
        /*0168*/ 	.word	0x00011d90


	//----- nvinfo : EIATTR_REG_RECONFIG
	.align		4
.L_320:
        /*016c*/ 	.byte	0x01, 0x54
	.zero		2


	//----- nvinfo : EIATTR_SYSCALL_OFFSETS
	.align		4
        /*0170*/ 	.byte	0x04, 0x46
        /*0172*/ 	.short	(.L_322 - .L_321)


	//   ....[0]....
.L_321:
        /*0174*/ 	.word	0x00001ab0


	//   ....[1]....
        /*0178*/ 	.word	0x0000f170


	//   ....[2]....
        /*017c*/ 	.word	0x0000f2b0


	//   ....[3]....
        /*0180*/ 	.word	0x0000f3b0


	//----- nvinfo : EIATTR_MBARRIER_INSTR_OFFSETS
	.align		4
.L_322:
        /*0184*/ 	.byte	0x04, 0x39
        /*0186*/ 	.short	(.L_324 - .L_323)


	//   ....[0]....
.L_323:
        /*0188*/ 	.word	0x00000280
        /*018c*/ 	.word	0x000000ff
        /*0190*/ 	.word	0x00022800
        /*0194*/ 	.short	0x0100
        /*0196*/ 	.byte	0x06
	.zero		1


	//   ....[1]....
        /*0198*/ 	.word	0x00000290
        /*019c*/ 	.word	0x000000ff
        /*01a0*/ 	.word	0x00022820
        /*01a4*/ 	.short	0x0100
        /*01a6*/ 	.byte	0x06
	.zero		1


	//   ....[2]....
        /*01a8*/ 	.word	0x00000380
        /*01ac*/ 	.word	0x000000ff
        /*01b0*/ 	.word	0x00022830
        /*01b4*/ 	.short	0x0100
        /*01b6*/ 	.byte	0x08
	.zero		1


	//   ....[3]....
        /*01b8*/ 	.word	0x00000390
        /*01bc*/ 	.word	0x000000ff
        /*01c0*/ 	.word	0x00022840
        /*01c4*/ 	.short	0x0100
        /*01c6*/ 	.byte	0x08
	.zero		1


	//   ....[4]....
        /*01c8*/ 	.word	0x000003a0
        /*01cc*/ 	.word	0x000000ff
        /*01d0*/ 	.word	0x00022838
        /*01d4*/ 	.short	0x0100
        /*01d6*/ 	.byte	0x08
	.zero		1


	//   ....[5]....
        /*01d8*/ 	.word	0x000003b0
        /*01dc*/ 	.word	0x000000ff
        /*01e0*/ 	.word	0x00022848
        /*01e4*/ 	.short	0x0100
        /*01e6*/ 	.byte	0x08
	.zero		1


	//   ....[6]....
        /*01e8*/ 	.word	0x000004e0
        /*01ec*/ 	.word	0x000000ff
        /*01f0*/ 	.word	0x00022850
        /*01f4*/ 	.short	0x0100
        /*01f6*/ 	.byte	0x08
	.zero		1


	//   ....[7]....
        /*01f8*/ 	.word	0x000004f0
        /*01fc*/ 	.word	0x000000ff
        /*0200*/ 	.word	0x00022860
        /*0204*/ 	.short	0x0100
        /*0206*/ 	.byte	0x08
	.zero		1


	//   ....[8]....
        /*0208*/ 	.word	0x00000500
        /*020c*/ 	.word	0x000000ff
        /*0210*/ 	.word	0x00022858
        /*0214*/ 	.short	0x0100
        /*0216*/ 	.byte	0x08
	.zero		1


	//   ....[9]....
        /*0218*/ 	.word	0x00000510
        /*021c*/ 	.word	0x000000ff
        /*0220*/ 	.word	0x00022868
        /*0224*/ 	.short	0x0100
        /*0226*/ 	.byte	0x08
	.zero		1


	//   ....[10]....
        /*0228*/ 	.word	0x00000600
        /*022c*/ 	.word	0x000000ff
        /*0230*/ 	.word	0x00022870
        /*0234*/ 	.short	0x0100
        /*0236*/ 	.byte	0x06
	.zero		1


	//   ....[11]....
        /*0238*/ 	.word	0x00000610
        /*023c*/ 	.word	0x000000ff
        /*0240*/ 	.word	0x00022880
        /*0244*/ 	.short	0x0100
        /*0246*/ 	.byte	0x06
	.zero		1


	//   ....[12]....
        /*0248*/ 	.word	0x00000620
        /*024c*/ 	.word	0x000000ff
        /*0250*/ 	.word	0x00022878
        /*0254*/ 	.short	0x0100
        /*0256*/ 	.byte	0x06
	.zero		1


	//   ....[13]....
        /*0258*/ 	.word	0x00000630
        /*025c*/ 	.word	0x000000ff
        /*0260*/ 	.word	0x00022888
        /*0264*/ 	.short	0x0100
        /*0266*/ 	.byte	0x06
	.zero		1


	//   ....[14]....
        /*0268*/ 	.word	0x00000760
        /*026c*/ 	.word	0x000000ff
        /*0270*/ 	.word	0x00022890
        /*0274*/ 	.short	0x0100
        /*0276*/ 	.byte	0x08
	.zero		1


	//   ....[15]....
        /*0278*/ 	.word	0x00000770
        /*027c*/ 	.word	0x000000ff
        /*0280*/ 	.word	0x000228a0
        /*0284*/ 	.short	0x0100
        /*0286*/ 	.byte	0x08
	.zero		1


	//   ....[16]....
        /*0288*/ 	.word	0x00000780
        /*028c*/ 	.word	0x000000ff
        /*0290*/ 	.word	0x00022898
        /*0294*/ 	.short	0x0100
        /*0296*/ 	.byte	0x08
	.zero		1


	//   ....[17]....
        /*0298*/ 	.word	0x00000790
        /*029c*/ 	.word	0x000000ff
        /*02a0*/ 	.word	0x000228a8
        /*02a4*/ 	.short	0x0100
        /*02a6*/ 	.byte	0x08
	.zero		1


	//   ....[18]....
        /*02a8*/ 	.word	0x000008c0
        /*02ac*/ 	.word	0x000000ff
        /*02b0*/ 	.word	0x000228b0
        /*02b4*/ 	.short	0x0100
        /*02b6*/ 	.byte	0x08
	.zero		1


	//   ....[19]....
        /*02b8*/ 	.word	0x000008d0
        /*02bc*/ 	.word	0x000000ff
        /*02c0*/ 	.word	0x000228c0
        /*02c4*/ 	.short	0x0100
        /*02c6*/ 	.byte	0x08
	.zero		1


	//   ....[20]....
        /*02c8*/ 	.word	0x000008e0
        /*02cc*/ 	.word	0x000000ff
        /*02d0*/ 	.word	0x000228b8
        /*02d4*/ 	.short	0x0100
        /*02d6*/ 	.byte	0x08
	.zero		1


	//   ....[21]....
        /*02d8*/ 	.word	0x000008f0
        /*02dc*/ 	.word	0x000000ff
        /*02e0*/ 	.word	0x000228c8
        /*02e4*/ 	.short	0x0100
        /*02e6*/ 	.byte	0x08
	.zero		1


	//   ....[22]....
        /*02e8*/ 	.word	0x00001b20
        /*02ec*/ 	.word	0x000000ff
        /*02f0*/ 	.word	0x00022800
        /*02f4*/ 	.short	0x010a
        /*02f6*/ 	.byte	0x2e
	.zero		1


	//   ....[23]....
        /*02f8*/ 	.word	0x00001bd0
        /*02fc*/ 	.word	0x000000ff
        /*0300*/ 	.word	0x00022830
        /*0304*/ 	.short	0x010a
        /*0306*/ 	.byte	0x15
	.zero		1


	//   ....[24]....
        /*0308*/ 	.word	0x00001c10
        /*030c*/ 	.word	0x000000ff
        /*0310*/ 	.word	0x00022830
        /*0314*/ 	.short	0x010a
        /*0316*/ 	.byte	0x15
	.zero		1


	//   ....[25]....
        /*0318*/ 	.word	0x00001f70
        /*031c*/ 	.word	0x00000000
        /*0320*/ 	.word	0x00000000
        /*0324*/ 	.short	0x0101
        /*0326*/ 	.byte	0x3f
	.zero		1


	//   ....[26]....
        /*0328*/ 	.word	0x00003e40
        /*032c*/ 	.word	0x000000ff
        /*0330*/ 	.word	0x00022850
        /*0334*/ 	.short	0x010a
        /*0336*/ 	.byte	0x15
	.zero		1


	//   ....[27]....
        /*0338*/ 	.word	0x00003e80
        /*033c*/ 	.word	0x000000ff
        /*0340*/ 	.word	0x00022850
        /*0344*/ 	.short	0x010a
        /*0346*/ 	.byte	0x15
	.zero		1


	//   ....[28]....
        /*0348*/ 	.word	0x000041a0
        /*034c*/ 	.word	0x00000008
        /*0350*/ 	.word	0x00000000
        /*0354*/ 	.short	0x0101
        /*0356*/ 	.byte	0x3f
	.zero		1


	//   ....[29]....
        /*0358*/ 	.word	0x00004460
        /*035c*/ 	.word	0x000000ff
        /*0360*/ 	.word	0x00022830
        /*0364*/ 	.short	0x010a
        /*0366*/ 	.byte	0x1b
	.zero		1


	//   ....[30]....
        /*0368*/ 	.word	0x000044a0
        /*036c*/ 	.word	0x000000ff
        /*0370*/ 	.word	0x00022830
        /*0374*/ 	.short	0x010a
        /*0376*/ 	.byte	0x1b
	.zero		1


	//   ....[31]....
        /*0378*/ 	.word	0x000046d0
        /*037c*/ 	.word	0x0000000e
        /*0380*/ 	.word	0x00000000
        /*0384*/ 	.short	0x0101
        /*0386*/ 	.byte	0x3f
	.zero		1


	//   ....[32]....
        /*0388*/ 	.word	0x00006f70
        /*038c*/ 	.word	0x000000ff
        /*0390*/ 	.word	0x00022850
        /*0394*/ 	.short	0x010a
        /*0396*/ 	.byte	0x1b
	.zero		1


	//   ....[33]....
        /*0398*/ 	.word	0x00006fb0
        /*039c*/ 	.word	0x000000ff
        /*03a0*/ 	.word	0x00022850
        /*03a4*/ 	.short	0x010a
        /*03a6*/ 	.byte	0x1b
	.zero		1


	//   ....[34]....
        /*03a8*/ 	.word	0x00007280
        /*03ac*/ 	.word	0x0000000b
        /*03b0*/ 	.word	0x00000000
        /*03b4*/ 	.short	0x0101
        /*03b6*/ 	.byte	0x3f
	.zero		1


	//   ....[35]....
        /*03b8*/ 	.word	0x000075e0
        /*03bc*/ 	.word	0x000000ff
        /*03c0*/ 	.word	0x00022830
        /*03c4*/ 	.short	0x010a
        /*03c6*/ 	.byte	0x18
	.zero		1


	//   ....[36]....
        /*03c8*/ 	.word	0x00007620
        /*03cc*/ 	.word	0x000000ff
        /*03d0*/ 	.word	0x00022830
        /*03d4*/ 	.short	0x010a
        /*03d6*/ 	.byte	0x18
	.zero		1


	//   ....[37]....
        /*03d8*/ 	.word	0x00008640
        /*03dc*/ 	.word	0x0000009a
        /*03e0*/ 	.word	0x00000000
        /*03e4*/ 	.short	0x0101
        /*03e6*/ 	.byte	0x3f
	.zero		1


	//   ....[38]....
        /*03e8*/ 	.word	0x00008eb0
        /*03ec*/ 	.word	0x000000ff
        /*03f0*/ 	.word	0x00022850
        /*03f4*/ 	.short	0x010a
        /*03f6*/ 	.byte	0x18
	.zero		1


	//   ....[39]....
        /*03f8*/ 	.word	0x00008ef0
        /*03fc*/ 	.word	0x000000ff
        /*0400*/ 	.word	0x00022850
        /*0404*/ 	.short	0x010a
        /*0406*/ 	.byte	0x18
	.zero		1


	//   ....[40]....
        /*0408*/ 	.word	0x000091c0
        /*040c*/ 	.word	0x000000b7
        /*0410*/ 	.word	0x00000000
        /*0414*/ 	.short	0x0101
        /*0416*/ 	.byte	0x3f
	.zero		1


	//   ....[41]....
        /*0418*/ 	.word	0x00009320
        /*041c*/ 	.word	0x000000ff
        /*0420*/ 	.word	0x00022830
        /*0424*/ 	.short	0x010a
        /*0426*/ 	.byte	0x1a
	.zero		1


	//   ....[42]....
        /*0428*/ 	.word	0x00009360
        /*042c*/ 	.word	0x000000ff
        /*0430*/ 	.word	0x00022830
        /*0434*/ 	.short	0x010a
        /*0436*/ 	.byte	0x1a
	.zero		1


	//   ....[43]....
        /*0438*/ 	.word	0x00009560
        /*043c*/ 	.word	0x00000003
        /*0440*/ 	.word	0x00000000
        /*0444*/ 	.short	0x0101
        /*0446*/ 	.byte	0x3f
	.zero		1


	//   ....[44]....
        /*0448*/ 	.word	0x0000be30
        /*044c*/ 	.word	0x000000ff
        /*0450*/ 	.word	0x00022850
        /*0454*/ 	.short	0x010a
        /*0456*/ 	.byte	0x1a
	.zero		1


	//   ....[45]....
        /*0458*/ 	.word	0x0000be70
        /*045c*/ 	.word	0x000000ff
        /*0460*/ 	.word	0x00022850
        /*0464*/ 	.short	0x010a
        /*0466*/ 	.byte	0x1a
	.zero		1


	//   ....[46]....
        /*0468*/ 	.word	0x0000c140
        /*046c*/ 	.word	0x0000000c
        /*0470*/ 	.word	0x00000000
        /*0474*/ 	.short	0x0101
        /*0476*/ 	.byte	0x3f
	.zero		1


	//   ....[47]....
        /*0478*/ 	.word	0x0000dbc0
        /*047c*/ 	.word	0x000000ff
        /*0480*/ 	.word	0x00000000
        /*0484*/ 	.short	0x0101
        /*0486*/ 	.byte	0x05
	.zero		1


	//   ....[48]....
        /*0488*/ 	.word	0x0000f770
        /*048c*/ 	.word	0x00000008
        /*0490*/ 	.word	0x00022840
        /*0494*/ 	.short	0x010a
        /*0496*/ 	.byte	0x3f
	.zero		1


	//   ....[49]....
        /*0498*/ 	.word	0x0000fa50
        /*049c*/ 	.word	0x000000ff
        /*04a0*/ 	.word	0x00022820
        /*04a4*/ 	.short	0x010a
        /*04a6*/ 	.byte	0x25
	.zero		1


	//   ....[50]....
        /*04a8*/ 	.word	0x0000faf0
        /*04ac*/ 	.word	0x00000008
        /*04b0*/ 	.word	0x00022860
        /*04b4*/ 	.short	0x010a
        /*04b6*/ 	.byte	0x3f
	.zero		1


	//   ....[51]....
        /*04b8*/ 	.word	0x00010020
        /*04bc*/ 	.word	0x00000002
        /*04c0*/ 	.word	0x00022840
        /*04c4*/ 	.short	0x010a
        /*04c6*/ 	.byte	0x3f
	.zero		1


	//   ....[52]....
        /*04c8*/ 	.word	0x00010190
        /*04cc*/ 	.word	0x00000002
        /*04d0*/ 	.word	0x00022860
        /*04d4*/ 	.short	0x010a
        /*04d6*/ 	.byte	0x3f
	.zero		1


	//   ....[53]....
        /*04d8*/ 	.word	0x00010680
        /*04dc*/ 	.word	0x00000003
        /*04e0*/ 	.word	0x00022840
        /*04e4*/ 	.short	0x010a
        /*04e6*/ 	.byte	0x3f
	.zero		1


	//   ....[54]....
        /*04e8*/ 	.word	0x000107f0
        /*04ec*/ 	.word	0x00000003
        /*04f0*/ 	.word	0x00022860
        /*04f4*/ 	.short	0x010a
        /*04f6*/ 	.byte	0x3f
	.zero		1


	//   ....[55]....
        /*04f8*/ 	.word	0x00010c60
        /*04fc*/ 	.word	0x00000002
        /*0500*/ 	.word	0x00022840
        /*0504*/ 	.short	0x010a
        /*0506*/ 	.byte	0x3f
	.zero		1


	//   ....[56]....
        /*0508*/ 	.word	0x00010dd0
        /*050c*/ 	.word	0x00000002
        /*0510*/ 	.word	0x00022860
        /*0514*/ 	.short	0x010a
        /*0516*/ 	.byte	0x3f
	.zero		1


	//   ....[57]....
        /*0518*/ 	.word	0x00011360
        /*051c*/ 	.word	0x00000007
        /*0520*/ 	.word	0x00022820
        /*0524*/ 	.short	0x010a
        /*0526*/ 	.byte	0x3f
	.zero		1


	//   ....[58]....
        /*0528*/ 	.word	0x000114b0
        /*052c*/ 	.word	0x00000005
        /*0530*/ 	.word	0x00000000
        /*0534*/ 	.short	0x010a
        /*0536*/ 	.byte	0x3f
	.zero		1


	//   ....[59]....
        /*0538*/ 	.word	0x00011520
        /*053c*/ 	.word	0x00000003
        /*0540*/ 	.word	0x00000000
        /*0544*/ 	.short	0x010a
        /*0546*/ 	.byte	0x3f
	.zero		1


	//   ....[60]....
        /*0548*/ 	.word	0x00011580
        /*054c*/ 	.word	0x00000005
        /*0550*/ 	.word	0x00000000
        /*0554*/ 	.short	0x010a
        /*0556*/ 	.byte	0x3f
	.zero		1


	//   ....[61]....
        /*0558*/ 	.word	0x000115b0
        /*055c*/ 	.word	0x00000003
        /*0560*/ 	.word	0x00000000
        /*0564*/ 	.short	0x010a
        /*0566*/ 	.byte	0x3f
	.zero		1


	//   ....[62]....
        /*0568*/ 	.word	0x00011620
        /*056c*/ 	.word	0x00000003
        /*0570*/ 	.word	0x00022800
        /*0574*/ 	.short	0x010a
        /*0576*/ 	.byte	0x3f
	.zero		1


	//   ....[63]....
        /*0578*/ 	.word	0x00011680
        /*057c*/ 	.word	0x00000000
        /*0580*/ 	.word	0x00022830
        /*0584*/ 	.short	0x010a
        /*0586*/ 	.byte	0x3f
	.zero		1


	//   ....[64]....
        /*0588*/ 	.word	0x000116d0
        /*058c*/ 	.word	0x00000008
        /*0590*/ 	.word	0x00022850
        /*0594*/ 	.short	0x010a
        /*0596*/ 	.byte	0x3f
	.zero		1


	//   ....[65]....
        /*0598*/ 	.word	0x00011730
        /*059c*/ 	.word	0x00000005
        /*05a0*/ 	.word	0x00022830
        /*05a4*/ 	.short	0x010a
        /*05a6*/ 	.byte	0x3f
	.zero		1


	//   ....[66]....
        /*05a8*/ 	.word	0x00011780
        /*05ac*/ 	.word	0x0000000b
        /*05b0*/ 	.word	0x00022850
        /*05b4*/ 	.short	0x010a
        /*05b6*/ 	.byte	0x3f
	.zero		1


	//   ....[67]....
        /*05b8*/ 	.word	0x000117e0
        /*05bc*/ 	.word	0x00000003
        /*05c0*/ 	.word	0x00022830
        /*05c4*/ 	.short	0x010a
        /*05c6*/ 	.byte	0x3f
	.zero		1


	//   ....[68]....
        /*05c8*/ 	.word	0x00011830
        /*05cc*/ 	.word	0x000000b7
        /*05d0*/ 	.word	0x00022850
        /*05d4*/ 	.short	0x010a
        /*05d6*/ 	.byte	0x3f
	.zero		1


	//   ....[69]....
        /*05d8*/ 	.word	0x00011890
        /*05dc*/ 	.word	0x0000000a
        /*05e0*/ 	.word	0x00022830
        /*05e4*/ 	.short	0x010a
        /*05e6*/ 	.byte	0x3f
	.zero		1


	//   ....[70]....
        /*05e8*/ 	.word	0x000118e0
        /*05ec*/ 	.word	0x0000000c
        /*05f0*/ 	.word	0x00022850
        /*05f4*/ 	.short	0x010a
        /*05f6*/ 	.byte	0x3f
	.zero		1


	//   ....[71]....
        /*05f8*/ 	.word	0x00011a60
        /*05fc*/ 	.word	0x00000008
        /*0600*/ 	.word	0x00022840
        /*0604*/ 	.short	0x010a
        /*0606*/ 	.byte	0x3f
	.zero		1


	//   ....[72]....
        /*0608*/ 	.word	0x00011ac0
        /*060c*/ 	.word	0x00000008
        /*0610*/ 	.word	0x00022820
        /*0614*/ 	.short	0x010a
        /*0616*/ 	.byte	0x3f
	.zero		1


	//   ....[73]....
        /*0618*/ 	.word	0x00011b10
        /*061c*/ 	.word	0x00000008
        /*0620*/ 	.word	0x00022860
        /*0624*/ 	.short	0x010a
        /*0626*/ 	.byte	0x3f
	.zero		1


	//   ....[74]....
        /*0628*/ 	.word	0x00011b60
        /*062c*/ 	.word	0x00000002
        /*0630*/ 	.word	0x00022840
        /*0634*/ 	.short	0x010a
        /*0636*/ 	.byte	0x3f
	.zero		1


	//   ....[75]....
        /*0638*/ 	.word	0x00011bb0
        /*063c*/ 	.word	0x00000002
        /*0640*/ 	.word	0x00022860
        /*0644*/ 	.short	0x010a
        /*0646*/ 	.byte	0x3f
	.zero		1


	//   ....[76]....
        /*0648*/ 	.word	0x00011c00
        /*064c*/ 	.word	0x00000003
        /*0650*/ 	.word	0x00022840
        /*0654*/ 	.short	0x010a
        /*0656*/ 	.byte	0x3f
	.zero		1


	//   ....[77]....
        /*0658*/ 	.word	0x00011c50
        /*065c*/ 	.word	0x00000003
        /*0660*/ 	.word	0x00022860
        /*0664*/ 	.short	0x010a
        /*0666*/ 	.byte	0x3f
	.zero		1


	//   ....[78]....
        /*0668*/ 	.word	0x00011ca0
        /*066c*/ 	.word	0x00000002
        /*0670*/ 	.word	0x00022840
        /*0674*/ 	.short	0x010a
        /*0676*/ 	.byte	0x3f
	.zero		1


	//   ....[79]....
        /*0678*/ 	.word	0x00011cf0
        /*067c*/ 	.word	0x00000002
        /*0680*/ 	.word	0x00022860
        /*0684*/ 	.short	0x010a
        /*0686*/ 	.byte	0x3f
	.zero		1


	//   ....[80]....
        /*0688*/ 	.word	0x00011dd0
        /*068c*/ 	.word	0x00000007
        /*0690*/ 	.word	0x00022820
        /*0694*/ 	.short	0x010a
        /*0696*/ 	.byte	0x3f
	.zero		1


	//   ....[81]....
        /*0698*/ 	.word	0x00011e20
        /*069c*/ 	.word	0x00000005
        /*06a0*/ 	.word	0x00000000
        /*06a4*/ 	.short	0x010a
        /*06a6*/ 	.byte	0x3f
	.zero		1


	//   ....[82]....
        /*06a8*/ 	.word	0x00011e70
        /*06ac*/ 	.word	0x00000003
        /*06b0*/ 	.word	0x00000000
        /*06b4*/ 	.short	0x010a
        /*06b6*/ 	.byte	0x3f
	.zero		1


	//   ....[83]....
        /*06b8*/ 	.word	0x00011ec0
        /*06bc*/ 	.word	0x00000005
        /*06c0*/ 	.word	0x00000000
        /*06c4*/ 	.short	0x010a
        /*06c6*/ 	.byte	0x3f
	.zero		1


	//----- nvinfo : EIATTR_NUM_MBARRIERS
	.align		4
.L_324:
        /*06c8*/ 	.byte	0x03, 0x38
        /*06ca*/ 	.short	0x0016


	//----- nvinfo : EIATTR_EXIT_INSTR_OFFSETS
	.align		4
        /*06cc*/ 	.byte	0x04, 0x1c
        /*06ce*/ 	.short	(.L_326 - .L_325)


	//   ....[0]....
.L_325:
        /*06d0*/ 	.word	0x00000a30


	//   ....[1]....
        /*06d4*/ 	.word	0x0000e660


	//   ....[2]....
        /*06d8*/ 	.word	0x0000e6c0


	//   ....[3]....
        /*06dc*/ 	.word	0x000113d0


	//   ....[4]....
        /*06e0*/ 	.word	0x00011600


	//----- nvinfo : EIATTR_MAX_THREADS
	.align		4
.L_326:
        /*06e4*/ 	.byte	0x04, 0x05
        /*06e6*/ 	.short	(.L_328 - .L_327)
.L_327:
        /*06e8*/ 	.word	0x00000180
        /*06ec*/ 	.word	0x00000001
        /*06f0*/ 	.word	0x00000001


	//----- nvinfo : EIATTR_CRS_STACK_SIZE
	.align		4
.L_328:
        /*06f4*/ 	.byte	0x04, 0x1e
        /*06f6*/ 	.short	(.L_330 - .L_329)
.L_329:
        /*06f8*/ 	.word	0x00000000


	//----- nvinfo : EIATTR_CBANK_PARAM_SIZE
	.align		4
.L_330:
        /*06fc*/ 	.byte	0x03, 0x19
        /*06fe*/ 	.short	0x0bf0


	//----- nvinfo : EIATTR_PARAM_CBANK
	.align		4
        /*0700*/ 	.byte	0x04, 0x0a
        /*0702*/ 	.short	(.L_332 - .L_331)
	.align		4
.L_331:
        /*0704*/ 	.word	index@(.nv.constant0._ZN7cutlass13device_kernelIN5flash11enable_sm90INS1_16FlashAttnFwdSm90INS1_25CollectiveMainloopFwdSm90ILi2EN4cute5tupleIJNS5_1CILi1EEES8_S8_EEENS6_IJNS7_ILi128EEENS7_ILi96EEENS7_ILi64EEEEEELi256ENS_10bfloat16_tEfNS_4arch4Sm90ELb0ELb1ELb0ELb0ELb0ELb0ELb0ELb1ELb0ELb0ELb0ELb0EEENS1_21CollectiveEpilogueFwdINS6_IJSA_NS7_ILi256EEESB_EEES9_SE_SG_Li256ELb0ELb0ELb0ELb0EEENS1_30DynamicPersistentTileSchedulerILi256ELi32ELb0ELb0ELb1EEEEEEEEEvNT_6ParamsE)
        /*0708*/ 	.short	0x0210
        /*070a*/ 	.short	0x0bf0


	//----- nvinfo : EIATTR_SW_WAR
	.align		4
.L_332:
        /*070c*/ 	.byte	0x04, 0x36
        /*070e*/ 	.short	(.L_334 - .L_333)
.L_333:
        /*0710*/ 	.word	0x00000008
.L_334:


//--------------------- .nv.info._ZN7cutlass13device_kernelIN5flash11enable_sm90INS1_16FlashAttnFwdSm90INS1_25CollectiveMainloopFwdSm90ILi2EN4cute5tupleIJNS5_1CILi1EEES8_S8_EEENS6_IJNS7_ILi128EEENS7_ILi96EEENS7_ILi64EEEEEELi256ENS_10bfloat16_tEfNS_4arch4Sm90ELb0ELb1ELb0ELb0ELb0ELb0ELb1ELb1ELb0ELb0ELb0ELb0EEENS1_21CollectiveEpilogueFwdINS6_IJSA_NS7_ILi256EEESB_EEES9_SE_SG_Li256ELb0ELb0ELb0ELb0EEENS1_30DynamicPersistentTileSchedulerILi256ELi32ELb0ELb0ELb1EEEEEEEEEvNT_6ParamsE --------------------------
	.section	.nv.info._ZN7cutlass13device_kernelIN5flash11enable_sm90INS1_16FlashAttnFwdSm90INS1_25CollectiveMainloopFwdSm90ILi2EN4cute5tupleIJNS5_1CILi1EEES8_S8_EEENS6_IJNS7_ILi128EEENS7_ILi96EEENS7_ILi64EEEEEELi256ENS_10bfloat16_tEfNS_4arch4Sm90ELb0ELb1ELb0ELb0ELb0ELb0ELb1ELb1ELb0ELb0ELb0ELb0EEENS1_21CollectiveEpilogueFwdINS6_IJSA_NS7_ILi256EEESB_EEES9_SE_SG_Li256ELb0ELb0ELb0ELb0EEENS1_30DynamicPersistentTileSchedulerILi256ELi32ELb0ELb0ELb1EEEEEEEEEvNT_6ParamsE,"",@"SHT_CUDA_INFO"
	.sectionflags	@""
	.align	4


	//----- nvinfo : EIATTR_CUDA_API_VERSION
	.align		4
        /*0000*/ 	.byte	0x04, 0x37
        /*0002*/ 	.short	(.L_336 - .L_335)
.L_335:
        /*0004*/ 	.word	0x00000082


	//----- nvinfo : EIATTR_KPARAM_INFO
	.align		4
.L_336:
        /*0008*/ 	.byte	0x04, 0x17
        /*000a*/ 	.short	(.L_338 - .L_337)
.L_337:
        /*000c*/ 	.word	0x00000000
        /*0010*/ 	.short	0x0000
        /*0012*/ 	.short	0x0070
        /*0014*/ 	.byte	0x00, 0xf0, 0x01, 0x32


	//----- nvinfo : EIATTR_SPARSE_MMA_MASK
	.align		4
.L_338:
        /*0018*/ 	.byte	0x03, 0x50
        /*001a*/ 	.short	0x0000


	//----- nvinfo : EIATTR_MAXREG_COUNT
	.align		4
        /*001c*/ 	.byte	0x03, 0x1b
        /*001e*/ 	.short	0x00a8


	//----- nvinfo : EIATTR_NUM_BARRIERS
	.align		4
        /*0020*/ 	.byte	0x02, 0x4c
        /*0022*/ 	.byte	0x10
	.zero		1


	//----- nvinfo : EIATTR_EXTERNS
	.align		4
        /*0024*/ 	.byte	0x04, 0x0f
        /*0026*/ 	.short	(.L_340 - .L_339)


	//   ....[0]....
	.align		4
.L_339:
        /*0028*/ 	.word	index@(__assertfail)


	//----- nvinfo : EIATTR_ANNOTATIONS
	.align		4
.L_340:
        /*002c*/ 	.byte	0x04, 0x55
        /*002e*/ 	.short	(.L_342 - .L_341)


	//   ....[0]....
.L_341:
        /* <DEDUP_REMOVED lines=10> */


	//----- nvinfo : EIATTR_MERCURY_ISA_VERSION
	.align		4
.L_342:
        /*00c0*/ 	.byte	0x03, 0x5f
        /*00c2*/ 	.short	0x0101


	//----- nvinfo : EIATTR_INT_WARP_WIDE_INSTR_OFFSETS
	.align		4
        /*00c4*/ 	.byte	0x04, 0x31
        /*00c6*/ 	.short	(.L_344 - .L_343)


	//   ....[0]....
.L_343:
        /*00c8*/ 	.word	0x00000200


	//   ....[1]....
        /*00cc*/ 	.word	0x00000230


	//   ....[2]....
        /*00d0*/ 	.word	0x00000240


	//   ....[3]....
        /*00d4*/ 	.word	0x000002b0


	//   ....[4]....
        /*00d8*/ 	.word	0x00020c50


	//   ....[5]....
        /*00dc*/ 	.word	0x00020ce0


	//   ....[6]....
        /*00e0*/ 	.word	0x000211d0


	//   ....[7]....
        /*00e4*/ 	.word	0x000230c0


	//   ....[8]....
        /*00e8*/ 	.word	0x00023150


	//----- nvinfo : EIATTR_COOP_GROUP_MASK_REGIDS
	.align		4
.L_344:
        /*00ec*/ 	.byte	0x04, 0x29
        /*00ee*/ 	.short	(.L_346 - .L_345)


	//   ....[0]....
.L_345:
        /*00f0*/ 	.word	0xffffffff


	//   ....[1]....
        /*00f4*/ 	.word	0xffffffff


	//   ....[2]....
        /*00f8*/ 	.word	0xffffffff


	//   ....[3]....
        /*00fc*/ 	.word	0xffffffff


	//   ....[4]....
        /*0100*/ 	.word	0xffffffff


	//   ....[5]....
        /*0104*/ 	.word	0xffffffff


	//   ....[6]....
        /*0108*/ 	.word	0xffffffff


	//   ....[7]....
        /*010c*/ 	.word	0xffffffff


	//   ....[8]....
        /*0110*/ 	.word	0xffffffff


	//   ....[9]....
        /*0114*/ 	.word	0xffffffff


	//   ....[10]....
        /*0118*/ 	.word	0xffffffff


	//   ....[11]....
        /*011c*/ 	.word	0xffffffff


	//   ....[12]....
        /*0120*/ 	.word	0xffffffff


	//   ....[13]....
        /*0124*/ 	.word	0xffffffff


	//   ....[14]....
        /*0128*/ 	.word	0xffffffff


	//   ....[15]....
        /*012c*/ 	.word	0xffffffff


	//   ....[16]....
        /*0130*/ 	.word	0xffffffff


	//   ....[17]....
        /*0134*/ 	.word	0xffffffff


	//   ....[18]....
        /*0138*/ 	.word	0xffffffff


	//   ....[19]....
        /*013c*/ 	.word	0xffffffff


	//   ....[20]....
        /*0140*/ 	.word	0xffffffff


	//   ....[21]....
        /*0144*/ 	.word	0xffffffff


	//   ....[22]....
        /*0148*/ 	.word	0xffffffff


	//   ....[23]....
        /*014c*/ 	.word	0xffffffff


	//   ....[24]....
        /*0150*/ 	.word	0xffffffff


	//   ....[25]....
        /*0154*/ 	.word	0xffffffff


	//   ....[26]....
        /*0158*/ 	.word	0xffffffff


	//   ....[27]....
        /*015c*/ 	.word	0xffffffff


	//   ....[28]....
        /*0160*/ 	.word	0x0500000f


	//   ....[29]....
        /*0164*/ 	.word	0x0500000f


	//   ....[30]....
        /*0168*/ 	.word	0xffffffff


	//   ....[31]....
        /*016c*/ 	.word	0xffffffff


	//   ....[32]....
        /*0170*/ 	.word	0xffffffff


	//   ....[33]....
        /*0174*/ 	.word	0xffffffff


	//----- nvinfo : EIATTR_COOP_GROUP_INSTR_OFFSETS
	.align		4
.L_346:
        /*0178*/ 	.byte	0x04, 0x28
        /*017a*/ 	.short	(.L_348 - .L_347)


	//   ....[0]....
.L_347:
        /*017c*/ 	.word	0x000000b0


	//   ....[1]....
        /*0180*/ 	.word	0x00000210


	//   ....[2]....
        /*0184*/ 	.word	0x00000260


	//   ....[3]....
        /*0188*/ 	.word	0x00000470


	//   ....[4]....
        /*018c*/ 	.word	0x000005d0


	//   ....[5]....
        /*0190*/ 	.word	0x000006f0


	//   ....[6]....
        /*0194*/ 	.word	0x00000850


	//   ....[7]....
        /*0198*/ 	.word	0x00001f90


	//   ....[8]....
        /*019c*/ 	.word	0x00005860


	//   ....[9]....
        /*01a0*/ 	.word	0x00005910


	//   ....[10]....
        /*01a4*/ 	.word	0x00005d40


	//   ....[11]....
        /*01a8*/ 	.word	0x00005d60


	//   ....[12]....
        /*01ac*/ 	.word	0x0000aba0


	//   ....[13]....
        /*01b0*/ 	.word	0x0000ac30


	//   ....[14]....
        /*01b4*/ 	.word	0x0000acf0


	//   ....[15]....
        /*01b8*/ 	.word	0x0000ad40


	//   ....[16]....
        /*01bc*/ 	.word	0x00015580


	//   ....[17]....
        /*01c0*/ 	.word	0x00015650


	//   ....[18]....
        /*01c4*/ 	.word	0x000157d0


	//   ....[19]....
        /*01c8*/ 	.word	0x00015840


	//   ....[20]....
        /*01cc*/ 	.word	0x0001dbc0


	//   ....[21]....
        /*01d0*/ 	.word	0x0001dbe0


	//   ....[22]....
        /*01d4*/ 	.word	0x0001dc40


	//   ....[23]....
        /*01d8*/ 	.word	0x0001dc80


	//   ....[24]....
        /*01dc*/ 	.word	0x0001f690


	//   ....[25]....
        /*01e0*/ 	.word	0x000203b0


	//   ....[26]....
        /*01e4*/ 	.word	0x000231e0


	//   ....[27]....
        /*01e8*/ 	.word	0x000233c0


	//   ....[28]....
        /*01ec*/ 	.word	0x00023940


	//   ....[29]....
        /*01f0*/ 	.word	0x00023d10


	//   ....[30]....
        /*01f4*/ 	.word	0x00027600


	//   ....[31]....
        /*01f8*/ 	.word	0x00027640


	//   ....[32]....
        /*01fc*/ 	.word	0x000276b0


	//   ....[33]....
        /*0200*/ 	.word	0x000276d0


	//----- nvinfo : EIATTR_REG_RECONFIG
	.align		4
.L_348:
        /*0204*/ 	.byte	0x01, 0x54
	.zero		2


	//----- nvinfo : EIATTR_SYSCALL_OFFSETS
	.align		4
        /*0208*/ 	.byte	0x04, 0x46
        /*020a*/ 	.short	(.L_350 - .L_349)


	//   ....[0]....
.L_349:
        /*020c*/ 	.word	0x000024e0


	//   ....[1]....
        /*0210*/ 	.word	0x00020e60


	//   ....[2]....
        /*0214*/ 	.word	0x00020f90


	//   ....[3]....
        /*0218*/ 	.word	0x00021090


	//----- nvinfo : EIATTR_MBARRIER_INSTR_OFFSETS
	.align		4
.L_350:
        /*021c*/ 	.byte	0x04, 0x39
        /*021e*/ 	.short	(.L_352 - .L_351)


	//   ....[0]....
.L_351:
        /*0220*/ 	.word	0x00000310
        /*0224*/ 	.word	0x000000ff
        /*0228*/ 	.word	0x00032400
        /*022c*/ 	.short	0x0100
        /*022e*/ 	.byte	0x06
	.zero		1


	//   ....[1]....
        /*0230*/ 	.word	0x00000320
        /*0234*/ 	.word	0x000000ff
        /*0238*/ 	.word	0x00032410
        /*023c*/ 	.short	0x0100
        /*023e*/ 	.byte	0x06
	.zero		1


	//   ....[2]....
        /*0240*/ 	.word	0x00000330
        /*0244*/ 	.word	0x000000ff
        /*0248*/ 	.word	0x00032420
        /*024c*/ 	.short	0x0100
        /*024e*/ 	.byte	0x06
	.zero		1


	//   ....[3]....
        /*0250*/ 	.word	0x00000420
        /*0254*/ 	.word	0x000000ff
        /*0258*/ 	.word	0x00032430
        /*025c*/ 	.short	0x0100
        /*025e*/ 	.byte	0x08
	.zero		1


	//   ....[4]....
        /*0260*/ 	.word	0x00000430
        /*0264*/ 	.word	0x000000ff
        /*0268*/ 	.word	0x00032440
        /*026c*/ 	.short	0x0100
        /*026e*/ 	.byte	0x08
	.zero		1


	//   ....[5]....
        /*0270*/ 	.word	0x00000440
        /*0274*/ 	.word	0x000000ff
        /*0278*/ 	.word	0x00032438
        /*027c*/ 	.short	0x0100
        /*027e*/ 	.byte	0x08
	.zero		1


	//   ....[6]....
        /*0280*/ 	.word	0x00000450
        /*0284*/ 	.word	0x000000ff
        /*0288*/ 	.word	0x00032448
        /*028c*/ 	.short	0x0100
        /*028e*/ 	.byte	0x08
	.zero		1


	//   ....[7]....
        /*0290*/ 	.word	0x00000580
        /*0294*/ 	.word	0x000000ff
        /*0298*/ 	.word	0x00032450
        /*029c*/ 	.short	0x0100
        /*029e*/ 	.byte	0x08
	.zero		1


	//   ....[8]....
        /*02a0*/ 	.word	0x00000590
        /*02a4*/ 	.word	0x000000ff
        /*02a8*/ 	.word	0x00032460
        /*02ac*/ 	.short	0x0100
        /*02ae*/ 	.byte	0x08
	.zero		1


	//   ....[9]....
        /*02b0*/ 	.word	0x000005a0
        /*02b4*/ 	.word	0x000000ff
        /*02b8*/ 	.word	0x00032458
        /*02bc*/ 	.short	0x0100
        /*02be*/ 	.byte	0x08
	.zero		1


	//   ....[10]....
        /*02c0*/ 	.word	0x000005b0
        /*02c4*/ 	.word	0x000000ff
        /*02c8*/ 	.word	0x00032468
        /*02cc*/ 	.short	0x0100
        /*02ce*/ 	.byte	0x08
	.zero		1


	//   ....[11]....
        /*02d0*/ 	.word	0x000006a0
        /*02d4*/ 	.word	0x000000ff
        /*02d8*/ 	.word	0x00032470
        /*02dc*/ 	.short	0x0100
        /*02de*/ 	.byte	0x06
	.zero		1


	//   ....[12]....
        /*02e0*/ 	.word	0x000006b0
        /*02e4*/ 	.word	0x000000ff
        /*02e8*/ 	.word	0x00032480
        /*02ec*/ 	.short	0x0100
        /*02ee*/ 	.byte	0x06
	.zero		1


	//   ....[13]....
        /*02f0*/ 	.word	0x000006c0
        /*02f4*/ 	.word	0x000000ff
        /*02f8*/ 	.word	0x00032478
        /*02fc*/ 	.short	0x0100
        /*02fe*/ 	.byte	0x06
	.zero		1


	//   ....[14]....
        /*0300*/ 	.word	0x000006d0
        /*0304*/ 	.word	0x000000ff
        /*0308*/ 	.word	0x00032488
        /*030c*/ 	.short	0x0100
        /*030e*/ 	.byte	0x06
	.zero		1


	//   ....[15]....
        /*0310*/ 	.word	0x00000800
        /*0314*/ 	.word	0x000000ff
        /*0318*/ 	.word	0x00032490
        /*031c*/ 	.short	0x0100
        /*031e*/ 	.byte	0x08
	.zero		1


	//   ....[16]....
        /*0320*/ 	.word	0x00000810
        /*0324*/ 	.word	0x000000ff
        /*0328*/ 	.word	0x000324a0
        /*032c*/ 	.short	0x0100
        /*032e*/ 	.byte	0x08
	.zero		1


	//   ....[17]....
        /*0330*/ 	.word	0x00000820
        /*0334*/ 	.word	0x000000ff
        /*0338*/ 	.word	0x00032498
        /*033c*/ 	.short	0x0100
        /*033e*/ 	.byte	0x08
	.zero		1


	//   ....[18]....
        /*0340*/ 	.word	0x00000830
        /*0344*/ 	.word	0x000000ff
        /*0348*/ 	.word	0x000324a8
        /*034c*/ 	.short	0x0100
        /*034e*/ 	.byte	0x08
	.zero		1


	//   ....[19]....
        /*0350*/ 	.word	0x00000960
        /*0354*/ 	.word	0x000000ff
        /*0358*/ 	.word	0x000324b0
        /*035c*/ 	.short	0x0100
        /*035e*/ 	.byte	0x08
	.zero		1


	//   ....[20]....
        /*0360*/ 	.word	0x00000970
        /*0364*/ 	.word	0x000000ff
        /*0368*/ 	.word	0x000324c0
        /*036c*/ 	.short	0x0100
        /*036e*/ 	.byte	0x08
	.zero		1


	//   ....[21]....
        /*0370*/ 	.word	0x00000980
        /*0374*/ 	.word	0x000000ff
        /*0378*/ 	.word	0x000324b8
        /*037c*/ 	.short	0x0100
        /*037e*/ 	.byte	0x08
	.zero		1


	//   ....[22]....
        /*0380*/ 	.word	0x00000990
        /*0384*/ 	.word	0x000000ff
        /*0388*/ 	.word	0x000324c8
        /*038c*/ 	.short	0x0100
        /*038e*/ 	.byte	0x08
	.zero		1


	//   ....[23]....
        /*0390*/ 	.word	0x00002730
        /*0394*/ 	.word	0x000000ff
        /*0398*/ 	.word	0x00032400
        /*039c*/ 	.short	0x010a
        /*039e*/ 	.byte	0x32
	.zero		1


	//   ....[24]....
        /*03a0*/ 	.word	0x00002bc0
        /*03a4*/ 	.word	0x00000018
        /*03a8*/ 	.word	0x00000000
        /*03ac*/ 	.short	0x010a
        /*03ae*/ 	.byte	0x3f
	.zero		1


	//   ....[25]....
        /*03b0*/ 	.word	0x00002c20
        /*03b4*/ 	.word	0x00000018
        /*03b8*/ 	.word	0x00000000
        /*03bc*/ 	.short	0x010a
        /*03be*/ 	.byte	0x3f
	.zero		1


	//   ....[26]....
        /*03c0*/ 	.word	0x00002fd0
        /*03c4*/ 	.word	0x000000ff
        /*03c8*/ 	.word	0x00032410
        /*03cc*/ 	.short	0x010a
        /*03ce*/ 	.byte	0x32
	.zero		1


	//   ....[27]....
        /*03d0*/ 	.word	0x000030d0
        /*03d4*/ 	.word	0x00000008
        /*03d8*/ 	.word	0x00000000
        /*03dc*/ 	.short	0x010a
        /*03de*/ 	.byte	0x3f
	.zero		1


	//   ....[28]....
        /*03e0*/ 	.word	0x00003130
        /*03e4*/ 	.word	0x00000008
        /*03e8*/ 	.word	0x00000000
        /*03ec*/ 	.short	0x010a
        /*03ee*/ 	.byte	0x3f
	.zero		1


	//   ....[29]....
        /*03f0*/ 	.word	0x00003e10
        /*03f4*/ 	.word	0x00000007
        /*03f8*/ 	.word	0x00000000
        /*03fc*/ 	.short	0x0101
        /*03fe*/ 	.byte	0x3f
	.zero		1


	//   ....[30]....
        /*0400*/ 	.word	0x00008fc0
        /*0404*/ 	.word	0x0000000d
        /*0408*/ 	.word	0x00000000
        /*040c*/ 	.short	0x0101
        /*040e*/ 	.byte	0x3f
	.zero		1


	//   ....[31]....
        /*0410*/ 	.word	0x00009660
        /*0414*/ 	.word	0x00000003
        /*0418*/ 	.word	0x00000000
        /*041c*/ 	.short	0x010a
        /*041e*/ 	.byte	0x3f
	.zero		1


	//   ....[32]....
        /*0420*/ 	.word	0x00009760
        /*0424*/ 	.word	0x00000000
        /*0428*/ 	.word	0x00000000
        /*042c*/ 	.short	0x010a
        /*042e*/ 	.byte	0x3f
	.zero		1


	//   ....[33]....
        /*0430*/ 	.word	0x00009b90
        /*0434*/ 	.word	0x00000003
        /*0438*/ 	.word	0x00000000
        /*043c*/ 	.short	0x010a
        /*043e*/ 	.byte	0x3f
	.zero		1


	//   ....[34]....
        /*0440*/ 	.word	0x00009c40
        /*0444*/ 	.word	0x00000004
        /*0448*/ 	.word	0x00000000
        /*044c*/ 	.short	0x010a
        /*044e*/ 	.byte	0x3f
	.zero		1


	//   ....[35]....
        /*0450*/ 	.word	0x0000a930
        /*0454*/ 	.word	0x00000003
        /*0458*/ 	.word	0x00000000
        /*045c*/ 	.short	0x0101
        /*045e*/ 	.byte	0x3f
	.zero		1


	//   ....[36]....
        /*0460*/ 	.word	0x00012c00
        /*0464*/ 	.word	0x00000000
        /*0468*/ 	.word	0x00000000
        /*046c*/ 	.short	0x0101
        /*046e*/ 	.byte	0x3f
	.zero		1


	//   ....[37]....
        /*0470*/ 	.word	0x00012e00
        /*0474*/ 	.word	0x00000005
        /*0478*/ 	.word	0x00000000
        /*047c*/ 	.short	0x010a
        /*047e*/ 	.byte	0x3f
	.zero		1


	//   ....[38]....
        /*0480*/ 	.word	0x00012f00
        /*0484*/ 	.word	0x00000000
        /*0488*/ 	.word	0x00000000
        /*048c*/ 	.short	0x010a
        /*048e*/ 	.byte	0x3f
	.zero		1


	//   ....[39]....
        /*0490*/ 	.word	0x00013330
        /*0494*/ 	.word	0x00000005
        /*0498*/ 	.word	0x00000000
        /*049c*/ 	.short	0x010a
        /*049e*/ 	.byte	0x3f
	.zero		1


	//   ....[40]....
        /*04a0*/ 	.word	0x000133e0
        /*04a4*/ 	.word	0x00000004
        /*04a8*/ 	.word	0x00000000
        /*04ac*/ 	.short	0x010a
        /*04ae*/ 	.byte	0x3f
	.zero		1


	//   ....[41]....
        /*04b0*/ 	.word	0x000140f0
        /*04b4*/ 	.word	0x00000004
        /*04b8*/ 	.word	0x00000000
        /*04bc*/ 	.short	0x0101
        /*04be*/ 	.byte	0x3f
	.zero		1


	//   ....[42]....
        /*04c0*/ 	.word	0x0001d750
        /*04c4*/ 	.word	0x00000000
        /*04c8*/ 	.word	0x00000000
        /*04cc*/ 	.short	0x0101
        /*04ce*/ 	.byte	0x3f
	.zero		1


	//   ....[43]....
        /*04d0*/ 	.word	0x0001f920
        /*04d4*/ 	.word	0x000000ff
        /*04d8*/ 	.word	0x00000000
        /*04dc*/ 	.short	0x0101
        /*04de*/ 	.byte	0x05
	.zero		1


	//   ....[44]....
        /*04e0*/ 	.word	0x00021450
        /*04e4*/ 	.word	0x0000000a
        /*04e8*/ 	.word	0x00032440
        /*04ec*/ 	.short	0x010a
        /*04ee*/ 	.byte	0x3f
	.zero		1


	//   ....[45]....
        /*04f0*/ 	.word	0x00021980
        /*04f4*/ 	.word	0x00000012
        /*04f8*/ 	.word	0x00032420
        /*04fc*/ 	.short	0x010a
        /*04fe*/ 	.byte	0x3f
	.zero		1


	//   ....[46]....
        /*0500*/ 	.word	0x00021a00
        /*0504*/ 	.word	0x0000000a
        /*0508*/ 	.word	0x00032460
        /*050c*/ 	.short	0x010a
        /*050e*/ 	.byte	0x3f
	.zero		1


	//   ....[47]....
        /*0510*/ 	.word	0x00021f40
        /*0514*/ 	.word	0x00000002
        /*0518*/ 	.word	0x00032440
        /*051c*/ 	.short	0x010a
        /*051e*/ 	.byte	0x3f
	.zero		1


	//   ....[48]....
        /*0520*/ 	.word	0x000220d0
        /*0524*/ 	.word	0x00000002
        /*0528*/ 	.word	0x00032460
        /*052c*/ 	.short	0x010a
        /*052e*/ 	.byte	0x3f
	.zero		1


	//   ....[49]....
        /*0530*/ 	.word	0x000225c0
        /*0534*/ 	.word	0x00000003
        /*0538*/ 	.word	0x00032440
        /*053c*/ 	.short	0x010a
        /*053e*/ 	.byte	0x3f
	.zero		1


	//   ....[50]....
        /*0540*/ 	.word	0x00022750
        /*0544*/ 	.word	0x00000003
        /*0548*/ 	.word	0x00032460
        /*054c*/ 	.short	0x010a
        /*054e*/ 	.byte	0x3f
	.zero		1


	//   ....[51]....
        /*0550*/ 	.word	0x00022be0
        /*0554*/ 	.word	0x00000002
        /*0558*/ 	.word	0x00032440
        /*055c*/ 	.short	0x010a
        /*055e*/ 	.byte	0x3f
	.zero		1


	//   ....[52]....
        /*0560*/ 	.word	0x00022d70
        /*0564*/ 	.word	0x00000002
        /*0568*/ 	.word	0x00032460
        /*056c*/ 	.short	0x010a
        /*056e*/ 	.byte	0x3f
	.zero		1


	//   ....[53]....
        /*0570*/ 	.word	0x00023370
        /*0574*/ 	.word	0x00000007
        /*0578*/ 	.word	0x00032420
        /*057c*/ 	.short	0x010a
        /*057e*/ 	.byte	0x3f
	.zero		1


	//   ....[54]....
        /*0580*/ 	.word	0x000234c0
        /*0584*/ 	.word	0x00000005
        /*0588*/ 	.word	0x00000000
        /*058c*/ 	.short	0x010a
        /*058e*/ 	.byte	0x3f
	.zero		1


	//   ....[55]....
        /*0590*/ 	.word	0x00023530
        /*0594*/ 	.word	0x00000003
        /*0598*/ 	.word	0x00000000
        /*059c*/ 	.short	0x010a
        /*059e*/ 	.byte	0x3f
	.zero		1


	//   ....[56]....
        /*05a0*/ 	.word	0x00023590
        /*05a4*/ 	.word	0x00000005
        /*05a8*/ 	.word	0x00000000
        /*05ac*/ 	.short	0x010a
        /*05ae*/ 	.byte	0x3f
	.zero		1


	//   ....[57]....
        /*05b0*/ 	.word	0x000235c0
        /*05b4*/ 	.word	0x00000003
        /*05b8*/ 	.word	0x00000000
        /*05bc*/ 	.short	0x010a
        /*05be*/ 	.byte	0x3f
	.zero		1


	//   ....[58]....
        /*05c0*/ 	.word	0x00023630
        /*05c4*/ 	.word	0x00000007
        /*05c8*/ 	.word	0x00032400
        /*05cc*/ 	.short	0x010a
        /*05ce*/ 	.byte	0x3f
	.zero		1


	//   ....[59]....
        /*05d0*/ 	.word	0x00023680
        /*05d4*/ 	.word	0x00000018
        /*05d8*/ 	.word	0x00000000
        /*05dc*/ 	.short	0x010a
        /*05de*/ 	.byte	0x3f
	.zero		1


	//   ....[60]....
        /*05e0*/ 	.word	0x000236e0
        /*05e4*/ 	.word	0x00000008
        /*05e8*/ 	.word	0x00032410
        /*05ec*/ 	.short	0x010a
        /*05ee*/ 	.byte	0x3f
	.zero		1


	//   ....[61]....
        /*05f0*/ 	.word	0x00023730
        /*05f4*/ 	.word	0x00000008
        /*05f8*/ 	.word	0x00000000
        /*05fc*/ 	.short	0x010a
        /*05fe*/ 	.byte	0x3f
	.zero		1


	//   ....[62]....
        /*0600*/ 	.word	0x00023780
        /*0604*/ 	.word	0x00000000
        /*0608*/ 	.word	0x00000000
        /*060c*/ 	.short	0x010a
        /*060e*/ 	.byte	0x3f
	.zero		1


	//   ....[63]....
        /*0610*/ 	.word	0x000237d0
        /*0614*/ 	.word	0x00000004
        /*0618*/ 	.word	0x00000000
        /*061c*/ 	.short	0x010a
        /*061e*/ 	.byte	0x3f
	.zero		1


	//   ....[64]....
        /*0620*/ 	.word	0x00023820
        /*0624*/ 	.word	0x00000000
        /*0628*/ 	.word	0x00000000
        /*062c*/ 	.short	0x010a
        /*062e*/ 	.byte	0x3f
	.zero		1


	//   ....[65]....
        /*0630*/ 	.word	0x00023870
        /*0634*/ 	.word	0x00000004
        /*0638*/ 	.word	0x00000000
        /*063c*/ 	.short	0x010a
        /*063e*/ 	.byte	0x3f
	.zero		1


	//   ....[66]....
        /*0640*/ 	.word	0x000239f0
        /*0644*/ 	.word	0x0000000a
        /*0648*/ 	.word	0x00032440
        /*064c*/ 	.short	0x010a
        /*064e*/ 	.byte	0x3f
	.zero		1


	//   ....[67]....
        /*0650*/ 	.word	0x00023a40
        /*0654*/ 	.word	0x00000012
        /*0658*/ 	.word	0x00032420
        /*065c*/ 	.short	0x010a
        /*065e*/ 	.byte	0x3f
	.zero		1


	//   ....[68]....
        /*0660*/ 	.word	0x00023a90
        /*0664*/ 	.word	0x0000000a
        /*0668*/ 	.word	0x00032460
        /*066c*/ 	.short	0x010a
        /*066e*/ 	.byte	0x3f
	.zero		1


	//   ....[69]....
        /*0670*/ 	.word	0x00023ae0
        /*0674*/ 	.word	0x00000002
        /*0678*/ 	.word	0x00032440
        /*067c*/ 	.short	0x010a
        /*067e*/ 	.byte	0x3f
	.zero		1


	//   ....[70]....
        /*0680*/ 	.word	0x00023b30
        /*0684*/ 	.word	0x00000002
        /*0688*/ 	.word	0x00032460
        /*068c*/ 	.short	0x010a
        /*068e*/ 	.byte	0x3f
	.zero		1


	//   ....[71]....
        /*0690*/ 	.word	0x00023b80
        /*0694*/ 	.word	0x00000003
        /*0698*/ 	.word	0x00032440
        /*069c*/ 	.short	0x010a
        /*069e*/ 	.byte	0x3f
	.zero		1


	//   ....[72]....
        /*06a0*/ 	.word	0x00023bd0
        /*06a4*/ 	.word	0x00000003
        /*06a8*/ 	.word	0x00032460
        /*06ac*/ 	.short	0x010a
        /*06ae*/ 	.byte	0x3f
	.zero		1


	//   ....[73]....
        /*06b0*/ 	.word	0x00023c20
        /*06b4*/ 	.word	0x00000002
        /*06b8*/ 	.word	0x00032440
        /*06bc*/ 	.short	0x010a
        /*06be*/ 	.byte	0x3f
	.zero		1


	//   ....[74]....
        /*06c0*/ 	.word	0x00023c70
        /*06c4*/ 	.word	0x00000002
        /*06c8*/ 	.word	0x00032460
        /*06cc*/ 	.short	0x010a
        /*06ce*/ 	.byte	0x3f
	.zero		1


	//   ....[75]....
        /*06d0*/ 	.word	0x00023d50
        /*06d4*/ 	.word	0x00000007
        /*06d8*/ 	.word	0x00032420
        /*06dc*/ 	.short	0x010a
        /*06de*/ 	.byte	0x3f
	.zero		1


	//   ....[76]....
        /*06e0*/ 	.word	0x00023da0
        /*06e4*/ 	.word	0x00000005
        /*06e8*/ 	.word	0x00000000
        /*06ec*/ 	.short	0x010a
        /*06ee*/ 	.byte	0x3f
	.zero		1


	//   ....[77]....
        /*06f0*/ 	.word	0x00023df0
        /*06f4*/ 	.word	0x00000003
        /*06f8*/ 	.word	0x00000000
        /*06fc*/ 	.short	0x010a
        /*06fe*/ 	.byte	0x3f
	.zero		1


	//   ....[78]....
        /*0700*/ 	.word	0x00023e40
        /*0704*/ 	.word	0x00000005
        /*0708*/ 	.word	0x00000000
        /*070c*/ 	.short	0x010a
        /*070e*/ 	.byte	0x3f
	.zero		1


	//   ....[79]....
        /*0710*/ 	.word	0x000241e0
        /*0714*/ 	.word	0x0000000c
        /*0718*/ 	.word	0x00000000
        /*071c*/ 	.short	0x010a
        /*071e*/ 	.byte	0x3f
	.zero		1


	//   ....[80]....
        /*0720*/ 	.word	0x00024320
        /*0724*/ 	.word	0x00000002
        /*0728*/ 	.word	0x00000000
        /*072c*/ 	.short	0x010a
        /*072e*/ 	.byte	0x3f
	.zero		1


	//   ....[81]....
        /*0730*/ 	.word	0x00024980
        /*0734*/ 	.word	0x0000000b
        /*0738*/ 	.word	0x00000000
        /*073c*/ 	.short	0x010a
        /*073e*/ 	.byte	0x3f
	.zero		1


	//   ....[82]....
        /*0740*/ 	.word	0x00024ac0
        /*0744*/ 	.word	0x00000008
        /*0748*/ 	.word	0x00000000
        /*074c*/ 	.short	0x010a
        /*074e*/ 	.byte	0x3f
	.zero		1


	//   ....[83]....
        /*0750*/ 	.word	0x00025de0
        /*0754*/ 	.word	0x00000002
        /*0758*/ 	.word	0x00000000
        /*075c*/ 	.short	0x0101
        /*075e*/ 	.byte	0x3f
	.zero		1


	//   ....[84]....
        /*0760*/ 	.word	0x0003f2d0
        /*0764*/ 	.word	0x00000004
        /*0768*/ 	.word	0x00000000
        /*076c*/ 	.short	0x0101
        /*076e*/ 	.byte	0x3f
	.zero		1


	//   ....[85]....
        /*0770*/ 	.word	0x0003f310
        /*0774*/ 	.word	0x00000002
        /*0778*/ 	.word	0x00000000
        /*077c*/ 	.short	0x010a
        /*077e*/ 	.byte	0x3f
	.zero		1


	//   ....[86]....
        /*0780*/ 	.word	0x0003f360
        /*0784*/ 	.word	0x00000008
        /*0788*/ 	.word	0x00000000
        /*078c*/ 	.short	0x010a
        /*078e*/ 	.byte	0x3f
	.zero		1


	//----- nvinfo : EIATTR_NUM_MBARRIERS
	.align		4
.L_352:
        /*0790*/ 	.byte	0x03, 0x38
        /*0792*/ 	.short	0x0017


	//----- nvinfo : EIATTR_EXIT_INSTR_OFFSETS
	.align		4
        /*0794*/ 	.byte	0x04, 0x1c
        /*0796*/ 	.short	(.L_354 - .L_353)


	//   ....[0]....
.L_353:
        /*0798*/ 	.word	0x00000ba0


	//   ....[1]....
        /*079c*/ 	.word	0x00020370


	//   ....[2]....
        /*07a0*/ 	.word	0x000203d0


	//   ....[3]....
        /*07a4*/ 	.word	0x000233e0


	//   ....[4]....
        /*07a8*/ 	.word	0x00023610


	//----- nvinfo : EIATTR_MAX_THREADS
	.align		4
.L_354:
        /*07ac*/ 	.byte	0x04, 0x05
        /*07ae*/ 	.short	(.L_356 - .L_355)
.L_355:
        /*07b0*/ 	.word	0x00000180
        /*07b4*/ 	.word	0x00000001
        /*07b8*/ 	.word	0x00000001


	//----- nvinfo : EIATTR_CRS_STACK_SIZE
	.align		4
.L_356:
        /*07bc*/ 	.byte	0x04, 0x1e
        /*07be*/ 	.short	(.L_358 - .L_357)
.L_357:
        /*07c0*/ 	.word	0x00000000


	//----- nvinfo : EIATTR_CBANK_PARAM_SIZE
	.align		4
.L_358:
        /*07c4*/ 	.byte	0x03, 0x19
        /*07c6*/ 	.short	0x0cf0


	//----- nvinfo : EIATTR_PARAM_CBANK
	.align		4
        /*07c8*/ 	.byte	0x04, 0x0a
        /*07ca*/ 	.short	(.L_360 - .L_359)
	.align		4
.L_359:
        /*07cc*/ 	.word	index@(.nv.constant0._ZN7cutlass13device_kernelIN5flash11enable_sm90INS1_16FlashAttnFwdSm90INS1_25CollectiveMainloopFwdSm90ILi2EN4cute5tupleIJNS5_1CILi1EEES8_S8_EEENS6_IJNS7_ILi128EEENS7_ILi96EEENS7_ILi64EEEEEELi256ENS_10bfloat16_tEfNS_4arch4Sm90ELb0ELb1ELb0ELb0ELb0ELb0ELb1ELb1ELb0ELb0ELb0ELb0EEENS1_21CollectiveEpilogueFwdINS6_IJSA_NS7_ILi256EEESB_EEES9_SE_SG_Li256ELb0ELb0ELb0ELb0EEENS1_30DynamicPersistentTileSchedulerILi256ELi32ELb0ELb0ELb1EEEEEEEEEvNT_6ParamsE)
        /*07d0*/ 	.short	0x0210
        /*07d2*/ 	.short	0x0cf0


	//----- nvinfo : EIATTR_SW_WAR
	.align		4
.L_360:
        /*07d4*/ 	.byte	0x04, 0x36
        /*07d6*/ 	.short	(.L_362 - .L_361)
.L_361:
        /*07d8*/ 	.word	0x00000008
.L_362:


//--------------------- .nv.info._ZN7cutlass13device_kernelIN5flash11enable_sm90INS1_16FlashAttnFwdSm90INS1_25CollectiveMainloopFwdSm90ILi2EN4cute5tupleIJNS5_1CILi1EEES8_S8_EEENS6_IJNS7_ILi128EEENS7_ILi96EEENS7_ILi64EEEEEELi256ENS_10bfloat16_tEfNS_4arch4Sm90ELb0ELb1ELb0ELb1ELb0ELb0ELb0ELb1ELb0ELb0ELb0ELb0EEENS1_21CollectiveEpilogueFwdINS6_IJSA_NS7_ILi256EEESB_EEES9_SE_SG_Li256ELb1ELb0ELb0ELb0EEENS1_36VarlenDynamicPersistentTileSchedulerILi128ELi96ELi256ELi32ELb0ELb0ELb1ELb1ELb0ELb1EEEEEEEEEvNT_6ParamsE --------------------------
	.section	.nv.info._ZN7cutlass13device_kernelIN5flash11enable_sm90INS1_16FlashAttnFwdSm90INS1_25CollectiveMainloopFwdSm90ILi2EN4cute5tupleIJNS5_1CILi1EEES8_S8_EEENS6_IJNS7_ILi128EEENS7_ILi96EEENS7_ILi64EEEEEELi256ENS_10bfloat16_tEfNS_4arch4Sm90ELb0ELb1ELb0ELb1ELb0ELb0ELb0ELb1ELb0ELb0ELb0ELb0EEENS1_21CollectiveEpilogueFwdINS6_IJSA_NS7_ILi256EEESB_EEES9_SE_SG_Li256ELb1ELb0ELb0ELb0EEENS1_36VarlenDynamicPersistentTileSchedulerILi128ELi96ELi256ELi32ELb0ELb0ELb1ELb1ELb0ELb1EEEEEEEEEvNT_6ParamsE,"",@"SHT_CUDA_INFO"
	.sectionflags	@""
	.align	4


	//----- nvinfo : EIATTR_CUDA_API_VERSION
	.align		4
        /*0000*/ 	.byte	0x04, 0x37
        /*0002*/ 	.short	(.L_364 - .L_363)
.L_363:
        /*0004*/ 	.word	0x00000082


	//----- nvinfo : EIATTR_KPARAM_INFO
	.align		4
.L_364:
        /*0008*/ 	.byte	0x04, 0x17
        /*000a*/ 	.short	(.L_366 - .L_365)
.L_365:
        /*000c*/ 	.word	0x00000000
        /*0010*/ 	.short	0x0000
        /*0012*/ 	.short	0x0070
        /*0014*/ 	.byte	0x00, 0xf0, 0x01, 0x28


	//----- nvinfo : EIATTR_SPARSE_MMA_MASK
	.align		4
.L_366:
        /*0018*/ 	.byte	0x03, 0x50
        /*001a*/ 	.short	0x0000


	//----- nvinfo : EIATTR_MAXREG_COUNT
	.align		4
        /*001c*/ 	.byte	0x03, 0x1b
        /*001e*/ 	.short	0x00a8


	//----- nvinfo : EIATTR_NUM_BARRIERS
	.align		4
        /*0020*/ 	.byte	0x02, 0x4c
        /*0022*/ 	.byte	0x10
	.zero		1


	//----- nvinfo : EIATTR_EXTERNS
	.align		4
        /*0024*/ 	.byte	0x04, 0x0f
        /*0026*/ 	.short	(.L_368 - .L_367)


	//   ....[0]....
	.align		4
.L_367:
        /*0028*/ 	.word	index@(__assertfail)


	//----- nvinfo : EIATTR_ANNOTATIONS
	.align		4
.L_368:
        /*002c*/ 	.byte	0x04, 0x55
        /*002e*/ 	.short	(.L_370 - .L_369)


	//   ....[0]....
.L_369:
        /* <DEDUP_REMOVED lines=27> */


	//----- nvinfo : EIATTR_MERCURY_ISA_VERSION
	.align		4
.L_370:
        /*01d0*/ 	.byte	0x03, 0x5f
        /*01d2*/ 	.short	0x0101


	//----- nvinfo : EIATTR_UNUSED_LOAD_BYTE_OFFSET
	.align		4
        /*01d4*/ 	.byte	0x04, 0x44
        /*01d6*/ 	.short	(.L_372 - .L_371)


	//   ....[0]....
.L_371:
        /*01d8*/ 	.word	0x00000a70
        /*01dc*/ 	.word	0x0000fff0


	//   ....[1]....
        /*01e0*/ 	.word	0x0000ced0
        /*01e4*/ 	.word	0x0000fff0


	//----- nvinfo : EIATTR_INT_WARP_WIDE_INSTR_OFFSETS
	.align		4
.L_372:
        /*01e8*/ 	.byte	0x04, 0x31
        /*01ea*/ 	.short	(.L_374 - .L_373)


	//   ....[0]....
.L_373:
        /*01ec*/ 	.word	0x00000160


	//   ....[1]....
        /*01f0*/ 	.word	0x000001a0


	//   ....[2]....
        /*01f4*/ 	.word	0x00000210


	//   ....[3]....
        /*01f8*/ 	.word	0x00010e00


	//   ....[4]....
        /*01fc*/ 	.word	0x00010e90


	//   ....[5]....
        /*0200*/ 	.word	0x00011390


	//   ....[6]....
        /*0204*/ 	.word	0x00011410


	//   ....[7]....
        /*0208*/ 	.word	0x00013730


	//   ....[8]....
        /*020c*/ 	.word	0x000137c0


	//----- nvinfo : EIATTR_COOP_GROUP_MASK_REGIDS
	.align		4
.L_374:
        /*0210*/ 	.byte	0x04, 0x29
        /*0212*/ 	.short	(.L_376 - .L_375)


	//   ....[0]....
.L_375:
        /*0214*/ 	.word	0xffffffff


	//   ....[1]....
        /*0218*/ 	.word	0xffffffff


	//   ....[2]....
        /*021c*/ 	.word	0xffffffff


	//   ....[3]....
        /*0220*/ 	.word	0xffffffff


	//   ....[4]....
        /*0224*/ 	.word	0xffffffff


	//   ....[5]....
        /*0228*/ 	.word	0xffffffff


	//   ....[6]....
        /*022c*/ 	.word	0xffffffff


	//   ....[7]....
        /*0230*/ 	.word	0xffffffff


	//   ....[8]....
        /*0234*/ 	.word	0xffffffff


	//   ....[9]....
        /*0238*/ 	.word	0xffffffff


	//   ....[10]....
        /*023c*/ 	.word	0xffffffff


	//   ....[11]....
        /*0240*/ 	.word	0xffffffff


	//   ....[12]....
        /*0244*/ 	.word	0xffffffff


	//   ....[13]....
        /*0248*/ 	.word	0xffffffff


	//   ....[14]....
        /*024c*/ 	.word	0xffffffff


	//   ....[15]....
        /*0250*/ 	.word	0xffffffff


	//   ....[16]....
        /*0254*/ 	.word	0xffffffff


	//   ....[17]....
        /*0258*/ 	.word	0xffffffff


	//   ....[18]....
        /*025c*/ 	.word	0xffffffff


	//   ....[19]....
        /*0260*/ 	.word	0xffffffff


	//   ....[20]....
        /*0264*/ 	.word	0xffffffff


	//   ....[21]....
        /*0268*/ 	.word	0xffffffff


	//   ....[22]....
        /*026c*/ 	.word	0xffffffff


	//   ....[23]....
        /*0270*/ 	.word	0xffffffff


	//   ....[24]....
        /*0274*/ 	.word	0xffffffff


	//   ....[25]....
        /*0278*/ 	.word	0xffffffff


	//   ....[26]....
        /*027c*/ 	.word	0xffffffff


	//   ....[27]....
        /*0280*/ 	.word	0xffffffff


	//   ....[28]....
        /*0284*/ 	.word	0xffffffff


	//   ....[29]....
        /*0288*/ 	.word	0xffffffff


	//   ....[30]....
        /*028c*/ 	.word	0xffffffff


	//   ....[31]....
        /*0290*/ 	.word	0xffffffff


	//   ....[32]....
        /*0294*/ 	.word	0xffffffff


	//   ....[33]....
        /*0298*/ 	.word	0xffffffff


	//   ....[34]....
        /*029c*/ 	.word	0xffffffff


	//   ....[35]....
        /*02a0*/ 	.word	0xffffffff


	//   ....[36]....
        /*02a4*/ 	.word	0xffffffff


	//   ....[37]....
        /*02a8*/ 	.word	0xffffffff


	//   ....[38]....
        /*02ac*/ 	.word	0xffffffff


	//   ....[39]....
        /*02b0*/ 	.word	0xffffffff


	//   ....[40]....
        /*02b4*/ 	.word	0xffffffff


	//   ....[41]....
        /*02b8*/ 	.word	0xffffffff


	//   ....[42]....
        /*02bc*/ 	.word	0xffffffff


	//   ....[43]....
        /*02c0*/ 	.word	0xffffffff


	//   ....[44]....
        /*02c4*/ 	.word	0xffffffff


	//   ....[45]....
        /*02c8*/ 	.word	0xffffffff


	//   ....[46]....
        /*02cc*/ 	.word	0xffffffff


	//   ....[47]....
        /*02d0*/ 	.word	0xffffffff


	//   ....[48]....
        /*02d4*/ 	.word	0xffffffff


	//   ....[49]....
        /*02d8*/ 	.word	0xffffffff


	//   ....[50]....
        /*02dc*/ 	.word	0xffffffff


	//   ....[51]....
        /*02e0*/ 	.word	0xffffffff


	//   ....[52]....
        /*02e4*/ 	.word	0xffffffff


	//   ....[53]....
        /*02e8*/ 	.word	0xffffffff


	//   ....[54]....
        /*02ec*/ 	.word	0xffffffff


	//   ....[55]....
        /*02f0*/ 	.word	0xffffffff


	//   ....[56]....
        /*02f4*/ 	.word	0xffffffff


	//   ....[57]....
        /*02f8*/ 	.word	0xffffffff


	//   ....[58]....
        /*02fc*/ 	.word	0xffffffff


	//   ....[59]....
        /*0300*/ 	.word	0xffffffff


	//   ....[60]....
        /*0304*/ 	.word	0xffffffff


	//   ....[61]....
        /*0308*/ 	.word	0xffffffff


	//   ....[62]....
        /*030c*/ 	.word	0x0500000f


	//   ....[63]....
        /*0310*/ 	.word	0x0500000f


	//   ....[64]....
        /*0314*/ 	.word	0x0500000f


	//   ....[65]....
        /*0318*/ 	.word	0x0500000f


	//   ....[66]....
        /*031c*/ 	.word	0x0500000f


	//   ....[67]....
        /*0320*/ 	.word	0x0500000f


	//   ....[68]....
        /*0324*/ 	.word	0x0500000f


	//   ....[69]....
        /*0328*/ 	.word	0x0500000f


	//   ....[70]....
        /*032c*/ 	.word	0x0500000f


	//   ....[71]....
        /*0330*/ 	.word	0x0500000f


	//   ....[72]....
        /*0334*/ 	.word	0x0500000f


	//   ....[73]....
        /*0338*/ 	.word	0x0500000f


	//   ....[74]....
        /*033c*/ 	.word	0x0500000f


	//   ....[75]....
        /*0340*/ 	.word	0x0500000f


	//   ....[76]....
        /*0344*/ 	.word	0x0500000f


	//   ....[77]....
        /*0348*/ 	.word	0x0500000f


	//   ....[78]....
        /*034c*/ 	.word	0x0500000f


	//   ....[79]....
        /*0350*/ 	.word	0x0500000f


	//   ....[80]....
        /*0354*/ 	.word	0x0500000f


	//----- nvinfo : EIATTR_COOP_GROUP_INSTR_OFFSETS
	.align		4
.L_376:
        /*0358*/ 	.byte	0x04, 0x28
        /*035a*/ 	.short	(.L_378 - .L_377)


	//   ....[0]....
.L_377:
        /*035c*/ 	.word	0x00000070


	//   ....[1]....
        /*0360*/ 	.word	0x00000170


	//   ....[2]....
        /*0364*/ 	.word	0x000001c0


	//   ....[3]....
        /*0368*/ 	.word	0x000003f0


	//   ....[4]....
        /*036c*/ 	.word	0x00000550


	//   ....[5]....
        /*0370*/ 	.word	0x00000670


	//   ....[6]....
        /*0374*/ 	.word	0x000007d0


	//   ....[7]....
        /*0378*/ 	.word	0x000019d0


	//   ....[8]....
        /*037c*/ 	.word	0x00003000


	//   ....[9]....
        /*0380*/ 	.word	0x00003110


	//   ....[10]....
        /*0384*/ 	.word	0x000036e0


	//   ....[11]....
        /*0388*/ 	.word	0x00003760


	//   ....[12]....
        /*038c*/ 	.word	0x00005840


	//   ....[13]....
        /*0390*/ 	.word	0x00005960


	//   ....[14]....
        /*0394*/ 	.word	0x00005f80


	//   ....[15]....
        /*0398*/ 	.word	0x00006050


	//   ....[16]....
        /*039c*/ 	.word	0x00007b80


	//   ....[17]....
        /*03a0*/ 	.word	0x00007ba0


	//   ....[18]....
        /*03a4*/ 	.word	0x000080c0


	//   ....[19]....
        /*03a8*/ 	.word	0x00008290


	//   ....[20]....
        /*03ac*/ 	.word	0x0000a7f0


	//   ....[21]....
        /*03b0*/ 	.word	0x0000a910


	//   ....[22]....
        /*03b4*/ 	.word	0x0000af90


	//   ....[23]....
        /*03b8*/ 	.word	0x0000b000


	//   ....[24]....
        /*03bc*/ 	.word	0x0000c450


	//   ....[25]....
        /*03c0*/ 	.word	0x0000c490


	//   ....[26]....
        /*03c4*/ 	.word	0x0000c550


	//   ....[27]....
        /*03c8*/ 	.word	0x0000c560


	//   ....[28]....
        /*03cc*/ 	.word	0x0000f990


	//   ....[29]....
        /*03d0*/ 	.word	0x0000fb10


	//   ....[30]....
        /*03d4*/ 	.word	0x0000fb40


	//   ....[31]....
        /*03d8*/ 	.word	0x0000fb80


	//   ....[32]....
        /*03dc*/ 	.word	0x0000fbf0


	//   ....[33]....
        /*03e0*/ 	.word	0x0000fc50


	//   ....[34]....
        /*03e4*/ 	.word	0x0000fc90


	//   ....[35]....
        /*03e8*/ 	.word	0x0000fe30


	//   ....[36]....
        /*03ec*/ 	.word	0x0000fe90


	//   ....[37]....
        /*03f0*/ 	.word	0x0000fed0


	//   ....[38]....
        /*03f4*/ 	.word	0x0000ff10


	//   ....[39]....
        /*03f8*/ 	.word	0x0000ff40


	//   ....[40]....
        /*03fc*/ 	.word	0x0000ff70


	//   ....[41]....
        /*0400*/ 	.word	0x00010010


	//   ....[42]....
        /*0404*/ 	.word	0x00010070


	//   ....[43]....
        /*0408*/ 	.word	0x00010100


	//   ....[44]....
        /*040c*/ 	.word	0x00013850


	//   ....[45]....
        /*0410*/ 	.word	0x00013860


	//   ....[46]....
        /*0414*/ 	.word	0x00013970


	//   ....[47]....
        /*0418*/ 	.word	0x000139d0


	//   ....[48]....
        /*041c*/ 	.word	0x00013a10


	//   ....[49]....
        /*0420*/ 	.word	0x00013a50


	//   ....[50]....
        /*0424*/ 	.word	0x00013a80


	//   ....[51]....
        /*0428*/ 	.word	0x00013ab0


	//   ....[52]....
        /*042c*/ 	.word	0x00013c40


	//   ....[53]....
        /*0430*/ 	.word	0x00013ca0


	//   ....[54]....
        /*0434*/ 	.word	0x00013ce0


	//   ....[55]....
        /*0438*/ 	.word	0x00013d20


	//   ....[56]....
        /*043c*/ 	.word	0x00013d50


	//   ....[57]....
        /*0440*/ 	.word	0x00013d80


	//   ....[58]....
        /*0444*/ 	.word	0x00013e40


	//   ....[59]....
        /*0448*/ 	.word	0x00013e60


	//   ....[60]....
        /*044c*/ 	.word	0x00013ed0


	//   ....[61]....
        /*0450*/ 	.word	0x00014560


	//   ....[62]....
        /*0454*/ 	.word	0x00014ba0


	//   ....[63]....
        /*0458*/ 	.word	0x00014fc0


	//   ....[64]....
        /*045c*/ 	.word	0x00015050


	//   ....[65]....
        /*0460*/ 	.word	0x000150f0


	//   ....[66]....
        /*0464*/ 	.word	0x000151a0


	//   ....[67]....
        /*0468*/ 	.word	0x00015220


	//   ....[68]....
        /*046c*/ 	.word	0x000152a0


	//   ....[69]....
        /*0470*/ 	.word	0x00015320


	//   ....[70]....
        /*0474*/ 	.word	0x000153a0


	//   ....[71]....
        /*0478*/ 	.word	0x00015430


	//   ....[72]....
        /*047c*/ 	.word	0x000154e0


	//   ....[73]....
        /*0480*/ 	.word	0x00015560


	//   ....[74]....
        /*0484*/ 	.word	0x000155e0


	//   ....[75]....
        /*0488*/ 	.word	0x00015660


	//   ....[76]....
        /*048c*/ 	.word	0x000156e0


	//   ....[77]....
        /*0490*/ 	.word	0x00015750


	//   ....[78]....
        /*0494*/ 	.word	0x000157f0


	//   ....[79]....
        /*0498*/ 	.word	0x00015880


	//   ....[80]....
        /*049c*/ 	.word	0x000159b0


	//----- nvinfo : EIATTR_REG_RECONFIG
	.align		4
.L_378:
        /*04a0*/ 	.byte	0x01, 0x54
	.zero		2


	//----- nvinfo : EIATTR_SYSCALL_OFFSETS
	.align		4
        /*04a4*/ 	.byte	0x04, 0x46
        /*04a6*/ 	.short	(.L_380 - .L_379)


	//   ....[0]....
.L_379:
        /*04a8*/ 	.word	0x00001bb0


	//   ....[1]....
        /*04ac*/ 	.word	0x00011020


	//   ....[2]....
        /*04b0*/ 	.word	0x00011160


	//   ....[3]....
        /*04b4*/ 	.word	0x00011260


	//----- nvinfo : EIATTR_MBARRIER_INSTR_OFFSETS
	.align		4
.L_380:
        /*04b8*/ 	.byte	0x04, 0x39
        /*04ba*/ 	.short	(.L_382 - .L_381)


	//   ....[0]....
.L_381:
        /*04bc*/ 	.word	0x000002a0
        /*04c0*/ 	.word	0x000000ff
        /*04c4*/ 	.word	0x00022800
        /*04c8*/ 	.short	0x0100
        /*04ca*/ 	.byte	0x08
	.zero		1


	//   ....[1]....
        /*04cc*/ 	.word	0x000002b0
        /*04d0*/ 	.word	0x000000ff
        /*04d4*/ 	.word	0x00022820
        /*04d8*/ 	.short	0x0100
        /*04da*/ 	.byte	0x08
	.zero		1


	//   ....[2]....
        /*04dc*/ 	.word	0x000003a0
        /*04e0*/ 	.word	0x000000ff
        /*04e4*/ 	.word	0x00022830
        /*04e8*/ 	.short	0x0100
        /*04ea*/ 	.byte	0x08
	.zero		1


	//   ....[3]....
        /*04ec*/ 	.word	0x000003b0
        /*04f0*/ 	.word	0x000000ff
        /*04f4*/ 	.word	0x00022840
        /*04f8*/ 	.short	0x0100
        /*04fa*/ 	.byte	0x08
	.zero		1


	//   ....[4]....
        /*04fc*/ 	.word	0x000003c0
        /*0500*/ 	.word	0x000000ff
        /*0504*/ 	.word	0x00022838
        /*0508*/ 	.short	0x0100
        /*050a*/ 	.byte	0x08
	.zero		1


	//   ....[5]....
        /*050c*/ 	.word	0x000003d0
        /*0510*/ 	.word	0x000000ff
        /*0514*/ 	.word	0x00022848
        /*0518*/ 	.short	0x0100
        /*051a*/ 	.byte	0x08
	.zero		1


	//   ....[6]....
        /*051c*/ 	.word	0x00000500
        /*0520*/ 	.word	0x000000ff
        /*0524*/ 	.word	0x00022850
        /*0528*/ 	.short	0x0100
        /*052a*/ 	.byte	0x08
	.zero		1


	//   ....[7]....
        /*052c*/ 	.word	0x00000510
        /*0530*/ 	.word	0x000000ff
        /*0534*/ 	.word	0x00022860
        /*0538*/ 	.short	0x0100
        /*053a*/ 	.byte	0x08
	.zero		1


	//   ....[8]....
        /*053c*/ 	.word	0x00000520
        /*0540*/ 	.word	0x000000ff
        /*0544*/ 	.word	0x00022858
        /*0548*/ 	.short	0x0100
        /*054a*/ 	.byte	0x08
	.zero		1


	//   ....[9]....
        /*054c*/ 	.word	0x00000530
        /*0550*/ 	.word	0x000000ff
        /*0554*/ 	.word	0x00022868
        /*0558*/ 	.short	0x0100
        /*055a*/ 	.byte	0x08
	.zero		1


	//   ....[10]....
        /*055c*/ 	.word	0x00000620
        /*0560*/ 	.word	0x000000ff
        /*0564*/ 	.word	0x00022870
        /*0568*/ 	.short	0x0100
        /*056a*/ 	.byte	0x06
	.zero		1


	//   ....[11]....
        /*056c*/ 	.word	0x00000630
        /*0570*/ 	.word	0x000000ff
        /*0574*/ 	.word	0x00022880
        /*0578*/ 	.short	0x0100
        /*057a*/ 	.byte	0x06
	.zero		1


	//   ....[12]....
        /*057c*/ 	.word	0x00000640
        /*0580*/ 	.word	0x000000ff
        /*0584*/ 	.word	0x00022878
        /*0588*/ 	.short	0x0100
        /*058a*/ 	.byte	0x06
	.zero		1


	//   ....[13]....
        /*058c*/ 	.word	0x00000650
        /*0590*/ 	.word	0x000000ff
        /*0594*/ 	.word	0x00022888
        /*0598*/ 	.short	0x0100
        /*059a*/ 	.byte	0x06
	.zero		1


	//   ....[14]....
        /*059c*/ 	.word	0x00000780
        /*05a0*/ 	.word	0x000000ff
        /*05a4*/ 	.word	0x00022890
        /*05a8*/ 	.short	0x0100
        /*05aa*/ 	.byte	0x08
	.zero		1


	//   ....[15]....
        /*05ac*/ 	.word	0x00000790
        /*05b0*/ 	.word	0x000000ff
        /*05b4*/ 	.word	0x000228a0
        /*05b8*/ 	.short	0x0100
        /*05ba*/ 	.byte	0x08
	.zero		1


	//   ....[16]....
        /*05bc*/ 	.word	0x000007a0
        /*05c0*/ 	.word	0x000000ff
        /*05c4*/ 	.word	0x00022898
        /*05c8*/ 	.short	0x0100
        /*05ca*/ 	.byte	0x08
	.zero		1


	//   ....[17]....
        /*05cc*/ 	.word	0x000007b0
        /*05d0*/ 	.word	0x000000ff
        /*05d4*/ 	.word	0x000228a8
        /*05d8*/ 	.short	0x0100
        /*05da*/ 	.byte	0x08
	.zero		1


	//   ....[18]....
        /*05dc*/ 	.word	0x000008e0
        /*05e0*/ 	.word	0x000000ff
        /*05e4*/ 	.word	0x000228b0
        /*05e8*/ 	.short	0x0100
        /*05ea*/ 	.byte	0x08
	.zero		1


	//   ....[19]....
        /*05ec*/ 	.word	0x000008f0
        /*05f0*/ 	.word	0x000000ff
        /*05f4*/ 	.word	0x000228c0
        /*05f8*/ 	.short	0x0100
        /*05fa*/ 	.byte	0x08
	.zero		1


	//   ....[20]....
        /*05fc*/ 	.word	0x00000900
        /*0600*/ 	.word	0x000000ff
        /*0604*/ 	.word	0x000228b8
        /*0608*/ 	.short	0x0100
        /*060a*/ 	.byte	0x08
	.zero		1


	//   ....[21]....
        /*060c*/ 	.word	0x00000910
        /*0610*/ 	.word	0x000000ff
        /*0614*/ 	.word	0x000228c8
        /*0618*/ 	.short	0x0100
        /*061a*/ 	.byte	0x08
	.zero		1


	//   ....[22]....
        /*061c*/ 	.word	0x00001c60
        /*0620*/ 	.word	0x00000009
        /*0624*/ 	.word	0x00022800
        /*0628*/ 	.short	0x010a
        /*062a*/ 	.byte	0x3f
	.zero		1


	//   ....[23]....
        /*062c*/ 	.word	0x00001d30
        /*0630*/ 	.word	0x00000007
        /*0634*/ 	.word	0x00022830
        /*0638*/ 	.short	0x010a
        /*063a*/ 	.byte	0x3f
	.zero		1


	//   ....[24]....
        /*063c*/ 	.word	0x00001d70
        /*0640*/ 	.word	0x00000007
        /*0644*/ 	.word	0x00022830
        /*0648*/ 	.short	0x010a
        /*064a*/ 	.byte	0x3f
	.zero		1


	//   ....[25]....
        /*064c*/ 	.word	0x000020d0
        /*0650*/ 	.word	0x00000000
        /*0654*/ 	.word	0x00000000
        /*0658*/ 	.short	0x0101
        /*065a*/ 	.byte	0x3f
	.zero		1


	//   ....[26]....
        /*065c*/ 	.word	0x00003fb0
        /*0660*/ 	.word	0x00000007
        /*0664*/ 	.word	0x00022850
        /*0668*/ 	.short	0x010a
        /*066a*/ 	.byte	0x3f
	.zero		1


	//   ....[27]....
        /*066c*/ 	.word	0x00003ff0
        /*0670*/ 	.word	0x00000007
        /*0674*/ 	.word	0x00022850
        /*0678*/ 	.short	0x010a
        /*067a*/ 	.byte	0x3f
	.zero		1


	//   ....[28]....
        /*067c*/ 	.word	0x00004320
        /*0680*/ 	.word	0x00000007
        /*0684*/ 	.word	0x00000000
        /*0688*/ 	.short	0x0101
        /*068a*/ 	.byte	0x3f
	.zero		1


	//   ....[29]....
        /*068c*/ 	.word	0x00004630
        /*0690*/ 	.word	0x000000ff
        /*0694*/ 	.word	0x00022830
        /*0698*/ 	.short	0x010a
        /*069a*/ 	.byte	0x1b
	.zero		1


	//   ....[30]....
        /*069c*/ 	.word	0x00004670
        /*06a0*/ 	.word	0x000000ff
        /*06a4*/ 	.word	0x00022830
        /*06a8*/ 	.short	0x010a
        /*06aa*/ 	.byte	0x1b
	.zero		1


	//   ....[31]....
        /*06ac*/ 	.word	0x000048b0
        /*06b0*/ 	.word	0x0000000e
        /*06b4*/ 	.word	0x00000000
        /*06b8*/ 	.short	0x0101
        /*06ba*/ 	.byte	0x3f
	.zero		1


	//   ....[32]....
        /*06bc*/ 	.word	0x00007130
        /*06c0*/ 	.word	0x000000ff
        /*06c4*/ 	.word	0x00022850
        /*06c8*/ 	.short	0x010a
        /*06ca*/ 	.byte	0x1b
	.zero		1


	//   ....[33]....
        /*06cc*/ 	.word	0x00007170
        /*06d0*/ 	.word	0x000000ff
        /*06d4*/ 	.word	0x00022850
        /*06d8*/ 	.short	0x010a
        /*06da*/ 	.byte	0x1b
	.zero		1


	//   ....[34]....
        /*06dc*/ 	.word	0x00007470
        /*06e0*/ 	.word	0x00000009
        /*06e4*/ 	.word	0x00000000
        /*06e8*/ 	.short	0x0101
        /*06ea*/ 	.byte	0x3f
	.zero		1


	//   ....[35]....
        /*06ec*/ 	.word	0x00007820
        /*06f0*/ 	.word	0x000000ff
        /*06f4*/ 	.word	0x00022830
        /*06f8*/ 	.short	0x010a
        /*06fa*/ 	.byte	0x18
	.zero		1


	//   ....[36]....
        /*06fc*/ 	.word	0x00007860
        /*0700*/ 	.word	0x000000ff
        /*0704*/ 	.word	0x00022830
        /*0708*/ 	.short	0x010a
        /*070a*/ 	.byte	0x18
	.zero		1


	//   ....[37]....
        /*070c*/ 	.word	0x000085e0
        /*0710*/ 	.word	0x0000009a
        /*0714*/ 	.word	0x00000000
        /*0718*/ 	.short	0x0101
        /*071a*/ 	.byte	0x3f
	.zero		1


	//   ....[38]....
        /*071c*/ 	.word	0x000090f0
        /*0720*/ 	.word	0x000000ff
        /*0724*/ 	.word	0x00022850
        /*0728*/ 	.short	0x010a
        /*072a*/ 	.byte	0x18
	.zero		1


	//   ....[39]....
        /*072c*/ 	.word	0x00009130
        /*0730*/ 	.word	0x000000ff
        /*0734*/ 	.word	0x00022850
        /*0738*/ 	.short	0x010a
        /*073a*/ 	.byte	0x18
	.zero		1


	//   ....[40]....
        /*073c*/ 	.word	0x00009420
        /*0740*/ 	.word	0x000000b6
        /*0744*/ 	.word	0x00000000
        /*0748*/ 	.short	0x0101
        /*074a*/ 	.byte	0x3f
	.zero		1


	//   ....[41]....
        /*074c*/ 	.word	0x000095e0
        /*0750*/ 	.word	0x000000ff
        /*0754*/ 	.word	0x00022830
        /*0758*/ 	.short	0x010a
        /*075a*/ 	.byte	0x07
	.zero		1


	//   ....[42]....
        /*075c*/ 	.word	0x00009620
        /*0760*/ 	.word	0x000000ff
        /*0764*/ 	.word	0x00022830
        /*0768*/ 	.short	0x010a
        /*076a*/ 	.byte	0x07
	.zero		1


	//   ....[43]....
        /*076c*/ 	.word	0x00009860
        /*0770*/ 	.word	0x00000000
        /*0774*/ 	.word	0x00000000
        /*0778*/ 	.short	0x0101
        /*077a*/ 	.byte	0x3f
	.zero		1


	//   ....[44]....
        /*077c*/ 	.word	0x0000c0e0
        /*0780*/ 	.word	0x000000ff
        /*0784*/ 	.word	0x00022850
        /*0788*/ 	.short	0x010a
        /*078a*/ 	.byte	0x07
	.zero		1


	//   ....[45]....
        /*078c*/ 	.word	0x0000c120
        /*0790*/ 	.word	0x000000ff
        /*0794*/ 	.word	0x00022850
        /*0798*/ 	.short	0x010a
        /*079a*/ 	.byte	0x07
	.zero		1


	//   ....[46]....
        /*079c*/ 	.word	0x0000c410
        /*07a0*/ 	.word	0x00000009
        /*07a4*/ 	.word	0x00000000
        /*07a8*/ 	.short	0x0101
        /*07aa*/ 	.byte	0x3f
	.zero		1


	//   ....[47]....
        /*07ac*/ 	.word	0x0000e610
        /*07b0*/ 	.word	0x00000000
        /*07b4*/ 	.word	0x00000000
        /*07b8*/ 	.short	0x0101
        /*07ba*/ 	.byte	0x3f
	.zero		1


	//   ....[48]....
        /*07bc*/ 	.word	0x00011770
        /*07c0*/ 	.word	0x00000009
        /*07c4*/ 	.word	0x00022840
        /*07c8*/ 	.short	0x010a
        /*07ca*/ 	.byte	0x3f
	.zero		1


	//   ....[49]....
        /*07cc*/ 	.word	0x00011b60
        /*07d0*/ 	.word	0x0000000a
        /*07d4*/ 	.word	0x00022820
        /*07d8*/ 	.short	0x010a
        /*07da*/ 	.byte	0x3f
	.zero		1


	//   ....[50]....
        /*07dc*/ 	.word	0x00011c20
        /*07e0*/ 	.word	0x00000006
        /*07e4*/ 	.word	0x00022860
        /*07e8*/ 	.short	0x010a
        /*07ea*/ 	.byte	0x3f
	.zero		1


	//   ....[51]....
        /*07ec*/ 	.word	0x00012280
        /*07f0*/ 	.word	0x00000002
        /*07f4*/ 	.word	0x00022840
        /*07f8*/ 	.short	0x010a
        /*07fa*/ 	.byte	0x3f
	.zero		1


	//   ....[52]....
        /*07fc*/ 	.word	0x00012490
        /*0800*/ 	.word	0x00000002
        /*0804*/ 	.word	0x00022860
        /*0808*/ 	.short	0x010a
        /*080a*/ 	.byte	0x3f
	.zero		1


	//   ....[53]....
        /*080c*/ 	.word	0x00012a30
        /*0810*/ 	.word	0x00000002
        /*0814*/ 	.word	0x00022840
        /*0818*/ 	.short	0x010a
        /*081a*/ 	.byte	0x3f
	.zero		1


	//   ....[54]....
        /*081c*/ 	.word	0x00012c30
        /*0820*/ 	.word	0x00000002
        /*0824*/ 	.word	0x00022860
        /*0828*/ 	.short	0x010a
        /*082a*/ 	.byte	0x3f
	.zero		1


	//   ....[55]....
        /*082c*/ 	.word	0x00013140
        /*0830*/ 	.word	0x00000002
        /*0834*/ 	.word	0x00022840
        /*0838*/ 	.short	0x010a
        /*083a*/ 	.byte	0x3f
	.zero		1


	//   ....[56]....
        /*083c*/ 	.word	0x00013350
        /*0840*/ 	.word	0x00000002
        /*0844*/ 	.word	0x00022860
        /*0848*/ 	.short	0x010a
        /*084a*/ 	.byte	0x3f
	.zero		1


	//   ....[57]....
        /*084c*/ 	.word	0x000144e0
        /*0850*/ 	.word	0x00000000
        /*0854*/ 	.word	0x00022820
        /*0858*/ 	.short	0x010a
        /*085a*/ 	.byte	0x3f
	.zero		1


	//   ....[58]....
        /*085c*/ 	.word	0x000146a0
        /*0860*/ 	.word	0x00000006
        /*0864*/ 	.word	0x00000000
        /*0868*/ 	.short	0x010a
        /*086a*/ 	.byte	0x3f
	.zero		1


	//   ....[59]....
        /*086c*/ 	.word	0x00014710
        /*0870*/ 	.word	0x00000007
        /*0874*/ 	.word	0x00000000
        /*0878*/ 	.short	0x010a
        /*087a*/ 	.byte	0x3f
	.zero		1


	//   ....[60]....
        /*087c*/ 	.word	0x00014780
        /*0880*/ 	.word	0x00000004
        /*0884*/ 	.word	0x00000000
        /*0888*/ 	.short	0x010a
        /*088a*/ 	.byte	0x3f
	.zero		1


	//   ....[61]....
        /*088c*/ 	.word	0x000147b0
        /*0890*/ 	.word	0x00000003
        /*0894*/ 	.word	0x00000000
        /*0898*/ 	.short	0x010a
        /*089a*/ 	.byte	0x3f
	.zero		1


	//   ....[62]....
        /*089c*/ 	.word	0x00014810
        /*08a0*/ 	.word	0x00000009
        /*08a4*/ 	.word	0x00022800
        /*08a8*/ 	.short	0x010a
        /*08aa*/ 	.byte	0x3f
	.zero		1


	//   ....[63]....
        /*08ac*/ 	.word	0x00014860
        /*08b0*/ 	.word	0x00000007
        /*08b4*/ 	.word	0x00022830
        /*08b8*/ 	.short	0x010a
        /*08ba*/ 	.byte	0x3f
	.zero		1


	//   ....[64]....
        /*08bc*/ 	.word	0x000148b0
        /*08c0*/ 	.word	0x00000007
        /*08c4*/ 	.word	0x00022850
        /*08c8*/ 	.short	0x010a
        /*08ca*/ 	.byte	0x3f
	.zero		1


	//   ....[65]....
        /*08cc*/ 	.word	0x00014910
        /*08d0*/ 	.word	0x00000009
        /*08d4*/ 	.word	0x00022830
        /*08d8*/ 	.short	0x010a
        /*08da*/ 	.byte	0x3f
	.zero		1


	//   ....[66]....
        /*08dc*/ 	.word	0x00014960
        /*08e0*/ 	.word	0x00000009
        /*08e4*/ 	.word	0x00022850
        /*08e8*/ 	.short	0x010a
        /*08ea*/ 	.byte	0x3f
	.zero		1


	//   ....[67]....
        /*08ec*/ 	.word	0x000149c0
        /*08f0*/ 	.word	0x00000000
        /*08f4*/ 	.word	0x00022830
        /*08f8*/ 	.short	0x010a
        /*08fa*/ 	.byte	0x3f
	.zero		1


	//   ....[68]....
        /*08fc*/ 	.word	0x00014a10
        /*0900*/ 	.word	0x000000b6
        /*0904*/ 	.word	0x00022850
        /*0908*/ 	.short	0x010a
        /*090a*/ 	.byte	0x3f
	.zero		1


	//   ....[69]....
        /*090c*/ 	.word	0x00014a70
        /*0910*/ 	.word	0x00000009
        /*0914*/ 	.word	0x00022830
        /*0918*/ 	.short	0x010a
        /*091a*/ 	.byte	0x3f
	.zero		1


	//   ....[70]....
        /*091c*/ 	.word	0x00014ac0
        /*0920*/ 	.word	0x00000009
        /*0924*/ 	.word	0x00022850
        /*0928*/ 	.short	0x010a
        /*092a*/ 	.byte	0x3f
	.zero		1


	//   ....[71]....
        /*092c*/ 	.word	0x00014c60
        /*0930*/ 	.word	0x00000009
        /*0934*/ 	.word	0x00022840
        /*0938*/ 	.short	0x010a
        /*093a*/ 	.byte	0x3f
	.zero		1


	//   ....[72]....
        /*093c*/ 	.word	0x00014ce0
        /*0940*/ 	.word	0x00000009
        /*0944*/ 	.word	0x00022820
        /*0948*/ 	.short	0x010a
        /*094a*/ 	.byte	0x3f
	.zero		1


	//   ....[73]....
        /*094c*/ 	.word	0x00014d30
        /*0950*/ 	.word	0x00000006
        /*0954*/ 	.word	0x00022860
        /*0958*/ 	.short	0x010a
        /*095a*/ 	.byte	0x3f
	.zero		1


	//   ....[74]....
        /*095c*/ 	.word	0x00014d80
        /*0960*/ 	.word	0x00000002
        /*0964*/ 	.word	0x00022840
        /*0968*/ 	.short	0x010a
        /*096a*/ 	.byte	0x3f
	.zero		1


	//   ....[75]....
        /*096c*/ 	.word	0x00014dd0
        /*0970*/ 	.word	0x00000002
        /*0974*/ 	.word	0x00022860
        /*0978*/ 	.short	0x010a
        /*097a*/ 	.byte	0x3f
	.zero		1


	//   ....[76]....
        /*097c*/ 	.word	0x00014e20
        /*0980*/ 	.word	0x00000002
        /*0984*/ 	.word	0x00022840
        /*0988*/ 	.short	0x010a
        /*098a*/ 	.byte	0x3f
	.zero		1


	//   ....[77]....
        /*098c*/ 	.word	0x00014e70
        /*0990*/ 	.word	0x00000002
        /*0994*/ 	.word	0x00022860
        /*0998*/ 	.short	0x010a
        /*099a*/ 	.byte	0x3f
	.zero		1


	//   ....[78]....
        /*099c*/ 	.word	0x00014ec0
        /*09a0*/ 	.word	0x00000002
        /*09a4*/ 	.word	0x00022840
        /*09a8*/ 	.short	0x010a
        /*09aa*/ 	.byte	0x3f
	.zero		1


	//   ....[79]....
        /*09ac*/ 	.word	0x00014f10
        /*09b0*/ 	.word	0x00000002
        /*09b4*/ 	.word	0x00022860
        /*09b8*/ 	.short	0x010a
        /*09ba*/ 	.byte	0x3f
	.zero		1


	//   ....[80]....
        /*09bc*/ 	.word	0x000158d0
        /*09c0*/ 	.word	0x00000000
        /*09c4*/ 	.word	0x00022820
        /*09c8*/ 	.short	0x010a
        /*09ca*/ 	.byte	0x3f
	.zero		1


	//   ....[81]....
        /*09cc*/ 	.word	0x00015a70
        /*09d0*/ 	.word	0x00000006
        /*09d4*/ 	.word	0x00000000
        /*09d8*/ 	.short	0x010a
        /*09da*/ 	.byte	0x3f
	.zero		1


	//   ....[82]....
        /*09dc*/ 	.word	0x00015ac0
        /*09e0*/ 	.word	0x00000007
        /*09e4*/ 	.word	0x00000000
        /*09e8*/ 	.short	0x010a
        /*09ea*/ 	.byte	0x3f
	.zero		1


	//   ....[83]....
        /*09ec*/ 	.word	0x00015b10
        /*09f0*/ 	.word	0x00000004
        /*09f4*/ 	.word	0x00000000
        /*09f8*/ 	.short	0x010a
        /*09fa*/ 	.byte	0x3f
	.zero		1


	//----- nvinfo : EIATTR_NUM_MBARRIERS
	.align		4
.L_382:
        /*09fc*/ 	.byte	0x03, 0x38
        /*09fe*/ 	.short	0x0016


	//----- nvinfo : EIATTR_EXIT_INSTR_OFFSETS
	.align		4
        /*0a00*/ 	.byte	0x04, 0x1c
        /*0a02*/ 	.short	(.L_384 - .L_383)


	//   ....[0]....
.L_383:
        /*0a04*/ 	.word	0x00000ab0


	//   ....[1]....
        /*0a08*/ 	.word	0x0000f950


	//   ....[2]....
        /*0a0c*/ 	.word	0x0000f9b0


	//   ....[3]....
        /*0a10*/ 	.word	0x00014800


	//----- nvinfo : EIATTR_MAX_THREADS
	.align		4
.L_384:
        /*0a14*/ 	.byte	0x04, 0x05
        /*0a16*/ 	.short	(.L_386 - .L_385)
.L_385:
        /*0a18*/ 	.word	0x00000180
        /*0a1c*/ 	.word	0x00000001
        /*0a20*/ 	.word	0x00000001


	//----- nvinfo : EIATTR_CRS_STACK_SIZE
	.align		4
.L_386:
        /*0a24*/ 	.byte	0x04, 0x1e
        /*0a26*/ 	.short	(.L_388 - .L_387)
.L_387:
        /*0a28*/ 	.word	0x00000000


	//----- nvinfo : EIATTR_CBANK_PARAM_SIZE
	.align		4
.L_388:
        /*0a2c*/ 	.byte	0x03, 0x19
        /*0a2e*/ 	.short	0x0a70


	//----- nvinfo : EIATTR_PARAM_CBANK
	.align		4
        /*0a30*/ 	.byte	0x04, 0x0a
        /*0a32*/ 	.short	(.L_390 - .L_389)
	.align		4
.L_389:
        /*0a34*/ 	.word	index@(.nv.constant0._ZN7cutlass13device_kernelIN5flash11enable_sm90INS1_16FlashAttnFwdSm90INS1_25CollectiveMainloopFwdSm90ILi2EN4cute5tupleIJNS5_1CILi1EEES8_S8_EEENS6_IJNS7_ILi128EEENS7_ILi96EEENS7_ILi64EEEEEELi256ENS_10bfloat16_tEfNS_4arch4Sm90ELb0ELb1ELb0ELb1ELb0ELb0ELb0ELb1ELb0ELb0ELb0ELb0EEENS1_21CollectiveEpilogueFwdINS6_IJSA_NS7_ILi256EEESB_EEES9_SE_SG_Li256ELb1ELb0ELb0ELb0EEENS1_36VarlenDynamicPersistentTileSchedulerILi128ELi96ELi256ELi32ELb0ELb0ELb1ELb1ELb0ELb1EEEEEEEEEvNT_6ParamsE)
        /*0a38*/ 	.short	0x0210
        /*0a3a*/ 	.short	0x0a70


	//----- nvinfo : EIATTR_SW_WAR
	.align		4
.L_390:
        /*0a3c*/ 	.byte	0x04, 0x36
        /*0a3e*/ 	.short	(.L_392 - .L_391)
.L_391:
        /*0a40*/ 	.word	0x00000008
.L_392:


//--------------------- .nv.info._ZN7cutlass13device_kernelIN5flash11enable_sm90INS1_16FlashAttnFwdSm90INS1_25CollectiveMainloopFwdSm90ILi2EN4cute5tupleIJNS5_1CILi1EEES8_S8_EEENS6_IJNS7_ILi128EEENS7_ILi96EEENS7_ILi64EEEEEELi256ENS_10bfloat16_tEfNS_4arch4Sm90ELb0ELb1ELb0ELb1ELb0ELb1ELb0ELb1ELb0ELb0ELb0ELb0EEENS1_21CollectiveEpilogueFwdINS6_IJSA_NS7_ILi256EEESB_EEES9_SE_SG_Li256ELb1ELb0ELb0ELb0EEENS1_36VarlenDynamicPersistentTileSchedulerILi128ELi96ELi256ELi32ELb0ELb0ELb1ELb1ELb0ELb1EEEEEEEEEvNT_6ParamsE --------------------------
	.section	.nv.info._ZN7cutlass13device_kernelIN5flash11enable_sm90INS1_16FlashAttnFwdSm90INS1_25CollectiveMainloopFwdSm90ILi2EN4cute5tupleIJNS5_1CILi1EEES8_S8_EEENS6_IJNS7_ILi128EEENS7_ILi96EEENS7_ILi64EEEEEELi256ENS_10bfloat16_tEfNS_4arch4Sm90ELb0ELb1ELb0ELb1ELb0ELb1ELb0ELb1ELb0ELb0ELb0ELb0EEENS1_21CollectiveEpilogueFwdINS6_IJSA_NS7_ILi256EEESB_EEES9_SE_SG_Li256ELb1ELb0ELb0ELb0EEENS1_36VarlenDynamicPersistentTileSchedulerILi128ELi96ELi256ELi32ELb0ELb0ELb1ELb1ELb0ELb1EEEEEEEEEvNT_6ParamsE,"",@"SHT_CUDA_INFO"
	.sectionflags	@""
	.align	4


	//----- nvinfo : EIATTR_CUDA_API_VERSION
	.align		4
        /*0000*/ 	.byte	0x04, 0x37
        /*0002*/ 	.short	(.L_394 - .L_393)
.L_393:
        /*0004*/ 	.word	0x00000082


	//----- nvinfo : EIATTR_KPARAM_INFO
	.align		4
.L_394:
        /*0008*/ 	.byte	0x04, 0x17
        /*000a*/ 	.short	(.L_396 - .L_395)
.L_395:
        /*000c*/ 	.word	0x00000000
        /*0010*/ 	.short	0x0000
        /*0012*/ 	.short	0x0070
        /*0014*/ 	.byte	0x00, 0xf0, 0x01, 0x28


	//----- nvinfo : EIATTR_SPARSE_MMA_MASK
	.align		4
.L_396:
        /*0018*/ 	.byte	0x03, 0x50
        /*001a*/ 	.short	0x0000


	//----- nvinfo : EIATTR_MAXREG_COUNT
	.align		4
        /*001c*/ 	.byte	0x03, 0x1b
        /*001e*/ 	.short	0x00a8


	//----- nvinfo : EIATTR_NUM_BARRIERS
	.align		4
        /*0020*/ 	.byte	0x02, 0x4c
        /*0022*/ 	.byte	0x10
	.zero		1


	//----- nvinfo : EIATTR_EXTERNS
	.align		4
        /*0024*/ 	.byte	0x04, 0x0f
        /*0026*/ 	.short	(.L_398 - .L_397)


	//   ....[0]....
	.align		4
.L_397:
        /*0028*/ 	.word	index@(__assertfail)


	//----- nvinfo : EIATTR_ANNOTATIONS
	.align		4
.L_398:
        /*002c*/ 	.byte	0x04, 0x55
        /*002e*/ 	.short	(.L_400 - .L_399)


	//   ....[0]....
.L_399:
        /* <DEDUP_REMOVED lines=44> */


	//----- nvinfo : EIATTR_MERCURY_ISA_VERSION
	.align		4
.L_400:
        /*02d8*/ 	.byte	0x03, 0x5f
        /*02da*/ 	.short	0x0101


	//----- nvinfo : EIATTR_UNUSED_LOAD_BYTE_OFFSET
	.align		4
        /*02dc*/ 	.byte	0x04, 0x44
        /*02de*/ 	.short	(.L_402 - .L_401)


	//   ....[0]....
.L_401:
        /*02e0*/ 	.word	0x00000b00
        /*02e4*/ 	.word	0x0000fff0


	//   ....[1]....
        /*02e8*/ 	.word	0x00014fb0
        /*02ec*/ 	.word	0x0000fff0


	//----- nvinfo : EIATTR_INT_WARP_WIDE_INSTR_OFFSETS
	.align		4
.L_402:
        /*02f0*/ 	.byte	0x04, 0x31
        /*02f2*/ 	.short	(.L_404 - .L_403)


	//   ....[0]....
.L_403:
        /*02f4*/ 	.word	0x000001b0


	//   ....[1]....
        /*02f8*/ 	.word	0x00000250


	//   ....[2]....
        /*02fc*/ 	.word	0x000002c0


	//   ....[3]....
        /*0300*/ 	.word	0x0001a080


	//   ....[4]....
        /*0304*/ 	.word	0x0001a110


	//   ....[5]....
        /*0308*/ 	.word	0x0001a600


	//   ....[6]....
        /*030c*/ 	.word	0x0001a640


	//   ....[7]....
        /*0310*/ 	.word	0x0001c9a0


	//   ....[8]....
        /*0314*/ 	.word	0x0001ca30


	//----- nvinfo : EIATTR_COOP_GROUP_MASK_REGIDS
	.align		4
.L_404:
        /*0318*/ 	.byte	0x04, 0x29
        /*031a*/ 	.short	(.L_406 - .L_405)


	//   ....[0]....
.L_405:
        /*031c*/ 	.word	0xffffffff


	//   ....[1]....
        /*0320*/ 	.word	0xffffffff


	//   ....[2]....
        /*0324*/ 	.word	0xffffffff


	//   ....[3]....
        /*0328*/ 	.word	0xffffffff


	//   ....[4]....
        /*032c*/ 	.word	0xffffffff


	//   ....[5]....
        /*0330*/ 	.word	0xffffffff


	//   ....[6]....
        /*0334*/ 	.word	0xffffffff


	//   ....[7]....
        /*0338*/ 	.word	0xffffffff


	//   ....[8]....
        /*033c*/ 	.word	0xffffffff


	//   ....[9]....
        /*0340*/ 	.word	0xffffffff


	//   ....[10]....
        /*0344*/ 	.word	0xffffffff


	//   ....[11]....
        /*0348*/ 	.word	0xffffffff


	//   ....[12]....
        /*034c*/ 	.word	0xffffffff


	//   ....[13]....
        /*0350*/ 	.word	0xffffffff


	//   ....[14]....
        /*0354*/ 	.word	0xffffffff


	//   ....[15]....
        /*0358*/ 	.word	0xffffffff


	//   ....[16]....
        /*035c*/ 	.word	0xffffffff


	//   ....[17]....
        /*0360*/ 	.word	0xffffffff


	//   ....[18]....
        /*0364*/ 	.word	0xffffffff


	//   ....[19]....
        /*0368*/ 	.word	0xffffffff


	//   ....[20]....
        /*036c*/ 	.word	0xffffffff


	//   ....[21]....
        /*0370*/ 	.word	0xffffffff


	//   ....[22]....
        /*0374*/ 	.word	0xffffffff


	//   ....[23]....
        /*0378*/ 	.word	0xffffffff


	//   ....[24]....
        /*037c*/ 	.word	0xffffffff


	//   ....[25]....
        /*0380*/ 	.word	0xffffffff


	//   ....[26]....
        /*0384*/ 	.word	0xffffffff


	//   ....[27]....
        /*0388*/ 	.word	0xffffffff


	//   ....[28]....
        /*038c*/ 	.word	0xffffffff


	//   ....[29]....
        /*0390*/ 	.word	0xffffffff


	//   ....[30]....
        /*0394*/ 	.word	0xffffffff


	//   ....[31]....
        /*0398*/ 	.word	0xffffffff


	//   ....[32]....
        /*039c*/ 	.word	0xffffffff


	//   ....[33]....
        /*03a0*/ 	.word	0xffffffff


	//   ....[34]....
        /*03a4*/ 	.word	0xffffffff


	//   ....[35]....
        /*03a8*/ 	.word	0xffffffff


	//   ....[36]....
        /*03ac*/ 	.word	0xffffffff


	//   ....[37]....
        /*03b0*/ 	.word	0xffffffff


	//   ....[38]....
        /*03b4*/ 	.word	0xffffffff


	//   ....[39]....
        /*03b8*/ 	.word	0xffffffff


	//   ....[40]....
        /*03bc*/ 	.word	0xffffffff


	//   ....[41]....
        /*03c0*/ 	.word	0xffffffff


	//   ....[42]....
        /*03c4*/ 	.word	0xffffffff


	//   ....[43]....
        /*03c8*/ 	.word	0xffffffff


	//   ....[44]....
        /*03cc*/ 	.word	0xffffffff


	//   ....[45]....
        /*03d0*/ 	.word	0xffffffff


	//   ....[46]....
        /*03d4*/ 	.word	0xffffffff


	//   ....[47]....
        /*03d8*/ 	.word	0xffffffff


	//   ....[48]....
        /*03dc*/ 	.word	0xffffffff


	//   ....[49]....
        /*03e0*/ 	.word	0xffffffff


	//   ....[50]....
        /*03e4*/ 	.word	0xffffffff


	//   ....[51]....
        /*03e8*/ 	.word	0xffffffff


	//   ....[52]....
        /*03ec*/ 	.word	0xffffffff


	//   ....[53]....
        /*03f0*/ 	.word	0xffffffff


	//   ....[54]....
        /*03f4*/ 	.word	0xffffffff


	//   ....[55]....
        /*03f8*/ 	.word	0xffffffff


	//   ....[56]....
        /*03fc*/ 	.word	0xffffffff


	//   ....[57]....
        /*0400*/ 	.word	0xffffffff


	//   ....[58]....
        /*0404*/ 	.word	0xffffffff


	//   ....[59]....
        /*0408*/ 	.word	0xffffffff


	//   ....[60]....
        /*040c*/ 	.word	0xffffffff


	//   ....[61]....
        /*0410*/ 	.word	0xffffffff


	//   ....[62]....
        /*0414*/ 	.word	0x0500000f


	//   ....[63]....
        /*0418*/ 	.word	0x0500000f


	//   ....[64]....
        /*041c*/ 	.word	0x0500000f


	//   ....[65]....
        /*0420*/ 	.word	0x0500000f


	//   ....[66]....
        /*0424*/ 	.word	0x0500000f


	//   ....[67]....
        /*0428*/ 	.word	0x0500000f


	//   ....[68]....
        /*042c*/ 	.word	0x0500000f


	//   ....[69]....
        /*0430*/ 	.word	0x0500000f


	//   ....[70]....
        /*0434*/ 	.word	0x0500000f


	//   ....[71]....
        /*0438*/ 	.word	0x0500000f


	//   ....[72]....
        /*043c*/ 	.word	0x0500000f


	//   ....[73]....
        /*0440*/ 	.word	0x0500000f


	//   ....[74]....
        /*0444*/ 	.word	0x0500000f


	//   ....[75]....
        /*0448*/ 	.word	0x0500000f


	//   ....[76]....
        /*044c*/ 	.word	0x0500000f


	//   ....[77]....
        /*0450*/ 	.word	0x0500000f


	//   ....[78]....
        /*0454*/ 	.word	0x0500000f


	//   ....[79]....
        /*0458*/ 	.word	0x0500000f


	//   ....[80]....
        /*045c*/ 	.word	0x0500000f


	//   ....[81]....
        /*0460*/ 	.word	0x0500000f


	//   ....[82]....
        /*0464*/ 	.word	0x0500000f


	//   ....[83]....
        /*0468*/ 	.word	0x0500000f


	//   ....[84]....
        /*046c*/ 	.word	0x0500000f


	//   ....[85]....
        /*0470*/ 	.word	0x0500000f


	//   ....[86]....
        /*0474*/ 	.word	0x0500000f


	//   ....[87]....
        /*0478*/ 	.word	0x0500000f


	//   ....[88]....
        /*047c*/ 	.word	0x0500000f


	//   ....[89]....
        /*0480*/ 	.word	0x0500000f


	//   ....[90]....
        /*0484*/ 	.word	0x0500000f


	//   ....[91]....
        /*0488*/ 	.word	0x0500000f


	//   ....[92]....
        /*048c*/ 	.word	0x0500000f


	//   ....[93]....
        /*0490*/ 	.word	0x0500000f


	//   ....[94]....
        /*0494*/ 	.word	0x0500000f


	//   ....[95]....
        /*0498*/ 	.word	0x0500000f


	//   ....[96]....
        /*049c*/ 	.word	0x0500000f


	//   ....[97]....
        /*04a0*/ 	.word	0x0500000f


	//   ....[98]....
        /*04a4*/ 	.word	0x0500000f


	//----- nvinfo : EIATTR_COOP_GROUP_INSTR_OFFSETS
	.align		4
.L_406:
        /*04a8*/ 	.byte	0x04, 0x28
        /*04aa*/ 	.short	(.L_408 - .L_407)


	//   ....[0]....
.L_407:
        /*04ac*/ 	.word	0x00000060


	//   ....[1]....
        /*04b0*/ 	.word	0x000001c0


	//   ....[2]....
        /*04b4*/ 	.word	0x00000270


	//   ....[3]....
        /*04b8*/ 	.word	0x00000430


	//   ....[4]....
        /*04bc*/ 	.word	0x00000590


	//   ....[5]....
        /*04c0*/ 	.word	0x000006b0


	//   ....[6]....
        /*04c4*/ 	.word	0x00000810


	//   ....[7]....
        /*04c8*/ 	.word	0x000063e0


	//   ....[8]....
        /*04cc*/ 	.word	0x0000aaa0


	//   ....[9]....
        /*04d0*/ 	.word	0x0000abb0


	//   ....[10]....
        /*04d4*/ 	.word	0x0000b270


	//   ....[11]....
        /*04d8*/ 	.word	0x0000b2d0


	//   ....[12]....
        /*04dc*/ 	.word	0x0000d550


	//   ....[13]....
        /*04e0*/ 	.word	0x0000d6b0


	//   ....[14]....
        /*04e4*/ 	.word	0x0000e160


	//   ....[15]....
        /*04e8*/ 	.word	0x0000e280


	//   ....[16]....
        /*04ec*/ 	.word	0x0000fba0


	//   ....[17]....
        /*04f0*/ 	.word	0x0000fbc0


	//   ....[18]....
        /*04f4*/ 	.word	0x0000fbd0


	//   ....[19]....
        /*04f8*/ 	.word	0x0000fc00


	//   ....[20]....
        /*04fc*/ 	.word	0x000127e0


	//   ....[21]....
        /*0500*/ 	.word	0x00012c30


	//   ....[22]....
        /*0504*/ 	.word	0x00012f20


	//   ....[23]....
        /*0508*/ 	.word	0x00012f70


	//   ....[24]....
        /*050c*/ 	.word	0x00014530


	//   ....[25]....
        /*0510*/ 	.word	0x000145a0


	//   ....[26]....
        /*0514*/ 	.word	0x000145f0


	//   ....[27]....
        /*0518*/ 	.word	0x00014640


	//   ....[28]....
        /*051c*/ 	.word	0x000179a0


	//   ....[29]....
        /*0520*/ 	.word	0x00017b10


	//   ....[30]....
        /*0524*/ 	.word	0x00017b40


	//   ....[31]....
        /*0528*/ 	.word	0x00017b80


	//   ....[32]....
        /*052c*/ 	.word	0x00017bf0


	//   ....[33]....
        /*0530*/ 	.word	0x00017c50


	//   ....[34]....
        /*0534*/ 	.word	0x00017c90


	//   ....[35]....
        /*0538*/ 	.word	0x00017e30


	//   ....[36]....
        /*053c*/ 	.word	0x00017e90


	//   ....[37]....
        /*0540*/ 	.word	0x00017ed0


	//   ....[38]....
        /*0544*/ 	.word	0x00017f10


	//   ....[39]....
        /*0548*/ 	.word	0x00017f40


	//   ....[40]....
        /*054c*/ 	.word	0x00017f70


	//   ....[41]....
        /*0550*/ 	.word	0x00018010


	//   ....[42]....
        /*0554*/ 	.word	0x00018070


	//   ....[43]....
        /*0558*/ 	.word	0x00018100


	//   ....[44]....
        /*055c*/ 	.word	0x0001cac0


	//   ....[45]....
        /*0560*/ 	.word	0x0001cad0


	//   ....[46]....
        /*0564*/ 	.word	0x0001cbe0


	//   ....[47]....
        /*0568*/ 	.word	0x0001cc40


	//   ....[48]....
        /*056c*/ 	.word	0x0001cc80


	//   ....[49]....
        /*0570*/ 	.word	0x0001ccc0


	//   ....[50]....
        /*0574*/ 	.word	0x0001ccf0


	//   ....[51]....
        /*0578*/ 	.word	0x0001cd20


	//   ....[52]....
        /*057c*/ 	.word	0x0001ceb0


	//   ....[53]....
        /*0580*/ 	.word	0x0001cf10


	//   ....[54]....
        /*0584*/ 	.word	0x0001cf50


	//   ....[55]....
        /*0588*/ 	.word	0x0001cf90


	//   ....[56]....
        /*058c*/ 	.word	0x0001cfc0


	//   ....[57]....
        /*0590*/ 	.word	0x0001cff0


	//   ....[58]....
        /*0594*/ 	.word	0x0001d0b0


	//   ....[59]....
        /*0598*/ 	.word	0x0001d0d0


	//   ....[60]....
        /*059c*/ 	.word	0x0001d140


	//   ....[61]....
        /*05a0*/ 	.word	0x0001d7d0


	//   ....[62]....
        /*05a4*/ 	.word	0x0001dc60


	//   ....[63]....
        /*05a8*/ 	.word	0x0001dd00


	//   ....[64]....
        /*05ac*/ 	.word	0x0001dda0


	//   ....[65]....
        /*05b0*/ 	.word	0x0001de40


	//   ....[66]....
        /*05b4*/ 	.word	0x0001dee0


	//   ....[67]....
        /*05b8*/ 	.word	0x0001df80


	//   ....[68]....
        /*05bc*/ 	.word	0x0001e020


	//   ....[69]....
        /*05c0*/ 	.word	0x0001e0c0


	//   ....[70]....
        /*05c4*/ 	.word	0x0001e160


	//   ....[71]....
        /*05c8*/ 	.word	0x0001e250


	//   ....[72]....
        /*05cc*/ 	.word	0x0001e2f0


	//   ....[73]....
        /*05d0*/ 	.word	0x0001e390


	//   ....[74]....
        /*05d4*/ 	.word	0x0001e430


	//   ....[75]....
        /*05d8*/ 	.word	0x0001e4d0


	//   ....[76]....
        /*05dc*/ 	.word	0x0001e570


	//   ....[77]....
        /*05e0*/ 	.word	0x0001e610


	//   ....[78]....
        /*05e4*/ 	.word	0x0001e6b0


	//   ....[79]....
        /*05e8*/ 	.word	0x0001ea50


	//   ....[80]....
        /*05ec*/ 	.word	0x0001ed30


	//   ....[81]....
        /*05f0*/ 	.word	0x0001f150


	//   ....[82]....
        /*05f4*/ 	.word	0x0001f1e0


	//   ....[83]....
        /*05f8*/ 	.word	0x0001f280


	//   ....[84]....
        /*05fc*/ 	.word	0x0001f330


	//   ....[85]....
        /*0600*/ 	.word	0x0001f3b0


	//   ....[86]....
        /*0604*/ 	.word	0x0001f430


	//   ....[87]....
        /*0608*/ 	.word	0x0001f4b0


	//   ....[88]....
        /*060c*/ 	.word	0x0001f530


	//   ....[89]....
        /*0610*/ 	.word	0x0001f5c0


	//   ....[90]....
        /*0614*/ 	.word	0x0001f670


	//   ....[91]....
        /*0618*/ 	.word	0x0001f6f0


	//   ....[92]....
        /*061c*/ 	.word	0x0001f770


	//   ....[93]....
        /*0620*/ 	.word	0x0001f7f0


	//   ....[94]....
        /*0624*/ 	.word	0x0001f870


	//   ....[95]....
        /*0628*/ 	.word	0x0001f8e0


	//   ....[96]....
        /*062c*/ 	.word	0x0001f980


	//   ....[97]....
        /*0630*/ 	.word	0x0001fa10


	//   ....[98]....
        /*0634*/ 	.word	0x0001fb40


	//----- nvinfo : EIATTR_REG_RECONFIG
	.align		4
.L_408:
        /*0638*/ 	.byte	0x01, 0x54
	.zero		2


	//----- nvinfo : EIATTR_SYSCALL_OFFSETS
	.align		4
        /*063c*/ 	.byte	0x04, 0x46
        /*063e*/ 	.short	(.L_410 - .L_409)


	//   ....[0]....
.L_409:
        /*0640*/ 	.word	0x00001a60


	//   ....[1]....
        /*0644*/ 	.word	0x00001bb0


	//   ....[2]....
        /*0648*/ 	.word	0x00006580


	//   ....[3]....
        /*064c*/ 	.word	0x00006a10


	//   ....[4]....
        /*0650*/ 	.word	0x0001a2a0


	//   ....[5]....
        /*0654*/ 	.word	0x0001a3e0


	//   ....[6]....
        /*0658*/ 	.word	0x0001a4e0


	//----- nvinfo : EIATTR_MBARRIER_INSTR_OFFSETS
	.align		4
.L_410:
        /*065c*/ 	.byte	0x04, 0x39
        /*065e*/ 	.short	(.L_412 - .L_411)


	//   ....[0]....
.L_411:
        /*0660*/ 	.word	0x000002e0
        /*0664*/ 	.word	0x000000ff
        /*0668*/ 	.word	0x00022800
        /*066c*/ 	.short	0x0100
        /*066e*/ 	.byte	0x08
	.zero		1


	//   ....[1]....
        /*0670*/ 	.word	0x000002f0
        /*0674*/ 	.word	0x000000ff
        /*0678*/ 	.word	0x00022820
        /*067c*/ 	.short	0x0100
        /*067e*/ 	.byte	0x08
	.zero		1


	//   ....[2]....
        /*0680*/ 	.word	0x000003e0
        /*0684*/ 	.word	0x000000ff
        /*0688*/ 	.word	0x00022830
        /*068c*/ 	.short	0x0100
        /*068e*/ 	.byte	0x08
	.zero		1


	//   ....[3]....
        /*0690*/ 	.word	0x000003f0
        /*0694*/ 	.word	0x000000ff
        /*0698*/ 	.word	0x00022840
        /*069c*/ 	.short	0x0100
        /*069e*/ 	.byte	0x08
	.zero		1


	//   ....[4]....
        /*06a0*/ 	.word	0x00000400
        /*06a4*/ 	.word	0x000000ff
        /*06a8*/ 	.word	0x00022838
        /*06ac*/ 	.short	0x0100
        /*06ae*/ 	.byte	0x08
	.zero		1


	//   ....[5]....
        /*06b0*/ 	.word	0x00000410
        /*06b4*/ 	.word	0x000000ff
        /*06b8*/ 	.word	0x00022848
        /*06bc*/ 	.short	0x0100
        /*06be*/ 	.byte	0x08
	.zero		1


	//   ....[6]....
        /*06c0*/ 	.word	0x00000540
        /*06c4*/ 	.word	0x000000ff
        /*06c8*/ 	.word	0x00022850
        /*06cc*/ 	.short	0x0100
        /*06ce*/ 	.byte	0x08
	.zero		1


	//   ....[7]....
        /*06d0*/ 	.word	0x00000550
        /*06d4*/ 	.word	0x000000ff
        /*06d8*/ 	.word	0x00022860
        /*06dc*/ 	.short	0x0100
        /*06de*/ 	.byte	0x08
	.zero		1


	//   ....[8]....
        /*06e0*/ 	.word	0x00000560
        /*06e4*/ 	.word	0x000000ff
        /*06e8*/ 	.word	0x00022858
        /*06ec*/ 	.short	0x0100
        /*06ee*/ 	.byte	0x08
	.zero		1


	//   ....[9]....
        /*06f0*/ 	.word	0x00000570
        /*06f4*/ 	.word	0x000000ff
        /*06f8*/ 	.word	0x00022868
        /*06fc*/ 	.short	0x0100
        /*06fe*/ 	.byte	0x08
	.zero		1


	//   ....[10]....
        /*0700*/ 	.word	0x00000660
        /*0704*/ 	.word	0x000000ff
        /*0708*/ 	.word	0x00022870
        /*070c*/ 	.short	0x0100
        /*070e*/ 	.byte	0x06
	.zero		1


	//   ....[11]....
        /*0710*/ 	.word	0x00000670
        /*0714*/ 	.word	0x000000ff
        /*0718*/ 	.word	0x00022880
        /*071c*/ 	.short	0x0100
        /*071e*/ 	.byte	0x06
	.zero		1


	//   ....[12]....
        /*0720*/ 	.word	0x00000680
        /*0724*/ 	.word	0x000000ff
        /*0728*/ 	.word	0x00022878
        /*072c*/ 	.short	0x0100
        /*072e*/ 	.byte	0x06
	.zero		1


	//   ....[13]....
        /*0730*/ 	.word	0x00000690
        /*0734*/ 	.word	0x000000ff
        /*0738*/ 	.word	0x00022888
        /*073c*/ 	.short	0x0100
        /*073e*/ 	.byte	0x06
	.zero		1


	//   ....[14]....
        /*0740*/ 	.word	0x000007c0
        /*0744*/ 	.word	0x000000ff
        /*0748*/ 	.word	0x00022890
        /*074c*/ 	.short	0x0100
        /*074e*/ 	.byte	0x08
	.zero		1


	//   ....[15]....
        /*0750*/ 	.word	0x000007d0
        /*0754*/ 	.word	0x000000ff
        /*0758*/ 	.word	0x000228a0
        /*075c*/ 	.short	0x0100
        /*075e*/ 	.byte	0x08
	.zero		1


	//   ....[16]....
        /*0760*/ 	.word	0x000007e0
        /*0764*/ 	.word	0x000000ff
        /*0768*/ 	.word	0x00022898
        /*076c*/ 	.short	0x0100
        /*076e*/ 	.byte	0x08
	.zero		1


	//   ....[17]....
        /*0770*/ 	.word	0x000007f0
        /*0774*/ 	.word	0x000000ff
        /*0778*/ 	.word	0x000228a8
        /*077c*/ 	.short	0x0100
        /*077e*/ 	.byte	0x08
	.zero		1


	//   ....[18]....
        /*0780*/ 	.word	0x00000920
        /*0784*/ 	.word	0x000000ff
        /*0788*/ 	.word	0x000228b0
        /*078c*/ 	.short	0x0100
        /*078e*/ 	.byte	0x08
	.zero		1


	//   ....[19]....
        /*0790*/ 	.word	0x00000930
        /*0794*/ 	.word	0x000000ff
        /*0798*/ 	.word	0x000228c0
        /*079c*/ 	.short	0x0100
        /*079e*/ 	.byte	0x08
	.zero		1


	//   ....[20]....
        /*07a0*/ 	.word	0x00000940
        /*07a4*/ 	.word	0x000000ff
        /*07a8*/ 	.word	0x000228b8
        /*07ac*/ 	.short	0x0100
        /*07ae*/ 	.byte	0x08
	.zero		1


	//   ....[21]....
        /*07b0*/ 	.word	0x00000950
        /*07b4*/ 	.word	0x000000ff
        /*07b8*/ 	.word	0x000228c8
        /*07bc*/ 	.short	0x0100
        /*07be*/ 	.byte	0x08
	.zero		1


	//   ....[22]....
        /*07c0*/ 	.word	0x00002eb0
        /*07c4*/ 	.word	0x0000005c
        /*07c8*/ 	.word	0x00022890
        /*07cc*/ 	.short	0x010a
        /*07ce*/ 	.byte	0x3f
	.zero		1


	//   ....[23]....
        /*07d0*/ 	.word	0x000041a0
        /*07d4*/ 	.word	0x0000005c
        /*07d8*/ 	.word	0x00022890
        /*07dc*/ 	.short	0x010a
        /*07de*/ 	.byte	0x3f
	.zero		1


	//   ....[24]....
        /*07e0*/ 	.word	0x000052a0
        /*07e4*/ 	.word	0x0000005c
        /*07e8*/ 	.word	0x00022890
        /*07ec*/ 	.short	0x010a
        /*07ee*/ 	.byte	0x3f
	.zero		1


	//   ....[25]....
        /*07f0*/ 	.word	0x000054b0
        /*07f4*/ 	.word	0x00000004
        /*07f8*/ 	.word	0x00000000
        /*07fc*/ 	.short	0x0101
        /*07fe*/ 	.byte	0x3f
	.zero		1


	//   ....[26]....
        /*0800*/ 	.word	0x000054f0
        /*0804*/ 	.word	0x0000005c
        /*0808*/ 	.word	0x000228b0
        /*080c*/ 	.short	0x010a
        /*080e*/ 	.byte	0x3f
	.zero		1


	//   ....[27]....
        /*0810*/ 	.word	0x00005b40
        /*0814*/ 	.word	0x0000005c
        /*0818*/ 	.word	0x00000000
        /*081c*/ 	.short	0x0101
        /*081e*/ 	.byte	0x3f
	.zero		1


	//   ....[28]....
        /*0820*/ 	.word	0x00006610
        /*0824*/ 	.word	0x00000011
        /*0828*/ 	.word	0x00022800
        /*082c*/ 	.short	0x010a
        /*082e*/ 	.byte	0x3f
	.zero		1


	//   ....[29]....
        /*0830*/ 	.word	0x00006660
        /*0834*/ 	.word	0x00000011
        /*0838*/ 	.word	0x00022800
        /*083c*/ 	.short	0x010a
        /*083e*/ 	.byte	0x3f
	.zero		1


	//   ....[30]....
        /*0840*/ 	.word	0x00007290
        /*0844*/ 	.word	0x00000011
        /*0848*/ 	.word	0x00022800
        /*084c*/ 	.short	0x010a
        /*084e*/ 	.byte	0x3f
	.zero		1


	//   ....[31]....
        /*0850*/ 	.word	0x00008720
        /*0854*/ 	.word	0x00000011
        /*0858*/ 	.word	0x00022800
        /*085c*/ 	.short	0x010a
        /*085e*/ 	.byte	0x3f
	.zero		1


	//   ....[32]....
        /*0860*/ 	.word	0x00009780
        /*0864*/ 	.word	0x00000007
        /*0868*/ 	.word	0x00022830
        /*086c*/ 	.short	0x010a
        /*086e*/ 	.byte	0x3f
	.zero		1


	//   ....[33]....
        /*0870*/ 	.word	0x00009820
        /*0874*/ 	.word	0x00000007
        /*0878*/ 	.word	0x00022830
        /*087c*/ 	.short	0x010a
        /*087e*/ 	.byte	0x3f
	.zero		1


	//   ....[34]....
        /*0880*/ 	.word	0x00009c50
        /*0884*/ 	.word	0x00000000
        /*0888*/ 	.word	0x00000000
        /*088c*/ 	.short	0x0101
        /*088e*/ 	.byte	0x3f
	.zero		1


	//   ....[35]....
        /*0890*/ 	.word	0x0000bb00
        /*0894*/ 	.word	0x00000007
        /*0898*/ 	.word	0x00022850
        /*089c*/ 	.short	0x010a
        /*089e*/ 	.byte	0x3f
	.zero		1


	//   ....[36]....
        /*08a0*/ 	.word	0x0000bb50
        /*08a4*/ 	.word	0x00000007
        /*08a8*/ 	.word	0x00022850
        /*08ac*/ 	.short	0x010a
        /*08ae*/ 	.byte	0x3f
	.zero		1


	//   ....[37]....
        /*08b0*/ 	.word	0x0000bf20
        /*08b4*/ 	.word	0x00000007
        /*08b8*/ 	.word	0x00000000
        /*08bc*/ 	.short	0x0101
        /*08be*/ 	.byte	0x3f
	.zero		1


	//   ....[38]....
        /*08c0*/ 	.word	0x0000c220
        /*08c4*/ 	.word	0x000000d1
        /*08c8*/ 	.word	0x00022830
        /*08cc*/ 	.short	0x010a
        /*08ce*/ 	.byte	0x3f
	.zero		1


	//   ....[39]....
        /*08d0*/ 	.word	0x0000c280
        /*08d4*/ 	.word	0x000000d1
        /*08d8*/ 	.word	0x00022830
        /*08dc*/ 	.short	0x010a
        /*08de*/ 	.byte	0x3f
	.zero		1


	//   ....[40]....
        /*08e0*/ 	.word	0x0000c5d0
        /*08e4*/ 	.word	0x0000000b
        /*08e8*/ 	.word	0x00000000
        /*08ec*/ 	.short	0x0101
        /*08ee*/ 	.byte	0x3f
	.zero		1


	//   ....[41]....
        /*08f0*/ 	.word	0x0000ee60
        /*08f4*/ 	.word	0x000000d1
        /*08f8*/ 	.word	0x00022850
        /*08fc*/ 	.short	0x010a
        /*08fe*/ 	.byte	0x3f
	.zero		1


	//   ....[42]....
        /*0900*/ 	.word	0x0000eeb0
        /*0904*/ 	.word	0x000000d1
        /*0908*/ 	.word	0x00022850
        /*090c*/ 	.short	0x010a
        /*090e*/ 	.byte	0x3f
	.zero		1


	//   ....[43]....
        /*0910*/ 	.word	0x0000f270
        /*0914*/ 	.word	0x000000d1
        /*0918*/ 	.word	0x00000000
        /*091c*/ 	.short	0x0101
        /*091e*/ 	.byte	0x3f
	.zero		1


	//   ....[44]....
        /*0920*/ 	.word	0x0000f5c0
        /*0924*/ 	.word	0x000000ce
        /*0928*/ 	.word	0x00022830
        /*092c*/ 	.short	0x010a
        /*092e*/ 	.byte	0x3f
	.zero		1


	//   ....[45]....
        /*0930*/ 	.word	0x0000f620
        /*0934*/ 	.word	0x000000ce
        /*0938*/ 	.word	0x00022830
        /*093c*/ 	.short	0x010a
        /*093e*/ 	.byte	0x3f
	.zero		1


	//   ....[46]....
        /*0940*/ 	.word	0x00010550
        /*0944*/ 	.word	0x000000aa
        /*0948*/ 	.word	0x00000000
        /*094c*/ 	.short	0x0101
        /*094e*/ 	.byte	0x3f
	.zero		1


	//   ....[47]....
        /*0950*/ 	.word	0x00010f90
        /*0954*/ 	.word	0x000000ce
        /*0958*/ 	.word	0x00022850
        /*095c*/ 	.short	0x010a
        /*095e*/ 	.byte	0x3f
	.zero		1


	//   ....[48]....
        /*0960*/ 	.word	0x00010fe0
        /*0964*/ 	.word	0x000000ce
        /*0968*/ 	.word	0x00022850
        /*096c*/ 	.short	0x010a
        /*096e*/ 	.byte	0x3f
	.zero		1


	//   ....[49]....
        /*0970*/ 	.word	0x00011380
        /*0974*/ 	.word	0x000000ce
        /*0978*/ 	.word	0x00000000
        /*097c*/ 	.short	0x0101
        /*097e*/ 	.byte	0x3f
	.zero		1


	//   ....[50]....
        /*0980*/ 	.word	0x000114b0
        /*0984*/ 	.word	0x000000ce
        /*0988*/ 	.word	0x00022830
        /*098c*/ 	.short	0x010a
        /*098e*/ 	.byte	0x3f
	.zero		1


	//   ....[51]....
        /*0990*/ 	.word	0x00011510
        /*0994*/ 	.word	0x000000ce
        /*0998*/ 	.word	0x00022830
        /*099c*/ 	.short	0x010a
        /*099e*/ 	.byte	0x3f
	.zero		1


	//   ....[52]....
        /*09a0*/ 	.word	0x00011850
        /*09a4*/ 	.word	0x00000003
        /*09a8*/ 	.word	0x00000000
        /*09ac*/ 	.short	0x0101
        /*09ae*/ 	.byte	0x3f
	.zero		1


	//   ....[53]....
        /*09b0*/ 	.word	0x000140f0
        /*09b4*/ 	.word	0x000000ce
        /*09b8*/ 	.word	0x00022850
        /*09bc*/ 	.short	0x010a
        /*09be*/ 	.byte	0x3f
	.zero		1


	//   ....[54]....
        /*09c0*/ 	.word	0x00014140
        /*09c4*/ 	.word	0x000000ce
        /*09c8*/ 	.word	0x00022850
        /*09cc*/ 	.short	0x010a
        /*09ce*/ 	.byte	0x3f
	.zero		1


	//   ....[55]....
        /*09d0*/ 	.word	0x00014500
        /*09d4*/ 	.word	0x000000ce
        /*09d8*/ 	.word	0x00000000
        /*09dc*/ 	.short	0x0101
        /*09de*/ 	.byte	0x3f
	.zero		1


	//   ....[56]....
        /*09e0*/ 	.word	0x000166b0
        /*09e4*/ 	.word	0x00000000
        /*09e8*/ 	.word	0x00000000
        /*09ec*/ 	.short	0x0101
        /*09ee*/ 	.byte	0x3f
	.zero		1


	//   ....[57]....
        /*09f0*/ 	.word	0x000190d0
        /*09f4*/ 	.word	0x00000007
        /*09f8*/ 	.word	0x00022820
        /*09fc*/ 	.short	0x010a
        /*09fe*/ 	.byte	0x3f
	.zero		1


	//   ....[58]....
        /*0a00*/ 	.word	0x00019160
        /*0a04*/ 	.word	0x00000008
        /*0a08*/ 	.word	0x000228a0
        /*0a0c*/ 	.short	0x010a
        /*0a0e*/ 	.byte	0x3f
	.zero		1


	//   ....[59]....
        /*0a10*/ 	.word	0x00019340
        /*0a14*/ 	.word	0x00000008
        /*0a18*/ 	.word	0x000228c0
        /*0a1c*/ 	.short	0x010a
        /*0a1e*/ 	.byte	0x3f
	.zero		1


	//   ....[60]....
        /*0a20*/ 	.word	0x00019750
        /*0a24*/ 	.word	0x00000009
        /*0a28*/ 	.word	0x000228a0
        /*0a2c*/ 	.short	0x010a
        /*0a2e*/ 	.byte	0x3f
	.zero		1


	//   ....[61]....
        /*0a30*/ 	.word	0x00019910
        /*0a34*/ 	.word	0x00000009
        /*0a38*/ 	.word	0x000228c0
        /*0a3c*/ 	.short	0x010a
        /*0a3e*/ 	.byte	0x3f
	.zero		1


	//   ....[62]....
        /*0a40*/ 	.word	0x0001a9f0
        /*0a44*/ 	.word	0x00000005
        /*0a48*/ 	.word	0x00022840
        /*0a4c*/ 	.short	0x010a
        /*0a4e*/ 	.byte	0x3f
	.zero		1


	//   ....[63]....
        /*0a50*/ 	.word	0x0001ade0
        /*0a54*/ 	.word	0x00000007
        /*0a58*/ 	.word	0x00022820
        /*0a5c*/ 	.short	0x010a
        /*0a5e*/ 	.byte	0x3f
	.zero		1


	//   ....[64]....
        /*0a60*/ 	.word	0x0001aea0
        /*0a64*/ 	.word	0x00000002
        /*0a68*/ 	.word	0x00022860
        /*0a6c*/ 	.short	0x010a
        /*0a6e*/ 	.byte	0x3f
	.zero		1


	//   ....[65]....
        /*0a70*/ 	.word	0x0001b4f0
        /*0a74*/ 	.word	0x00000002
        /*0a78*/ 	.word	0x00022840
        /*0a7c*/ 	.short	0x010a
        /*0a7e*/ 	.byte	0x3f
	.zero		1


	//   ....[66]....
        /*0a80*/ 	.word	0x0001b700
        /*0a84*/ 	.word	0x00000002
        /*0a88*/ 	.word	0x00022860
        /*0a8c*/ 	.short	0x010a
        /*0a8e*/ 	.byte	0x3f
	.zero		1


	//   ....[67]....
        /*0a90*/ 	.word	0x0001bca0
        /*0a94*/ 	.word	0x00000002
        /*0a98*/ 	.word	0x00022840
        /*0a9c*/ 	.short	0x010a
        /*0a9e*/ 	.byte	0x3f
	.zero		1


	//   ....[68]....
        /*0aa0*/ 	.word	0x0001bea0
        /*0aa4*/ 	.word	0x00000002
        /*0aa8*/ 	.word	0x00022860
        /*0aac*/ 	.short	0x010a
        /*0aae*/ 	.byte	0x3f
	.zero		1


	//   ....[69]....
        /*0ab0*/ 	.word	0x0001c3b0
        /*0ab4*/ 	.word	0x00000002
        /*0ab8*/ 	.word	0x00022840
        /*0abc*/ 	.short	0x010a
        /*0abe*/ 	.byte	0x3f
	.zero		1


	//   ....[70]....
        /*0ac0*/ 	.word	0x0001c5c0
        /*0ac4*/ 	.word	0x00000002
        /*0ac8*/ 	.word	0x00022860
        /*0acc*/ 	.short	0x010a
        /*0ace*/ 	.byte	0x3f
	.zero		1


	//   ....[71]....
        /*0ad0*/ 	.word	0x0001d750
        /*0ad4*/ 	.word	0x00000000
        /*0ad8*/ 	.word	0x00022820
        /*0adc*/ 	.short	0x010a
        /*0ade*/ 	.byte	0x3f
	.zero		1


	//   ....[72]....
        /*0ae0*/ 	.word	0x0001d900
        /*0ae4*/ 	.word	0x00000006
        /*0ae8*/ 	.word	0x00000000
        /*0aec*/ 	.short	0x010a
        /*0aee*/ 	.byte	0x3f
	.zero		1


	//   ....[73]....
        /*0af0*/ 	.word	0x0001d970
        /*0af4*/ 	.word	0x00000007
        /*0af8*/ 	.word	0x00000000
        /*0afc*/ 	.short	0x010a
        /*0afe*/ 	.byte	0x3f
	.zero		1


	//   ....[74]....
        /*0b00*/ 	.word	0x0001d9e0
        /*0b04*/ 	.word	0x00000004
        /*0b08*/ 	.word	0x00000000
        /*0b0c*/ 	.short	0x010a
        /*0b0e*/ 	.byte	0x3f
	.zero		1


	//   ....[75]....
        /*0b10*/ 	.word	0x0001da10
        /*0b14*/ 	.word	0x00000003
        /*0b18*/ 	.word	0x00000000
        /*0b1c*/ 	.short	0x010a
        /*0b1e*/ 	.byte	0x3f
	.zero		1


	//   ....[76]....
        /*0b20*/ 	.word	0x0001da70
        /*0b24*/ 	.word	0x0000005c
        /*0b28*/ 	.word	0x00022890
        /*0b2c*/ 	.short	0x010a
        /*0b2e*/ 	.byte	0x3f
	.zero		1


	//   ....[77]....
        /*0b30*/ 	.word	0x0001dac0
        /*0b34*/ 	.word	0x0000005c
        /*0b38*/ 	.word	0x00022890
        /*0b3c*/ 	.short	0x010a
        /*0b3e*/ 	.byte	0x3f
	.zero		1


	//   ....[78]....
        /*0b40*/ 	.word	0x0001db10
        /*0b44*/ 	.word	0x0000005c
        /*0b48*/ 	.word	0x00022890
        /*0b4c*/ 	.short	0x010a
        /*0b4e*/ 	.byte	0x3f
	.zero		1


	//   ....[79]....
        /*0b50*/ 	.word	0x0001db60
        /*0b54*/ 	.word	0x0000005c
        /*0b58*/ 	.word	0x000228b0
        /*0b5c*/ 	.short	0x010a
        /*0b5e*/ 	.byte	0x3f
	.zero		1


	//   ....[80]....
        /*0b60*/ 	.word	0x0001e1a0
        /*0b64*/ 	.word	0x00000011
        /*0b68*/ 	.word	0x00022800
        /*0b6c*/ 	.short	0x010a
        /*0b6e*/ 	.byte	0x3f
	.zero		1


	//   ....[81]....
        /*0b70*/ 	.word	0x0001e6f0
        /*0b74*/ 	.word	0x00000011
        /*0b78*/ 	.word	0x00022800
        /*0b7c*/ 	.short	0x010a
        /*0b7e*/ 	.byte	0x3f
	.zero		1


	//   ....[82]....
        /*0b80*/ 	.word	0x0001e740
        /*0b84*/ 	.word	0x00000007
        /*0b88*/ 	.word	0x00022830
        /*0b8c*/ 	.short	0x010a
        /*0b8e*/ 	.byte	0x3f
	.zero		1


	//   ....[83]....
        /*0b90*/ 	.word	0x0001e790
        /*0b94*/ 	.word	0x00000007
        /*0b98*/ 	.word	0x00022850
        /*0b9c*/ 	.short	0x010a
        /*0b9e*/ 	.byte	0x3f
	.zero		1


	//   ....[84]....
        /*0ba0*/ 	.word	0x0001e7e0
        /*0ba4*/ 	.word	0x000000d1
        /*0ba8*/ 	.word	0x00022830
        /*0bac*/ 	.short	0x010a
        /*0bae*/ 	.byte	0x3f
	.zero		1


	//   ....[85]....
        /*0bb0*/ 	.word	0x0001e830
        /*0bb4*/ 	.word	0x000000d1
        /*0bb8*/ 	.word	0x00022850
        /*0bbc*/ 	.short	0x010a
        /*0bbe*/ 	.byte	0x3f
	.zero		1


	//   ....[86]....
        /*0bc0*/ 	.word	0x0001e880
        /*0bc4*/ 	.word	0x000000ce
        /*0bc8*/ 	.word	0x00022830
        /*0bcc*/ 	.short	0x010a
        /*0bce*/ 	.byte	0x3f
	.zero		1


	//   ....[87]....
        /*0bd0*/ 	.word	0x0001e8d0
        /*0bd4*/ 	.word	0x000000ce
        /*0bd8*/ 	.word	0x00022850
        /*0bdc*/ 	.short	0x010a
        /*0bde*/ 	.byte	0x3f
	.zero		1


	//   ....[88]....
        /*0be0*/ 	.word	0x0001e920
        /*0be4*/ 	.word	0x000000ce
        /*0be8*/ 	.word	0x00022830
        /*0bec*/ 	.short	0x010a
        /*0bee*/ 	.byte	0x3f
	.zero		1


	//   ....[89]....
        /*0bf0*/ 	.word	0x0001e970
        /*0bf4*/ 	.word	0x000000ce
        /*0bf8*/ 	.word	0x00022850
        /*0bfc*/ 	.short	0x010a
        /*0bfe*/ 	.byte	0x3f
	.zero		1


	//   ....[90]....
        /*0c00*/ 	.word	0x0001eb10
        /*0c04*/ 	.word	0x00000007
        /*0c08*/ 	.word	0x00022820
        /*0c0c*/ 	.short	0x010a
        /*0c0e*/ 	.byte	0x3f
	.zero		1


	//   ....[91]....
        /*0c10*/ 	.word	0x0001eb60
        /*0c14*/ 	.word	0x00000008
        /*0c18*/ 	.word	0x000228a0
        /*0c1c*/ 	.short	0x010a
        /*0c1e*/ 	.byte	0x3f
	.zero		1


	//   ....[92]....
        /*0c20*/ 	.word	0x0001ebb0
        /*0c24*/ 	.word	0x00000008
        /*0c28*/ 	.word	0x000228c0
        /*0c2c*/ 	.short	0x010a
        /*0c2e*/ 	.byte	0x3f
	.zero		1


	//   ....[93]....
        /*0c30*/ 	.word	0x0001ec00
        /*0c34*/ 	.word	0x00000009
        /*0c38*/ 	.word	0x000228a0
        /*0c3c*/ 	.short	0x010a
        /*0c3e*/ 	.byte	0x3f
	.zero		1


	//   ....[94]....
        /*0c40*/ 	.word	0x0001ec50
        /*0c44*/ 	.word	0x00000009
        /*0c48*/ 	.word	0x000228c0
        /*0c4c*/ 	.short	0x010a
        /*0c4e*/ 	.byte	0x3f
	.zero		1


	//   ....[95]....
        /*0c50*/ 	.word	0x0001edf0
        /*0c54*/ 	.word	0x00000005
        /*0c58*/ 	.word	0x00022840
        /*0c5c*/ 	.short	0x010a
        /*0c5e*/ 	.byte	0x3f
	.zero		1


	//   ....[96]....
        /*0c60*/ 	.word	0x0001ee70
        /*0c64*/ 	.word	0x00000005
        /*0c68*/ 	.word	0x00022820
        /*0c6c*/ 	.short	0x010a
        /*0c6e*/ 	.byte	0x3f
	.zero		1


	//   ....[97]....
        /*0c70*/ 	.word	0x0001eec0
        /*0c74*/ 	.word	0x00000002
        /*0c78*/ 	.word	0x00022860
        /*0c7c*/ 	.short	0x010a
        /*0c7e*/ 	.byte	0x3f
	.zero		1


	//   ....[98]....
        /*0c80*/ 	.word	0x0001ef10
        /*0c84*/ 	.word	0x00000002
        /*0c88*/ 	.word	0x00022840
        /*0c8c*/ 	.short	0x010a
        /*0c8e*/ 	.byte	0x3f
	.zero		1


	//   ....[99]....
        /*0c90*/ 	.word	0x0001ef60
        /*0c94*/ 	.word	0x00000002
        /*0c98*/ 	.word	0x00022860
        /*0c9c*/ 	.short	0x010a
        /*0c9e*/ 	.byte	0x3f
	.zero		1


	//   ....[100]....
        /*0ca0*/ 	.word	0x0001efb0
        /*0ca4*/ 	.word	0x00000002
        /*0ca8*/ 	.word	0x00022840
        /*0cac*/ 	.short	0x010a
        /*0cae*/ 	.byte	0x3f
	.zero		1


	//   ....[101]....
        /*0cb0*/ 	.word	0x0001f000
        /*0cb4*/ 	.word	0x00000002
        /*0cb8*/ 	.word	0x00022860
        /*0cbc*/ 	.short	0x010a
        /*0cbe*/ 	.byte	0x3f
	.zero		1


	//   ....[102]....
        /*0cc0*/ 	.word	0x0001f050
        /*0cc4*/ 	.word	0x00000002
        /*0cc8*/ 	.word	0x00022840
        /*0ccc*/ 	.short	0x010a
        /*0cce*/ 	.byte	0x3f
	.zero		1


	//   ....[103]....
        /*0cd0*/ 	.word	0x0001f0a0
        /*0cd4*/ 	.word	0x00000002
        /*0cd8*/ 	.word	0x00022860
        /*0cdc*/ 	.short	0x010a
        /*0cde*/ 	.byte	0x3f
	.zero		1


	//   ....[104]....
        /*0ce0*/ 	.word	0x0001fa60
        /*0ce4*/ 	.word	0x00000000
        /*0ce8*/ 	.word	0x00022820
        /*0cec*/ 	.short	0x010a
        /*0cee*/ 	.byte	0x3f
	.zero		1


	//   ....[105]....
        /*0cf0*/ 	.word	0x0001fc00
        /*0cf4*/ 	.word	0x00000006
        /*0cf8*/ 	.word	0x00000000
        /*0cfc*/ 	.short	0x010a
        /*0cfe*/ 	.byte	0x3f
	.zero		1


	//   ....[106]....
        /*0d00*/ 	.word	0x0001fc50
        /*0d04*/ 	.word	0x00000007
        /*0d08*/ 	.word	0x00000000
        /*0d0c*/ 	.short	0x010a
        /*0d0e*/ 	.byte	0x3f
	.zero		1


	//   ....[107]....
        /*0d10*/ 	.word	0x0001fca0
        /*0d14*/ 	.word	0x00000004
        /*0d18*/ 	.word	0x00000000
        /*0d1c*/ 	.short	0x010a
        /*0d1e*/ 	.byte	0x3f
	.zero		1


	//----- nvinfo : EIATTR_NUM_MBARRIERS
	.align		4
.L_412:
        /*0d20*/ 	.byte	0x03, 0x38
        /*0d22*/ 	.short	0x0016


	//----- nvinfo : EIATTR_EXIT_INSTR_OFFSETS
	.align		4
        /*0d24*/ 	.byte	0x04, 0x1c
        /*0d26*/ 	.short	(.L_414 - .L_413)


	//   ....[0]....
.L_413:
        /*0d28*/ 	.word	0x0001da60


	//----- nvinfo : EIATTR_MAX_THREADS
	.align		4
.L_414:
        /*0d2c*/ 	.byte	0x04, 0x05
        /*0d2e*/ 	.short	(.L_416 - .L_415)
.L_415:
        /*0d30*/ 	.word	0x00000180
        /*0d34*/ 	.word	0x00000001
        /*0d38*/ 	.word	0x00000001


	//----- nvinfo : EIATTR_CRS_STACK_SIZE
	.align		4
.L_416:
        /*0d3c*/ 	.byte	0x04, 0x1e
        /*0d3e*/ 	.short	(.L_418 - .L_417)
.L_417:
        /*0d40*/ 	.word	0x00000000


	//----- nvinfo : EIATTR_CBANK_PARAM_SIZE
	.align		4
.L_418:
        /*0d44*/ 	.byte	0x03, 0x19
        /*0d46*/ 	.short	0x0a70


	//----- nvinfo : EIATTR_PARAM_CBANK
	.align		4
        /*0d48*/ 	.byte	0x04, 0x0a
        /*0d4a*/ 	.short	(.L_420 - .L_419)
	.align		4
.L_419:
        /*0d4c*/ 	.word	index@(.nv.constant0._ZN7cutlass13device_kernelIN5flash11enable_sm90INS1_16FlashAttnFwdSm90INS1_25CollectiveMainloopFwdSm90ILi2EN4cute5tupleIJNS5_1CILi1EEES8_S8_EEENS6_IJNS7_ILi128EEENS7_ILi96EEENS7_ILi64EEEEEELi256ENS_10bfloat16_tEfNS_4arch4Sm90ELb0ELb1ELb0ELb1ELb0ELb1ELb0ELb1ELb0ELb0ELb0ELb0EEENS1_21CollectiveEpilogueFwdINS6_IJSA_NS7_ILi256EEESB_EEES9_SE_SG_Li256ELb1ELb0ELb0ELb0EEENS1_36VarlenDynamicPersistentTileSchedulerILi128ELi96ELi256ELi32ELb0ELb0ELb1ELb1ELb0ELb1EEEEEEEEEvNT_6ParamsE)
        /*0d50*/ 	.short	0x0210
        /*0d52*/ 	.short	0x0a70


	//----- nvinfo : EIATTR_SW_WAR
	.align		4
.L_420:
        /*0d54*/ 	.byte	0x04, 0x36
        /*0d56*/ 	.short	(.L_422 - .L_421)
.L_421:
        /*0d58*/ 	.word	0x00000008
.L_422:


//--------------------- .nv.info._ZN7cutlass13device_kernelIN5flash11enable_sm90INS1_16FlashAttnFwdSm90INS1_25CollectiveMainloopFwdSm90ILi2EN4cute5tupleIJNS5_1CILi1EEES8_S8_EEENS6_IJNS7_ILi128EEENS7_ILi96EEENS7_ILi64EEEEEELi256ENS_10bfloat16_tEfNS_4arch4Sm90ELb0ELb1ELb0ELb1ELb0ELb0ELb1ELb1ELb0ELb0ELb0ELb0EEENS1_21CollectiveEpilogueFwdINS6_IJSA_NS7_ILi256EEESB_EEES9_SE_SG_Li256ELb1ELb0ELb0ELb0EEENS1_36VarlenDynamicPersistentTileSchedulerILi128ELi96ELi256ELi32ELb0ELb0ELb1ELb1ELb0ELb1EEEEEEEEEvNT_6ParamsE --------------------------
	.section	.nv.info._ZN7cutlass13device_kernelIN5flash11enable_sm90INS1_16FlashAttnFwdSm90INS1_25CollectiveMainloopFwdSm90ILi2EN4cute5tupleIJNS5_1CILi1EEES8_S8_EEENS6_IJNS7_ILi128EEENS7_ILi96EEENS7_ILi64EEEEEELi256ENS_10bfloat16_tEfNS_4arch4Sm90ELb0ELb1ELb0ELb1ELb0ELb0ELb1ELb1ELb0ELb0ELb0ELb0EEENS1_21CollectiveEpilogueFwdINS6_IJSA_NS7_ILi256EEESB_EEES9_SE_SG_Li256ELb1ELb0ELb0ELb0EEENS1_36VarlenDynamicPersistentTileSchedulerILi128ELi96ELi256ELi32ELb0ELb0ELb1ELb1ELb0ELb1EEEEEEEEEvNT_6ParamsE,"",@"SHT_CUDA_INFO"
	.sectionflags	@""
	.align	4


	//----- nvinfo : EIATTR_CUDA_API_VERSION
	.align		4
        /*0000*/ 	.byte	0x04, 0x37
        /*0002*/ 	.short	(.L_424 - .L_423)
.L_423:
        /*0004*/ 	.word	0x00000082


	//----- nvinfo : EIATTR_KPARAM_INFO
	.align		4
.L_424:
        /*0008*/ 	.byte	0x04, 0x17
        /*000a*/ 	.short	(.L_426 - .L_425)
.L_425:
        /*000c*/ 	.word	0x00000000
        /*0010*/ 	.short	0x0000
        /*0012*/ 	.short	0x0070
        /*0014*/ 	.byte	0x00, 0xf0, 0x01, 0x2c


	//----- nvinfo : EIATTR_SPARSE_MMA_MASK
	.align		4
.L_426:
        /*0018*/ 	.byte	0x03, 0x50
        /*001a*/ 	.short	0x0000


	//----- nvinfo : EIATTR_MAXREG_COUNT
	.align		4
        /*001c*/ 	.byte	0x03, 0x1b
        /*001e*/ 	.short	0x00a8


	//----- nvinfo : EIATTR_NUM_BARRIERS
	.align		4
        /*0020*/ 	.byte	0x02, 0x4c
        /*0022*/ 	.byte	0x10
	.zero		1


	//----- nvinfo : EIATTR_EXTERNS
	.align		4
        /*0024*/ 	.byte	0x04, 0x0f
        /*0026*/ 	.short	(.L_428 - .L_427)


	//   ....[0]....
	.align		4
.L_427:
        /*0028*/ 	.word	index@(__assertfail)


	//----- nvinfo : EIATTR_ANNOTATIONS
	.align		4
.L_428:
        /*002c*/ 	.byte	0x04, 0x55
        /*002e*/ 	.short	(.L_430 - .L_429)


	//   ....[0]....
.L_429:
        /* <DEDUP_REMOVED lines=33> */


	//----- nvinfo : EIATTR_MERCURY_ISA_VERSION
	.align		4
.L_430:
        /*0228*/ 	.byte	0x03, 0x5f
        /*022a*/ 	.short	0x0101


	//----- nvinfo : EIATTR_UNUSED_LOAD_BYTE_OFFSET
	.align		4
        /*022c*/ 	.byte	0x04, 0x44
        /*022e*/ 	.short	(.L_432 - .L_431)


	//   ....[0]....
.L_431:
        /*0230*/ 	.word	0x00000bc0
        /*0234*/ 	.word	0x0000fff0


	//   ....[1]....
        /*0238*/ 	.word	0x0001eeb0
        /*023c*/ 	.word	0x0000fff0


	//----- nvinfo : EIATTR_INT_WARP_WIDE_INSTR_OFFSETS
	.align		4
.L_432:
        /*0240*/ 	.byte	0x04, 0x31
        /*0242*/ 	.short	(.L_434 - .L_433)


	//   ....[0]....
.L_433:
        /*0244*/ 	.word	0x000001d0


	//   ....[1]....
        /*0248*/ 	.word	0x00000210


	//   ....[2]....
        /*024c*/ 	.word	0x00000280


	//   ....[3]....
        /*0250*/ 	.word	0x00000290


	//   ....[4]....
        /*0254*/ 	.word	0x00022af0


	//   ....[5]....
        /*0258*/ 	.word	0x00022b80


	//   ....[6]....
        /*025c*/ 	.word	0x00023080


	//   ....[7]....
        /*0260*/ 	.word	0x00023100


	//   ....[8]....
        /*0264*/ 	.word	0x00025620


	//   ....[9]....
        /*0268*/ 	.word	0x000256b0


	//----- nvinfo : EIATTR_COOP_GROUP_MASK_REGIDS
	.align		4
.L_434:
        /*026c*/ 	.byte	0x04, 0x29
        /*026e*/ 	.short	(.L_436 - .L_435)


	//   ....[0]....
.L_435:
        /*0270*/ 	.word	0xffffffff


	//   ....[1]....
        /*0274*/ 	.word	0xffffffff


	//   ....[2]....
        /*0278*/ 	.word	0xffffffff


	//   ....[3]....
        /*027c*/ 	.word	0xffffffff


	//   ....[4]....
        /*0280*/ 	.word	0xffffffff


	//   ....[5]....
        /*0284*/ 	.word	0xffffffff


	//   ....[6]....
        /*0288*/ 	.word	0xffffffff


	//   ....[7]....
        /*028c*/ 	.word	0xffffffff


	//   ....[8]....
        /*0290*/ 	.word	0xffffffff


	//   ....[9]....
        /*0294*/ 	.word	0xffffffff


	//   ....[10]....
        /*0298*/ 	.word	0xffffffff


	//   ....[11]....
        /*029c*/ 	.word	0xffffffff


	//   ....[12]....
        /*02a0*/ 	.word	0xffffffff


	//   ....[13]....
        /*02a4*/ 	.word	0xffffffff


	//   ....[14]....
        /*02a8*/ 	.word	0xffffffff


	//   ....[15]....
        /*02ac*/ 	.word	0xffffffff


	//   ....[16]....
        /*02b0*/ 	.word	0xffffffff


	//   ....[17]....
        /*02b4*/ 	.word	0xffffffff


	//   ....[18]....
        /*02b8*/ 	.word	0xffffffff


	//   ....[19]....
        /*02bc*/ 	.word	0xffffffff


	//   ....[20]....
        /*02c0*/ 	.word	0xffffffff


	//   ....[21]....
        /*02c4*/ 	.word	0xffffffff


	//   ....[22]....
        /*02c8*/ 	.word	0xffffffff


	//   ....[23]....
        /*02cc*/ 	.word	0xffffffff


	//   ....[24]....
        /*02d0*/ 	.word	0xffffffff


	//   ....[25]....
        /*02d4*/ 	.word	0xffffffff


	//   ....[26]....
        /*02d8*/ 	.word	0xffffffff


	//   ....[27]....
        /*02dc*/ 	.word	0xffffffff


	//   ....[28]....
        /*02e0*/ 	.word	0xffffffff


	//   ....[29]....
        /*02e4*/ 	.word	0xffffffff


	//   ....[30]....
        /*02e8*/ 	.word	0xffffffff


	//   ....[31]....
        /*02ec*/ 	.word	0xffffffff


	//   ....[32]....
        /*02f0*/ 	.word	0xffffffff


	//   ....[33]....
        /*02f4*/ 	.word	0xffffffff


	//   ....[34]....
        /*02f8*/ 	.word	0xffffffff


	//   ....[35]....
        /*02fc*/ 	.word	0xffffffff


	//   ....[36]....
        /*0300*/ 	.word	0xffffffff


	//   ....[37]....
        /*0304*/ 	.word	0xffffffff


	//   ....[38]....
        /*0308*/ 	.word	0xffffffff


	//   ....[39]....
        /*030c*/ 	.word	0xffffffff


	//   ....[40]....
        /*0310*/ 	.word	0xffffffff


	//   ....[41]....
        /*0314*/ 	.word	0xffffffff


	//   ....[42]....
        /*0318*/ 	.word	0xffffffff


	//   ....[43]....
        /*031c*/ 	.word	0xffffffff


	//   ....[44]....
        /*0320*/ 	.word	0xffffffff


	//   ....[45]....
        /*0324*/ 	.word	0xffffffff


	//   ....[46]....
        /*0328*/ 	.word	0xffffffff


	//   ....[47]....
        /*032c*/ 	.word	0xffffffff


	//   ....[48]....
        /*0330*/ 	.word	0xffffffff


	//   ....[49]....
        /*0334*/ 	.word	0xffffffff


	//   ....[50]....
        /*0338*/ 	.word	0xffffffff


	//   ....[51]....
        /*033c*/ 	.word	0xffffffff


	//   ....[52]....
        /*0340*/ 	.word	0xffffffff


	//   ....[53]....
        /*0344*/ 	.word	0xffffffff


	//   ....[54]....
        /*0348*/ 	.word	0xffffffff


	//   ....[55]....
        /*034c*/ 	.word	0xffffffff


	//   ....[56]....
        /*0350*/ 	.word	0xffffffff


	//   ....[57]....
        /*0354*/ 	.word	0xffffffff


	//   ....[58]....
        /*0358*/ 	.word	0x0500000f


	//   ....[59]....
        /*035c*/ 	.word	0x0500000f


	//   ....[60]....
        /*0360*/ 	.word	0x0500000f


	//   ....[61]....
        /*0364*/ 	.word	0x0500000f


	//   ....[62]....
        /*0368*/ 	.word	0x0500000f


	//   ....[63]....
        /*036c*/ 	.word	0x0500000f


	//   ....[64]....
        /*0370*/ 	.word	0x0500000f


	//   ....[65]....
        /*0374*/ 	.word	0x0500000f


	//   ....[66]....
        /*0378*/ 	.word	0x0500000f


	//   ....[67]....
        /*037c*/ 	.word	0x0500000f


	//   ....[68]....
        /*0380*/ 	.word	0x0500000f


	//   ....[69]....
        /*0384*/ 	.word	0x0500000f


	//   ....[70]....
        /*0388*/ 	.word	0x0500000f


	//   ....[71]....
        /*038c*/ 	.word	0x0500000f


	//   ....[72]....
        /*0390*/ 	.word	0x0500000f


	//   ....[73]....
        /*0394*/ 	.word	0x0500000f


	//   ....[74]....
        /*0398*/ 	.word	0x0500000f


	//   ....[75]....
        /*039c*/ 	.word	0x0500000f


	//   ....[76]....
        /*03a0*/ 	.word	0x0500000f


	//   ....[77]....
        /*03a4*/ 	.word	0xffffffff


	//   ....[78]....
        /*03a8*/ 	.word	0xffffffff


	//   ....[79]....
        /*03ac*/ 	.word	0xffffffff


	//   ....[80]....
        /*03b0*/ 	.word	0xffffffff


	//----- nvinfo : EIATTR_COOP_GROUP_INSTR_OFFSETS
	.align		4
.L_436:
        /*03b4*/ 	.byte	0x04, 0x28
        /*03b6*/ 	.short	(.L_438 - .L_437)


	//   ....[0]....
.L_437:
        /*03b8*/ 	.word	0x000000b0


	//   ....[1]....
        /*03bc*/ 	.word	0x000001e0


	//   ....[2]....
        /*03c0*/ 	.word	0x00000230


	//   ....[3]....
        /*03c4*/ 	.word	0x00000480


	//   ....[4]....
        /*03c8*/ 	.word	0x000005e0


	//   ....[5]....
        /*03cc*/ 	.word	0x00000700


	//   ....[6]....
        /*03d0*/ 	.word	0x00000860


	//   ....[7]....
        /*03d4*/ 	.word	0x00002300


	//   ....[8]....
        /*03d8*/ 	.word	0x00005c30


	//   ....[9]....
        /*03dc*/ 	.word	0x00005cb0


	//   ....[10]....
        /*03e0*/ 	.word	0x000060c0


	//   ....[11]....
        /*03e4*/ 	.word	0x000060e0


	//   ....[12]....
        /*03e8*/ 	.word	0x0000af00


	//   ....[13]....
        /*03ec*/ 	.word	0x0000af90


	//   ....[14]....
        /*03f0*/ 	.word	0x0000b050


	//   ....[15]....
        /*03f4*/ 	.word	0x0000b0a0


	//   ....[16]....
        /*03f8*/ 	.word	0x000158f0


	//   ....[17]....
        /*03fc*/ 	.word	0x000159c0


	//   ....[18]....
        /*0400*/ 	.word	0x00015b40


	//   ....[19]....
        /*0404*/ 	.word	0x00015bb0


	//   ....[20]....
        /*0408*/ 	.word	0x0001df30


	//   ....[21]....
        /*040c*/ 	.word	0x0001df50


	//   ....[22]....
        /*0410*/ 	.word	0x0001dfb0


	//   ....[23]....
        /*0414*/ 	.word	0x0001dff0


	//   ....[24]....
        /*0418*/ 	.word	0x00021670


	//   ....[25]....
        /*041c*/ 	.word	0x00021800


	//   ....[26]....
        /*0420*/ 	.word	0x00021830


	//   ....[27]....
        /*0424*/ 	.word	0x00021860


	//   ....[28]....
        /*0428*/ 	.word	0x000218a0


	//   ....[29]....
        /*042c*/ 	.word	0x000218f0


	//   ....[30]....
        /*0430*/ 	.word	0x00021950


	//   ....[31]....
        /*0434*/ 	.word	0x00021b30


	//   ....[32]....
        /*0438*/ 	.word	0x00021b90


	//   ....[33]....
        /*043c*/ 	.word	0x00021bd0


	//   ....[34]....
        /*0440*/ 	.word	0x00021c10


	//   ....[35]....
        /*0444*/ 	.word	0x00021c40


	//   ....[36]....
        /*0448*/ 	.word	0x00021c70


	//   ....[37]....
        /*044c*/ 	.word	0x00021d00


	//   ....[38]....
        /*0450*/ 	.word	0x00021d60


	//   ....[39]....
        /*0454*/ 	.word	0x00021df0


	//   ....[40]....
        /*0458*/ 	.word	0x00025740


	//   ....[41]....
        /*045c*/ 	.word	0x00025750


	//   ....[42]....
        /*0460*/ 	.word	0x00025860


	//   ....[43]....
        /*0464*/ 	.word	0x000258c0


	//   ....[44]....
        /*0468*/ 	.word	0x00025900


	//   ....[45]....
        /*046c*/ 	.word	0x00025940


	//   ....[46]....
        /*0470*/ 	.word	0x00025970


	//   ....[47]....
        /*0474*/ 	.word	0x000259a0


	//   ....[48]....
        /*0478*/ 	.word	0x00025b30


	//   ....[49]....
        /*047c*/ 	.word	0x00025b90


	//   ....[50]....
        /*0480*/ 	.word	0x00025bd0


	//   ....[51]....
        /*0484*/ 	.word	0x00025c10


	//   ....[52]....
        /*0488*/ 	.word	0x00025c40


	//   ....[53]....
        /*048c*/ 	.word	0x00025c70


	//   ....[54]....
        /*0490*/ 	.word	0x00025d30


	//   ....[55]....
        /*0494*/ 	.word	0x00025d50


	//   ....[56]....
        /*0498*/ 	.word	0x00025dc0


	//   ....[57]....
        /*049c*/ 	.word	0x00026430


	//   ....[58]....
        /*04a0*/ 	.word	0x00026a10


	//   ....[59]....
        /*04a4*/ 	.word	0x00026e30


	//   ....[60]....
        /*04a8*/ 	.word	0x00026ec0


	//   ....[61]....
        /*04ac*/ 	.word	0x00026f60


	//   ....[62]....
        /*04b0*/ 	.word	0x00027010


	//   ....[63]....
        /*04b4*/ 	.word	0x00027090


	//   ....[64]....
        /*04b8*/ 	.word	0x00027110


	//   ....[65]....
        /*04bc*/ 	.word	0x00027190


	//   ....[66]....
        /*04c0*/ 	.word	0x00027210


	//   ....[67]....
        /*04c4*/ 	.word	0x000272a0


	//   ....[68]....
        /*04c8*/ 	.word	0x00027350


	//   ....[69]....
        /*04cc*/ 	.word	0x000273d0


	//   ....[70]....
        /*04d0*/ 	.word	0x00027450


	//   ....[71]....
        /*04d4*/ 	.word	0x000274d0


	//   ....[72]....
        /*04d8*/ 	.word	0x00027550


	//   ....[73]....
        /*04dc*/ 	.word	0x000275c0


	//   ....[74]....
        /*04e0*/ 	.word	0x00027660


	//   ....[75]....
        /*04e4*/ 	.word	0x000276f0


	//   ....[76]....
        /*04e8*/ 	.word	0x00027810


	//   ....[77]....
        /*04ec*/ 	.word	0x0002b150


	//   ....[78]....
        /*04f0*/ 	.word	0x0002b190


	//   ....[79]....
        /*04f4*/ 	.word	0x0002b200


	//   ....[80]....
        /*04f8*/ 	.word	0x0002b220


	//----- nvinfo : EIATTR_REG_RECONFIG
	.align		4
.L_438:
        /*04fc*/ 	.byte	0x01, 0x54
	.zero		2


	//----- nvinfo : EIATTR_SYSCALL_OFFSETS
	.align		4
        /*0500*/ 	.byte	0x04, 0x46
        /*0502*/ 	.short	(.L_440 - .L_439)


	//   ....[0]....
.L_439:
        /*0504*/ 	.word	0x00002850


	//   ....[1]....
        /*0508*/ 	.word	0x00022d10


	//   ....[2]....
        /*050c*/ 	.word	0x00022e50


	//   ....[3]....
        /*0510*/ 	.word	0x00022f50


	//----- nvinfo : EIATTR_MBARRIER_INSTR_OFFSETS
	.align		4
.L_440:
        /*0514*/ 	.byte	0x04, 0x39
        /*0516*/ 	.short	(.L_442 - .L_441)


	//   ....[0]....
.L_441:
        /*0518*/ 	.word	0x00000320
        /*051c*/ 	.word	0x000000ff
        /*0520*/ 	.word	0x00032400
        /*0524*/ 	.short	0x0100
        /*0526*/ 	.byte	0x08
	.zero		1


	//   ....[1]....
        /*0528*/ 	.word	0x00000330
        /*052c*/ 	.word	0x000000ff
        /*0530*/ 	.word	0x00032410
        /*0534*/ 	.short	0x0100
        /*0536*/ 	.byte	0x08
	.zero		1


	//   ....[2]....
        /*0538*/ 	.word	0x00000340
        /*053c*/ 	.word	0x000000ff
        /*0540*/ 	.word	0x00032420
        /*0544*/ 	.short	0x0100
        /*0546*/ 	.byte	0x08
	.zero		1


	//   ....[3]....
        /*0548*/ 	.word	0x00000430
        /*054c*/ 	.word	0x000000ff
        /*0550*/ 	.word	0x00032430
        /*0554*/ 	.short	0x0100
        /*0556*/ 	.byte	0x08
	.zero		1


	//   ....[4]....
        /*0558*/ 	.word	0x00000440
        /*055c*/ 	.word	0x000000ff
        /*0560*/ 	.word	0x00032440
        /*0564*/ 	.short	0x0100
        /*0566*/ 	.byte	0x08
	.zero		1


	//   ....[5]....
        /*0568*/ 	.word	0x00000450
        /*056c*/ 	.word	0x000000ff
        /*0570*/ 	.word	0x00032438
        /*0574*/ 	.short	0x0100
        /*0576*/ 	.byte	0x08
	.zero		1


	//   ....[6]....
        /*0578*/ 	.word	0x00000460
        /*057c*/ 	.word	0x000000ff
        /*0580*/ 	.word	0x00032448
        /*0584*/ 	.short	0x0100
        /*0586*/ 	.byte	0x08
	.zero		1


	//   ....[7]....
        /*0588*/ 	.word	0x00000590
        /*058c*/ 	.word	0x000000ff
        /*0590*/ 	.word	0x00032450
        /*0594*/ 	.short	0x0100
        /*0596*/ 	.byte	0x08
	.zero		1


	//   ....[8]....
        /*0598*/ 	.word	0x000005a0
        /*059c*/ 	.word	0x000000ff
        /*05a0*/ 	.word	0x00032460
        /*05a4*/ 	.short	0x0100
        /*05a6*/ 	.byte	0x08
	.zero		1


	//   ....[9]....
        /*05a8*/ 	.word	0x000005b0
        /*05ac*/ 	.word	0x000000ff
        /*05b0*/ 	.word	0x00032458
        /*05b4*/ 	.short	0x0100
        /*05b6*/ 	.byte	0x08
	.zero		1


	//   ....[10]....
        /*05b8*/ 	.word	0x000005c0
        /*05bc*/ 	.word	0x000000ff
        /*05c0*/ 	.word	0x00032468
        /*05c4*/ 	.short	0x0100
        /*05c6*/ 	.byte	0x08
	.zero		1


	//   ....[11]....
        /*05c8*/ 	.word	0x000006b0
        /*05cc*/ 	.word	0x000000ff
        /*05d0*/ 	.word	0x00032470
        /*05d4*/ 	.short	0x0100
        /*05d6*/ 	.byte	0x06
	.zero		1


	//   ....[12]....
        /*05d8*/ 	.word	0x000006c0
        /*05dc*/ 	.word	0x000000ff
        /*05e0*/ 	.word	0x00032480
        /*05e4*/ 	.short	0x0100
        /*05e6*/ 	.byte	0x06
	.zero		1


	//   ....[13]....
        /*05e8*/ 	.word	0x000006d0
        /*05ec*/ 	.word	0x000000ff
        /*05f0*/ 	.word	0x00032478
        /*05f4*/ 	.short	0x0100
        /*05f6*/ 	.byte	0x06
	.zero		1


	//   ....[14]....
        /*05f8*/ 	.word	0x000006e0
        /*05fc*/ 	.word	0x000000ff
        /*0600*/ 	.word	0x00032488
        /*0604*/ 	.short	0x0100
        /*0606*/ 	.byte	0x06
	.zero		1


	//   ....[15]....
        /*0608*/ 	.word	0x00000810
        /*060c*/ 	.word	0x000000ff
        /*0610*/ 	.word	0x00032490
        /*0614*/ 	.short	0x0100
        /*0616*/ 	.byte	0x08
	.zero		1


	//   ....[16]....
        /*0618*/ 	.word	0x00000820
        /*061c*/ 	.word	0x000000ff
        /*0620*/ 	.word	0x000324a0
        /*0624*/ 	.short	0x0100
        /*0626*/ 	.byte	0x08
	.zero		1


	//   ....[17]....
        /*0628*/ 	.word	0x00000830
        /*062c*/ 	.word	0x000000ff
        /*0630*/ 	.word	0x00032498
        /*0634*/ 	.short	0x0100
        /*0636*/ 	.byte	0x08
	.zero		1


	//   ....[18]....
        /*0638*/ 	.word	0x00000840
        /*063c*/ 	.word	0x000000ff
        /*0640*/ 	.word	0x000324a8
        /*0644*/ 	.short	0x0100
        /*0646*/ 	.byte	0x08
	.zero		1


	//   ....[19]....
        /*0648*/ 	.word	0x00000970
        /*064c*/ 	.word	0x000000ff
        /*0650*/ 	.word	0x000324b0
        /*0654*/ 	.short	0x0100
        /*0656*/ 	.byte	0x08
	.zero		1


	//   ....[20]....
        /*0658*/ 	.word	0x00000980
        /*065c*/ 	.word	0x000000ff
        /*0660*/ 	.word	0x000324c0
        /*0664*/ 	.short	0x0100
        /*0666*/ 	.byte	0x08
	.zero		1


	//   ....[21]....
        /*0668*/ 	.word	0x00000990
        /*066c*/ 	.word	0x000000ff
        /*0670*/ 	.word	0x000324b8
        /*0674*/ 	.short	0x0100
        /*0676*/ 	.byte	0x08
	.zero		1


	//   ....[22]....
        /*0678*/ 	.word	0x000009a0
        /*067c*/ 	.word	0x000000ff
        /*0680*/ 	.word	0x000324c8
        /*0684*/ 	.short	0x0100
        /*0686*/ 	.byte	0x08
	.zero		1


	//   ....[23]....
        /*0688*/ 	.word	0x00002aa0
        /*068c*/ 	.word	0x000000ff
        /*0690*/ 	.word	0x00032400
        /*0694*/ 	.short	0x010a
        /*0696*/ 	.byte	0x2c
	.zero		1


	//   ....[24]....
        /*0698*/ 	.word	0x00002f20
        /*069c*/ 	.word	0x00000018
        /*06a0*/ 	.word	0x00000000
        /*06a4*/ 	.short	0x010a
        /*06a6*/ 	.byte	0x3f
	.zero		1


	//   ....[25]....
        /*06a8*/ 	.word	0x00002f80
        /*06ac*/ 	.word	0x00000018
        /*06b0*/ 	.word	0x00000000
        /*06b4*/ 	.short	0x010a
        /*06b6*/ 	.byte	0x3f
	.zero		1


	//   ....[26]....
        /*06b8*/ 	.word	0x00003330
        /*06bc*/ 	.word	0x000000ff
        /*06c0*/ 	.word	0x00032410
        /*06c4*/ 	.short	0x010a
        /*06c6*/ 	.byte	0x2c
	.zero		1


	//   ....[27]....
        /*06c8*/ 	.word	0x00003430
        /*06cc*/ 	.word	0x00000008
        /*06d0*/ 	.word	0x00000000
        /*06d4*/ 	.short	0x010a
        /*06d6*/ 	.byte	0x3f
	.zero		1


	//   ....[28]....
        /*06d8*/ 	.word	0x00003490
        /*06dc*/ 	.word	0x00000008
        /*06e0*/ 	.word	0x00000000
        /*06e4*/ 	.short	0x010a
        /*06e6*/ 	.byte	0x3f
	.zero		1


	//   ....[29]....
        /*06e8*/ 	.word	0x000041b0
        /*06ec*/ 	.word	0x00000007
        /*06f0*/ 	.word	0x00000000
        /*06f4*/ 	.short	0x0101
        /*06f6*/ 	.byte	0x3f
	.zero		1


	//   ....[30]....
        /*06f8*/ 	.word	0x00009330
        /*06fc*/ 	.word	0x0000000b
        /*0700*/ 	.word	0x00000000
        /*0704*/ 	.short	0x0101
        /*0706*/ 	.byte	0x3f
	.zero		1


	//   ....[31]....
        /*0708*/ 	.word	0x000099d0
        /*070c*/ 	.word	0x00000003
        /*0710*/ 	.word	0x00000000
        /*0714*/ 	.short	0x010a
        /*0716*/ 	.byte	0x3f
	.zero		1


	//   ....[32]....
        /*0718*/ 	.word	0x00009ad0
        /*071c*/ 	.word	0x00000000
        /*0720*/ 	.word	0x00000000
        /*0724*/ 	.short	0x010a
        /*0726*/ 	.byte	0x3f
	.zero		1


	//   ....[33]....
        /*0728*/ 	.word	0x00009f00
        /*072c*/ 	.word	0x00000003
        /*0730*/ 	.word	0x00000000
        /*0734*/ 	.short	0x010a
        /*0736*/ 	.byte	0x3f
	.zero		1


	//   ....[34]....
        /*0738*/ 	.word	0x00009fb0
        /*073c*/ 	.word	0x00000004
        /*0740*/ 	.word	0x00000000
        /*0744*/ 	.short	0x010a
        /*0746*/ 	.byte	0x3f
	.zero		1


	//   ....[35]....
        /*0748*/ 	.word	0x0000ac90
        /*074c*/ 	.word	0x00000003
        /*0750*/ 	.word	0x00000000
        /*0754*/ 	.short	0x0101
        /*0756*/ 	.byte	0x3f
	.zero		1


	//   ....[36]....
        /*0758*/ 	.word	0x00012f70
        /*075c*/ 	.word	0x00000000
        /*0760*/ 	.word	0x00000000
        /*0764*/ 	.short	0x0101
        /*0766*/ 	.byte	0x3f
	.zero		1


	//   ....[37]....
        /*0768*/ 	.word	0x00013170
        /*076c*/ 	.word	0x00000005
        /*0770*/ 	.word	0x00000000
        /*0774*/ 	.short	0x010a
        /*0776*/ 	.byte	0x3f
	.zero		1


	//   ....[38]....
        /*0778*/ 	.word	0x00013270
        /*077c*/ 	.word	0x00000000
        /*0780*/ 	.word	0x00000000
        /*0784*/ 	.short	0x010a
        /*0786*/ 	.byte	0x3f
	.zero		1


	//   ....[39]....
        /*0788*/ 	.word	0x000136a0
        /*078c*/ 	.word	0x00000005
        /*0790*/ 	.word	0x00000000
        /*0794*/ 	.short	0x010a
        /*0796*/ 	.byte	0x3f
	.zero		1


	//   ....[40]....
        /*0798*/ 	.word	0x00013750
        /*079c*/ 	.word	0x00000004
        /*07a0*/ 	.word	0x00000000
        /*07a4*/ 	.short	0x010a
        /*07a6*/ 	.byte	0x3f
	.zero		1


	//   ....[41]....
        /*07a8*/ 	.word	0x00014460
        /*07ac*/ 	.word	0x00000004
        /*07b0*/ 	.word	0x00000000
        /*07b4*/ 	.short	0x0101
        /*07b6*/ 	.byte	0x3f
	.zero		1


	//   ....[42]....
        /*07b8*/ 	.word	0x0001dac0
        /*07bc*/ 	.word	0x00000000
        /*07c0*/ 	.word	0x00000000
        /*07c4*/ 	.short	0x0101
        /*07c6*/ 	.byte	0x3f
	.zero		1


	//   ....[43]....
        /*07c8*/ 	.word	0x00020300
        /*07cc*/ 	.word	0x000000ff
        /*07d0*/ 	.word	0x00000000
        /*07d4*/ 	.short	0x0101
        /*07d6*/ 	.byte	0x04
	.zero		1


	//   ....[44]....
        /*07d8*/ 	.word	0x00023460
        /*07dc*/ 	.word	0x00000009
        /*07e0*/ 	.word	0x00032440
        /*07e4*/ 	.short	0x010a
        /*07e6*/ 	.byte	0x3f
	.zero		1


	//   ....[45]....
        /*07e8*/ 	.word	0x00023a70
        /*07ec*/ 	.word	0x00000009
        /*07f0*/ 	.word	0x00032420
        /*07f4*/ 	.short	0x010a
        /*07f6*/ 	.byte	0x3f
	.zero		1


	//   ....[46]....
        /*07f8*/ 	.word	0x00023b40
        /*07fc*/ 	.word	0x00000009
        /*0800*/ 	.word	0x00032460
        /*0804*/ 	.short	0x010a
        /*0806*/ 	.byte	0x3f
	.zero		1


	//   ....[47]....
        /*0808*/ 	.word	0x000241a0
        /*080c*/ 	.word	0x00000002
        /*0810*/ 	.word	0x00032440
        /*0814*/ 	.short	0x010a
        /*0816*/ 	.byte	0x3f
	.zero		1


	//   ....[48]....
        /*0818*/ 	.word	0x000243b0
        /*081c*/ 	.word	0x00000002
        /*0820*/ 	.word	0x00032460
        /*0824*/ 	.short	0x010a
        /*0826*/ 	.byte	0x3f
	.zero		1


	//   ....[49]....
        /*0828*/ 	.word	0x00024940
        /*082c*/ 	.word	0x00000002
        /*0830*/ 	.word	0x00032440
        /*0834*/ 	.short	0x010a
        /*0836*/ 	.byte	0x3f
	.zero		1


	//   ....[50]....
        /*0838*/ 	.word	0x00024b40
        /*083c*/ 	.word	0x00000002
        /*0840*/ 	.word	0x00032460
        /*0844*/ 	.short	0x010a
        /*0846*/ 	.byte	0x3f
	.zero		1


	//   ....[51]....
        /*0848*/ 	.word	0x00025030
        /*084c*/ 	.word	0x00000002
        /*0850*/ 	.word	0x00032440
        /*0854*/ 	.short	0x010a
        /*0856*/ 	.byte	0x3f
	.zero		1


	//   ....[52]....
        /*0858*/ 	.word	0x00025240
        /*085c*/ 	.word	0x00000002
        /*0860*/ 	.word	0x00032460
        /*0864*/ 	.short	0x010a
        /*0866*/ 	.byte	0x3f
	.zero		1


	//   ....[53]....
        /*0868*/ 	.word	0x000263c0
        /*086c*/ 	.word	0x00000000
        /*0870*/ 	.word	0x00032420
        /*0874*/ 	.short	0x010a
        /*0876*/ 	.byte	0x3f
	.zero		1


	//   ....[54]....
        /*0878*/ 	.word	0x00026570
        /*087c*/ 	.word	0x00000006
        /*0880*/ 	.word	0x00000000
        /*0884*/ 	.short	0x010a
        /*0886*/ 	.byte	0x3f
	.zero		1


	//   ....[55]....
        /*0888*/ 	.word	0x000265e0
        /*088c*/ 	.word	0x00000007
        /*0890*/ 	.word	0x00000000
        /*0894*/ 	.short	0x010a
        /*0896*/ 	.byte	0x3f
	.zero		1


	//   ....[56]....
        /*0898*/ 	.word	0x00026650
        /*089c*/ 	.word	0x00000004
        /*08a0*/ 	.word	0x00000000
        /*08a4*/ 	.short	0x010a
        /*08a6*/ 	.byte	0x3f
	.zero		1


	//   ....[57]....
        /*08a8*/ 	.word	0x00026680
        /*08ac*/ 	.word	0x00000003
        /*08b0*/ 	.word	0x00000000
        /*08b4*/ 	.short	0x010a
        /*08b6*/ 	.byte	0x3f
	.zero		1


	//   ....[58]....
        /*08b8*/ 	.word	0x000266f0
        /*08bc*/ 	.word	0x00000007
        /*08c0*/ 	.word	0x00032400
        /*08c4*/ 	.short	0x010a
        /*08c6*/ 	.byte	0x3f
	.zero		1


	//   ....[59]....
        /*08c8*/ 	.word	0x00026740
        /*08cc*/ 	.word	0x00000018
        /*08d0*/ 	.word	0x00000000
        /*08d4*/ 	.short	0x010a
        /*08d6*/ 	.byte	0x3f
	.zero		1


	//   ....[60]....
        /*08d8*/ 	.word	0x000267a0
        /*08dc*/ 	.word	0x00000008
        /*08e0*/ 	.word	0x00032410
        /*08e4*/ 	.short	0x010a
        /*08e6*/ 	.byte	0x3f
	.zero		1


	//   ....[61]....
        /*08e8*/ 	.word	0x000267f0
        /*08ec*/ 	.word	0x00000008
        /*08f0*/ 	.word	0x00000000
        /*08f4*/ 	.short	0x010a
        /*08f6*/ 	.byte	0x3f
	.zero		1


	//   ....[62]....
        /*08f8*/ 	.word	0x00026840
        /*08fc*/ 	.word	0x00000000
        /*0900*/ 	.word	0x00000000
        /*0904*/ 	.short	0x010a
        /*0906*/ 	.byte	0x3f
	.zero		1


	//   ....[63]....
        /*0908*/ 	.word	0x00026890
        /*090c*/ 	.word	0x00000004
        /*0910*/ 	.word	0x00000000
        /*0914*/ 	.short	0x010a
        /*0916*/ 	.byte	0x3f
	.zero		1


	//   ....[64]....
        /*0918*/ 	.word	0x000268e0
        /*091c*/ 	.word	0x00000000
        /*0920*/ 	.word	0x00000000
        /*0924*/ 	.short	0x010a
        /*0926*/ 	.byte	0x3f
	.zero		1


	//   ....[65]....
        /*0928*/ 	.word	0x00026930
        /*092c*/ 	.word	0x00000004
        /*0930*/ 	.word	0x00000000
        /*0934*/ 	.short	0x010a
        /*0936*/ 	.byte	0x3f
	.zero		1


	//   ....[66]....
        /*0938*/ 	.word	0x00026ad0
        /*093c*/ 	.word	0x00000009
        /*0940*/ 	.word	0x00032440
        /*0944*/ 	.short	0x010a
        /*0946*/ 	.byte	0x3f
	.zero		1


	//   ....[67]....
        /*0948*/ 	.word	0x00026b50
        /*094c*/ 	.word	0x00000009
        /*0950*/ 	.word	0x00032420
        /*0954*/ 	.short	0x010a
        /*0956*/ 	.byte	0x3f
	.zero		1


	//   ....[68]....
        /*0958*/ 	.word	0x00026ba0
        /*095c*/ 	.word	0x00000009
        /*0960*/ 	.word	0x00032460
        /*0964*/ 	.short	0x010a
        /*0966*/ 	.byte	0x3f
	.zero		1


	//   ....[69]....
        /*0968*/ 	.word	0x00026bf0
        /*096c*/ 	.word	0x00000002
        /*0970*/ 	.word	0x00032440
        /*0974*/ 	.short	0x010a
        /*0976*/ 	.byte	0x3f
	.zero		1


	//   ....[70]....
        /*0978*/ 	.word	0x00026c40
        /*097c*/ 	.word	0x00000002
        /*0980*/ 	.word	0x00032460
        /*0984*/ 	.short	0x010a
        /*0986*/ 	.byte	0x3f
	.zero		1


	//   ....[71]....
        /*0988*/ 	.word	0x00026c90
        /*098c*/ 	.word	0x00000002
        /*0990*/ 	.word	0x00032440
        /*0994*/ 	.short	0x010a
        /*0996*/ 	.byte	0x3f
	.zero		1


	//   ....[72]....
        /*0998*/ 	.word	0x00026ce0
        /*099c*/ 	.word	0x00000002
        /*09a0*/ 	.word	0x00032460
        /*09a4*/ 	.short	0x010a
        /*09a6*/ 	.byte	0x3f
	.zero		1


	//   ....[73]....
        /*09a8*/ 	.word	0x00026d30
        /*09ac*/ 	.word	0x00000002
        /*09b0*/ 	.word	0x00032440
        /*09b4*/ 	.short	0x010a
        /*09b6*/ 	.byte	0x3f
	.zero		1


	//   ....[74]....
        /*09b8*/ 	.word	0x00026d80
        /*09bc*/ 	.word	0x00000002
        /*09c0*/ 	.word	0x00032460
        /*09c4*/ 	.short	0x010a
        /*09c6*/ 	.byte	0x3f
	.zero		1


	//   ....[75]....
        /*09c8*/ 	.word	0x00027730
        /*09cc*/ 	.word	0x00000000
        /*09d0*/ 	.word	0x00032420
        /*09d4*/ 	.short	0x010a
        /*09d6*/ 	.byte	0x3f
	.zero		1


	//   ....[76]....
        /*09d8*/ 	.word	0x000278d0
        /*09dc*/ 	.word	0x00000006
        /*09e0*/ 	.word	0x00000000
        /*09e4*/ 	.short	0x010a
        /*09e6*/ 	.byte	0x3f
	.zero		1


	//   ....[77]....
        /*09e8*/ 	.word	0x00027920
        /*09ec*/ 	.word	0x00000007
        /*09f0*/ 	.word	0x00000000
        /*09f4*/ 	.short	0x010a
        /*09f6*/ 	.byte	0x3f
	.zero		1


	//   ....[78]....
        /*09f8*/ 	.word	0x00027970
        /*09fc*/ 	.word	0x00000004
        /*0a00*/ 	.word	0x00000000
        /*0a04*/ 	.short	0x010a
        /*0a06*/ 	.byte	0x3f
	.zero		1


	//   ....[79]....
        /*0a08*/ 	.word	0x00027d10
        /*0a0c*/ 	.word	0x0000000c
        /*0a10*/ 	.word	0x00000000
        /*0a14*/ 	.short	0x010a
        /*0a16*/ 	.byte	0x3f
	.zero		1


	//   ....[80]....
        /*0a18*/ 	.word	0x00027e50
        /*0a1c*/ 	.word	0x00000002
        /*0a20*/ 	.word	0x00000000
        /*0a24*/ 	.short	0x010a
        /*0a26*/ 	.byte	0x3f
	.zero		1


	//   ....[81]....
        /*0a28*/ 	.word	0x000284b0
        /*0a2c*/ 	.word	0x0000000b
        /*0a30*/ 	.word	0x00000000
        /*0a34*/ 	.short	0x010a
        /*0a36*/ 	.byte	0x3f
	.zero		1


	//   ....[82]....
        /*0a38*/ 	.word	0x000285f0
        /*0a3c*/ 	.word	0x00000008
        /*0a40*/ 	.word	0x00000000
        /*0a44*/ 	.short	0x010a
        /*0a46*/ 	.byte	0x3f
	.zero		1


	//   ....[83]....
        /*0a48*/ 	.word	0x00029920
        /*0a4c*/ 	.word	0x00000002
        /*0a50*/ 	.word	0x00000000
        /*0a54*/ 	.short	0x0101
        /*0a56*/ 	.byte	0x3f
	.zero		1


	//   ....[84]....
        /*0a58*/ 	.word	0x00042e40
        /*0a5c*/ 	.word	0x00000004
        /*0a60*/ 	.word	0x00000000
        /*0a64*/ 	.short	0x0101
        /*0a66*/ 	.byte	0x3f
	.zero		1


	//   ....[85]....
        /*0a68*/ 	.word	0x00042e70
        /*0a6c*/ 	.word	0x00000002
        /*0a70*/ 	.word	0x00000000
        /*0a74*/ 	.short	0x010a
        /*0a76*/ 	.byte	0x3f
	.zero		1


	//   ....[86]....
        /*0a78*/ 	.word	0x00042ec0
        /*0a7c*/ 	.word	0x00000008
        /*0a80*/ 	.word	0x00000000
        /*0a84*/ 	.short	0x010a
        /*0a86*/ 	.byte	0x3f
	.zero		1


	//----- nvinfo : EIATTR_NUM_MBARRIERS
	.align		4
.L_442:
        /*0a88*/ 	.byte	0x03, 0x38
        /*0a8a*/ 	.short	0x0017


	//----- nvinfo : EIATTR_EXIT_INSTR_OFFSETS
	.align		4
        /*0a8c*/ 	.byte	0x04, 0x1c
        /*0a8e*/ 	.short	(.L_444 - .L_443)


	//   ....[0]....
.L_443:
        /*0a90*/ 	.word	0x00000bf0


	//   ....[1]....
        /*0a94*/ 	.word	0x00021630


	//   ....[2]....
        /*0a98*/ 	.word	0x00021690


	//   ....[3]....
        /*0a9c*/ 	.word	0x000266d0


	//----- nvinfo : EIATTR_MAX_THREADS
	.align		4
.L_444:
        /*0aa0*/ 	.byte	0x04, 0x05
        /*0aa2*/ 	.short	(.L_446 - .L_445)
.L_445:
        /*0aa4*/ 	.word	0x00000180
        /*0aa8*/ 	.word	0x00000001
        /*0aac*/ 	.word	0x00000001


	//----- nvinfo : EIATTR_CRS_STACK_SIZE
	.align		4
.L_446:
        /*0ab0*/ 	.byte	0x04, 0x1e
        /*0ab2*/ 	.short	(.L_448 - .L_447)
.L_447:
        /*0ab4*/ 	.word	0x00000000


	//----- nvinfo : EIATTR_CBANK_PARAM_SIZE
	.align		4
.L_448:
        /*0ab8*/ 	.byte	0x03, 0x19
        /*0aba*/ 	.short	0x0b70


	//----- nvinfo : EIATTR_PARAM_CBANK
	.align		4
        /*0abc*/ 	.byte	0x04, 0x0a
        /*0abe*/ 	.short	(.L_450 - .L_449)
	.align		4
.L_449:
        /*0ac0*/ 	.word	index@(.nv.constant0._ZN7cutlass13device_kernelIN5flash11enable_sm90INS1_16FlashAttnFwdSm90INS1_25CollectiveMainloopFwdSm90ILi2EN4cute5tupleIJNS5_1CILi1EEES8_S8_EEENS6_IJNS7_ILi128EEENS7_ILi96EEENS7_ILi64EEEEEELi256ENS_10bfloat16_tEfNS_4arch4Sm90ELb0ELb1ELb0ELb1ELb0ELb0ELb1ELb1ELb0ELb0ELb0ELb0EEENS1_21CollectiveEpilogueFwdINS6_IJSA_NS7_ILi256EEESB_EEES9_SE_SG_Li256ELb1ELb0ELb0ELb0EEENS1_36VarlenDynamicPersistentTileSchedulerILi128ELi96ELi256ELi32ELb0ELb0ELb1ELb1ELb0ELb1EEEEEEEEEvNT_6ParamsE)
        /*0ac4*/ 	.short	0x0210
        /*0ac6*/ 	.short	0x0b70


	//----- nvinfo : EIATTR_SW_WAR
	.align		4
.L_450:
        /*0ac8*/ 	.byte	0x04, 0x36
        /*0aca*/ 	.short	(.L_452 - .L_451)
.L_451:
        /*0acc*/ 	.word	0x00000008
.L_452:


//--------------------- .nv.info._ZN7cutlass13device_kernelIN5flash11enable_sm90INS1_16FlashAttnFwdSm90INS1_25CollectiveMainloopFwdSm90ILi2EN4cute5tupleIJNS5_1CILi1EEES8_S8_EEENS6_IJNS7_ILi128EEENS7_ILi96EEENS7_ILi64EEEEEELi256ENS_10bfloat16_tEfNS_4arch4Sm90ELb0ELb1ELb0ELb1ELb0ELb1ELb1ELb1ELb0ELb0ELb0ELb0EEENS1_21CollectiveEpilogueFwdINS6_IJSA_NS7_ILi256EEESB_EEES9_SE_SG_Li256ELb1ELb0ELb0ELb0EEENS1_36VarlenDynamicPersistentTileSchedulerILi128ELi96ELi256ELi32ELb0ELb0ELb1ELb1ELb0ELb1EEEEEEEEEvNT_6ParamsE --------------------------
	.section	.nv.info._ZN7cutlass13device_kernelIN5flash11enable_sm90INS1_16FlashAttnFwdSm90INS1_25CollectiveMainloopFwdSm90ILi2EN4cute5tupleIJNS5_1CILi1EEES8_S8_EEENS6_IJNS7_ILi128EEENS7_ILi96EEENS7_ILi64EEEEEELi256ENS_10bfloat16_tEfNS_4arch4Sm90ELb0ELb1ELb0ELb1ELb0ELb1ELb1ELb1ELb0ELb0ELb0ELb0EEENS1_21CollectiveEpilogueFwdINS6_IJSA_NS7_ILi256EEESB_EEES9_SE_SG_Li256ELb1ELb0ELb0ELb0EEENS1_36VarlenDynamicPersistentTileSchedulerILi128ELi96ELi256ELi32ELb0ELb0ELb1ELb1ELb0ELb1EEEEEEEEEvNT_6ParamsE,"",@"SHT_CUDA_INFO"
	.sectionflags	@""
	.align	4


	//----- nvinfo : EIATTR_CUDA_API_VERSION
	.align		4
        /*0000*/ 	.byte	0x04, 0x37
        /*0002*/ 	.short	(.L_454 - .L_453)
.L_453:
        /*0004*/ 	.word	0x00000082


	//----- nvinfo : EIATTR_KPARAM_INFO
	.align		4
.L_454:
        /*0008*/ 	.byte	0x04, 0x17
        /*000a*/ 	.short	(.L_456 - .L_455)
.L_455:
        /*000c*/ 	.word	0x00000000
        /*0010*/ 	.short	0x0000
        /*0012*/ 	.short	0x0070
        /*0014*/ 	.byte	0x00, 0xf0, 0x01, 0x2c


	//----- nvinfo : EIATTR_SPARSE_MMA_MASK
	.align		4
.L_456:
        /*0018*/ 	.byte	0x03, 0x50
        /*001a*/ 	.short	0x0000


	//----- nvinfo : EIATTR_MAXREG_COUNT
	.align		4
        /*001c*/ 	.byte	0x03, 0x1b
        /*001e*/ 	.short	0x00a8


	//----- nvinfo : EIATTR_NUM_BARRIERS
	.align		4
        /*0020*/ 	.byte	0x02, 0x4c
        /*0022*/ 	.byte	0x10
	.zero		1


	//----- nvinfo : EIATTR_EXTERNS
	.align		4
        /*0024*/ 	.byte	0x04, 0x0f
        /*0026*/ 	.short	(.L_458 - .L_457)


	//   ....[0]....
	.align		4
.L_457:
        /*0028*/ 	.word	index@(__assertfail)


	//----- nvinfo : EIATTR_ANNOTATIONS
	.align		4
.L_458:
        /*002c*/ 	.byte	0x04, 0x55
        /*002e*/ 	.short	(.L_460 - .L_459)


	//   ....[0]....
.L_459:
        /* <DEDUP_REMOVED lines=37> */


	//----- nvinfo : EIATTR_MERCURY_ISA_VERSION
	.align		4
.L_460:
        /*0268*/ 	.byte	0x03, 0x5f
        /*026a*/ 	.short	0x0101


	//----- nvinfo : EIATTR_UNUSED_LOAD_BYTE_OFFSET
	.align		4
        /*026c*/ 	.byte	0x04, 0x44
        /*026e*/ 	.short	(.L_462 - .L_461)


	//   ....[0]....
.L_461:
        /*0270*/ 	.word	0x00000c40
        /*0274*/ 	.word	0x0000fff0


	//   ....[1]....
        /*0278*/ 	.word	0x0002a9a0
        /*027c*/ 	.word	0x0000fff0


	//----- nvinfo : EIATTR_INT_WARP_WIDE_INSTR_OFFSETS
	.align		4
.L_462:
        /*0280*/ 	.byte	0x04, 0x31
        /*0282*/ 	.short	(.L_464 - .L_463)


	//   ....[0]....
.L_463:
        /*0284*/ 	.word	0x00000240


	//   ....[1]....
        /*0288*/ 	.word	0x00000280


	//   ....[2]....
        /*028c*/ 	.word	0x000002f0


	//   ....[3]....
        /*0290*/ 	.word	0x00000300


	//   ....[4]....
        /*0294*/ 	.word	0x0002fbf0


	//   ....[5]....
        /*0298*/ 	.word	0x0002fc80


	//   ....[6]....
        /*029c*/ 	.word	0x00030180


	//   ....[7]....
        /*02a0*/ 	.word	0x000301f0


	//   ....[8]....
        /*02a4*/ 	.word	0x00032700


	//   ....[9]....
        /*02a8*/ 	.word	0x00032790


	//----- nvinfo : EIATTR_COOP_GROUP_MASK_REGIDS
	.align		4
.L_464:
        /*02ac*/ 	.byte	0x04, 0x29
        /*02ae*/ 	.short	(.L_466 - .L_465)


	//   ....[0]....
.L_465:
        /*02b0*/ 	.word	0xffffffff


	//   ....[1]....
        /*02b4*/ 	.word	0xffffffff


	//   ....[2]....
        /*02b8*/ 	.word	0xffffffff


	//   ....[3]....
        /*02bc*/ 	.word	0xffffffff


	//   ....[4]....
        /*02c0*/ 	.word	0xffffffff


	//   ....[5]....
        /*02c4*/ 	.word	0xffffffff


	//   ....[6]....
        /*02c8*/ 	.word	0xffffffff


	//   ....[7]....
        /*02cc*/ 	.word	0xffffffff


	//   ....[8]....
        /*02d0*/ 	.word	0xffffffff


	//   ....[9]....
        /*02d4*/ 	.word	0xffffffff


	//   ....[10]....
        /*02d8*/ 	.word	0xffffffff


	//   ....[11]....
        /*02dc*/ 	.word	0xffffffff


	//   ....[12]....
        /*02e0*/ 	.word	0xffffffff


	//   ....[13]....
        /*02e4*/ 	.word	0xffffffff


	//   ....[14]....
        /*02e8*/ 	.word	0xffffffff


	//   ....[15]....
        /*02ec*/ 	.word	0xffffffff


	//   ....[16]....
        /*02f0*/ 	.word	0xffffffff


	//   ....[17]....
        /*02f4*/ 	.word	0xffffffff


	//   ....[18]....
        /*02f8*/ 	.word	0xffffffff


	//   ....[19]....
        /*02fc*/ 	.word	0xffffffff


	//   ....[20]....
        /*0300*/ 	.word	0xffffffff


	//   ....[21]....
        /*0304*/ 	.word	0xffffffff


	//   ....[22]....
        /*0308*/ 	.word	0xffffffff


	//   ....[23]....
        /*030c*/ 	.word	0xffffffff


	//   ....[24]....
        /*0310*/ 	.word	0xffffffff


	//   ....[25]....
        /*0314*/ 	.word	0xffffffff


	//   ....[26]....
        /*0318*/ 	.word	0xffffffff


	//   ....[27]....
        /*031c*/ 	.word	0xffffffff


	//   ....[28]....
        /*0320*/ 	.word	0xffffffff


	//   ....[29]....
        /*0324*/ 	.word	0xffffffff


	//   ....[30]....
        /*0328*/ 	.word	0xffffffff


	//   ....[31]....
        /*032c*/ 	.word	0xffffffff


	//   ....[32]....
        /*0330*/ 	.word	0xffffffff


	//   ....[33]....
        /*0334*/ 	.word	0xffffffff


	//   ....[34]....
        /*0338*/ 	.word	0xffffffff


	//   ....[35]....
        /*033c*/ 	.word	0xffffffff


	//   ....[36]....
        /*0340*/ 	.word	0xffffffff


	//   ....[37]....
        /*0344*/ 	.word	0xffffffff


	//   ....[38]....
        /*0348*/ 	.word	0xffffffff


	//   ....[39]....
        /*034c*/ 	.word	0xffffffff


	//   ....[40]....
        /*0350*/ 	.word	0xffffffff


	//   ....[41]....
        /*0354*/ 	.word	0xffffffff


	//   ....[42]....
        /*0358*/ 	.word	0xffffffff


	//   ....[43]....
        /*035c*/ 	.word	0xffffffff


	//   ....[44]....
        /*0360*/ 	.word	0xffffffff


	//   ....[45]....
        /*0364*/ 	.word	0xffffffff


	//   ....[46]....
        /*0368*/ 	.word	0xffffffff


	//   ....[47]....
        /*036c*/ 	.word	0xffffffff


	//   ....[48]....
        /*0370*/ 	.word	0xffffffff


	//   ....[49]....
        /*0374*/ 	.word	0xffffffff


	//   ....[50]....
        /*0378*/ 	.word	0xffffffff


	//   ....[51]....
        /*037c*/ 	.word	0xffffffff


	//   ....[52]....
        /*0380*/ 	.word	0xffffffff


	//   ....[53]....
        /*0384*/ 	.word	0xffffffff


	//   ....[54]....
        /*0388*/ 	.word	0xffffffff


	//   ....[55]....
        /*038c*/ 	.word	0xffffffff


	//   ....[56]....
        /*0390*/ 	.word	0xffffffff


	//   ....[57]....
        /*0394*/ 	.word	0xffffffff


	//   ....[58]....
        /*0398*/ 	.word	0x0500000f


	//   ....[59]....
        /*039c*/ 	.word	0x0500000f


	//   ....[60]....
        /*03a0*/ 	.word	0x0500000f


	//   ....[61]....
        /*03a4*/ 	.word	0x0500000f


	//   ....[62]....
        /*03a8*/ 	.word	0x0500000f


	//   ....[63]....
        /*03ac*/ 	.word	0x0500000f


	//   ....[64]....
        /*03b0*/ 	.word	0x0500000f


	//   ....[65]....
        /*03b4*/ 	.word	0x0500000f


	//   ....[66]....
        /*03b8*/ 	.word	0x0500000f


	//   ....[67]....
        /*03bc*/ 	.word	0x0500000f


	//   ....[68]....
        /*03c0*/ 	.word	0x0500000f


	//   ....[69]....
        /*03c4*/ 	.word	0x0500000f


	//   ....[70]....
        /*03c8*/ 	.word	0x0500000f


	//   ....[71]....
        /*03cc*/ 	.word	0x0500000f


	//   ....[72]....
        /*03d0*/ 	.word	0x0500000f


	//   ....[73]....
        /*03d4*/ 	.word	0x0500000f


	//   ....[74]....
        /*03d8*/ 	.word	0x0500000f


	//   ....[75]....
        /*03dc*/ 	.word	0x0500000f


	//   ....[76]....
        /*03e0*/ 	.word	0x0500000f


	//   ....[77]....
        /*03e4*/ 	.word	0x0500000f


	//   ....[78]....
        /*03e8*/ 	.word	0x0500000f


	//   ....[79]....
        /*03ec*/ 	.word	0x0500000f


	//   ....[80]....
        /*03f0*/ 	.word	0x0500000f


	//   ....[81]....
        /*03f4*/ 	.word	0x0500000f


	//   ....[82]....
        /*03f8*/ 	.word	0x0500000f


	//   ....[83]....
        /*03fc*/ 	.word	0x0500000f


	//   ....[84]....
        /*0400*/ 	.word	0x0500000f


	//   ....[85]....
        /*0404*/ 	.word	0x0500000f


	//   ....[86]....
        /*0408*/ 	.word	0x0500000f


	//   ....[87]....
        /*040c*/ 	.word	0x0500000f


	//   ....[88]....
        /*0410*/ 	.word	0x0500000f


	//   ....[89]....
        /*0414*/ 	.word	0x0500000f


	//   ....[90]....
        /*0418*/ 	.word	0x0500000f


	//   ....[91]....
        /*041c*/ 	.word	0x0500000f


	//   ....[92]....
        /*0420*/ 	.word	0x0500000f


	//   ....[93]....
        /*0424*/ 	.word	0x0500000f


	//   ....[94]....
        /*0428*/ 	.word	0x0500000f


	//   ....[95]....
        /*042c*/ 	.word	0xffffffff


	//   ....[96]....
        /*0430*/ 	.word	0xffffffff


	//   ....[97]....
        /*0434*/ 	.word	0xffffffff


	//   ....[98]....
        /*0438*/ 	.word	0xffffffff


	//----- nvinfo : EIATTR_COOP_GROUP_INSTR_OFFSETS
	.align		4
.L_466:
        /*043c*/ 	.byte	0x04, 0x28
        /*043e*/ 	.short	(.L_468 - .L_467)


	//   ....[0]....
.L_467:
        /*0440*/ 	.word	0x000000c0


	//   ....[1]....
        /*0444*/ 	.word	0x00000250


	//   ....[2]....
        /*0448*/ 	.word	0x000002a0


	//   ....[3]....
        /*044c*/ 	.word	0x000004f0


	//   ....[4]....
        /*0450*/ 	.word	0x00000650


	//   ....[5]....
        /*0454*/ 	.word	0x00000770


	//   ....[6]....
        /*0458*/ 	.word	0x000008d0


	//   ....[7]....
        /*045c*/ 	.word	0x00006750


	//   ....[8]....
        /*0460*/ 	.word	0x0000cd00


	//   ....[9]....
        /*0464*/ 	.word	0x0000cd90


	//   ....[10]....
        /*0468*/ 	.word	0x0000cf60


	//   ....[11]....
        /*046c*/ 	.word	0x0000cf80


	//   ....[12]....
        /*0470*/ 	.word	0x000168e0


	//   ....[13]....
        /*0474*/ 	.word	0x00016970


	//   ....[14]....
        /*0478*/ 	.word	0x00016a30


	//   ....[15]....
        /*047c*/ 	.word	0x00016a80


	//   ....[16]....
        /*0480*/ 	.word	0x000211c0


	//   ....[17]....
        /*0484*/ 	.word	0x00021270


	//   ....[18]....
        /*0488*/ 	.word	0x000213f0


	//   ....[19]....
        /*048c*/ 	.word	0x00021460


	//   ....[20]....
        /*0490*/ 	.word	0x00029a00


	//   ....[21]....
        /*0494*/ 	.word	0x00029a20


	//   ....[22]....
        /*0498*/ 	.word	0x00029a80


	//   ....[23]....
        /*049c*/ 	.word	0x00029ac0


	//   ....[24]....
        /*04a0*/ 	.word	0x0002d510


	//   ....[25]....
        /*04a4*/ 	.word	0x0002d6a0


	//   ....[26]....
        /*04a8*/ 	.word	0x0002d6d0


	//   ....[27]....
        /*04ac*/ 	.word	0x0002d700


	//   ....[28]....
        /*04b0*/ 	.word	0x0002d740


	//   ....[29]....
        /*04b4*/ 	.word	0x0002d790


	//   ....[30]....
        /*04b8*/ 	.word	0x0002d7f0


	//   ....[31]....
        /*04bc*/ 	.word	0x0002d9d0


	//   ....[32]....
        /*04c0*/ 	.word	0x0002da30


	//   ....[33]....
        /*04c4*/ 	.word	0x0002da70


	//   ....[34]....
        /*04c8*/ 	.word	0x0002dab0


	//   ....[35]....
        /*04cc*/ 	.word	0x0002dae0


	//   ....[36]....
        /*04d0*/ 	.word	0x0002db10


	//   ....[37]....
        /*04d4*/ 	.word	0x0002dba0


	//   ....[38]....
        /*04d8*/ 	.word	0x0002dc00


	//   ....[39]....
        /*04dc*/ 	.word	0x0002dc90


	//   ....[40]....
        /*04e0*/ 	.word	0x00032820


	//   ....[41]....
        /*04e4*/ 	.word	0x00032830


	//   ....[42]....
        /*04e8*/ 	.word	0x00032940


	//   ....[43]....
        /*04ec*/ 	.word	0x000329a0


	//   ....[44]....
        /*04f0*/ 	.word	0x000329e0


	//   ....[45]....
        /*04f4*/ 	.word	0x00032a20


	//   ....[46]....
        /*04f8*/ 	.word	0x00032a50


	//   ....[47]....
        /*04fc*/ 	.word	0x00032a80


	//   ....[48]....
        /*0500*/ 	.word	0x00032c10


	//   ....[49]....
        /*0504*/ 	.word	0x00032c70


	//   ....[50]....
        /*0508*/ 	.word	0x00032cb0


	//   ....[51]....
        /*050c*/ 	.word	0x00032cf0


	//   ....[52]....
        /*0510*/ 	.word	0x00032d20


	//   ....[53]....
        /*0514*/ 	.word	0x00032d50


	//   ....[54]....
        /*0518*/ 	.word	0x00032e10


	//   ....[55]....
        /*051c*/ 	.word	0x00032e30


	//   ....[56]....
        /*0520*/ 	.word	0x00032ea0


	//   ....[57]....
        /*0524*/ 	.word	0x00033510


	//   ....[58]....
        /*0528*/ 	.word	0x00033950


	//   ....[59]....
        /*052c*/ 	.word	0x000339f0


	//   ....[60]....
        /*0530*/ 	.word	0x00033a90


	//   ....[61]....
        /*0534*/ 	.word	0x00033b30


	//   ....[62]....
        /*0538*/ 	.word	0x00033bd0


	//   ....[63]....
        /*053c*/ 	.word	0x00033c70


	//   ....[64]....
        /*0540*/ 	.word	0x00033d10


	//   ....[65]....
        /*0544*/ 	.word	0x00033db0


	//   ....[66]....
        /*0548*/ 	.word	0x00033e50


	//   ....[67]....
        /*054c*/ 	.word	0x00033f40


	//   ....[68]....
        /*0550*/ 	.word	0x00033fe0


	//   ....[69]....
        /*0554*/ 	.word	0x00034080


	//   ....[70]....
        /*0558*/ 	.word	0x00034120


	//   ....[71]....
        /*055c*/ 	.word	0x000341c0


	//   ....[72]....
        /*0560*/ 	.word	0x00034260


	//   ....[73]....
        /*0564*/ 	.word	0x00034300


	//   ....[74]....
        /*0568*/ 	.word	0x000343a0


	//   ....[75]....
        /*056c*/ 	.word	0x000346a0


	//   ....[76]....
        /*0570*/ 	.word	0x00034980


	//   ....[77]....
        /*0574*/ 	.word	0x00034da0


	//   ....[78]....
        /*0578*/ 	.word	0x00034e30


	//   ....[79]....
        /*057c*/ 	.word	0x00034ed0


	//   ....[80]....
        /*0580*/ 	.word	0x00034f80


	//   ....[81]....
        /*0584*/ 	.word	0x00035000


	//   ....[82]....
        /*0588*/ 	.word	0x00035080


	//   ....[83]....
        /*058c*/ 	.word	0x00035100


	//   ....[84]....
        /*0590*/ 	.word	0x00035180


	//   ....[85]....
        /*0594*/ 	.word	0x00035210


	//   ....[86]....
        /*0598*/ 	.word	0x000352c0


	//   ....[87]....
        /*059c*/ 	.word	0x00035340


	//   ....[88]....
        /*05a0*/ 	.word	0x000353c0


	//   ....[89]....
        /*05a4*/ 	.word	0x00035440


	//   ....[90]....
        /*05a8*/ 	.word	0x000354c0


	//   ....[91]....
        /*05ac*/ 	.word	0x00035530


	//   ....[92]....
        /*05b0*/ 	.word	0x000355d0


	//   ....[93]....
        /*05b4*/ 	.word	0x00035660


	//   ....[94]....
        /*05b8*/ 	.word	0x00035790


	//   ....[95]....
        /*05bc*/ 	.word	0x000385e0


	//   ....[96]....
        /*05c0*/ 	.word	0x00038610


	//   ....[97]....
        /*05c4*/ 	.word	0x00038630


	//   ....[98]....
        /*05c8*/ 	.word	0x00038640


	//----- nvinfo : EIATTR_REG_RECONFIG
	.align		4
.L_468:
        /*05cc*/ 	.byte	0x01, 0x54
	.zero		2


	//----- nvinfo : EIATTR_SYSCALL_OFFSETS
	.align		4
        /*05d0*/ 	.byte	0x04, 0x46
        /*05d2*/ 	.short	(.L_470 - .L_469)


	//   ....[0]....
.L_469:
        /*05d4*/ 	.word	0x00001b90


	//   ....[1]....
        /*05d8*/ 	.word	0x00001ce0


	//   ....[2]....
        /*05dc*/ 	.word	0x00006b70


	//   ....[3]....
        /*05e0*/ 	.word	0x00007270


	//   ....[4]....
        /*05e4*/ 	.word	0x0002fe10


	//   ....[5]....
        /*05e8*/ 	.word	0x0002ff50


	//   ....[6]....
        /*05ec*/ 	.word	0x00030050


	//----- nvinfo : EIATTR_MBARRIER_INSTR_OFFSETS
	.align		4
.L_470:
        /*05f0*/ 	.byte	0x04, 0x39
        /*05f2*/ 	.short	(.L_472 - .L_471)


	//   ....[0]....
.L_471:
        /*05f4*/ 	.word	0x00000390
        /*05f8*/ 	.word	0x000000ff
        /*05fc*/ 	.word	0x00032400
        /*0600*/ 	.short	0x0100
        /*0602*/ 	.byte	0x08
	.zero		1


	//   ....[1]....
        /*0604*/ 	.word	0x000003a0
        /*0608*/ 	.word	0x000000ff
        /*060c*/ 	.word	0x00032410
        /*0610*/ 	.short	0x0100
        /*0612*/ 	.byte	0x08
	.zero		1


	//   ....[2]....
        /*0614*/ 	.word	0x000003b0
        /*0618*/ 	.word	0x000000ff
        /*061c*/ 	.word	0x00032420
        /*0620*/ 	.short	0x0100
        /*0622*/ 	.byte	0x08
	.zero		1


	//   ....[3]....
        /*0624*/ 	.word	0x000004a0
        /*0628*/ 	.word	0x000000ff
        /*062c*/ 	.word	0x00032430
        /*0630*/ 	.short	0x0100
        /*0632*/ 	.byte	0x08
	.zero		1


	//   ....[4]....
        /*0634*/ 	.word	0x000004b0
        /*0638*/ 	.word	0x000000ff
        /*063c*/ 	.word	0x00032440
        /*0640*/ 	.short	0x0100
        /*0642*/ 	.byte	0x08
	.zero		1


	//   ....[5]....
        /*0644*/ 	.word	0x000004c0
        /*0648*/ 	.word	0x000000ff
        /*064c*/ 	.word	0x00032438
        /*0650*/ 	.short	0x0100
        /*0652*/ 	.byte	0x08
	.zero		1


	//   ....[6]....
        /*0654*/ 	.word	0x000004d0
        /*0658*/ 	.word	0x000000ff
        /*065c*/ 	.word	0x00032448
        /*0660*/ 	.short	0x0100
        /*0662*/ 	.byte	0x08
	.zero		1


	//   ....[7]....
        /*0664*/ 	.word	0x00000600
        /*0668*/ 	.word	0x000000ff
        /*066c*/ 	.word	0x00032450
        /*0670*/ 	.short	0x0100
        /*0672*/ 	.byte	0x08
	.zero		1


	//   ....[8]....
        /*0674*/ 	.word	0x00000610
        /*0678*/ 	.word	0x000000ff
        /*067c*/ 	.word	0x00032460
        /*0680*/ 	.short	0x0100
        /*0682*/ 	.byte	0x08
	.zero		1


	//   ....[9]....
        /*0684*/ 	.word	0x00000620
        /*0688*/ 	.word	0x000000ff
        /*068c*/ 	.word	0x00032458
        /*0690*/ 	.short	0x0100
        /*0692*/ 	.byte	0x08
	.zero		1


	//   ....[10]....
        /*0694*/ 	.word	0x00000630
        /*0698*/ 	.word	0x000000ff
        /*069c*/ 	.word	0x00032468
        /*06a0*/ 	.short	0x0100
        /*06a2*/ 	.byte	0x08
	.zero		1


	//   ....[11]....
        /*06a4*/ 	.word	0x00000720
        /*06a8*/ 	.word	0x000000ff
        /*06ac*/ 	.word	0x00032470
        /*06b0*/ 	.short	0x0100
        /*06b2*/ 	.byte	0x06
	.zero		1


	//   ....[12]....
        /*06b4*/ 	.word	0x00000730
        /*06b8*/ 	.word	0x000000ff
        /*06bc*/ 	.word	0x00032480
        /*06c0*/ 	.short	0x0100
        /*06c2*/ 	.byte	0x06
	.zero		1


	//   ....[13]....
        /*06c4*/ 	.word	0x00000740
        /*06c8*/ 	.word	0x000000ff
        /*06cc*/ 	.word	0x00032478
        /*06d0*/ 	.short	0x0100
        /*06d2*/ 	.byte	0x06
	.zero		1


	//   ....[14]....
        /*06d4*/ 	.word	0x00000750
        /*06d8*/ 	.word	0x000000ff
        /*06dc*/ 	.word	0x00032488
        /*06e0*/ 	.short	0x0100
        /*06e2*/ 	.byte	0x06
	.zero		1


	//   ....[15]....
        /*06e4*/ 	.word	0x00000880
        /*06e8*/ 	.word	0x000000ff
        /*06ec*/ 	.word	0x00032490
        /*06f0*/ 	.short	0x0100
        /*06f2*/ 	.byte	0x08
	.zero		1


	//   ....[16]....
        /*06f4*/ 	.word	0x00000890
        /*06f8*/ 	.word	0x000000ff
        /*06fc*/ 	.word	0x000324a0
        /*0700*/ 	.short	0x0100
        /*0702*/ 	.byte	0x08
	.zero		1


	//   ....[17]....
        /*0704*/ 	.word	0x000008a0
        /*0708*/ 	.word	0x000000ff
        /*070c*/ 	.word	0x00032498
        /*0710*/ 	.short	0x0100
        /*0712*/ 	.byte	0x08
	.zero		1


	//   ....[18]....
        /*0714*/ 	.word	0x000008b0
        /*0718*/ 	.word	0x000000ff
        /*071c*/ 	.word	0x000324a8
        /*0720*/ 	.short	0x0100
        /*0722*/ 	.byte	0x08
	.zero		1


	//   ....[19]....
        /*0724*/ 	.word	0x000009e0
        /*0728*/ 	.word	0x000000ff
        /*072c*/ 	.word	0x000324b0
        /*0730*/ 	.short	0x0100
        /*0732*/ 	.byte	0x08
	.zero		1


	//   ....[20]....
        /*0734*/ 	.word	0x000009f0
        /*0738*/ 	.word	0x000000ff
        /*073c*/ 	.word	0x000324c0
        /*0740*/ 	.short	0x0100
        /*0742*/ 	.byte	0x08
	.zero		1


	//   ....[21]....
        /*0744*/ 	.word	0x00000a00
        /*0748*/ 	.word	0x000000ff
        /*074c*/ 	.word	0x000324b8
        /*0750*/ 	.short	0x0100
        /*0752*/ 	.byte	0x08
	.zero		1


	//   ....[22]....
        /*0754*/ 	.word	0x00000a10
        /*0758*/ 	.word	0x000000ff
        /*075c*/ 	.word	0x000324c8
        /*0760*/ 	.short	0x0100
        /*0762*/ 	.byte	0x08
	.zero		1


	//   ....[23]....
        /*0764*/ 	.word	0x00002f80
        /*0768*/ 	.word	0x00000054
        /*076c*/ 	.word	0x00032490
        /*0770*/ 	.short	0x010a
        /*0772*/ 	.byte	0x3f
	.zero		1


	//   ....[24]....
        /*0774*/ 	.word	0x00004250
        /*0778*/ 	.word	0x00000054
        /*077c*/ 	.word	0x00032490
        /*0780*/ 	.short	0x010a
        /*0782*/ 	.byte	0x3f
	.zero		1


	//   ....[25]....
        /*0784*/ 	.word	0x00005340
        /*0788*/ 	.word	0x00000054
        /*078c*/ 	.word	0x00032490
        /*0790*/ 	.short	0x010a
        /*0792*/ 	.byte	0x3f
	.zero		1


	//   ....[26]....
        /*0794*/ 	.word	0x00005550
        /*0798*/ 	.word	0x00000004
        /*079c*/ 	.word	0x00000000
        /*07a0*/ 	.short	0x0101
        /*07a2*/ 	.byte	0x3f
	.zero		1


	//   ....[27]....
        /*07a4*/ 	.word	0x00005590
        /*07a8*/ 	.word	0x00000054
        /*07ac*/ 	.word	0x000324b0
        /*07b0*/ 	.short	0x010a
        /*07b2*/ 	.byte	0x3f
	.zero		1


	//   ....[28]....
        /*07b4*/ 	.word	0x00005be0
        /*07b8*/ 	.word	0x00000054
        /*07bc*/ 	.word	0x00000000
        /*07c0*/ 	.short	0x0101
        /*07c2*/ 	.byte	0x3f
	.zero		1


	//   ....[29]....
        /*07c4*/ 	.word	0x00006e70
        /*07c8*/ 	.word	0x00000091
        /*07cc*/ 	.word	0x00032400
        /*07d0*/ 	.short	0x010a
        /*07d2*/ 	.byte	0x3f
	.zero		1


	//   ....[30]....
        /*07d4*/ 	.word	0x00006ec0
        /*07d8*/ 	.word	0x00000091
        /*07dc*/ 	.word	0x00032400
        /*07e0*/ 	.short	0x010a
        /*07e2*/ 	.byte	0x3f
	.zero		1


	//   ....[31]....
        /*07e4*/ 	.word	0x00007a90
        /*07e8*/ 	.word	0x00000091
        /*07ec*/ 	.word	0x00032400
        /*07f0*/ 	.short	0x010a
        /*07f2*/ 	.byte	0x3f
	.zero		1


	//   ....[32]....
        /*07f4*/ 	.word	0x00008fa0
        /*07f8*/ 	.word	0x00000091
        /*07fc*/ 	.word	0x00032400
        /*0800*/ 	.short	0x010a
        /*0802*/ 	.byte	0x3f
	.zero		1


	//   ....[33]....
        /*0804*/ 	.word	0x0000a660
        /*0808*/ 	.word	0x00000005
        /*080c*/ 	.word	0x00000000
        /*0810*/ 	.short	0x010a
        /*0812*/ 	.byte	0x3f
	.zero		1


	//   ....[34]....
        /*0814*/ 	.word	0x0000a760
        /*0818*/ 	.word	0x00000002
        /*081c*/ 	.word	0x00000000
        /*0820*/ 	.short	0x010a
        /*0822*/ 	.byte	0x3f
	.zero		1


	//   ....[35]....
        /*0824*/ 	.word	0x0000ab90
        /*0828*/ 	.word	0x00000005
        /*082c*/ 	.word	0x00000000
        /*0830*/ 	.short	0x010a
        /*0832*/ 	.byte	0x3f
	.zero		1


	//   ....[36]....
        /*0834*/ 	.word	0x0000ac40
        /*0838*/ 	.word	0x00000004
        /*083c*/ 	.word	0x00000000
        /*0840*/ 	.short	0x010a
        /*0842*/ 	.byte	0x3f
	.zero		1


	//   ....[37]....
        /*0844*/ 	.word	0x0000b950
        /*0848*/ 	.word	0x00000004
        /*084c*/ 	.word	0x00000000
        /*0850*/ 	.short	0x0101
        /*0852*/ 	.byte	0x3f
	.zero		1


	//   ....[38]....
        /*0854*/ 	.word	0x00014f30
        /*0858*/ 	.word	0x00000002
        /*085c*/ 	.word	0x00000000
        /*0860*/ 	.short	0x0101
        /*0862*/ 	.byte	0x3f
	.zero		1


	//   ....[39]....
        /*0864*/ 	.word	0x00015380
        /*0868*/ 	.word	0x00000007
        /*086c*/ 	.word	0x00000000
        /*0870*/ 	.short	0x010a
        /*0872*/ 	.byte	0x3f
	.zero		1


	//   ....[40]....
        /*0874*/ 	.word	0x00015480
        /*0878*/ 	.word	0x00000000
        /*087c*/ 	.word	0x00000000
        /*0880*/ 	.short	0x010a
        /*0882*/ 	.byte	0x3f
	.zero		1


	//   ....[41]....
        /*0884*/ 	.word	0x000158b0
        /*0888*/ 	.word	0x00000007
        /*088c*/ 	.word	0x00000000
        /*0890*/ 	.short	0x010a
        /*0892*/ 	.byte	0x3f
	.zero		1


	//   ....[42]....
        /*0894*/ 	.word	0x00015960
        /*0898*/ 	.word	0x00000006
        /*089c*/ 	.word	0x00000000
        /*08a0*/ 	.short	0x010a
        /*08a2*/ 	.byte	0x3f
	.zero		1


	//   ....[43]....
        /*08a4*/ 	.word	0x00016670
        /*08a8*/ 	.word	0x00000006
        /*08ac*/ 	.word	0x00000000
        /*08b0*/ 	.short	0x0101
        /*08b2*/ 	.byte	0x3f
	.zero		1


	//   ....[44]....
        /*08b4*/ 	.word	0x0001e940
        /*08b8*/ 	.word	0x00000000
        /*08bc*/ 	.word	0x00000000
        /*08c0*/ 	.short	0x0101
        /*08c2*/ 	.byte	0x3f
	.zero		1


	//   ....[45]....
        /*08c4*/ 	.word	0x0001eb50
        /*08c8*/ 	.word	0x00000005
        /*08cc*/ 	.word	0x00000000
        /*08d0*/ 	.short	0x010a
        /*08d2*/ 	.byte	0x3f
	.zero		1


	//   ....[46]....
        /*08d4*/ 	.word	0x0001ec50
        /*08d8*/ 	.word	0x00000006
        /*08dc*/ 	.word	0x00000000
        /*08e0*/ 	.short	0x010a
        /*08e2*/ 	.byte	0x3f
	.zero		1


	//   ....[47]....
        /*08e4*/ 	.word	0x0001f080
        /*08e8*/ 	.word	0x00000005
        /*08ec*/ 	.word	0x00000000
        /*08f0*/ 	.short	0x010a
        /*08f2*/ 	.byte	0x3f
	.zero		1


	//   ....[48]....
        /*08f4*/ 	.word	0x0001f130
        /*08f8*/ 	.word	0x00000006
        /*08fc*/ 	.word	0x00000000
        /*0900*/ 	.short	0x010a
        /*0902*/ 	.byte	0x3f
	.zero		1


	//   ....[49]....
        /*0904*/ 	.word	0x0001fe30
        /*0908*/ 	.word	0x00000005
        /*090c*/ 	.word	0x00000000
        /*0910*/ 	.short	0x0101
        /*0912*/ 	.byte	0x3f
	.zero		1


	//   ....[50]....
        /*0914*/ 	.word	0x00029590
        /*0918*/ 	.word	0x00000004
        /*091c*/ 	.word	0x00000000
        /*0920*/ 	.short	0x0101
        /*0922*/ 	.byte	0x3f
	.zero		1


	//   ....[51]....
        /*0924*/ 	.word	0x0002c230
        /*0928*/ 	.word	0x00000000
        /*092c*/ 	.word	0x00000000
        /*0930*/ 	.short	0x0101
        /*0932*/ 	.byte	0x3f
	.zero		1


	//   ....[52]....
        /*0934*/ 	.word	0x0002ec50
        /*0938*/ 	.word	0x00000007
        /*093c*/ 	.word	0x00032420
        /*0940*/ 	.short	0x010a
        /*0942*/ 	.byte	0x3f
	.zero		1


	//   ....[53]....
        /*0944*/ 	.word	0x0002ecd0
        /*0948*/ 	.word	0x00000008
        /*094c*/ 	.word	0x000324a0
        /*0950*/ 	.short	0x010a
        /*0952*/ 	.byte	0x3f
	.zero		1


	//   ....[54]....
        /*0954*/ 	.word	0x0002eeb0
        /*0958*/ 	.word	0x00000008
        /*095c*/ 	.word	0x000324c0
        /*0960*/ 	.short	0x010a
        /*0962*/ 	.byte	0x3f
	.zero		1


	//   ....[55]....
        /*0964*/ 	.word	0x0002f2c0
        /*0968*/ 	.word	0x00000009
        /*096c*/ 	.word	0x000324a0
        /*0970*/ 	.short	0x010a
        /*0972*/ 	.byte	0x3f
	.zero		1


	//   ....[56]....
        /*0974*/ 	.word	0x0002f480
        /*0978*/ 	.word	0x00000009
        /*097c*/ 	.word	0x000324c0
        /*0980*/ 	.short	0x010a
        /*0982*/ 	.byte	0x3f
	.zero		1


	//   ....[57]....
        /*0984*/ 	.word	0x00030560
        /*0988*/ 	.word	0x00000005
        /*098c*/ 	.word	0x00032440
        /*0990*/ 	.short	0x010a
        /*0992*/ 	.byte	0x3f
	.zero		1


	//   ....[58]....
        /*0994*/ 	.word	0x00030b70
        /*0998*/ 	.word	0x00000005
        /*099c*/ 	.word	0x00032420
        /*09a0*/ 	.short	0x010a
        /*09a2*/ 	.byte	0x3f
	.zero		1


	//   ....[59]....
        /*09a4*/ 	.word	0x00030c40
        /*09a8*/ 	.word	0x00000002
        /*09ac*/ 	.word	0x00032460
        /*09b0*/ 	.short	0x010a
        /*09b2*/ 	.byte	0x3f
	.zero		1


	//   ....[60]....
        /*09b4*/ 	.word	0x00031290
        /*09b8*/ 	.word	0x00000002
        /*09bc*/ 	.word	0x00032440
        /*09c0*/ 	.short	0x010a
        /*09c2*/ 	.byte	0x3f
	.zero		1


	//   ....[61]....
        /*09c4*/ 	.word	0x000314a0
        /*09c8*/ 	.word	0x00000002
        /*09cc*/ 	.word	0x00032460
        /*09d0*/ 	.short	0x010a
        /*09d2*/ 	.byte	0x3f
	.zero		1


	//   ....[62]....
        /*09d4*/ 	.word	0x00031a20
        /*09d8*/ 	.word	0x00000002
        /*09dc*/ 	.word	0x00032440
        /*09e0*/ 	.short	0x010a
        /*09e2*/ 	.byte	0x3f
	.zero		1


	//   ....[63]....
        /*09e4*/ 	.word	0x00031c20
        /*09e8*/ 	.word	0x00000002
        /*09ec*/ 	.word	0x00032460
        /*09f0*/ 	.short	0x010a
        /*09f2*/ 	.byte	0x3f
	.zero		1


	//   ....[64]....
        /*09f4*/ 	.word	0x00032110
        /*09f8*/ 	.word	0x00000002
        /*09fc*/ 	.word	0x00032440
        /*0a00*/ 	.short	0x010a
        /*0a02*/ 	.byte	0x3f
	.zero		1


	//   ....[65]....
        /*0a04*/ 	.word	0x00032320
        /*0a08*/ 	.word	0x00000002
        /*0a0c*/ 	.word	0x00032460
        /*0a10*/ 	.short	0x010a
        /*0a12*/ 	.byte	0x3f
	.zero		1


	//   ....[66]....
        /*0a14*/ 	.word	0x000334a0
        /*0a18*/ 	.word	0x00000000
        /*0a1c*/ 	.word	0x00032420
        /*0a20*/ 	.short	0x010a
        /*0a22*/ 	.byte	0x3f
	.zero		1


	//   ....[67]....
        /*0a24*/ 	.word	0x00033640
        /*0a28*/ 	.word	0x00000006
        /*0a2c*/ 	.word	0x00000000
        /*0a30*/ 	.short	0x010a
        /*0a32*/ 	.byte	0x3f
	.zero		1


	//   ....[68]....
        /*0a34*/ 	.word	0x000336b0
        /*0a38*/ 	.word	0x00000007
        /*0a3c*/ 	.word	0x00000000
        /*0a40*/ 	.short	0x010a
        /*0a42*/ 	.byte	0x3f
	.zero		1


	//   ....[69]....
        /*0a44*/ 	.word	0x00033720
        /*0a48*/ 	.word	0x00000004
        /*0a4c*/ 	.word	0x00000000
        /*0a50*/ 	.short	0x010a
        /*0a52*/ 	.byte	0x3f
	.zero		1


	//   ....[70]....
        /*0a54*/ 	.word	0x00033750
        /*0a58*/ 	.word	0x00000003
        /*0a5c*/ 	.word	0x00000000
        /*0a60*/ 	.short	0x010a
        /*0a62*/ 	.byte	0x3f
	.zero		1


	//   ....[71]....
        /*0a64*/ 	.word	0x000337b0
        /*0a68*/ 	.word	0x00000054
        /*0a6c*/ 	.word	0x00032490
        /*0a70*/ 	.short	0x010a
        /*0a72*/ 	.byte	0x3f
	.zero		1


	//   ....[72]....
        /*0a74*/ 	.word	0x00033800
        /*0a78*/ 	.word	0x00000054
        /*0a7c*/ 	.word	0x00032490
        /*0a80*/ 	.short	0x010a
        /*0a82*/ 	.byte	0x3f
	.zero		1


	//   ....[73]....
        /*0a84*/ 	.word	0x00033850
        /*0a88*/ 	.word	0x00000054
        /*0a8c*/ 	.word	0x00032490
        /*0a90*/ 	.short	0x010a
        /*0a92*/ 	.byte	0x3f
	.zero		1


	//   ....[74]....
        /*0a94*/ 	.word	0x000338a0
        /*0a98*/ 	.word	0x00000054
        /*0a9c*/ 	.word	0x000324b0
        /*0aa0*/ 	.short	0x010a
        /*0aa2*/ 	.byte	0x3f
	.zero		1


	//   ....[75]....
        /*0aa4*/ 	.word	0x00033e90
        /*0aa8*/ 	.word	0x00000091
        /*0aac*/ 	.word	0x00032400
        /*0ab0*/ 	.short	0x010a
        /*0ab2*/ 	.byte	0x3f
	.zero		1


	//   ....[76]....
        /*0ab4*/ 	.word	0x000343e0
        /*0ab8*/ 	.word	0x00000091
        /*0abc*/ 	.word	0x00032400
        /*0ac0*/ 	.short	0x010a
        /*0ac2*/ 	.byte	0x3f
	.zero		1


	//   ....[77]....
        /*0ac4*/ 	.word	0x00034430
        /*0ac8*/ 	.word	0x00000002
        /*0acc*/ 	.word	0x00000000
        /*0ad0*/ 	.short	0x010a
        /*0ad2*/ 	.byte	0x3f
	.zero		1


	//   ....[78]....
        /*0ad4*/ 	.word	0x00034480
        /*0ad8*/ 	.word	0x00000004
        /*0adc*/ 	.word	0x00000000
        /*0ae0*/ 	.short	0x010a
        /*0ae2*/ 	.byte	0x3f
	.zero		1


	//   ....[79]....
        /*0ae4*/ 	.word	0x000344d0
        /*0ae8*/ 	.word	0x00000000
        /*0aec*/ 	.word	0x00000000
        /*0af0*/ 	.short	0x010a
        /*0af2*/ 	.byte	0x3f
	.zero		1


	//   ....[80]....
        /*0af4*/ 	.word	0x00034520
        /*0af8*/ 	.word	0x00000006
        /*0afc*/ 	.word	0x00000000
        /*0b00*/ 	.short	0x010a
        /*0b02*/ 	.byte	0x3f
	.zero		1


	//   ....[81]....
        /*0b04*/ 	.word	0x00034570
        /*0b08*/ 	.word	0x00000006
        /*0b0c*/ 	.word	0x00000000
        /*0b10*/ 	.short	0x010a
        /*0b12*/ 	.byte	0x3f
	.zero		1


	//   ....[82]....
        /*0b14*/ 	.word	0x000345c0
        /*0b18*/ 	.word	0x00000006
        /*0b1c*/ 	.word	0x00000000
        /*0b20*/ 	.short	0x010a
        /*0b22*/ 	.byte	0x3f
	.zero		1


	//   ....[83]....
        /*0b24*/ 	.word	0x00034760
        /*0b28*/ 	.word	0x00000007
        /*0b2c*/ 	.word	0x00032420
        /*0b30*/ 	.short	0x010a
        /*0b32*/ 	.byte	0x3f
	.zero		1


	//   ....[84]....
        /*0b34*/ 	.word	0x000347b0
        /*0b38*/ 	.word	0x00000008
        /*0b3c*/ 	.word	0x000324a0
        /*0b40*/ 	.short	0x010a
        /*0b42*/ 	.byte	0x3f
	.zero		1


	//   ....[85]....
        /*0b44*/ 	.word	0x00034800
        /*0b48*/ 	.word	0x00000008
        /*0b4c*/ 	.word	0x000324c0
        /*0b50*/ 	.short	0x010a
        /*0b52*/ 	.byte	0x3f
	.zero		1


	//   ....[86]....
        /*0b54*/ 	.word	0x00034850
        /*0b58*/ 	.word	0x00000009
        /*0b5c*/ 	.word	0x000324a0
        /*0b60*/ 	.short	0x010a
        /*0b62*/ 	.byte	0x3f
	.zero		1


	//   ....[87]....
        /*0b64*/ 	.word	0x000348a0
        /*0b68*/ 	.word	0x00000009
        /*0b6c*/ 	.word	0x000324c0
        /*0b70*/ 	.short	0x010a
        /*0b72*/ 	.byte	0x3f
	.zero		1


	//   ....[88]....
        /*0b74*/ 	.word	0x00034a40
        /*0b78*/ 	.word	0x00000005
        /*0b7c*/ 	.word	0x00032440
        /*0b80*/ 	.short	0x010a
        /*0b82*/ 	.byte	0x3f
	.zero		1


	//   ....[89]....
        /*0b84*/ 	.word	0x00034ac0
        /*0b88*/ 	.word	0x00000005
        /*0b8c*/ 	.word	0x00032420
        /*0b90*/ 	.short	0x010a
        /*0b92*/ 	.byte	0x3f
	.zero		1


	//   ....[90]....
        /*0b94*/ 	.word	0x00034b10
        /*0b98*/ 	.word	0x00000002
        /*0b9c*/ 	.word	0x00032460
        /*0ba0*/ 	.short	0x010a
        /*0ba2*/ 	.byte	0x3f
	.zero		1


	//   ....[91]....
        /*0ba4*/ 	.word	0x00034b60
        /*0ba8*/ 	.word	0x00000002
        /*0bac*/ 	.word	0x00032440
        /*0bb0*/ 	.short	0x010a
        /*0bb2*/ 	.byte	0x3f
	.zero		1


	//   ....[92]....
        /*0bb4*/ 	.word	0x00034bb0
        /*0bb8*/ 	.word	0x00000002
        /*0bbc*/ 	.word	0x00032460
        /*0bc0*/ 	.short	0x010a
        /*0bc2*/ 	.byte	0x3f
	.zero		1


	//   ....[93]....
        /*0bc4*/ 	.word	0x00034c00
        /*0bc8*/ 	.word	0x00000002
        /*0bcc*/ 	.word	0x00032440
        /*0bd0*/ 	.short	0x010a
        /*0bd2*/ 	.byte	0x3f
	.zero		1


	//   ....[94]....
        /*0bd4*/ 	.word	0x00034c50
        /*0bd8*/ 	.word	0x00000002
        /*0bdc*/ 	.word	0x00032460
        /*0be0*/ 	.short	0x010a
        /*0be2*/ 	.byte	0x3f
	.zero		1


	//   ....[95]....
        /*0be4*/ 	.word	0x00034ca0
        /*0be8*/ 	.word	0x00000002
        /*0bec*/ 	.word	0x00032440
        /*0bf0*/ 	.short	0x010a
        /*0bf2*/ 	.byte	0x3f
	.zero		1


	//   ....[96]....
        /*0bf4*/ 	.word	0x00034cf0
        /*0bf8*/ 	.word	0x00000002
        /*0bfc*/ 	.word	0x00032460
        /*0c00*/ 	.short	0x010a
        /*0c02*/ 	.byte	0x3f
	.zero		1


	//   ....[97]....
        /*0c04*/ 	.word	0x000356b0
        /*0c08*/ 	.word	0x00000000
        /*0c0c*/ 	.word	0x00032420
        /*0c10*/ 	.short	0x010a
        /*0c12*/ 	.byte	0x3f
	.zero		1


	//   ....[98]....
        /*0c14*/ 	.word	0x00035850
        /*0c18*/ 	.word	0x00000006
        /*0c1c*/ 	.word	0x00000000
        /*0c20*/ 	.short	0x010a
        /*0c22*/ 	.byte	0x3f
	.zero		1


	//   ....[99]....
        /*0c24*/ 	.word	0x000358a0
        /*0c28*/ 	.word	0x00000007
        /*0c2c*/ 	.word	0x00000000
        /*0c30*/ 	.short	0x010a
        /*0c32*/ 	.byte	0x3f
	.zero		1


	//   ....[100]....
        /*0c34*/ 	.word	0x000358f0
        /*0c38*/ 	.word	0x00000004
        /*0c3c*/ 	.word	0x00000000
        /*0c40*/ 	.short	0x010a
        /*0c42*/ 	.byte	0x3f
	.zero		1


	//   ....[101]....
        /*0c44*/ 	.word	0x00035a70
        /*0c48*/ 	.word	0x00000003
        /*0c4c*/ 	.word	0x00000000
        /*0c50*/ 	.short	0x010a
        /*0c52*/ 	.byte	0x3f
	.zero		1


	//   ....[102]....
        /*0c54*/ 	.word	0x00035b70
        /*0c58*/ 	.word	0x00000008
        /*0c5c*/ 	.word	0x00000000
        /*0c60*/ 	.short	0x010a
        /*0c62*/ 	.byte	0x3f
	.zero		1


	//   ....[103]....
        /*0c64*/ 	.word	0x00035f90
        /*0c68*/ 	.word	0x00000004
        /*0c6c*/ 	.word	0x00032410
        /*0c70*/ 	.short	0x010a
        /*0c72*/ 	.byte	0x3f
	.zero		1


	//   ....[104]....
        /*0c74*/ 	.word	0x000360b0
        /*0c78*/ 	.word	0x00000003
        /*0c7c*/ 	.word	0x00000000
        /*0c80*/ 	.short	0x010a
        /*0c82*/ 	.byte	0x3f
	.zero		1


	//   ....[105]....
        /*0c84*/ 	.word	0x000361b0
        /*0c88*/ 	.word	0x00000008
        /*0c8c*/ 	.word	0x00000000
        /*0c90*/ 	.short	0x010a
        /*0c92*/ 	.byte	0x3f
	.zero		1


	//   ....[106]....
        /*0c94*/ 	.word	0x00036f60
        /*0c98*/ 	.word	0x0000000a
        /*0c9c*/ 	.word	0x00000000
        /*0ca0*/ 	.short	0x0101
        /*0ca2*/ 	.byte	0x3f
	.zero		1


	//   ....[107]....
        /*0ca4*/ 	.word	0x00040db0
        /*0ca8*/ 	.word	0x00000000
        /*0cac*/ 	.word	0x00000000
        /*0cb0*/ 	.short	0x0101
        /*0cb2*/ 	.byte	0x3f
	.zero		1


	//   ....[108]....
        /*0cb4*/ 	.word	0x00040df0
        /*0cb8*/ 	.word	0x00000008
        /*0cbc*/ 	.word	0x00000000
        /*0cc0*/ 	.short	0x010a
        /*0cc2*/ 	.byte	0x3f
	.zero		1


	//   ....[109]....
        /*0cc4*/ 	.word	0x00040e40
        /*0cc8*/ 	.word	0x00000004
        /*0ccc*/ 	.word	0x00032410
        /*0cd0*/ 	.short	0x010a
        /*0cd2*/ 	.byte	0x3f
	.zero		1


	//   ....[110]....
        /*0cd4*/ 	.word	0x00040e90
        /*0cd8*/ 	.word	0x00000008
        /*0cdc*/ 	.word	0x00000000
        /*0ce0*/ 	.short	0x010a
        /*0ce2*/ 	.byte	0x3f
	.zero		1


	//----- nvinfo : EIATTR_NUM_MBARRIERS
	.align		4
.L_472:
        /*0ce4*/ 	.byte	0x03, 0x38
        /*0ce6*/ 	.short	0x0017


	//----- nvinfo : EIATTR_EXIT_INSTR_OFFSETS
	.align		4
        /*0ce8*/ 	.byte	0x04, 0x1c
        /*0cea*/ 	.short	(.L_474 - .L_473)


	//   ....[0]....
.L_473:
        /*0cec*/ 	.word	0x000337a0


	//----- nvinfo : EIATTR_MAX_THREADS
	.align		4
.L_474:
        /*0cf0*/ 	.byte	0x04, 0x05
        /*0cf2*/ 	.short	(.L_476 - .L_475)
.L_475:
        /*0cf4*/ 	.word	0x00000180
        /*0cf8*/ 	.word	0x00000001
        /*0cfc*/ 	.word	0x00000001


	//----- nvinfo : EIATTR_CRS_STACK_SIZE
	.align		4
.L_476:
        /*0d00*/ 	.byte	0x04, 0x1e
        /*0d02*/ 	.short	(.L_478 - .L_477)
.L_477:
        /*0d04*/ 	.word	0x00000000


	//----- nvinfo : EIATTR_CBANK_PARAM_SIZE
	.align		4
.L_478:
        /*0d08*/ 	.byte	0x03, 0x19
        /*0d0a*/ 	.short	0x0b70


	//----- nvinfo : EIATTR_PARAM_CBANK
	.align		4
        /*0d0c*/ 	.byte	0x04, 0x0a
        /*0d0e*/ 	.short	(.L_480 - .L_479)
	.align		4
.L_479:
        /*0d10*/ 	.word	index@(.nv.constant0._ZN7cutlass13device_kernelIN5flash11enable_sm90INS1_16FlashAttnFwdSm90INS1_25CollectiveMainloopFwdSm90ILi2EN4cute5tupleIJNS5_1CILi1EEES8_S8_EEENS6_IJNS7_ILi128EEENS7_ILi96EEENS7_ILi64EEEEEELi256ENS_10bfloat16_tEfNS_4arch4Sm90ELb0ELb1ELb0ELb1ELb0ELb1ELb1ELb1ELb0ELb0ELb0ELb0EEENS1_21CollectiveEpilogueFwdINS6_IJSA_NS7_ILi256EEESB_EEES9_SE_SG_Li256ELb1ELb0ELb0ELb0EEENS1_36VarlenDynamicPersistentTileSchedulerILi128ELi96ELi256ELi32ELb0ELb0ELb1ELb1ELb0ELb1EEEEEEEEEvNT_6ParamsE)
        /*0d14*/ 	.short	0x0210
        /*0d16*/ 	.short	0x0b70


	//----- nvinfo : EIATTR_SW_WAR
	.align		4
.L_480:
        /*0d18*/ 	.byte	0x04, 0x36
        /*0d1a*/ 	.short	(.L_482 - .L_481)
.L_481:
        /*0d1c*/ 	.word	0x00000008
.L_482:


//--------------------- .nv.info._ZN7cutlass13device_kernelIN5flash11enable_sm90INS1_16FlashAttnFwdSm90INS1_25CollectiveMainloopFwdSm90ILi2EN4cute5tupleIJNS5_1CILi1EEES8_S8_EEENS6_IJNS7_ILi128EEENS7_ILi96EEENS7_ILi64EEEEEELi256ENS_10bfloat16_tEfNS_4arch4Sm90ELb1ELb0ELb0ELb0ELb0ELb0ELb0ELb1ELb0ELb0ELb0ELb0EEENS1_21CollectiveEpilogueFwdINS6_IJSA_NS7_ILi256EEESB_EEES9_SE_SG_Li256ELb0ELb0ELb0ELb0EEENS1_30DynamicPersistentTileSchedulerILi256ELi32ELb0ELb0ELb1EEEEEEEEEvNT_6ParamsE --------------------------
	.section	.nv.info._ZN7cutlass13device_kernelIN5flash11enable_sm90INS1_16FlashAttnFwdSm90INS1_25CollectiveMainloopFwdSm90ILi2EN4cute5tupleIJNS5_1CILi1EEES8_S8_EEENS6_IJNS7_ILi128EEENS7_ILi96EEENS7_ILi64EEEEEELi256ENS_10bfloat16_tEfNS_4arch4Sm90ELb1ELb0ELb0ELb0ELb0ELb0ELb0ELb1ELb0ELb0ELb0ELb0EEENS1_21CollectiveEpilogueFwdINS6_IJSA_NS7_ILi256EEESB_EEES9_SE_SG_Li256ELb0ELb0ELb0ELb0EEENS1_30DynamicPersistentTileSchedulerILi256ELi32ELb0ELb0ELb1EEEEEEEEEvNT_6ParamsE,"",@"SHT_CUDA_INFO"
	.sectionflags	@""
	.align	4


	//----- nvinfo : EIATTR_CUDA_API_VERSION
	.align		4
        /*0000*/ 	.byte	0x04, 0x37
        /*0002*/ 	.short	(.L_484 - .L_483)
.L_483:
        /*0004*/ 	.word	0x00000082


	//----- nvinfo : EIATTR_KPARAM_INFO
	.align		4
.L_484:
        /*0008*/ 	.byte	0x04, 0x17
        /*000a*/ 	.short	(.L_486 - .L_485)
.L_485:
        /*000c*/ 	.word	0x00000000
        /*0010*/ 	.short	0x0000
        /*0012*/ 	.short	0x0070
        /*0014*/ 	.byte	0x00, 0xf0, 0x01, 0x2e


	//----- nvinfo : EIATTR_SPARSE_MMA_MASK
	.align		4
.L_486:
        /*0018*/ 	.byte	0x03, 0x50
        /*001a*/ 	.short	0x0000


	//----- nvinfo : EIATTR_MAXREG_COUNT
	.align		4
        /*001c*/ 	.byte	0x03, 0x1b
        /*001e*/ 	.short	0x00a8


	//----- nvinfo : EIATTR_NUM_BARRIERS
	.align		4
        /*0020*/ 	.byte	0x02, 0x4c
        /*0022*/ 	.byte	0x10
	.zero		1


	//----- nvinfo : EIATTR_EXTERNS
	.align		4
        /*0024*/ 	.byte	0x04, 0x0f
        /*0026*/ 	.short	(.L_488 - .L_487)


	//   ....[0]....
	.align		4
.L_487:
        /*0028*/ 	.word	index@(__assertfail)


	//----- nvinfo : EIATTR_MERCURY_ISA_VERSION
	.align		4
.L_488:
        /*002c*/ 	.byte	0x03, 0x5f
        /*002e*/ 	.short	0x0101


	//----- nvinfo : EIATTR_INT_WARP_WIDE_INSTR_OFFSETS
	.align		4
        /*0030*/ 	.byte	0x04, 0x31
        /*0032*/ 	.short	(.L_490 - .L_489)


	//   ....[0]....
.L_489:
        /*0034*/ 	.word	0x00000180


	//   ....[1]....
        /*0038*/ 	.word	0x000001b0


	//   ....[2]....
        /*003c*/ 	.word	0x000001c0


	//   ....[3]....
        /*0040*/ 	.word	0x00009f40


	//   ....[4]....
        /*0044*/ 	.word	0x00009fd0


	//   ....[5]....
        /*0048*/ 	.word	0x0000a4c0


	//   ....[6]....
        /*004c*/ 	.word	0x0000c0b0


	//   ....[7]....
        /*0050*/ 	.word	0x0000c140


	//----- nvinfo : EIATTR_COOP_GROUP_MASK_REGIDS
	.align		4
.L_490:
        /*0054*/ 	.byte	0x04, 0x29
        /*0056*/ 	.short	(.L_492 - .L_491)


	//   ....[0]....
.L_491:
        /*0058*/ 	.word	0xffffffff


	//   ....[1]....
        /*005c*/ 	.word	0xffffffff


	//   ....[2]....
        /*0060*/ 	.word	0xffffffff


	//   ....[3]....
        /*0064*/ 	.word	0xffffffff


	//   ....[4]....
        /*0068*/ 	.word	0xffffffff


	//   ....[5]....
        /*006c*/ 	.word	0xffffffff


	//   ....[6]....
        /*0070*/ 	.word	0xffffffff


	//   ....[7]....
        /*0074*/ 	.word	0xffffffff


	//   ....[8]....
        /*0078*/ 	.word	0xffffffff


	//   ....[9]....
        /*007c*/ 	.word	0xffffffff


	//   ....[10]....
        /*0080*/ 	.word	0xffffffff


	//   ....[11]....
        /*0084*/ 	.word	0xffffffff


	//   ....[12]....
        /*0088*/ 	.word	0xffffffff


	//   ....[13]....
        /*008c*/ 	.word	0xffffffff


	//   ....[14]....
        /*0090*/ 	.word	0xffffffff


	//   ....[15]....
        /*0094*/ 	.word	0xffffffff


	//   ....[16]....
        /*0098*/ 	.word	0xffffffff


	//   ....[17]....
        /*009c*/ 	.word	0xffffffff


	//   ....[18]....
        /*00a0*/ 	.word	0xffffffff


	//   ....[19]....
        /*00a4*/ 	.word	0xffffffff


	//   ....[20]....
        /*00a8*/ 	.word	0xffffffff


	//   ....[21]....
        /*00ac*/ 	.word	0xffffffff


	//   ....[22]....
        /*00b0*/ 	.word	0xffffffff


	//   ....[23]....
        /*00b4*/ 	.word	0xffffffff


	//   ....[24]....
        /*00b8*/ 	.word	0xffffffff


	//   ....[25]....
        /*00bc*/ 	.word	0xffffffff


	//   ....[26]....
        /*00c0*/ 	.word	0xffffffff


	//   ....[27]....
        /*00c4*/ 	.word	0xffffffff


	//   ....[28]....
        /*00c8*/ 	.word	0x0500000f


	//   ....[29]....
        /*00cc*/ 	.word	0x0500000f


	//----- nvinfo : EIATTR_COOP_GROUP_INSTR_OFFSETS
	.align		4
.L_492:
        /*00d0*/ 	.byte	0x04, 0x28
        /*00d2*/ 	.short	(.L_494 - .L_493)


	//   ....[0]....
.L_493:
        /*00d4*/ 	.word	0x00000060


	//   ....[1]....
        /*00d8*/ 	.word	0x00000190


	//   ....[2]....
        /*00dc*/ 	.word	0x000001e0


	//   ....[3]....
        /*00e0*/ 	.word	0x000003d0


	//   ....[4]....
        /*00e4*/ 	.word	0x00000530


	//   ....[5]....
        /*00e8*/ 	.word	0x00000650


	//   ....[6]....
        /*00ec*/ 	.word	0x000007b0


	//   ....[7]....
        /*00f0*/ 	.word	0x00001610


	//   ....[8]....
        /*00f4*/ 	.word	0x000020d0


	//   ....[9]....
        /*00f8*/ 	.word	0x000021b0


	//   ....[10]....
        /*00fc*/ 	.word	0x000027e0


	//   ....[11]....
        /*0100*/ 	.word	0x00002880


	//   ....[12]....
        /*0104*/ 	.word	0x00003c80


	//   ....[13]....
        /*0108*/ 	.word	0x00003d40


	//   ....[14]....
        /*010c*/ 	.word	0x00004390


	//   ....[15]....
        /*0110*/ 	.word	0x00004400


	//   ....[16]....
        /*0114*/ 	.word	0x00005cb0


	//   ....[17]....
        /*0118*/ 	.word	0x00005ce0


	//   ....[18]....
        /*011c*/ 	.word	0x000060a0


	//   ....[19]....
        /*0120*/ 	.word	0x00006270


	//   ....[20]....
        /*0124*/ 	.word	0x00007560


	//   ....[21]....
        /*0128*/ 	.word	0x000075a0


	//   ....[22]....
        /*012c*/ 	.word	0x00007670


	//   ....[23]....
        /*0130*/ 	.word	0x00007690


	//   ....[24]....
        /*0134*/ 	.word	0x00008680


	//   ....[25]....
        /*0138*/ 	.word	0x000099c0


	//   ....[26]....
        /*013c*/ 	.word	0x0000c1c0


	//   ....[27]....
        /*0140*/ 	.word	0x0000c370


	//   ....[28]....
        /*0144*/ 	.word	0x0000c8c0


	//   ....[29]....
        /*0148*/ 	.word	0x0000cca0


	//----- nvinfo : EIATTR_REG_RECONFIG
	.align		4
.L_494:
        /*014c*/ 	.byte	0x01, 0x54
	.zero		2


	//----- nvinfo : EIATTR_SYSCALL_OFFSETS
	.align		4
        /*0150*/ 	.byte	0x04, 0x46
        /*0152*/ 	.short	(.L_496 - .L_495)


	//   ....[0]....
.L_495:
        /*0154*/ 	.word	0x000017c0


	//   ....[1]....
        /*0158*/ 	.word	0x0000a160


	//   ....[2]....
        /*015c*/ 	.word	0x0000a2a0


	//   ....[3]....
        /*0160*/ 	.word	0x0000a3a0


	//----- nvinfo : EIATTR_MBARRIER_INSTR_OFFSETS
	.align		4
.L_496:
        /*0164*/ 	.byte	0x04, 0x39
        /*0166*/ 	.short	(.L_498 - .L_497)


	//   ....[0]....
.L_497:
        /*0168*/ 	.word	0x00000280
        /*016c*/ 	.word	0x000000ff
        /*0170*/ 	.word	0x00022800
        /*0174*/ 	.short	0x0100
        /*0176*/ 	.byte	0x06
	.zero		1


	//   ....[1]....
        /*0178*/ 	.word	0x00000290
        /*017c*/ 	.word	0x000000ff
        /*0180*/ 	.word	0x00022820
        /*0184*/ 	.short	0x0100
        /*0186*/ 	.byte	0x06
	.zero		1


	//   ....[2]....
        /*0188*/ 	.word	0x00000380
        /*018c*/ 	.word	0x000000ff
        /*0190*/ 	.word	0x00022830
        /*0194*/ 	.short	0x0100
        /*0196*/ 	.byte	0x08
	.zero		1


	//   ....[3]....
        /*0198*/ 	.word	0x00000390
        /*019c*/ 	.word	0x000000ff
        /*01a0*/ 	.word	0x00022840
        /*01a4*/ 	.short	0x0100
        /*01a6*/ 	.byte	0x08
	.zero		1


	//   ....[4]....
        /*01a8*/ 	.word	0x000003a0
        /*01ac*/ 	.word	0x000000ff
        /*01b0*/ 	.word	0x00022838
        /*01b4*/ 	.short	0x0100
        /*01b6*/ 	.byte	0x08
	.zero		1


	//   ....[5]....
        /*01b8*/ 	.word	0x000003b0
        /*01bc*/ 	.word	0x000000ff
        /*01c0*/ 	.word	0x00022848
        /*01c4*/ 	.short	0x0100
        /*01c6*/ 	.byte	0x08
	.zero		1


	//   ....[6]....
        /*01c8*/ 	.word	0x000004e0
        /*01cc*/ 	.word	0x000000ff
        /*01d0*/ 	.word	0x00022850
        /*01d4*/ 	.short	0x0100
        /*01d6*/ 	.byte	0x08
	.zero		1


	//   ....[7]....
        /*01d8*/ 	.word	0x000004f0
        /*01dc*/ 	.word	0x000000ff
        /*01e0*/ 	.word	0x00022860
        /*01e4*/ 	.short	0x0100
        /*01e6*/ 	.byte	0x08
	.zero		1


	//   ....[8]....
        /*01e8*/ 	.word	0x00000500
        /*01ec*/ 	.word	0x000000ff
        /*01f0*/ 	.word	0x00022858
        /*01f4*/ 	.short	0x0100
        /*01f6*/ 	.byte	0x08
	.zero		1


	//   ....[9]....
        /*01f8*/ 	.word	0x00000510
        /*01fc*/ 	.word	0x000000ff
        /*0200*/ 	.word	0x00022868
        /*0204*/ 	.short	0x0100
        /*0206*/ 	.byte	0x08
	.zero		1


	//   ....[10]....
        /*0208*/ 	.word	0x00000600
        /*020c*/ 	.word	0x000000ff
        /*0210*/ 	.word	0x00022870
        /*0214*/ 	.short	0x0100
        /*0216*/ 	.byte	0x06
	.zero		1


	//   ....[11]....
        /*0218*/ 	.word	0x00000610
        /*021c*/ 	.word	0x000000ff
        /*0220*/ 	.word	0x00022880
        /*0224*/ 	.short	0x0100
        /*0226*/ 	.byte	0x06
	.zero		1


	//   ....[12]....
        /*0228*/ 	.word	0x00000620
        /*022c*/ 	.word	0x000000ff
        /*0230*/ 	.word	0x00022878
        /*0234*/ 	.short	0x0100
        /*0236*/ 	.byte	0x06
	.zero		1


	//   ....[13]....
        /*0238*/ 	.word	0x00000630
        /*023c*/ 	.word	0x000000ff
        /*0240*/ 	.word	0x00022888
        /*0244*/ 	.short	0x0100
        /*0246*/ 	.byte	0x06
	.zero		1


	//   ....[14]....
        /*0248*/ 	.word	0x00000760
        /*024c*/ 	.word	0x000000ff
        /*0250*/ 	.word	0x00022890
        /*0254*/ 	.short	0x0100
        /*0256*/ 	.byte	0x08
	.zero		1


	//   ....[15]....
        /*0258*/ 	.word	0x00000770
        /*025c*/ 	.word	0x000000ff
        /*0260*/ 	.word	0x000228a0
        /*0264*/ 	.short	0x0100
        /*0266*/ 	.byte	0x08
	.zero		1


	//   ....[16]....
        /*0268*/ 	.word	0x00000780
        /*026c*/ 	.word	0x000000ff
        /*0270*/ 	.word	0x00022898
        /*0274*/ 	.short	0x0100
        /*0276*/ 	.byte	0x08
	.zero		1


	//   ....[17]....
        /*0278*/ 	.word	0x00000790
        /*027c*/ 	.word	0x000000ff
        /*0280*/ 	.word	0x000228a8
        /*0284*/ 	.short	0x0100
        /*0286*/ 	.byte	0x08
	.zero		1


	//   ....[18]....
        /*0288*/ 	.word	0x000008c0
        /*028c*/ 	.word	0x000000ff
        /*0290*/ 	.word	0x000228b0
        /*0294*/ 	.short	0x0100
        /*0296*/ 	.byte	0x08
	.zero		1


	//   ....[19]....
        /*0298*/ 	.word	0x000008d0
        /*029c*/ 	.word	0x000000ff
        /*02a0*/ 	.word	0x000228c0
        /*02a4*/ 	.short	0x0100
        /*02a6*/ 	.byte	0x08
	.zero		1


	//   ....[20]....
        /*02a8*/ 	.word	0x000008e0
        /*02ac*/ 	.word	0x000000ff
        /*02b0*/ 	.word	0x000228b8
        /*02b4*/ 	.short	0x0100
        /*02b6*/ 	.byte	0x08
	.zero		1


	//   ....[21]....
        /*02b8*/ 	.word	0x000008f0
        /*02bc*/ 	.word	0x000000ff
        /*02c0*/ 	.word	0x000228c8
        /*02c4*/ 	.short	0x0100
        /*02c6*/ 	.byte	0x08
	.zero		1


	//   ....[22]....
        /*02c8*/ 	.word	0x00001830
        /*02cc*/ 	.word	0x000000ff
        /*02d0*/ 	.word	0x00022800
        /*02d4*/ 	.short	0x010a
        /*02d6*/ 	.byte	0x31
	.zero		1


	//   ....[23]....
        /*02d8*/ 	.word	0x000018e0
        /*02dc*/ 	.word	0x000000ff
        /*02e0*/ 	.word	0x00022830
        /*02e4*/ 	.short	0x010a
        /*02e6*/ 	.byte	0x15
	.zero		1


	//   ....[24]....
        /*02e8*/ 	.word	0x00001920
        /*02ec*/ 	.word	0x000000ff
        /*02f0*/ 	.word	0x00022830
        /*02f4*/ 	.short	0x010a
        /*02f6*/ 	.byte	0x15
	.zero		1


	//   ....[25]....
        /*02f8*/ 	.word	0x00002cb0
        /*02fc*/ 	.word	0x00000000
        /*0300*/ 	.word	0x00000000
        /*0304*/ 	.short	0x0101
        /*0306*/ 	.byte	0x3f
	.zero		1


	//   ....[26]....
        /*0308*/ 	.word	0x000030d0
        /*030c*/ 	.word	0x000000ff
        /*0310*/ 	.word	0x00022850
        /*0314*/ 	.short	0x010a
        /*0316*/ 	.byte	0x15
	.zero		1


	//   ....[27]....
        /*0318*/ 	.word	0x00003110
        /*031c*/ 	.word	0x000000ff
        /*0320*/ 	.word	0x00022850
        /*0324*/ 	.short	0x010a
        /*0326*/ 	.byte	0x15
	.zero		1


	//   ....[28]....
        /*0328*/ 	.word	0x00003470
        /*032c*/ 	.word	0x00000008
        /*0330*/ 	.word	0x00000000
        /*0334*/ 	.short	0x0101
        /*0336*/ 	.byte	0x3f
	.zero		1


	//   ....[29]....
        /*0338*/ 	.word	0x00003590
        /*033c*/ 	.word	0x000000ff
        /*0340*/ 	.word	0x00022830
        /*0344*/ 	.short	0x010a
        /*0346*/ 	.byte	0x1d
	.zero		1


	//   ....[30]....
        /*0348*/ 	.word	0x000035d0
        /*034c*/ 	.word	0x000000ff
        /*0350*/ 	.word	0x00022830
        /*0354*/ 	.short	0x010a
        /*0356*/ 	.byte	0x1d
	.zero		1


	//   ....[31]....
        /*0358*/ 	.word	0x00004aa0
        /*035c*/ 	.word	0x00000003
        /*0360*/ 	.word	0x00000000
        /*0364*/ 	.short	0x0101
        /*0366*/ 	.byte	0x3f
	.zero		1


	//   ....[32]....
        /*0368*/ 	.word	0x00005540
        /*036c*/ 	.word	0x000000ff
        /*0370*/ 	.word	0x00022850
        /*0374*/ 	.short	0x010a
        /*0376*/ 	.byte	0x1d
	.zero		1


	//   ....[33]....
        /*0378*/ 	.word	0x00005580
        /*037c*/ 	.word	0x000000ff
        /*0380*/ 	.word	0x00022850
        /*0384*/ 	.short	0x010a
        /*0386*/ 	.byte	0x1d
	.zero		1


	//   ....[34]....
        /*0388*/ 	.word	0x00005870
        /*038c*/ 	.word	0x000000bb
        /*0390*/ 	.word	0x00000000
        /*0394*/ 	.short	0x0101
        /*0396*/ 	.byte	0x3f
	.zero		1


	//   ....[35]....
        /*0398*/ 	.word	0x00005980
        /*039c*/ 	.word	0x000000ff
        /*03a0*/ 	.word	0x00022830
        /*03a4*/ 	.short	0x010a
        /*03a6*/ 	.byte	0x16
	.zero		1


	//   ....[36]....
        /*03a8*/ 	.word	0x000059c0
        /*03ac*/ 	.word	0x000000ff
        /*03b0*/ 	.word	0x00022830
        /*03b4*/ 	.short	0x010a
        /*03b6*/ 	.byte	0x16
	.zero		1


	//   ....[37]....
        /*03b8*/ 	.word	0x00006620
        /*03bc*/ 	.word	0x0000009a
        /*03c0*/ 	.word	0x00000000
        /*03c4*/ 	.short	0x0101
        /*03c6*/ 	.byte	0x3f
	.zero		1


	//   ....[38]....
        /*03c8*/ 	.word	0x00007220
        /*03cc*/ 	.word	0x000000ff
        /*03d0*/ 	.word	0x00022850
        /*03d4*/ 	.short	0x010a
        /*03d6*/ 	.byte	0x16
	.zero		1


	//   ....[39]....
        /*03d8*/ 	.word	0x00007260
        /*03dc*/ 	.word	0x000000ff
        /*03e0*/ 	.word	0x00022850
        /*03e4*/ 	.short	0x010a
        /*03e6*/ 	.byte	0x16
	.zero		1


	//   ....[40]....
        /*03e8*/ 	.word	0x00007540
        /*03ec*/ 	.word	0x000000b7
        /*03f0*/ 	.word	0x00000000
        /*03f4*/ 	.short	0x0101
        /*03f6*/ 	.byte	0x3f
	.zero		1


	//   ....[41]....
        /*03f8*/ 	.word	0x00008f30
        /*03fc*/ 	.word	0x000000ff
        /*0400*/ 	.word	0x00000000
        /*0404*/ 	.short	0x0101
        /*0406*/ 	.byte	0x05
	.zero		1


	//   ....[42]....
        /*0408*/ 	.word	0x0000a760
        /*040c*/ 	.word	0x00000008
        /*0410*/ 	.word	0x00022840
        /*0414*/ 	.short	0x010a
        /*0416*/ 	.byte	0x3f
	.zero		1


	//   ....[43]....
        /*0418*/ 	.word	0x0000aa40
        /*041c*/ 	.word	0x000000ff
        /*0420*/ 	.word	0x00022820
        /*0424*/ 	.short	0x010a
        /*0426*/ 	.byte	0x25
	.zero		1


	//   ....[44]....
        /*0428*/ 	.word	0x0000aae0
        /*042c*/ 	.word	0x00000008
        /*0430*/ 	.word	0x00022860
        /*0434*/ 	.short	0x010a
        /*0436*/ 	.byte	0x3f
	.zero		1


	//   ....[45]....
        /*0438*/ 	.word	0x0000b000
        /*043c*/ 	.word	0x00000002
        /*0440*/ 	.word	0x00022840
        /*0444*/ 	.short	0x010a
        /*0446*/ 	.byte	0x3f
	.zero		1


	//   ....[46]....
        /*0448*/ 	.word	0x0000b170
        /*044c*/ 	.word	0x00000002
        /*0450*/ 	.word	0x00022860
        /*0454*/ 	.short	0x010a
        /*0456*/ 	.byte	0x3f
	.zero		1


	//   ....[47]....
        /*0458*/ 	.word	0x0000b640
        /*045c*/ 	.word	0x00000003
        /*0460*/ 	.word	0x00022840
        /*0464*/ 	.short	0x010a
        /*0466*/ 	.byte	0x3f
	.zero		1


	//   ....[48]....
        /*0468*/ 	.word	0x0000b7b0
        /*046c*/ 	.word	0x00000003
        /*0470*/ 	.word	0x00022860
        /*0474*/ 	.short	0x010a
        /*0476*/ 	.byte	0x3f
	.zero		1


	//   ....[49]....
        /*0478*/ 	.word	0x0000bc20
        /*047c*/ 	.word	0x00000002
        /*0480*/ 	.word	0x00022840
        /*0484*/ 	.short	0x010a
        /*0486*/ 	.byte	0x3f
	.zero		1


	//   ....[50]....
        /*0488*/ 	.word	0x0000bd90
        /*048c*/ 	.word	0x00000002
        /*0490*/ 	.word	0x00022860
        /*0494*/ 	.short	0x010a
        /*0496*/ 	.byte	0x3f
	.zero		1


	//   ....[51]....
        /*0498*/ 	.word	0x0000c320
        /*049c*/ 	.word	0x00000007
        /*04a0*/ 	.word	0x00022820
        /*04a4*/ 	.short	0x010a
        /*04a6*/ 	.byte	0x3f
	.zero		1


	//   ....[52]....
        /*04a8*/ 	.word	0x0000c470
        /*04ac*/ 	.word	0x00000005
        /*04b0*/ 	.word	0x00000000
        /*04b4*/ 	.short	0x010a
        /*04b6*/ 	.byte	0x3f
	.zero		1


	//   ....[53]....
        /*04b8*/ 	.word	0x0000c4e0
        /*04bc*/ 	.word	0x00000003
        /*04c0*/ 	.word	0x00000000
        /*04c4*/ 	.short	0x010a
        /*04c6*/ 	.byte	0x3f
	.zero		1


	//   ....[54]....
        /*04c8*/ 	.word	0x0000c540
        /*04cc*/ 	.word	0x00000005
        /*04d0*/ 	.word	0x00000000
        /*04d4*/ 	.short	0x010a
        /*04d6*/ 	.byte	0x3f
	.zero		1


	//   ....[55]....
        /*04d8*/ 	.word	0x0000c570
        /*04dc*/ 	.word	0x00000003
        /*04e0*/ 	.word	0x00000000
        /*04e4*/ 	.short	0x010a
        /*04e6*/ 	.byte	0x3f
	.zero		1


	//   ....[56]....
        /*04e8*/ 	.word	0x0000c5e0
        /*04ec*/ 	.word	0x00000003
        /*04f0*/ 	.word	0x00022800
        /*04f4*/ 	.short	0x010a
        /*04f6*/ 	.byte	0x3f
	.zero		1


	//   ....[57]....
        /*04f8*/ 	.word	0x0000c640
        /*04fc*/ 	.word	0x00000000
        /*0500*/ 	.word	0x00022830
        /*0504*/ 	.short	0x010a
        /*0506*/ 	.byte	0x3f
	.zero		1


	//   ....[58]....
        /*0508*/ 	.word	0x0000c690
        /*050c*/ 	.word	0x00000008
        /*0510*/ 	.word	0x00022850
        /*0514*/ 	.short	0x010a
        /*0516*/ 	.byte	0x3f
	.zero		1


	//   ....[59]....
        /*0518*/ 	.word	0x0000c6f0
        /*051c*/ 	.word	0x00000005
        /*0520*/ 	.word	0x00022830
        /*0524*/ 	.short	0x010a
        /*0526*/ 	.byte	0x3f
	.zero		1


	//   ....[60]....
        /*0528*/ 	.word	0x0000c740
        /*052c*/ 	.word	0x000000bb
        /*0530*/ 	.word	0x00022850
        /*0534*/ 	.short	0x010a
        /*0536*/ 	.byte	0x3f
	.zero		1


	//   ....[61]....
        /*0538*/ 	.word	0x0000c7a0
        /*053c*/ 	.word	0x00000005
        /*0540*/ 	.word	0x00022830
        /*0544*/ 	.short	0x010a
        /*0546*/ 	.byte	0x3f
	.zero		1


	//   ....[62]....
        /*0548*/ 	.word	0x0000c7f0
        /*054c*/ 	.word	0x000000b7
        /*0550*/ 	.word	0x00022850
        /*0554*/ 	.short	0x010a
        /*0556*/ 	.byte	0x3f
	.zero		1


	//   ....[63]....
        /*0558*/ 	.word	0x0000c970
        /*055c*/ 	.word	0x00000008
        /*0560*/ 	.word	0x00022840
        /*0564*/ 	.short	0x010a
        /*0566*/ 	.byte	0x3f
	.zero		1


	//   ....[64]....
        /*0568*/ 	.word	0x0000c9d0
        /*056c*/ 	.word	0x00000008
        /*0570*/ 	.word	0x00022820
        /*0574*/ 	.short	0x010a
        /*0576*/ 	.byte	0x3f
	.zero		1


	//   ....[65]....
        /*0578*/ 	.word	0x0000ca20
        /*057c*/ 	.word	0x00000008
        /*0580*/ 	.word	0x00022860
        /*0584*/ 	.short	0x010a
        /*0586*/ 	.byte	0x3f
	.zero		1


	//   ....[66]....
        /*0588*/ 	.word	0x0000ca70
        /*058c*/ 	.word	0x00000002
        /*0590*/ 	.word	0x00022840
        /*0594*/ 	.short	0x010a
        /*0596*/ 	.byte	0x3f
	.zero		1


	//   ....[67]....
        /*0598*/ 	.word	0x0000cac0
        /*059c*/ 	.word	0x00000002
        /*05a0*/ 	.word	0x00022860
        /*05a4*/ 	.short	0x010a
        /*05a6*/ 	.byte	0x3f
	.zero		1


	//   ....[68]....
        /*05a8*/ 	.word	0x0000cb10
        /*05ac*/ 	.word	0x00000003
        /*05b0*/ 	.word	0x00022840
        /*05b4*/ 	.short	0x010a
        /*05b6*/ 	.byte	0x3f
	.zero		1


	//   ....[69]....
        /*05b8*/ 	.word	0x0000cb60
        /*05bc*/ 	.word	0x00000003
        /*05c0*/ 	.word	0x00022860
        /*05c4*/ 	.short	0x010a
        /*05c6*/ 	.byte	0x3f
	.zero		1


	//   ....[70]....
        /*05c8*/ 	.word	0x0000cbb0
        /*05cc*/ 	.word	0x00000002
        /*05d0*/ 	.word	0x00022840
        /*05d4*/ 	.short	0x010a
        /*05d6*/ 	.byte	0x3f
	.zero		1


	//   ....[71]....
        /*05d8*/ 	.word	0x0000cc00
        /*05dc*/ 	.word	0x00000002
        /*05e0*/ 	.word	0x00022860
        /*05e4*/ 	.short	0x010a
        /*05e6*/ 	.byte	0x3f
	.zero		1


	//   ....[72]....
        /*05e8*/ 	.word	0x0000cce0
        /*05ec*/ 	.word	0x00000007
        /*05f0*/ 	.word	0x00022820
        /*05f4*/ 	.short	0x010a
        /*05f6*/ 	.byte	0x3f
	.zero		1


	//   ....[73]....
        /*05f8*/ 	.word	0x0000cd30
        /*05fc*/ 	.word	0x00000005
        /*0600*/ 	.word	0x00000000
        /*0604*/ 	.short	0x010a
        /*0606*/ 	.byte	0x3f
	.zero		1


	//   ....[74]....
        /*0608*/ 	.word	0x0000cd80
        /*060c*/ 	.word	0x00000003
        /*0610*/ 	.word	0x00000000
        /*0614*/ 	.short	0x010a
        /*0616*/ 	.byte	0x3f
	.zero		1


	//   ....[75]....
        /*0618*/ 	.word	0x0000cdd0
        /*061c*/ 	.word	0x00000005
        /*0620*/ 	.word	0x00000000
        /*0624*/ 	.short	0x010a
        /*0626*/ 	.byte	0x3f
	.zero		1


	//----- nvinfo : EIATTR_NUM_MBARRIERS
	.align		4
.L_498:
        /*0628*/ 	.byte	0x03, 0x38
        /*062a*/ 	.short	0x0016


	//----- nvinfo : EIATTR_EXIT_INSTR_OFFSETS
	.align		4
        /*062c*/ 	.byte	0x04, 0x1c
        /*062e*/ 	.short	(.L_500 - .L_499)


	//   ....[0]....
.L_499:
        /*0630*/ 	.word	0x00000a30


	//   ....[1]....
        /*0634*/ 	.word	0x00009980


	//   ....[2]....
        /*0638*/ 	.word	0x000099e0


	//   ....[3]....
        /*063c*/ 	.word	0x0000c390


	//   ....[4]....
        /*0640*/ 	.word	0x0000c5c0


	//----- nvinfo : EIATTR_MAX_THREADS
	.align		4
.L_500:
        /*0644*/ 	.byte	0x04, 0x05
        /*0646*/ 	.short	(.L_502 - .L_501)
.L_501:
        /*0648*/ 	.word	0x00000180
        /*064c*/ 	.word	0x00000001
        /*0650*/ 	.word	0x00000001


	//----- nvinfo : EIATTR_CRS_STACK_SIZE
	.align		4
.L_502:
        /*0654*/ 	.byte	0x04, 0x1e
        /*0656*/ 	.short	(.L_504 - .L_503)
.L_503:
        /*0658*/ 	.word	0x00000000


	//----- nvinfo : EIATTR_CBANK_PARAM_SIZE
	.align		4
.L_504:
        /*065c*/ 	.byte	0x03, 0x19
        /*065e*/ 	.short	0x0bf0


	//----- nvinfo : EIATTR_PARAM_CBANK
	.align		4
        /*0660*/ 	.byte	0x04, 0x0a
        /*0662*/ 	.short	(.L_506 - .L_505)
	.align		4
.L_505:
        /*0664*/ 	.word	index@(.nv.constant0._ZN7cutlass13device_kernelIN5flash11enable_sm90INS1_16FlashAttnFwdSm90INS1_25CollectiveMainloopFwdSm90ILi2EN4cute5tupleIJNS5_1CILi1EEES8_S8_EEENS6_IJNS7_ILi128EEENS7_ILi96EEENS7_ILi64EEEEEELi256ENS_10bfloat16_tEfNS_4arch4Sm90ELb1ELb0ELb0ELb0ELb0ELb0ELb0ELb1ELb0ELb0ELb0ELb0EEENS1_21CollectiveEpilogueFwdINS6_IJSA_NS7_ILi256EEESB_EEES9_SE_SG_Li256ELb0ELb0ELb0ELb0EEENS1_30DynamicPersistentTileSchedulerILi256ELi32ELb0ELb0ELb1EEEEEEEEEvNT_6ParamsE)
        /*0668*/ 	.short	0x0210
        /*066a*/ 	.short	0x0bf0


	//----- nvinfo : EIATTR_SW_WAR
	.align		4
.L_506:
        /*066c*/ 	.byte	0x04, 0x36
        /*066e*/ 	.short	(.L_508 - .L_507)
.L_507:
        /*0670*/ 	.word	0x00000008
.L_508:


//--------------------- .nv.info._ZN7cutlass13device_kernelIN5flash11enable_sm90INS1_16FlashAttnFwdSm90INS1_25CollectiveMainloopFwdSm90ILi2EN4cute5tupleIJNS5_1CILi1EEES8_S8_EEENS6_IJNS7_ILi128EEENS7_ILi96EEENS7_ILi64EEEEEELi256ENS_10bfloat16_tEfNS_4arch4Sm90ELb1ELb0ELb0ELb0ELb0ELb0ELb1ELb1ELb0ELb0ELb0ELb0EEENS1_21CollectiveEpilogueFwdINS6_IJSA_NS7_ILi256EEESB_EEES9_SE_SG_Li256ELb0ELb0ELb0ELb0EEENS1_30DynamicPersistentTileSchedulerILi256ELi32ELb0ELb0ELb1EEEEEEEEEvNT_6ParamsE --------------------------
	.section	.nv.info._ZN7cutlass13device_kernelIN5flash11enable_sm90INS1_16FlashAttnFwdSm90INS1_25CollectiveMainloopFwdSm90ILi2EN4cute5tupleIJNS5_1CILi1EEES8_S8_EEENS6_IJNS7_ILi128EEENS7_ILi96EEENS7_ILi64EEEEEELi256ENS_10bfloat16_tEfNS_4arch4Sm90ELb1ELb0ELb0ELb0ELb0ELb0ELb1ELb1ELb0ELb0ELb0ELb0EEENS1_21CollectiveEpilogueFwdINS6_IJSA_NS7_ILi256EEESB_EEES9_SE_SG_Li256ELb0ELb0ELb0ELb0EEENS1_30DynamicPersistentTileSchedulerILi256ELi32ELb0ELb0ELb1EEEEEEEEEvNT_6ParamsE,"",@"SHT_CUDA_INFO"
	.sectionflags	@""
	.align	4


	//----- nvinfo : EIATTR_CUDA_API_VERSION
	.align		4
        /*0000*/ 	.byte	0x04, 0x37
        /*0002*/ 	.short	(.L_510 - .L_509)
.L_509:
        /*0004*/ 	.word	0x00000082


	//----- nvinfo : EIATTR_KPARAM_INFO
	.align		4
.L_510:
        /*0008*/ 	.byte	0x04, 0x17
        /*000a*/ 	.short	(.L_512 - .L_511)
.L_511:
        /*000c*/ 	.word	0x00000000
        /*0010*/ 	.short	0x0000
        /*0012*/ 	.short	0x0070
        /*0014*/ 	.byte	0x00, 0xf0, 0x01, 0x32


	//----- nvinfo : EIATTR_SPARSE_MMA_MASK
	.align		4
.L_512:
        /*0018*/ 	.byte	0x03, 0x50
        /*001a*/ 	.short	0x0000


	//----- nvinfo : EIATTR_MAXREG_COUNT
	.align		4
        /*001c*/ 	.byte	0x03, 0x1b
        /*001e*/ 	.short	0x00a8


	//----- nvinfo : EIATTR_NUM_BARRIERS
	.align		4
        /*0020*/ 	.byte	0x02, 0x4c
        /*0022*/ 	.byte	0x10
	.zero		1


	//----- nvinfo : EIATTR_EXTERNS
	.align		4
        /*0024*/ 	.byte	0x04, 0x0f
        /*0026*/ 	.short	(.L_514 - .L_513)


	//   ....[0]....
	.align		4
.L_513:
        /*0028*/ 	.word	index@(__assertfail)


	//----- nvinfo : EIATTR_ANNOTATIONS
	.align		4
.L_514:
        /*002c*/ 	.byte	0x04, 0x55
        /*002e*/ 	.short	(.L_516 - .L_515)


	//   ....[0]....
.L_515:
        /*0030*/ 	.word	0x00000001
        /*0034*/ 	.byte	0xa0, 0x09, 0x00, 0x00, 0x01, 0x00, 0x00, 0x00, 0xb0, 0x0a, 0x00, 0x00, 0x01, 0x00, 0x00, 0x00
        /*0044*/ 	.byte	0xb0, 0xb1, 0x00, 0x00, 0x01, 0x00, 0x00, 0x00, 0x60, 0xb2, 0x00, 0x00, 0x01, 0x00, 0x00, 0x00
        /*0054*/ 	.byte	0x70, 0xb2, 0x00, 0x00, 0x01, 0x00, 0x00, 0x00, 0x80, 0xb2, 0x00, 0x00, 0x01, 0x00, 0x00, 0x00
        /*0064*/ 	.byte	0xa0, 0xc0, 0x00, 0x00, 0x01, 0x00, 0x00, 0x00, 0x00, 0xc1, 0x00, 0x00, 0x01, 0x00, 0x00, 0x00
        /*0074*/ 	.byte	0xa0, 0xda, 0x00, 0x00, 0x01, 0x00, 0x00, 0x00, 0xd0, 0xdb, 0x00, 0x00, 0x01, 0x00, 0x00, 0x00
        /*0084*/ 	.byte	0xa0, 0xdc, 0x00, 0x00, 0x01, 0x00, 0x00, 0x00, 0x40, 0xdd, 0x00, 0x00, 0x01, 0x00, 0x00, 0x00
        /*0094*/ 	.byte	0x80, 0xde, 0x00, 0x00


	//----- nvinfo : EIATTR_MERCURY_ISA_VERSION
	.align		4
.L_516:
        /*0098*/ 	.byte	0x03, 0x5f
        /*009a*/ 	.short	0x0101


	//----- nvinfo : EIATTR_INT_WARP_WIDE_INSTR_OFFSETS
	.align		4
        /*009c*/ 	.byte	0x04, 0x31
        /*009e*/ 	.short	(.L_518 - .L_517)


	//   ....[0]....
.L_517:
        /*00a0*/ 	.word	0x000001b0


	//   ....[1]....
        /*00a4*/ 	.word	0x000001e0


	//   ....[2]....
        /*00a8*/ 	.word	0x00000250


	//   ....[3]....
        /*00ac*/ 	.word	0x00000290


	//   ....[4]....
        /*00b0*/ 	.word	0x0000b700


	//   ....[5]....
        /*00b4*/ 	.word	0x0000b790


	//   ....[6]....
        /*00b8*/ 	.word	0x0000bc80


	//   ....[7]....
        /*00bc*/ 	.word	0x0000db20


	//   ....[8]....
        /*00c0*/ 	.word	0x0000dbb0


	//----- nvinfo : EIATTR_COOP_GROUP_MASK_REGIDS
	.align		4
.L_518:
        /*00c4*/ 	.byte	0x04, 0x29
        /*00c6*/ 	.short	(.L_520 - .L_519)


	//   ....[0]....
.L_519:
        /*00c8*/ 	.word	0xffffffff


	//   ....[1]....
        /*00cc*/ 	.word	0xffffffff


	//   ....[2]....
        /*00d0*/ 	.word	0xffffffff


	//   ....[3]....
        /*00d4*/ 	.word	0xffffffff


	//   ....[4]....
        /*00d8*/ 	.word	0xffffffff


	//   ....[5]....
        /*00dc*/ 	.word	0xffffffff


	//   ....[6]....
        /*00e0*/ 	.word	0xffffffff


	//   ....[7]....
        /*00e4*/ 	.word	0xffffffff


	//   ....[8]....
        /*00e8*/ 	.word	0xffffffff


	//   ....[9]....
        /*00ec*/ 	.word	0xffffffff


	//   ....[10]....
        /*00f0*/ 	.word	0xffffffff


	//   ....[11]....
        /*00f4*/ 	.word	0xffffffff


	//   ....[12]....
        /*00f8*/ 	.word	0xffffffff


	//   ....[13]....
        /*00fc*/ 	.word	0xffffffff


	//   ....[14]....
        /*0100*/ 	.word	0xffffffff


	//   ....[15]....
        /*0104*/ 	.word	0xffffffff


	//   ....[16]....
        /*0108*/ 	.word	0xffffffff


	//   ....[17]....
        /*010c*/ 	.word	0xffffffff


	//   ....[18]....
        /*0110*/ 	.word	0xffffffff


	//   ....[19]....
        /*0114*/ 	.word	0xffffffff


	//   ....[20]....
        /*0118*/ 	.word	0xffffffff


	//   ....[21]....
        /*011c*/ 	.word	0xffffffff


	//   ....[22]....
        /*0120*/ 	.word	0xffffffff


	//   ....[23]....
        /*0124*/ 	.word	0xffffffff


	//   ....[24]....
        /*0128*/ 	.word	0xffffffff


	//   ....[25]....
        /*012c*/ 	.word	0xffffffff


	//   ....[26]....
        /*0130*/ 	.word	0xffffffff


	//   ....[27]....
        /*0134*/ 	.word	0xffffffff


	//   ....[28]....
        /*0138*/ 	.word	0x0500000f


	//   ....[29]....
        /*013c*/ 	.word	0x0500000f


	//----- nvinfo : EIATTR_COOP_GROUP_INSTR_OFFSETS
	.align		4
.L_520:
        /*0140*/ 	.byte	0x04, 0x28
        /*0142*/ 	.short	(.L_522 - .L_521)


	//   ....[0]....
.L_521:
        /*0144*/ 	.word	0x00000060


	//   ....[1]....
        /*0148*/ 	.word	0x000001c0


	//   ....[2]....
        /*014c*/ 	.word	0x00000270


	//   ....[3]....
        /*0150*/ 	.word	0x00000410


	//   ....[4]....
        /*0154*/ 	.word	0x00000570


	//   ....[5]....
        /*0158*/ 	.word	0x00000690


	//   ....[6]....
        /*015c*/ 	.word	0x000007f0


	//   ....[7]....
        /*0160*/ 	.word	0x000016f0


	//   ....[8]....
        /*0164*/ 	.word	0x000030d0


	//   ....[9]....
        /*0168*/ 	.word	0x000030f0


	//   ....[10]....
        /*016c*/ 	.word	0x00003110


	//   ....[11]....
        /*0170*/ 	.word	0x00003150


	//   ....[12]....
        /*0174*/ 	.word	0x000052b0


	//   ....[13]....
        /*0178*/ 	.word	0x000052c0


	//   ....[14]....
        /*017c*/ 	.word	0x000052f0


	//   ....[15]....
        /*0180*/ 	.word	0x00005300


	//   ....[16]....
        /*0184*/ 	.word	0x00007620


	//   ....[17]....
        /*0188*/ 	.word	0x00007690


	//   ....[18]....
        /*018c*/ 	.word	0x000076b0


	//   ....[19]....
        /*0190*/ 	.word	0x000076d0


	//   ....[20]....
        /*0194*/ 	.word	0x00008ca0


	//   ....[21]....
        /*0198*/ 	.word	0x00008d20


	//   ....[22]....
        /*019c*/ 	.word	0x00008d70


	//   ....[23]....
        /*01a0*/ 	.word	0x00008da0


	//   ....[24]....
        /*01a4*/ 	.word	0x0000a470


	//   ....[25]....
        /*01a8*/ 	.word	0x0000b170


	//   ....[26]....
        /*01ac*/ 	.word	0x0000dc40


	//   ....[27]....
        /*01b0*/ 	.word	0x0000de20


	//   ....[28]....
        /*01b4*/ 	.word	0x0000e400


	//   ....[29]....
        /*01b8*/ 	.word	0x0000e7d0


	//----- nvinfo : EIATTR_REG_RECONFIG
	.align		4
.L_522:
        /*01bc*/ 	.byte	0x01, 0x54
	.zero		2


	//----- nvinfo : EIATTR_SYSCALL_OFFSETS
	.align		4
        /*01c0*/ 	.byte	0x04, 0x46
        /*01c2*/ 	.short	(.L_524 - .L_523)


	//   ....[0]....
.L_523:
        /*01c4*/ 	.word	0x000018f0


	//   ....[1]....
        /*01c8*/ 	.word	0x0000b910


	//   ....[2]....
        /*01cc*/ 	.word	0x0000ba40


	//   ....[3]....
        /*01d0*/ 	.word	0x0000bb40


	//----- nvinfo : EIATTR_MBARRIER_INSTR_OFFSETS
	.align		4
.L_524:
        /*01d4*/ 	.byte	0x04, 0x39
        /*01d6*/ 	.short	(.L_526 - .L_525)


	//   ....[0]....
.L_525:
        /*01d8*/ 	.word	0x000002b0
        /*01dc*/ 	.word	0x000000ff
        /*01e0*/ 	.word	0x00032400
        /*01e4*/ 	.short	0x0100
        /*01e6*/ 	.byte	0x06
	.zero		1


	//   ....[1]....
        /*01e8*/ 	.word	0x000002c0
        /*01ec*/ 	.word	0x000000ff
        /*01f0*/ 	.word	0x00032410
        /*01f4*/ 	.short	0x0100
        /*01f6*/ 	.byte	0x06
	.zero		1


	//   ....[2]....
        /*01f8*/ 	.word	0x000002d0
        /*01fc*/ 	.word	0x000000ff
        /*0200*/ 	.word	0x00032420
        /*0204*/ 	.short	0x0100
        /*0206*/ 	.byte	0x06
	.zero		1


	//   ....[3]....
        /*0208*/ 	.word	0x000003c0
        /*020c*/ 	.word	0x000000ff
        /*0210*/ 	.word	0x00032430
        /*0214*/ 	.short	0x0100
        /*0216*/ 	.byte	0x08
	.zero		1


	//   ....[4]....
        /*0218*/ 	.word	0x000003d0
        /*021c*/ 	.word	0x000000ff
        /*0220*/ 	.word	0x00032440
        /*0224*/ 	.short	0x0100
        /*0226*/ 	.byte	0x08
	.zero		1


	//   ....[5]....
        /*0228*/ 	.word	0x000003e0
        /*022c*/ 	.word	0x000000ff
        /*0230*/ 	.word	0x00032438
        /*0234*/ 	.short	0x0100
        /*0236*/ 	.byte	0x08
	.zero		1


	//   ....[6]....
        /*0238*/ 	.word	0x000003f0
        /*023c*/ 	.word	0x000000ff
        /*0240*/ 	.word	0x00032448
        /*0244*/ 	.short	0x0100
        /*0246*/ 	.byte	0x08
	.zero		1


	//   ....[7]....
        /*0248*/ 	.word	0x00000520
        /*024c*/ 	.word	0x000000ff
        /*0250*/ 	.word	0x00032450
        /*0254*/ 	.short	0x0100
        /*0256*/ 	.byte	0x08
	.zero		1


	//   ....[8]....
        /*0258*/ 	.word	0x00000530
        /*025c*/ 	.word	0x000000ff
        /*0260*/ 	.word	0x00032460
        /*0264*/ 	.short	0x0100
        /*0266*/ 	.byte	0x08
	.zero		1


	//   ....[9]....
        /*0268*/ 	.word	0x00000540
        /*026c*/ 	.word	0x000000ff
        /*0270*/ 	.word	0x00032458
        /*0274*/ 	.short	0x0100
        /*0276*/ 	.byte	0x08
	.zero		1


	//   ....[10]....
        /*0278*/ 	.word	0x00000550
        /*027c*/ 	.word	0x000000ff
        /*0280*/ 	.word	0x00032468
        /*0284*/ 	.short	0x0100
        /*0286*/ 	.byte	0x08
	.zero		1


	//   ....[11]....
        /*0288*/ 	.word	0x00000640
        /*028c*/ 	.word	0x000000ff
        /*0290*/ 	.word	0x00032470
        /*0294*/ 	.short	0x0100
        /*0296*/ 	.byte	0x06
	.zero		1


	//   ....[12]....
        /*0298*/ 	.word	0x00000650
        /*029c*/ 	.word	0x000000ff
        /*02a0*/ 	.word	0x00032480
        /*02a4*/ 	.short	0x0100
        /*02a6*/ 	.byte	0x06
	.zero		1


	//   ....[13]....
        /*02a8*/ 	.word	0x00000660
        /*02ac*/ 	.word	0x000000ff
        /*02b0*/ 	.word	0x00032478
        /*02b4*/ 	.short	0x0100
        /*02b6*/ 	.byte	0x06
	.zero		1


	//   ....[14]....
        /*02b8*/ 	.word	0x00000670
        /*02bc*/ 	.word	0x000000ff
        /*02c0*/ 	.word	0x00032488
        /*02c4*/ 	.short	0x0100
        /*02c6*/ 	.byte	0x06
	.zero		1


	//   ....[15]....
        /*02c8*/ 	.word	0x000007a0
        /*02cc*/ 	.word	0x000000ff
        /*02d0*/ 	.word	0x00032490
        /*02d4*/ 	.short	0x0100
        /*02d6*/ 	.byte	0x08
	.zero		1


	//   ....[16]....
        /*02d8*/ 	.word	0x000007b0
        /*02dc*/ 	.word	0x000000ff
        /*02e0*/ 	.word	0x000324a0
        /*02e4*/ 	.short	0x0100
        /*02e6*/ 	.byte	0x08
	.zero		1


	//   ....[17]....
        /*02e8*/ 	.word	0x000007c0
        /*02ec*/ 	.word	0x000000ff
        /*02f0*/ 	.word	0x00032498
        /*02f4*/ 	.short	0x0100
        /*02f6*/ 	.byte	0x08
	.zero		1


	//   ....[18]....
        /*02f8*/ 	.word	0x000007d0
        /*02fc*/ 	.word	0x000000ff
        /*0300*/ 	.word	0x000324a8
        /*0304*/ 	.short	0x0100
        /*0306*/ 	.byte	0x08
	.zero		1


	//   ....[19]....
        /*0308*/ 	.word	0x00000900
        /*030c*/ 	.word	0x000000ff
        /*0310*/ 	.word	0x000324b0
        /*0314*/ 	.short	0x0100
        /*0316*/ 	.byte	0x08
	.zero		1


	//   ....[20]....
        /*0318*/ 	.word	0x00000910
        /*031c*/ 	.word	0x000000ff
        /*0320*/ 	.word	0x000324c0
        /*0324*/ 	.short	0x0100
        /*0326*/ 	.byte	0x08
	.zero		1


	//   ....[21]....
        /*0328*/ 	.word	0x00000920
        /*032c*/ 	.word	0x000000ff
        /*0330*/ 	.word	0x000324b8
        /*0334*/ 	.short	0x0100
        /*0336*/ 	.byte	0x08
	.zero		1


	//   ....[22]....
        /*0338*/ 	.word	0x00000930
        /*033c*/ 	.word	0x000000ff
        /*0340*/ 	.word	0x000324c8
        /*0344*/ 	.short	0x0100
        /*0346*/ 	.byte	0x08
	.zero		1


	//   ....[23]....
        /*0348*/ 	.word	0x00001950
        /*034c*/ 	.word	0x000000ff
        /*0350*/ 	.word	0x00032400
        /*0354*/ 	.short	0x010a
        /*0356*/ 	.byte	0x27
	.zero		1


	//   ....[24]....
        /*0358*/ 	.word	0x00001a10
        /*035c*/ 	.word	0x000000ff
        /*0360*/ 	.word	0x00032430
        /*0364*/ 	.short	0x010a
        /*0366*/ 	.byte	0x07
	.zero		1


	//   ....[25]....
        /*0368*/ 	.word	0x00001a50
        /*036c*/ 	.word	0x000000ff
        /*0370*/ 	.word	0x00032430
        /*0374*/ 	.short	0x010a
        /*0376*/ 	.byte	0x07
	.zero		1


	//   ....[26]....
        /*0378*/ 	.word	0x00001d40
        /*037c*/ 	.word	0x000000ff
        /*0380*/ 	.word	0x00032410
        /*0384*/ 	.short	0x010a
        /*0386*/ 	.byte	0x27
	.zero		1


	//   ....[27]....
        /*0388*/ 	.word	0x00001d80
        /*038c*/ 	.word	0x000000ff
        /*0390*/ 	.word	0x00032450
        /*0394*/ 	.short	0x010a
        /*0396*/ 	.byte	0x07
	.zero		1


	//   ....[28]....
        /*0398*/ 	.word	0x00001dc0
        /*039c*/ 	.word	0x000000ff
        /*03a0*/ 	.word	0x00032450
        /*03a4*/ 	.short	0x010a
        /*03a6*/ 	.byte	0x07
	.zero		1


	//   ....[29]....
        /*03a8*/ 	.word	0x00003370
        /*03ac*/ 	.word	0x00000018
        /*03b0*/ 	.word	0x00000000
        /*03b4*/ 	.short	0x0101
        /*03b6*/ 	.byte	0x3f
	.zero		1


	//   ....[30]....
        /*03b8*/ 	.word	0x00003ed0
        /*03bc*/ 	.word	0x000000bf
        /*03c0*/ 	.word	0x00000000
        /*03c4*/ 	.short	0x0101
        /*03c6*/ 	.byte	0x3f
	.zero		1


	//   ....[31]....
        /*03c8*/ 	.word	0x00003fe0
        /*03cc*/ 	.word	0x000000ff
        /*03d0*/ 	.word	0x00032430
        /*03d4*/ 	.short	0x010a
        /*03d6*/ 	.byte	0x04
	.zero		1


	//   ....[32]....
        /*03d8*/ 	.word	0x00004020
        /*03dc*/ 	.word	0x000000ff
        /*03e0*/ 	.word	0x00032430
        /*03e4*/ 	.short	0x010a
        /*03e6*/ 	.byte	0x04
	.zero		1


	//   ....[33]....
        /*03e8*/ 	.word	0x00004230
        /*03ec*/ 	.word	0x000000ff
        /*03f0*/ 	.word	0x00032450
        /*03f4*/ 	.short	0x010a
        /*03f6*/ 	.byte	0x04
	.zero		1


	//   ....[34]....
        /*03f8*/ 	.word	0x00004270
        /*03fc*/ 	.word	0x000000ff
        /*0400*/ 	.word	0x00032450
        /*0404*/ 	.short	0x010a
        /*0406*/ 	.byte	0x04
	.zero		1


	//   ....[35]....
        /*0408*/ 	.word	0x000054d0
        /*040c*/ 	.word	0x00000098
        /*0410*/ 	.word	0x00000000
        /*0414*/ 	.short	0x0101
        /*0416*/ 	.byte	0x3f
	.zero		1


	//   ....[36]....
        /*0418*/ 	.word	0x00006950
        /*041c*/ 	.word	0x000000d3
        /*0420*/ 	.word	0x00000000
        /*0424*/ 	.short	0x0101
        /*0426*/ 	.byte	0x3f
	.zero		1


	//   ....[37]....
        /*0428*/ 	.word	0x00006a50
        /*042c*/ 	.word	0x000000ff
        /*0430*/ 	.word	0x00032430
        /*0434*/ 	.short	0x010a
        /*0436*/ 	.byte	0x04
	.zero		1


	//   ....[38]....
        /*0438*/ 	.word	0x00006a90
        /*043c*/ 	.word	0x000000ff
        /*0440*/ 	.word	0x00032430
        /*0444*/ 	.short	0x010a
        /*0446*/ 	.byte	0x04
	.zero		1


	//   ....[39]....
        /*0448*/ 	.word	0x00006ca0
        /*044c*/ 	.word	0x000000ff
        /*0450*/ 	.word	0x00032450
        /*0454*/ 	.short	0x010a
        /*0456*/ 	.byte	0x04
	.zero		1


	//   ....[40]....
        /*0458*/ 	.word	0x00006ce0
        /*045c*/ 	.word	0x000000ff
        /*0460*/ 	.word	0x00032450
        /*0464*/ 	.short	0x010a
        /*0466*/ 	.byte	0x04
	.zero		1


	//   ....[41]....
        /*0468*/ 	.word	0x00007980
        /*046c*/ 	.word	0x00000098
        /*0470*/ 	.word	0x00000000
        /*0474*/ 	.short	0x0101
        /*0476*/ 	.byte	0x3f
	.zero		1


	//   ....[42]....
        /*0478*/ 	.word	0x00008c80
        /*047c*/ 	.word	0x000000d7
        /*0480*/ 	.word	0x00000000
        /*0484*/ 	.short	0x0101
        /*0486*/ 	.byte	0x3f
	.zero		1


	//   ....[43]....
        /*0488*/ 	.word	0x0000a6c0
        /*048c*/ 	.word	0x000000ff
        /*0490*/ 	.word	0x00000000
        /*0494*/ 	.short	0x0101
        /*0496*/ 	.byte	0x05
	.zero		1


	//   ....[44]....
        /*0498*/ 	.word	0x0000bed0
        /*049c*/ 	.word	0x0000000a
        /*04a0*/ 	.word	0x00032440
        /*04a4*/ 	.short	0x010a
        /*04a6*/ 	.byte	0x3f
	.zero		1


	//   ....[45]....
        /*04a8*/ 	.word	0x0000c430
        /*04ac*/ 	.word	0x00000012
        /*04b0*/ 	.word	0x00032420
        /*04b4*/ 	.short	0x010a
        /*04b6*/ 	.byte	0x3f
	.zero		1


	//   ....[46]....
        /*04b8*/ 	.word	0x0000c4b0
        /*04bc*/ 	.word	0x0000000a
        /*04c0*/ 	.word	0x00032460
        /*04c4*/ 	.short	0x010a
        /*04c6*/ 	.byte	0x3f
	.zero		1


	//   ....[47]....
        /*04c8*/ 	.word	0x0000c9d0
        /*04cc*/ 	.word	0x00000002
        /*04d0*/ 	.word	0x00032440
        /*04d4*/ 	.short	0x010a
        /*04d6*/ 	.byte	0x3f
	.zero		1


	//   ....[48]....
        /*04d8*/ 	.word	0x0000cb60
        /*04dc*/ 	.word	0x00000002
        /*04e0*/ 	.word	0x00032460
        /*04e4*/ 	.short	0x010a
        /*04e6*/ 	.byte	0x3f
	.zero		1


	//   ....[49]....
        /*04e8*/ 	.word	0x0000d030
        /*04ec*/ 	.word	0x00000003
        /*04f0*/ 	.word	0x00032440
        /*04f4*/ 	.short	0x010a
        /*04f6*/ 	.byte	0x3f
	.zero		1


	//   ....[50]....
        /*04f8*/ 	.word	0x0000d1c0
        /*04fc*/ 	.word	0x00000003
        /*0500*/ 	.word	0x00032460
        /*0504*/ 	.short	0x010a
        /*0506*/ 	.byte	0x3f
	.zero		1


	//   ....[51]....
        /*0508*/ 	.word	0x0000d640
        /*050c*/ 	.word	0x00000002
        /*0510*/ 	.word	0x00032440
        /*0514*/ 	.short	0x010a
        /*0516*/ 	.byte	0x3f
	.zero		1


	//   ....[52]....
        /*0518*/ 	.word	0x0000d7d0
        /*051c*/ 	.word	0x00000002
        /*0520*/ 	.word	0x00032460
        /*0524*/ 	.short	0x010a
        /*0526*/ 	.byte	0x3f
	.zero		1


	//   ....[53]....
        /*0528*/ 	.word	0x0000ddd0
        /*052c*/ 	.word	0x00000007
        /*0530*/ 	.word	0x00032420
        /*0534*/ 	.short	0x010a
        /*0536*/ 	.byte	0x3f
	.zero		1


	//   ....[54]....
        /*0538*/ 	.word	0x0000df20
        /*053c*/ 	.word	0x00000005
        /*0540*/ 	.word	0x00000000
        /*0544*/ 	.short	0x010a
        /*0546*/ 	.byte	0x3f
	.zero		1


	//   ....[55]....
        /*0548*/ 	.word	0x0000df90
        /*054c*/ 	.word	0x00000003
        /*0550*/ 	.word	0x00000000
        /*0554*/ 	.short	0x010a
        /*0556*/ 	.byte	0x3f
	.zero		1


	//   ....[56]....
        /*0558*/ 	.word	0x0000dff0
        /*055c*/ 	.word	0x00000005
        /*0560*/ 	.word	0x00000000
        /*0564*/ 	.short	0x010a
        /*0566*/ 	.byte	0x3f
	.zero		1


	//   ....[57]....
        /*0568*/ 	.word	0x0000e020
        /*056c*/ 	.word	0x00000003
        /*0570*/ 	.word	0x00000000
        /*0574*/ 	.short	0x010a
        /*0576*/ 	.byte	0x3f
	.zero		1


	//   ....[58]....
        /*0578*/ 	.word	0x0000e090
        /*057c*/ 	.word	0x00000003
        /*0580*/ 	.word	0x00032400
        /*0584*/ 	.short	0x010a
        /*0586*/ 	.byte	0x3f
	.zero		1


	//   ....[59]....
        /*0588*/ 	.word	0x0000e0f0
        /*058c*/ 	.word	0x00000003
        /*0590*/ 	.word	0x00032430
        /*0594*/ 	.short	0x010a
        /*0596*/ 	.byte	0x3f
	.zero		1


	//   ....[60]....
        /*0598*/ 	.word	0x0000e150
        /*059c*/ 	.word	0x00000003
        /*05a0*/ 	.word	0x00032410
        /*05a4*/ 	.short	0x010a
        /*05a6*/ 	.byte	0x3f
	.zero		1


	//   ....[61]....
        /*05a8*/ 	.word	0x0000e1b0
        /*05ac*/ 	.word	0x00000003
        /*05b0*/ 	.word	0x00032450
        /*05b4*/ 	.short	0x010a
        /*05b6*/ 	.byte	0x3f
	.zero		1


	//   ....[62]....
        /*05b8*/ 	.word	0x0000e210
        /*05bc*/ 	.word	0x00000098
        /*05c0*/ 	.word	0x00032430
        /*05c4*/ 	.short	0x010a
        /*05c6*/ 	.byte	0x3f
	.zero		1


	//   ....[63]....
        /*05c8*/ 	.word	0x0000e270
        /*05cc*/ 	.word	0x000000cc
        /*05d0*/ 	.word	0x00032450
        /*05d4*/ 	.short	0x010a
        /*05d6*/ 	.byte	0x3f
	.zero		1


	//   ....[64]....
        /*05d8*/ 	.word	0x0000e2d0
        /*05dc*/ 	.word	0x00000098
        /*05e0*/ 	.word	0x00032430
        /*05e4*/ 	.short	0x010a
        /*05e6*/ 	.byte	0x3f
	.zero		1


	//   ....[65]....
        /*05e8*/ 	.word	0x0000e330
        /*05ec*/ 	.word	0x000000cc
        /*05f0*/ 	.word	0x00032450
        /*05f4*/ 	.short	0x010a
        /*05f6*/ 	.byte	0x3f
	.zero		1


	//   ....[66]....
        /*05f8*/ 	.word	0x0000e4b0
        /*05fc*/ 	.word	0x0000000a
        /*0600*/ 	.word	0x00032440
        /*0604*/ 	.short	0x010a
        /*0606*/ 	.byte	0x3f
	.zero		1


	//   ....[67]....
        /*0608*/ 	.word	0x0000e500
        /*060c*/ 	.word	0x00000012
        /*0610*/ 	.word	0x00032420
        /*0614*/ 	.short	0x010a
        /*0616*/ 	.byte	0x3f
	.zero		1


	//   ....[68]....
        /*0618*/ 	.word	0x0000e550
        /*061c*/ 	.word	0x0000000a
        /*0620*/ 	.word	0x00032460
        /*0624*/ 	.short	0x010a
        /*0626*/ 	.byte	0x3f
	.zero		1


	//   ....[69]....
        /*0628*/ 	.word	0x0000e5a0
        /*062c*/ 	.word	0x00000002
        /*0630*/ 	.word	0x00032440
        /*0634*/ 	.short	0x010a
        /*0636*/ 	.byte	0x3f
	.zero		1


	//   ....[70]....
        /*0638*/ 	.word	0x0000e5f0
        /*063c*/ 	.word	0x00000002
        /*0640*/ 	.word	0x00032460
        /*0644*/ 	.short	0x010a
        /*0646*/ 	.byte	0x3f
	.zero		1


	//   ....[71]....
        /*0648*/ 	.word	0x0000e640
        /*064c*/ 	.word	0x00000003
        /*0650*/ 	.word	0x00032440
        /*0654*/ 	.short	0x010a
        /*0656*/ 	.byte	0x3f
	.zero		1


	//   ....[72]....
        /*0658*/ 	.word	0x0000e690
        /*065c*/ 	.word	0x00000003
        /*0660*/ 	.word	0x00032460
        /*0664*/ 	.short	0x010a
        /*0666*/ 	.byte	0x3f
	.zero		1


	//   ....[73]....
        /*0668*/ 	.word	0x0000e6e0
        /*066c*/ 	.word	0x00000002
        /*0670*/ 	.word	0x00032440
        /*0674*/ 	.short	0x010a
        /*0676*/ 	.byte	0x3f
	.zero		1


	//   ....[74]....
        /*0678*/ 	.word	0x0000e730
        /*067c*/ 	.word	0x00000002
        /*0680*/ 	.word	0x00032460
        /*0684*/ 	.short	0x010a
        /*0686*/ 	.byte	0x3f
	.zero		1


	//   ....[75]....
        /*0688*/ 	.word	0x0000e810
        /*068c*/ 	.word	0x00000007
        /*0690*/ 	.word	0x00032420
        /*0694*/ 	.short	0x010a
        /*0696*/ 	.byte	0x3f
	.zero		1


	//   ....[76]....
        /*0698*/ 	.word	0x0000e860
        /*069c*/ 	.word	0x00000005
        /*06a0*/ 	.word	0x00000000
        /*06a4*/ 	.short	0x010a
        /*06a6*/ 	.byte	0x3f
	.zero		1


	//   ....[77]....
        /*06a8*/ 	.word	0x0000e8b0
        /*06ac*/ 	.word	0x00000003
        /*06b0*/ 	.word	0x00000000
        /*06b4*/ 	.short	0x010a
        /*06b6*/ 	.byte	0x3f
	.zero		1


	//   ....[78]....
        /*06b8*/ 	.word	0x0000e900
        /*06bc*/ 	.word	0x00000005
        /*06c0*/ 	.word	0x00000000
        /*06c4*/ 	.short	0x010a
        /*06c6*/ 	.byte	0x3f
	.zero		1


	//----- nvinfo : EIATTR_NUM_MBARRIERS
	.align		4
.L_526:
        /*06c8*/ 	.byte	0x03, 0x38
        /*06ca*/ 	.short	0x0017


	//----- nvinfo : EIATTR_EXIT_INSTR_OFFSETS
	.align		4
        /*06cc*/ 	.byte	0x04, 0x1c
        /*06ce*/ 	.short	(.L_528 - .L_527)


	//   ....[0]....
.L_527:
        /*06d0*/ 	.word	0x00000aa0


	//   ....[1]....
        /*06d4*/ 	.word	0x0000b130


	//   ....[2]....
        /*06d8*/ 	.word	0x0000b190


	//   ....[3]....
        /*06dc*/ 	.word	0x0000de40


	//   ....[4]....
        /*06e0*/ 	.word	0x0000e070


	//----- nvinfo : EIATTR_MAX_THREADS
	.align		4
.L_528:
        /*06e4*/ 	.byte	0x04, 0x05
        /*06e6*/ 	.short	(.L_530 - .L_529)
.L_529:
        /*06e8*/ 	.word	0x00000180
        /*06ec*/ 	.word	0x00000001
        /*06f0*/ 	.word	0x00000001


	//----- nvinfo : EIATTR_CRS_STACK_SIZE
	.align		4
.L_530:
        /*06f4*/ 	.byte	0x04, 0x1e
        /*06f6*/ 	.short	(.L_532 - .L_531)
.L_531:
        /*06f8*/ 	.word	0x00000000


	//----- nvinfo : EIATTR_CBANK_PARAM_SIZE
	.align		4
.L_532:
        /*06fc*/ 	.byte	0x03, 0x19
        /*06fe*/ 	.short	0x0cf0


	//----- nvinfo : EIATTR_PARAM_CBANK
	.align		4
        /*0700*/ 	.byte	0x04, 0x0a
        /*0702*/ 	.short	(.L_534 - .L_533)
	.align		4
.L_533:
        /*0704*/ 	.word	index@(.nv.constant0._ZN7cutlass13device_kernelIN5flash11enable_sm90INS1_16FlashAttnFwdSm90INS1_25CollectiveMainloopFwdSm90ILi2EN4cute5tupleIJNS5_1CILi1EEES8_S8_EEENS6_IJNS7_ILi128EEENS7_ILi96EEENS7_ILi64EEEEEELi256ENS_10bfloat16_tEfNS_4arch4Sm90ELb1ELb0ELb0ELb0ELb0ELb0ELb1ELb1ELb0ELb0ELb0ELb0EEENS1_21CollectiveEpilogueFwdINS6_IJSA_NS7_ILi256EEESB_EEES9_SE_SG_Li256ELb0ELb0ELb0ELb0EEENS1_30DynamicPersistentTileSchedulerILi256ELi32ELb0ELb0ELb1EEEEEEEEEvNT_6ParamsE)
        /*0708*/ 	.short	0x0210
        /*070a*/ 	.short	0x0cf0


	//----- nvinfo : EIATTR_SW_WAR
	.align		4
.L_534:
        /*070c*/ 	.byte	0x04, 0x36
        /*070e*/ 	.short	(.L_536 - .L_535)
.L_535:
        /*0710*/ 	.word	0x00000008
.L_536:


//--------------------- .nv.info._ZN7cutlass13device_kernelIN5flash11enable_sm90INS1_16FlashAttnFwdSm90INS1_25CollectiveMainloopFwdSm90ILi2EN4cute5tupleIJNS5_1CILi1EEES8_S8_EEENS6_IJNS7_ILi128EEENS7_ILi96EEENS7_ILi64EEEEEELi256ENS_10bfloat16_tEfNS_4arch4Sm90ELb1ELb0ELb0ELb1ELb0ELb0ELb0ELb1ELb0ELb0ELb0ELb0EEENS1_21CollectiveEpilogueFwdINS6_IJSA_NS7_ILi256EEESB_EEES9_SE_SG_Li256ELb1ELb0ELb0ELb0EEENS1_36VarlenDynamicPersistentTileSchedulerILi128ELi96ELi256ELi32ELb0ELb0ELb1ELb1ELb1ELb1EEEEEEEEEvNT_6ParamsE --------------------------
	.section	.nv.info._ZN7cutlass13device_kernelIN5flash11enable_sm90INS1_16FlashAttnFwdSm90INS1_25CollectiveMainloopFwdSm90ILi2EN4cute5tupleIJNS5_1CILi1EEES8_S8_EEENS6_IJNS7_ILi128EEENS7_ILi96EEENS7_ILi64EEEEEELi256ENS_10bfloat16_tEfNS_4arch4Sm90ELb1ELb0ELb0ELb1ELb0ELb0ELb0ELb1ELb0ELb0ELb0ELb0EEENS1_21CollectiveEpilogueFwdINS6_IJSA_NS7_ILi256EEESB_EEES9_SE_SG_Li256ELb1ELb0ELb0ELb0EEENS1_36VarlenDynamicPersistentTileSchedulerILi128ELi96ELi256ELi32ELb0ELb0ELb1ELb1ELb1ELb1EEEEEEEEEvNT_6ParamsE,"",@"SHT_CUDA_INFO"
	.sectionflags	@""
	.align	4


	//----- nvinfo : EIATTR_CUDA_API_VERSION
	.align		4
        /*0000*/ 	.byte	0x04, 0x37
        /*0002*/ 	.short	(.L_538 - .L_537)
.L_537:
        /*0004*/ 	.word	0x00000082


	//----- nvinfo : EIATTR_KPARAM_INFO
	.align		4
.L_538:
        /*0008*/ 	.byte	0x04, 0x17
        /*000a*/ 	.short	(.L_540 - .L_539)
.L_539:
        /*000c*/ 	.word	0x00000000
        /*0010*/ 	.short	0x0000
        /*0012*/ 	.short	0x0070
        /*0014*/ 	.byte	0x00, 0xf0, 0x01, 0x28


	//----- nvinfo : EIATTR_SPARSE_MMA_MASK
	.align		4
.L_540:
        /*0018*/ 	.byte	0x03, 0x50
        /*001a*/ 	.short	0x0000


	//----- nvinfo : EIATTR_MAXREG_COUNT
	.align		4
        /*001c*/ 	.byte	0x03, 0x1b
        /*001e*/ 	.short	0x00a8


	//----- nvinfo : EIATTR_NUM_BARRIERS
	.align		4
        /*0020*/ 	.byte	0x02, 0x4c
        /*0022*/ 	.byte	0x10
	.zero		1


	//----- nvinfo : EIATTR_EXTERNS
	.align		4
        /*0024*/ 	.byte	0x04, 0x0f
        /*0026*/ 	.short	(.L_542 - .L_541)


	//   ....[0]....
	.align		4
.L_541:
        /*0028*/ 	.word	index@(__assertfail)


	//----- nvinfo : EIATTR_ANNOTATIONS
	.align		4
.L_542:
        /*002c*/ 	.byte	0x04, 0x55
        /*002e*/ 	.short	(.L_544 - .L_543)


	//   ....[0]....
.L_543:
        /* <DEDUP_REMOVED lines=28> */


	//----- nvinfo : EIATTR_MERCURY_ISA_VERSION
	.align		4
.L_544:
        /*01e0*/ 	.byte	0x03, 0x5f
        /*01e2*/ 	.short	0x0101


	//----- nvinfo : EIATTR_UNUSED_LOAD_BYTE_OFFSET
	.align		4
        /*01e4*/ 	.byte	0x04, 0x44
        /*01e6*/ 	.short	(.L_546 - .L_545)


	//   ....[0]....
.L_545:
        /*01e8*/ 	.word	0x00000a50
        /*01ec*/ 	.word	0x0000fff0


	//   ....[1]....
        /*01f0*/ 	.word	0x000081e0
        /*01f4*/ 	.word	0x0000fff0


	//----- nvinfo : EIATTR_INT_WARP_WIDE_INSTR_OFFSETS
	.align		4
.L_546:
        /*01f8*/ 	.byte	0x04, 0x31
        /*01fa*/ 	.short	(.L_548 - .L_547)


	//   ....[0]....
.L_547:
        /*01fc*/ 	.word	0x00000160


	//   ....[1]....
        /*0200*/ 	.word	0x000001a0


	//   ....[2]....
        /*0204*/ 	.word	0x00000210


	//   ....[3]....
        /*0208*/ 	.word	0x0000bf00


	//   ....[4]....
        /*020c*/ 	.word	0x0000bf90


	//   ....[5]....
        /*0210*/ 	.word	0x0000c420


	//   ....[6]....
        /*0214*/ 	.word	0x0000c450


	//   ....[7]....
        /*0218*/ 	.word	0x0000e7f0


	//   ....[8]....
        /*021c*/ 	.word	0x0000e880


	//----- nvinfo : EIATTR_COOP_GROUP_MASK_REGIDS
	.align		4
.L_548:
        /*0220*/ 	.byte	0x04, 0x29
        /*0222*/ 	.short	(.L_550 - .L_549)


	//   ....[0]....
.L_549:
        /*0224*/ 	.word	0xffffffff


	//   ....[1]....
        /*0228*/ 	.word	0xffffffff


	//   ....[2]....
        /*022c*/ 	.word	0xffffffff


	//   ....[3]....
        /*0230*/ 	.word	0xffffffff


	//   ....[4]....
        /*0234*/ 	.word	0xffffffff


	//   ....[5]....
        /*0238*/ 	.word	0xffffffff


	//   ....[6]....
        /*023c*/ 	.word	0xffffffff


	//   ....[7]....
        /*0240*/ 	.word	0xffffffff


	//   ....[8]....
        /*0244*/ 	.word	0xffffffff


	//   ....[9]....
        /*0248*/ 	.word	0xffffffff


	//   ....[10]....
        /*024c*/ 	.word	0xffffffff


	//   ....[11]....
        /*0250*/ 	.word	0xffffffff


	//   ....[12]....
        /*0254*/ 	.word	0xffffffff


	//   ....[13]....
        /*0258*/ 	.word	0xffffffff


	//   ....[14]....
        /*025c*/ 	.word	0xffffffff


	//   ....[15]....
        /*0260*/ 	.word	0xffffffff


	//   ....[16]....
        /*0264*/ 	.word	0xffffffff


	//   ....[17]....
        /*0268*/ 	.word	0xffffffff


	//   ....[18]....
        /*026c*/ 	.word	0xffffffff


	//   ....[19]....
        /*0270*/ 	.word	0xffffffff


	//   ....[20]....
        /*0274*/ 	.word	0xffffffff


	//   ....[21]....
        /*0278*/ 	.word	0xffffffff


	//   ....[22]....
        /*027c*/ 	.word	0xffffffff


	//   ....[23]....
        /*0280*/ 	.word	0xffffffff


	//   ....[24]....
        /*0284*/ 	.word	0xffffffff


	//   ....[25]....
        /*0288*/ 	.word	0xffffffff


	//   ....[26]....
        /*028c*/ 	.word	0xffffffff


	//   ....[27]....
        /*0290*/ 	.word	0xffffffff


	//   ....[28]....
        /*0294*/ 	.word	0xffffffff


	//   ....[29]....
        /*0298*/ 	.word	0xffffffff


	//   ....[30]....
        /*029c*/ 	.word	0xffffffff


	//   ....[31]....
        /*02a0*/ 	.word	0xffffffff


	//   ....[32]....
        /*02a4*/ 	.word	0xffffffff


	//   ....[33]....
        /*02a8*/ 	.word	0xffffffff


	//   ....[34]....
        /*02ac*/ 	.word	0xffffffff


	//   ....[35]....
        /*02b0*/ 	.word	0xffffffff


	//   ....[36]....
        /*02b4*/ 	.word	0xffffffff


	//   ....[37]....
        /*02b8*/ 	.word	0xffffffff


	//   ....[38]....
        /*02bc*/ 	.word	0xffffffff


	//   ....[39]....
        /*02c0*/ 	.word	0xffffffff


	//   ....[40]....
        /*02c4*/ 	.word	0xffffffff


	//   ....[41]....
        /*02c8*/ 	.word	0xffffffff


	//   ....[42]....
        /*02cc*/ 	.word	0xffffffff


	//   ....[43]....
        /*02d0*/ 	.word	0xffffffff


	//   ....[44]....
        /*02d4*/ 	.word	0xffffffff


	//   ....[45]....
        /*02d8*/ 	.word	0xffffffff


	//   ....[46]....
        /*02dc*/ 	.word	0xffffffff


	//   ....[47]....
        /*02e0*/ 	.word	0xffffffff


	//   ....[48]....
        /*02e4*/ 	.word	0xffffffff


	//   ....[49]....
        /*02e8*/ 	.word	0xffffffff


	//   ....[50]....
        /*02ec*/ 	.word	0xffffffff


	//   ....[51]....
        /*02f0*/ 	.word	0xffffffff


	//   ....[52]....
        /*02f4*/ 	.word	0xffffffff


	//   ....[53]....
        /*02f8*/ 	.word	0xffffffff


	//   ....[54]....
        /*02fc*/ 	.word	0xffffffff


	//   ....[55]....
        /*0300*/ 	.word	0xffffffff


	//   ....[56]....
        /*0304*/ 	.word	0xffffffff


	//   ....[57]....
        /*0308*/ 	.word	0xffffffff


	//   ....[58]....
        /*030c*/ 	.word	0x0500000f


	//   ....[59]....
        /*0310*/ 	.word	0x0500000f


	//   ....[60]....
        /*0314*/ 	.word	0x0500000f


	//   ....[61]....
        /*0318*/ 	.word	0x0500000f


	//   ....[62]....
        /*031c*/ 	.word	0x0500000f


	//   ....[63]....
        /*0320*/ 	.word	0x0500000f


	//   ....[64]....
        /*0324*/ 	.word	0x0500000f


	//   ....[65]....
        /*0328*/ 	.word	0x0500000f


	//   ....[66]....
        /*032c*/ 	.word	0x0500000f


	//   ....[67]....
        /*0330*/ 	.word	0x0500000f


	//   ....[68]....
        /*0334*/ 	.word	0x0500000f


	//   ....[69]....
        /*0338*/ 	.word	0x0500000f


	//   ....[70]....
        /*033c*/ 	.word	0x0500000f


	//   ....[71]....
        /*0340*/ 	.word	0x0500000f


	//   ....[72]....
        /*0344*/ 	.word	0x0500000f


	//   ....[73]....
        /*0348*/ 	.word	0x0500000f


	//   ....[74]....
        /*034c*/ 	.word	0x0500000f


	//   ....[75]....
        /*0350*/ 	.word	0x0500000f


	//   ....[76]....
        /*0354*/ 	.word	0x0500000f


	//----- nvinfo : EIATTR_COOP_GROUP_INSTR_OFFSETS
	.align		4
.L_550:
        /*0358*/ 	.byte	0x04, 0x28
        /*035a*/ 	.short	(.L_552 - .L_551)


	//   ....[0]....
.L_551:
        /*035c*/ 	.word	0x00000070


	//   ....[1]....
        /*0360*/ 	.word	0x00000170


	//   ....[2]....
        /*0364*/ 	.word	0x000001c0


	//   ....[3]....
        /*0368*/ 	.word	0x000003f0


	//   ....[4]....
        /*036c*/ 	.word	0x00000550


	//   ....[5]....
        /*0370*/ 	.word	0x00000670


	//   ....[6]....
        /*0374*/ 	.word	0x000007d0


	//   ....[7]....
        /*0378*/ 	.word	0x00001760


	//   ....[8]....
        /*037c*/ 	.word	0x000022a0


	//   ....[9]....
        /*0380*/ 	.word	0x00002380


	//   ....[10]....
        /*0384*/ 	.word	0x00002990


	//   ....[11]....
        /*0388*/ 	.word	0x00002a10


	//   ....[12]....
        /*038c*/ 	.word	0x00003e50


	//   ....[13]....
        /*0390*/ 	.word	0x00003f50


	//   ....[14]....
        /*0394*/ 	.word	0x00004500


	//   ....[15]....
        /*0398*/ 	.word	0x000045a0


	//   ....[16]....
        /*039c*/ 	.word	0x00005eb0


	//   ....[17]....
        /*03a0*/ 	.word	0x00005ee0


	//   ....[18]....
        /*03a4*/ 	.word	0x000062a0


	//   ....[19]....
        /*03a8*/ 	.word	0x00006470


	//   ....[20]....
        /*03ac*/ 	.word	0x00007760


	//   ....[21]....
        /*03b0*/ 	.word	0x000077a0


	//   ....[22]....
        /*03b4*/ 	.word	0x00007860


	//   ....[23]....
        /*03b8*/ 	.word	0x00007870


	//   ....[24]....
        /*03bc*/ 	.word	0x0000ad30


	//   ....[25]....
        /*03c0*/ 	.word	0x0000aeb0


	//   ....[26]....
        /*03c4*/ 	.word	0x0000aee0


	//   ....[27]....
        /*03c8*/ 	.word	0x0000af20


	//   ....[28]....
        /*03cc*/ 	.word	0x0000af90


	//   ....[29]....
        /*03d0*/ 	.word	0x0000aff0


	//   ....[30]....
        /*03d4*/ 	.word	0x0000b030


	//   ....[31]....
        /*03d8*/ 	.word	0x0000b1d0


	//   ....[32]....
        /*03dc*/ 	.word	0x0000b230


	//   ....[33]....
        /*03e0*/ 	.word	0x0000b270


	//   ....[34]....
        /*03e4*/ 	.word	0x0000b2b0


	//   ....[35]....
        /*03e8*/ 	.word	0x0000b2e0


	//   ....[36]....
        /*03ec*/ 	.word	0x0000b310


	//   ....[37]....
        /*03f0*/ 	.word	0x0000b3a0


	//   ....[38]....
        /*03f4*/ 	.word	0x0000b400


	//   ....[39]....
        /*03f8*/ 	.word	0x0000b490


	//   ....[40]....
        /*03fc*/ 	.word	0x0000e910


	//   ....[41]....
        /*0400*/ 	.word	0x0000e920


	//   ....[42]....
        /*0404*/ 	.word	0x0000ea30


	//   ....[43]....
        /*0408*/ 	.word	0x0000ea90


	//   ....[44]....
        /*040c*/ 	.word	0x0000ead0


	//   ....[45]....
        /*0410*/ 	.word	0x0000eb10


	//   ....[46]....
        /*0414*/ 	.word	0x0000eb40


	//   ....[47]....
        /*0418*/ 	.word	0x0000eb70


	//   ....[48]....
        /*041c*/ 	.word	0x0000ed00


	//   ....[49]....
        /*0420*/ 	.word	0x0000ed60


	//   ....[50]....
        /*0424*/ 	.word	0x0000eda0


	//   ....[51]....
        /*0428*/ 	.word	0x0000ede0


	//   ....[52]....
        /*042c*/ 	.word	0x0000ee10


	//   ....[53]....
        /*0430*/ 	.word	0x0000ee40


	//   ....[54]....
        /*0434*/ 	.word	0x0000ef00


	//   ....[55]....
        /*0438*/ 	.word	0x0000ef20


	//   ....[56]....
        /*043c*/ 	.word	0x0000ef90


	//   ....[57]....
        /*0440*/ 	.word	0x0000f620


	//   ....[58]....
        /*0444*/ 	.word	0x0000fbb0


	//   ....[59]....
        /*0448*/ 	.word	0x0000ffd0


	//   ....[60]....
        /*044c*/ 	.word	0x00010060


	//   ....[61]....
        /*0450*/ 	.word	0x00010100


	//   ....[62]....
        /*0454*/ 	.word	0x000101b0


	//   ....[63]....
        /*0458*/ 	.word	0x00010230


	//   ....[64]....
        /*045c*/ 	.word	0x000102b0


	//   ....[65]....
        /*0460*/ 	.word	0x00010330


	//   ....[66]....
        /*0464*/ 	.word	0x000103b0


	//   ....[67]....
        /*0468*/ 	.word	0x00010440


	//   ....[68]....
        /*046c*/ 	.word	0x000104f0


	//   ....[69]....
        /*0470*/ 	.word	0x00010570


	//   ....[70]....
        /*0474*/ 	.word	0x000105f0


	//   ....[71]....
        /*0478*/ 	.word	0x00010670


	//   ....[72]....
        /*047c*/ 	.word	0x000106f0


	//   ....[73]....
        /*0480*/ 	.word	0x00010760


	//   ....[74]....
        /*0484*/ 	.word	0x00010800


	//   ....[75]....
        /*0488*/ 	.word	0x00010890


	//   ....[76]....
        /*048c*/ 	.word	0x000109c0


	//----- nvinfo : EIATTR_REG_RECONFIG
	.align		4
.L_552:
        /*0490*/ 	.byte	0x01, 0x54
	.zero		2


	//----- nvinfo : EIATTR_SYSCALL_OFFSETS
	.align		4
        /*0494*/ 	.byte	0x04, 0x46
        /*0496*/ 	.short	(.L_554 - .L_553)


	//   ....[0]....
.L_553:
        /*0498*/ 	.word	0x00001940


	//   ....[1]....
        /*049c*/ 	.word	0x0000c120


	//   ....[2]....
        /*04a0*/ 	.word	0x0000c260


	//   ....[3]....
        /*04a4*/ 	.word	0x0000c360


	//----- nvinfo : EIATTR_MBARRIER_INSTR_OFFSETS
	.align		4
.L_554:
        /*04a8*/ 	.byte	0x04, 0x39
        /*04aa*/ 	.short	(.L_556 - .L_555)


	//   ....[0]....
.L_555:
        /*04ac*/ 	.word	0x000002a0
        /*04b0*/ 	.word	0x000000ff
        /*04b4*/ 	.word	0x00022800
        /*04b8*/ 	.short	0x0100
        /*04ba*/ 	.byte	0x08
	.zero		1


	//   ....[1]....
        /*04bc*/ 	.word	0x000002b0
        /*04c0*/ 	.word	0x000000ff
        /*04c4*/ 	.word	0x00022820
        /*04c8*/ 	.short	0x0100
        /*04ca*/ 	.byte	0x08
	.zero		1


	//   ....[2]....
        /*04cc*/ 	.word	0x000003a0
        /*04d0*/ 	.word	0x000000ff
        /*04d4*/ 	.word	0x00022830
        /*04d8*/ 	.short	0x0100
        /*04da*/ 	.byte	0x08
	.zero		1


	//   ....[3]....
        /*04dc*/ 	.word	0x000003b0
        /*04e0*/ 	.word	0x000000ff
        /*04e4*/ 	.word	0x00022840
        /*04e8*/ 	.short	0x0100
        /*04ea*/ 	.byte	0x08
	.zero		1


	//   ....[4]....
        /*04ec*/ 	.word	0x000003c0
        /*04f0*/ 	.word	0x000000ff
        /*04f4*/ 	.word	0x00022838
        /*04f8*/ 	.short	0x0100
        /*04fa*/ 	.byte	0x08
	.zero		1


	//   ....[5]....
        /*04fc*/ 	.word	0x000003d0
        /*0500*/ 	.word	0x000000ff
        /*0504*/ 	.word	0x00022848
        /*0508*/ 	.short	0x0100
        /*050a*/ 	.byte	0x08
	.zero		1


	//   ....[6]....
        /*050c*/ 	.word	0x00000500
        /*0510*/ 	.word	0x000000ff
        /*0514*/ 	.word	0x00022850
        /*0518*/ 	.short	0x0100
        /*051a*/ 	.byte	0x08
	.zero		1


	//   ....[7]....
        /*051c*/ 	.word	0x00000510
        /*0520*/ 	.word	0x000000ff
        /*0524*/ 	.word	0x00022860
        /*0528*/ 	.short	0x0100
        /*052a*/ 	.byte	0x08
	.zero		1


	//   ....[8]....
        /*052c*/ 	.word	0x00000520
        /*0530*/ 	.word	0x000000ff
        /*0534*/ 	.word	0x00022858
        /*0538*/ 	.short	0x0100
        /*053a*/ 	.byte	0x08
	.zero		1


	//   ....[9]....
        /*053c*/ 	.word	0x00000530
        /*0540*/ 	.word	0x000000ff
        /*0544*/ 	.word	0x00022868
        /*0548*/ 	.short	0x0100
        /*054a*/ 	.byte	0x08
	.zero		1


	//   ....[10]....
        /*054c*/ 	.word	0x00000620
        /*0550*/ 	.word	0x000000ff
        /*0554*/ 	.word	0x00022870
        /*0558*/ 	.short	0x0100
        /*055a*/ 	.byte	0x06
	.zero		1


	//   ....[11]....
        /*055c*/ 	.word	0x00000630
        /*0560*/ 	.word	0x000000ff
        /*0564*/ 	.word	0x00022880
        /*0568*/ 	.short	0x0100
        /*056a*/ 	.byte	0x06
	.zero		1


	//   ....[12]....
        /*056c*/ 	.word	0x00000640
        /*0570*/ 	.word	0x000000ff
        /*0574*/ 	.word	0x00022878
        /*0578*/ 	.short	0x0100
        /*057a*/ 	.byte	0x06
	.zero		1


	//   ....[13]....
        /*057c*/ 	.word	0x00000650
        /*0580*/ 	.word	0x000000ff
        /*0584*/ 	.word	0x00022888
        /*0588*/ 	.short	0x0100
        /*058a*/ 	.byte	0x06
	.zero		1


	//   ....[14]....
        /*058c*/ 	.word	0x00000780
        /*0590*/ 	.word	0x000000ff
        /*0594*/ 	.word	0x00022890
        /*0598*/ 	.short	0x0100
        /*059a*/ 	.byte	0x08
	.zero		1


	//   ....[15]....
        /*059c*/ 	.word	0x00000790
        /*05a0*/ 	.word	0x000000ff
        /*05a4*/ 	.word	0x000228a0
        /*05a8*/ 	.short	0x0100
        /*05aa*/ 	.byte	0x08
	.zero		1


	//   ....[16]....
        /*05ac*/ 	.word	0x000007a0
        /*05b0*/ 	.word	0x000000ff
        /*05b4*/ 	.word	0x00022898
        /*05b8*/ 	.short	0x0100
        /*05ba*/ 	.byte	0x08
	.zero		1


	//   ....[17]....
        /*05bc*/ 	.word	0x000007b0
        /*05c0*/ 	.word	0x000000ff
        /*05c4*/ 	.word	0x000228a8
        /*05c8*/ 	.short	0x0100
        /*05ca*/ 	.byte	0x08
	.zero		1


	//   ....[18]....
        /*05cc*/ 	.word	0x000008e0
        /*05d0*/ 	.word	0x000000ff
        /*05d4*/ 	.word	0x000228b0
        /*05d8*/ 	.short	0x0100
        /*05da*/ 	.byte	0x08
	.zero		1


	//   ....[19]....
        /*05dc*/ 	.word	0x000008f0
        /*05e0*/ 	.word	0x000000ff
        /*05e4*/ 	.word	0x000228c0
        /*05e8*/ 	.short	0x0100
        /*05ea*/ 	.byte	0x08
	.zero		1


	//   ....[20]....
        /*05ec*/ 	.word	0x00000900
        /*05f0*/ 	.word	0x000000ff
        /*05f4*/ 	.word	0x000228b8
        /*05f8*/ 	.short	0x0100
        /*05fa*/ 	.byte	0x08
	.zero		1


	//   ....[21]....
        /*05fc*/ 	.word	0x00000910
        /*0600*/ 	.word	0x000000ff
        /*0604*/ 	.word	0x000228c8
        /*0608*/ 	.short	0x0100
        /*060a*/ 	.byte	0x08
	.zero		1


	//   ....[22]....
        /*060c*/ 	.word	0x000019e0
        /*0610*/ 	.word	0x00000007
        /*0614*/ 	.word	0x00022800
        /*0618*/ 	.short	0x010a
        /*061a*/ 	.byte	0x3f
	.zero		1


	//   ....[23]....
        /*061c*/ 	.word	0x00001aa0
        /*0620*/ 	.word	0x00000006
        /*0624*/ 	.word	0x00022830
        /*0628*/ 	.short	0x010a
        /*062a*/ 	.byte	0x3f
	.zero		1


	//   ....[24]....
        /*062c*/ 	.word	0x00001ae0
        /*0630*/ 	.word	0x00000006
        /*0634*/ 	.word	0x00022830
        /*0638*/ 	.short	0x010a
        /*063a*/ 	.byte	0x3f
	.zero		1


	//   ....[25]....
        /*063c*/ 	.word	0x00002e40
        /*0640*/ 	.word	0x00000000
        /*0644*/ 	.word	0x00000000
        /*0648*/ 	.short	0x0101
        /*064a*/ 	.byte	0x3f
	.zero		1


	//   ....[26]....
        /*064c*/ 	.word	0x00003290
        /*0650*/ 	.word	0x00000006
        /*0654*/ 	.word	0x00022850
        /*0658*/ 	.short	0x010a
        /*065a*/ 	.byte	0x3f
	.zero		1


	//   ....[27]....
        /*065c*/ 	.word	0x000032d0
        /*0660*/ 	.word	0x00000006
        /*0664*/ 	.word	0x00022850
        /*0668*/ 	.short	0x010a
        /*066a*/ 	.byte	0x3f
	.zero		1


	//   ....[28]....
        /*066c*/ 	.word	0x00003650
        /*0670*/ 	.word	0x00000006
        /*0674*/ 	.word	0x00000000
        /*0678*/ 	.short	0x0101
        /*067a*/ 	.byte	0x3f
	.zero		1


	//   ....[29]....
        /*067c*/ 	.word	0x00003770
        /*0680*/ 	.word	0x000000ff
        /*0684*/ 	.word	0x00022830
        /*0688*/ 	.short	0x010a
        /*068a*/ 	.byte	0x19
	.zero		1


	//   ....[30]....
        /*068c*/ 	.word	0x000037b0
        /*0690*/ 	.word	0x000000ff
        /*0694*/ 	.word	0x00022830
        /*0698*/ 	.short	0x010a
        /*069a*/ 	.byte	0x19
	.zero		1


	//   ....[31]....
        /*069c*/ 	.word	0x00004c10
        /*06a0*/ 	.word	0x00000003
        /*06a4*/ 	.word	0x00000000
        /*06a8*/ 	.short	0x0101
        /*06aa*/ 	.byte	0x3f
	.zero		1


	//   ....[32]....
        /*06ac*/ 	.word	0x00005700
        /*06b0*/ 	.word	0x000000ff
        /*06b4*/ 	.word	0x00022850
        /*06b8*/ 	.short	0x010a
        /*06ba*/ 	.byte	0x19
	.zero		1


	//   ....[33]....
        /*06bc*/ 	.word	0x00005740
        /*06c0*/ 	.word	0x000000ff
        /*06c4*/ 	.word	0x00022850
        /*06c8*/ 	.short	0x010a
        /*06ca*/ 	.byte	0x19
	.zero		1


	//   ....[34]....
        /*06cc*/ 	.word	0x00005a30
        /*06d0*/ 	.word	0x000000bb
        /*06d4*/ 	.word	0x00000000
        /*06d8*/ 	.short	0x0101
        /*06da*/ 	.byte	0x3f
	.zero		1


	//   ....[35]....
        /*06dc*/ 	.word	0x00005b70
        /*06e0*/ 	.word	0x000000ff
        /*06e4*/ 	.word	0x00022830
        /*06e8*/ 	.short	0x010a
        /*06ea*/ 	.byte	0x18
	.zero		1


	//   ....[36]....
        /*06ec*/ 	.word	0x00005bb0
        /*06f0*/ 	.word	0x000000ff
        /*06f4*/ 	.word	0x00022830
        /*06f8*/ 	.short	0x010a
        /*06fa*/ 	.byte	0x18
	.zero		1


	//   ....[37]....
        /*06fc*/ 	.word	0x00006820
        /*0700*/ 	.word	0x0000009a
        /*0704*/ 	.word	0x00000000
        /*0708*/ 	.short	0x0101
        /*070a*/ 	.byte	0x3f
	.zero		1


	//   ....[38]....
        /*070c*/ 	.word	0x00007420
        /*0710*/ 	.word	0x000000ff
        /*0714*/ 	.word	0x00022850
        /*0718*/ 	.short	0x010a
        /*071a*/ 	.byte	0x18
	.zero		1


	//   ....[39]....
        /*071c*/ 	.word	0x00007460
        /*0720*/ 	.word	0x000000ff
        /*0724*/ 	.word	0x00022850
        /*0728*/ 	.short	0x010a
        /*072a*/ 	.byte	0x18
	.zero		1


	//   ....[40]....
        /*072c*/ 	.word	0x00007740
        /*0730*/ 	.word	0x000000b7
        /*0734*/ 	.word	0x00000000
        /*0738*/ 	.short	0x0101
        /*073a*/ 	.byte	0x3f
	.zero		1


	//   ....[41]....
        /*073c*/ 	.word	0x00009940
        /*0740*/ 	.word	0x00000066
        /*0744*/ 	.word	0x00000000
        /*0748*/ 	.short	0x0101
        /*074a*/ 	.byte	0x3f
	.zero		1


	//   ....[42]....
        /*074c*/ 	.word	0x0000c890
        /*0750*/ 	.word	0x00000008
        /*0754*/ 	.word	0x00022840
        /*0758*/ 	.short	0x010a
        /*075a*/ 	.byte	0x3f
	.zero		1


	//   ....[43]....
        /*075c*/ 	.word	0x0000cc80
        /*0760*/ 	.word	0x0000000a
        /*0764*/ 	.word	0x00022820
        /*0768*/ 	.short	0x010a
        /*076a*/ 	.byte	0x3f
	.zero		1


	//   ....[44]....
        /*076c*/ 	.word	0x0000cd40
        /*0770*/ 	.word	0x0000000b
        /*0774*/ 	.word	0x00022860
        /*0778*/ 	.short	0x010a
        /*077a*/ 	.byte	0x3f
	.zero		1


	//   ....[45]....
        /*077c*/ 	.word	0x0000d370
        /*0780*/ 	.word	0x00000002
        /*0784*/ 	.word	0x00022840
        /*0788*/ 	.short	0x010a
        /*078a*/ 	.byte	0x3f
	.zero		1


	//   ....[46]....
        /*078c*/ 	.word	0x0000d580
        /*0790*/ 	.word	0x00000002
        /*0794*/ 	.word	0x00022860
        /*0798*/ 	.short	0x010a
        /*079a*/ 	.byte	0x3f
	.zero		1


	//   ....[47]....
        /*079c*/ 	.word	0x0000db00
        /*07a0*/ 	.word	0x00000002
        /*07a4*/ 	.word	0x00022840
        /*07a8*/ 	.short	0x010a
        /*07aa*/ 	.byte	0x3f
	.zero		1


	//   ....[48]....
        /*07ac*/ 	.word	0x0000dd00
        /*07b0*/ 	.word	0x00000002
        /*07b4*/ 	.word	0x00022860
        /*07b8*/ 	.short	0x010a
        /*07ba*/ 	.byte	0x3f
	.zero		1


	//   ....[49]....
        /*07bc*/ 	.word	0x0000e200
        /*07c0*/ 	.word	0x00000002
        /*07c4*/ 	.word	0x00022840
        /*07c8*/ 	.short	0x010a
        /*07ca*/ 	.byte	0x3f
	.zero		1


	//   ....[50]....
        /*07cc*/ 	.word	0x0000e410
        /*07d0*/ 	.word	0x00000002
        /*07d4*/ 	.word	0x00022860
        /*07d8*/ 	.short	0x010a
        /*07da*/ 	.byte	0x3f
	.zero		1


	//   ....[51]....
        /*07dc*/ 	.word	0x0000f5a0
        /*07e0*/ 	.word	0x00000000
        /*07e4*/ 	.word	0x00022820
        /*07e8*/ 	.short	0x010a
        /*07ea*/ 	.byte	0x3f
	.zero		1


	//   ....[52]....
        /*07ec*/ 	.word	0x0000f760
        /*07f0*/ 	.word	0x00000006
        /*07f4*/ 	.word	0x00000000
        /*07f8*/ 	.short	0x010a
        /*07fa*/ 	.byte	0x3f
	.zero		1


	//   ....[53]....
        /*07fc*/ 	.word	0x0000f7d0
        /*0800*/ 	.word	0x00000007
        /*0804*/ 	.word	0x00000000
        /*0808*/ 	.short	0x010a
        /*080a*/ 	.byte	0x3f
	.zero		1


	//   ....[54]....
        /*080c*/ 	.word	0x0000f840
        /*0810*/ 	.word	0x00000004
        /*0814*/ 	.word	0x00000000
        /*0818*/ 	.short	0x010a
        /*081a*/ 	.byte	0x3f
	.zero		1


	//   ....[55]....
        /*081c*/ 	.word	0x0000f870
        /*0820*/ 	.word	0x00000003
        /*0824*/ 	.word	0x00000000
        /*0828*/ 	.short	0x010a
        /*082a*/ 	.byte	0x3f
	.zero		1


	//   ....[56]....
        /*082c*/ 	.word	0x0000f8d0
        /*0830*/ 	.word	0x00000007
        /*0834*/ 	.word	0x00022800
        /*0838*/ 	.short	0x010a
        /*083a*/ 	.byte	0x3f
	.zero		1


	//   ....[57]....
        /*083c*/ 	.word	0x0000f920
        /*0840*/ 	.word	0x00000006
        /*0844*/ 	.word	0x00022830
        /*0848*/ 	.short	0x010a
        /*084a*/ 	.byte	0x3f
	.zero		1


	//   ....[58]....
        /*084c*/ 	.word	0x0000f970
        /*0850*/ 	.word	0x00000006
        /*0854*/ 	.word	0x00022850
        /*0858*/ 	.short	0x010a
        /*085a*/ 	.byte	0x3f
	.zero		1


	//   ....[59]....
        /*085c*/ 	.word	0x0000f9d0
        /*0860*/ 	.word	0x00000005
        /*0864*/ 	.word	0x00022830
        /*0868*/ 	.short	0x010a
        /*086a*/ 	.byte	0x3f
	.zero		1


	//   ....[60]....
        /*086c*/ 	.word	0x0000fa20
        /*0870*/ 	.word	0x000000bb
        /*0874*/ 	.word	0x00022850
        /*0878*/ 	.short	0x010a
        /*087a*/ 	.byte	0x3f
	.zero		1


	//   ....[61]....
        /*087c*/ 	.word	0x0000fa80
        /*0880*/ 	.word	0x00000005
        /*0884*/ 	.word	0x00022830
        /*0888*/ 	.short	0x010a
        /*088a*/ 	.byte	0x3f
	.zero		1


	//   ....[62]....
        /*088c*/ 	.word	0x0000fad0
        /*0890*/ 	.word	0x000000b7
        /*0894*/ 	.word	0x00022850
        /*0898*/ 	.short	0x010a
        /*089a*/ 	.byte	0x3f
	.zero		1


	//   ....[63]....
        /*089c*/ 	.word	0x0000fc70
        /*08a0*/ 	.word	0x00000008
        /*08a4*/ 	.word	0x00022840
        /*08a8*/ 	.short	0x010a
        /*08aa*/ 	.byte	0x3f
	.zero		1


	//   ....[64]....
        /*08ac*/ 	.word	0x0000fcf0
        /*08b0*/ 	.word	0x00000008
        /*08b4*/ 	.word	0x00022820
        /*08b8*/ 	.short	0x010a
        /*08ba*/ 	.byte	0x3f
	.zero		1


	//   ....[65]....
        /*08bc*/ 	.word	0x0000fd40
        /*08c0*/ 	.word	0x0000000b
        /*08c4*/ 	.word	0x00022860
        /*08c8*/ 	.short	0x010a
        /*08ca*/ 	.byte	0x3f
	.zero		1


	//   ....[66]....
        /*08cc*/ 	.word	0x0000fd90
        /*08d0*/ 	.word	0x00000002
        /*08d4*/ 	.word	0x00022840
        /*08d8*/ 	.short	0x010a
        /*08da*/ 	.byte	0x3f
	.zero		1


	//   ....[67]....
        /*08dc*/ 	.word	0x0000fde0
        /*08e0*/ 	.word	0x00000002
        /*08e4*/ 	.word	0x00022860
        /*08e8*/ 	.short	0x010a
        /*08ea*/ 	.byte	0x3f
	.zero		1


	//   ....[68]....
        /*08ec*/ 	.word	0x0000fe30
        /*08f0*/ 	.word	0x00000002
        /*08f4*/ 	.word	0x00022840
        /*08f8*/ 	.short	0x010a
        /*08fa*/ 	.byte	0x3f
	.zero		1


	//   ....[69]....
        /*08fc*/ 	.word	0x0000fe80
        /*0900*/ 	.word	0x00000002
        /*0904*/ 	.word	0x00022860
        /*0908*/ 	.short	0x010a
        /*090a*/ 	.byte	0x3f
	.zero		1


	//   ....[70]....
        /*090c*/ 	.word	0x0000fed0
        /*0910*/ 	.word	0x00000002
        /*0914*/ 	.word	0x00022840
        /*0918*/ 	.short	0x010a
        /*091a*/ 	.byte	0x3f
	.zero		1


	//   ....[71]....
        /*091c*/ 	.word	0x0000ff20
        /*0920*/ 	.word	0x00000002
        /*0924*/ 	.word	0x00022860
        /*0928*/ 	.short	0x010a
        /*092a*/ 	.byte	0x3f
	.zero		1


	//   ....[72]....
        /*092c*/ 	.word	0x000108e0
        /*0930*/ 	.word	0x00000000
        /*0934*/ 	.word	0x00022820
        /*0938*/ 	.short	0x010a
        /*093a*/ 	.byte	0x3f
	.zero		1


	//   ....[73]....
        /*093c*/ 	.word	0x00010a80
        /*0940*/ 	.word	0x00000006
        /*0944*/ 	.word	0x00000000
        /*0948*/ 	.short	0x010a
        /*094a*/ 	.byte	0x3f
	.zero		1


	//   ....[74]....
        /*094c*/ 	.word	0x00010ad0
        /*0950*/ 	.word	0x00000007
        /*0954*/ 	.word	0x00000000
        /*0958*/ 	.short	0x010a
        /*095a*/ 	.byte	0x3f
	.zero		1


	//   ....[75]....
        /*095c*/ 	.word	0x00010b20
        /*0960*/ 	.word	0x00000004
        /*0964*/ 	.word	0x00000000
        /*0968*/ 	.short	0x010a
        /*096a*/ 	.byte	0x3f
	.zero		1


	//----- nvinfo : EIATTR_NUM_MBARRIERS
	.align		4
.L_556:
        /*096c*/ 	.byte	0x03, 0x38
        /*096e*/ 	.short	0x0016


	//----- nvinfo : EIATTR_EXIT_INSTR_OFFSETS
	.align		4
        /*0970*/ 	.byte	0x04, 0x1c
        /*0972*/ 	.short	(.L_558 - .L_557)


	//   ....[0]....
.L_557:
        /*0974*/ 	.word	0x00000a90


	//   ....[1]....
        /*0978*/ 	.word	0x0000acf0


	//   ....[2]....
        /*097c*/ 	.word	0x0000ad50


	//   ....[3]....
        /*0980*/ 	.word	0x0000f8c0


	//----- nvinfo : EIATTR_MAX_THREADS
	.align		4
.L_558:
        /*0984*/ 	.byte	0x04, 0x05
        /*0986*/ 	.short	(.L_560 - .L_559)
.L_559:
        /*0988*/ 	.word	0x00000180
        /*098c*/ 	.word	0x00000001
        /*0990*/ 	.word	0x00000001


	//----- nvinfo : EIATTR_CRS_STACK_SIZE
	.align		4
.L_560:
        /*0994*/ 	.byte	0x04, 0x1e
        /*0996*/ 	.short	(.L_562 - .L_561)
.L_561:
        /*0998*/ 	.word	0x00000000


	//----- nvinfo : EIATTR_CBANK_PARAM_SIZE
	.align		4
.L_562:
        /*099c*/ 	.byte	0x03, 0x19
        /*099e*/ 	.short	0x0a70


	//----- nvinfo : EIATTR_PARAM_CBANK
	.align		4
        /*09a0*/ 	.byte	0x04, 0x0a
        /*09a2*/ 	.short	(.L_564 - .L_563)
	.align		4
.L_563:
        /*09a4*/ 	.word	index@(.nv.constant0._ZN7cutlass13device_kernelIN5flash11enable_sm90INS1_16FlashAttnFwdSm90INS1_25CollectiveMainloopFwdSm90ILi2EN4cute5tupleIJNS5_1CILi1EEES8_S8_EEENS6_IJNS7_ILi128EEENS7_ILi96EEENS7_ILi64EEEEEELi256ENS_10bfloat16_tEfNS_4arch4Sm90ELb1ELb0ELb0ELb1ELb0ELb0ELb0ELb1ELb0ELb0ELb0ELb0EEENS1_21CollectiveEpilogueFwdINS6_IJSA_NS7_ILi256EEESB_EEES9_SE_SG_Li256ELb1ELb0ELb0ELb0EEENS1_36VarlenDynamicPersistentTileSchedulerILi128ELi96ELi256ELi32ELb0ELb0ELb1ELb1ELb1ELb1EEEEEEEEEvNT_6ParamsE)
        /*09a8*/ 	.short	0x0210
        /*09aa*/ 	.short	0x0a70


	//----- nvinfo : EIATTR_SW_WAR
	.align		4
.L_564:
        /*09ac*/ 	.byte	0x04, 0x36
        /*09ae*/ 	.short	(.L_566 - .L_565)
.L_565:
        /*09b0*/ 	.word	0x00000008
.L_566:


//--------------------- .nv.info._ZN7cutlass13device_kernelIN5flash11enable_sm90INS1_16FlashAttnFwdSm90INS1_25CollectiveMainloopFwdSm90ILi2EN4cute5tupleIJNS5_1CILi1EEES8_S8_EEENS6_IJNS7_ILi128EEENS7_ILi96EEENS7_ILi64EEEEEELi256ENS_10bfloat16_tEfNS_4arch4Sm90ELb1ELb0ELb0ELb1ELb0ELb1ELb0ELb1ELb0ELb0ELb0ELb0EEENS1_21CollectiveEpilogueFwdINS6_IJSA_NS7_ILi256EEESB_EEES9_SE_SG_Li256ELb1ELb0ELb0ELb0EEENS1_36VarlenDynamicPersistentTileSchedulerILi128ELi96ELi256ELi32ELb0ELb0ELb1ELb1ELb1ELb1EEEEEEEEEvNT_6ParamsE --------------------------
	.section	.nv.info._ZN7cutlass13device_kernelIN5flash11enable_sm90INS1_16FlashAttnFwdSm90INS1_25CollectiveMainloopFwdSm90ILi2EN4cute5tupleIJNS5_1CILi1EEES8_S8_EEENS6_IJNS7_ILi128EEENS7_ILi96EEENS7_ILi64EEEEEELi256ENS_10bfloat16_tEfNS_4arch4Sm90ELb1ELb0ELb0ELb1ELb0ELb1ELb0ELb1ELb0ELb0ELb0ELb0EEENS1_21CollectiveEpilogueFwdINS6_IJSA_NS7_ILi256EEESB_EEES9_SE_SG_Li256ELb1ELb0ELb0ELb0EEENS1_36VarlenDynamicPersistentTileSchedulerILi128ELi96ELi256ELi32ELb0ELb0ELb1ELb1ELb1ELb1EEEEEEEEEvNT_6ParamsE,"",@"SHT_CUDA_INFO"
	.sectionflags	@""
	.align	4


	//----- nvinfo : EIATTR_CUDA_API_VERSION
	.align		4
        /*0000*/ 	.byte	0x04, 0x37
        /*0002*/ 	.short	(.L_568 - .L_567)
.L_567:
        /*0004*/ 	.word	0x00000082


	//----- nvinfo : EIATTR_KPARAM_INFO
	.align		4
.L_568:
        /*0008*/ 	.byte	0x04, 0x17
        /*000a*/ 	.short	(.L_570 - .L_569)
.L_569:
        /*000c*/ 	.word	0x00000000
        /*0010*/ 	.short	0x0000
        /*0012*/ 	.short	0x0070
        /*0014*/ 	.byte	0x00, 0xf0, 0x01, 0x28


	//----- nvinfo : EIATTR_SPARSE_MMA_MASK
	.align		4
.L_570:
        /*0018*/ 	.byte	0x03, 0x50
        /*001a*/ 	.short	0x0000


	//----- nvinfo : EIATTR_MAXREG_COUNT
	.align		4
        /*001c*/ 	.byte	0x03, 0x1b
        /*001e*/ 	.short	0x00a8


	//----- nvinfo : EIATTR_NUM_BARRIERS
	.align		4
        /*0020*/ 	.byte	0x02, 0x4c
        /*0022*/ 	.byte	0x10
	.zero		1


	//----- nvinfo : EIATTR_EXTERNS
	.align		4
        /*0024*/ 	.byte	0x04, 0x0f
        /*0026*/ 	.short	(.L_572 - .L_571)


	//   ....[0]....
	.align		4
.L_571:
        /*0028*/ 	.word	index@(__assertfail)


	//----- nvinfo : EIATTR_ANNOTATIONS
	.align		4
.L_572:
        /*002c*/ 	.byte	0x04, 0x55
        /*002e*/ 	.short	(.L_574 - .L_573)


	//   ....[0]....
.L_573:
        /* <DEDUP_REMOVED lines=41> */


	//----- nvinfo : EIATTR_MERCURY_ISA_VERSION
	.align		4
.L_574:
        /*02b0*/ 	.byte	0x03, 0x5f
        /*02b2*/ 	.short	0x0101


	//----- nvinfo : EIATTR_UNUSED_LOAD_BYTE_OFFSET
	.align		4
        /*02b4*/ 	.byte	0x04, 0x44
        /*02b6*/ 	.short	(.L_576 - .L_575)


	//   ....[0]....
.L_575:
        /*02b8*/ 	.word	0x00000b10
        /*02bc*/ 	.word	0x0000fff0


	//   ....[1]....
        /*02c0*/ 	.word	0x0000fe80
        /*02c4*/ 	.word	0x0000fff0


	//----- nvinfo : EIATTR_INT_WARP_WIDE_INSTR_OFFSETS
	.align		4
.L_576:
        /*02c8*/ 	.byte	0x04, 0x31
        /*02ca*/ 	.short	(.L_578 - .L_577)


	//   ....[0]....
.L_577:
        /*02cc*/ 	.word	0x000001c0


	//   ....[1]....
        /*02d0*/ 	.word	0x00000200


	//   ....[2]....
        /*02d4*/ 	.word	0x00000270


	//   ....[3]....
        /*02d8*/ 	.word	0x00014920


	//   ....[4]....
        /*02dc*/ 	.word	0x000149b0


	//   ....[5]....
        /*02e0*/ 	.word	0x00014e30


	//   ....[6]....
        /*02e4*/ 	.word	0x00014e60


	//   ....[7]....
        /*02e8*/ 	.word	0x00017200


	//   ....[8]....
        /*02ec*/ 	.word	0x00017290


	//----- nvinfo : EIATTR_COOP_GROUP_MASK_REGIDS
	.align		4
.L_578:
        /*02f0*/ 	.byte	0x04, 0x29
        /*02f2*/ 	.short	(.L_580 - .L_579)


	//   ....[0]....
.L_579:
        /*02f4*/ 	.word	0xffffffff


	//   ....[1]....
        /*02f8*/ 	.word	0xffffffff


	//   ....[2]....
        /*02fc*/ 	.word	0xffffffff


	//   ....[3]....
        /*0300*/ 	.word	0xffffffff


	//   ....[4]....
        /*0304*/ 	.word	0xffffffff


	//   ....[5]....
        /*0308*/ 	.word	0xffffffff


	//   ....[6]....
        /*030c*/ 	.word	0xffffffff


	//   ....[7]....
        /*0310*/ 	.word	0xffffffff


	//   ....[8]....
        /*0314*/ 	.word	0xffffffff


	//   ....[9]....
        /*0318*/ 	.word	0xffffffff


	//   ....[10]....
        /*031c*/ 	.word	0xffffffff


	//   ....[11]....
        /*0320*/ 	.word	0xffffffff


	//   ....[12]....
        /*0324*/ 	.word	0xffffffff


	//   ....[13]....
        /*0328*/ 	.word	0xffffffff


	//   ....[14]....
        /*032c*/ 	.word	0xffffffff


	//   ....[15]....
        /*0330*/ 	.word	0xffffffff


	//   ....[16]....
        /*0334*/ 	.word	0xffffffff


	//   ....[17]....
        /*0338*/ 	.word	0xffffffff


	//   ....[18]....
        /*033c*/ 	.word	0xffffffff


	//   ....[19]....
        /*0340*/ 	.word	0xffffffff


	//   ....[20]....
        /*0344*/ 	.word	0xffffffff


	//   ....[21]....
        /*0348*/ 	.word	0xffffffff


	//   ....[22]....
        /*034c*/ 	.word	0xffffffff


	//   ....[23]....
        /*0350*/ 	.word	0xffffffff


	//   ....[24]....
        /*0354*/ 	.word	0xffffffff


	//   ....[25]....
        /*0358*/ 	.word	0xffffffff


	//   ....[26]....
        /*035c*/ 	.word	0xffffffff


	//   ....[27]....
        /*0360*/ 	.word	0xffffffff


	//   ....[28]....
        /*0364*/ 	.word	0xffffffff


	//   ....[29]....
        /*0368*/ 	.word	0xffffffff


	//   ....[30]....
        /*036c*/ 	.word	0xffffffff


	//   ....[31]....
        /*0370*/ 	.word	0xffffffff


	//   ....[32]....
        /*0374*/ 	.word	0xffffffff


	//   ....[33]....
        /*0378*/ 	.word	0xffffffff


	//   ....[34]....
        /*037c*/ 	.word	0xffffffff


	//   ....[35]....
        /*0380*/ 	.word	0xffffffff


	//   ....[36]....
        /*0384*/ 	.word	0xffffffff


	//   ....[37]....
        /*0388*/ 	.word	0xffffffff


	//   ....[38]....
        /*038c*/ 	.word	0xffffffff


	//   ....[39]....
        /*0390*/ 	.word	0xffffffff


	//   ....[40]....
        /*0394*/ 	.word	0xffffffff


	//   ....[41]....
        /*0398*/ 	.word	0xffffffff


	//   ....[42]....
        /*039c*/ 	.word	0xffffffff


	//   ....[43]....
        /*03a0*/ 	.word	0xffffffff


	//   ....[44]....
        /*03a4*/ 	.word	0xffffffff


	//   ....[45]....
        /*03a8*/ 	.word	0xffffffff


	//   ....[46]....
        /*03ac*/ 	.word	0xffffffff


	//   ....[47]....
        /*03b0*/ 	.word	0xffffffff


	//   ....[48]....
        /*03b4*/ 	.word	0xffffffff


	//   ....[49]....
        /*03b8*/ 	.word	0xffffffff


	//   ....[50]....
        /*03bc*/ 	.word	0xffffffff


	//   ....[51]....
        /*03c0*/ 	.word	0xffffffff


	//   ....[52]....
        /*03c4*/ 	.word	0xffffffff


	//   ....[53]....
        /*03c8*/ 	.word	0xffffffff


	//   ....[54]....
        /*03cc*/ 	.word	0xffffffff


	//   ....[55]....
        /*03d0*/ 	.word	0xffffffff


	//   ....[56]....
        /*03d4*/ 	.word	0xffffffff


	//   ....[57]....
        /*03d8*/ 	.word	0xffffffff


	//   ....[58]....
        /*03dc*/ 	.word	0x0500000f


	//   ....[59]....
        /*03e0*/ 	.word	0x0500000f


	//   ....[60]....
        /*03e4*/ 	.word	0x0500000f


	//   ....[61]....
        /*03e8*/ 	.word	0x0500000f


	//   ....[62]....
        /*03ec*/ 	.word	0x0500000f


	//   ....[63]....
        /*03f0*/ 	.word	0x0500000f


	//   ....[64]....
        /*03f4*/ 	.word	0x0500000f


	//   ....[65]....
        /*03f8*/ 	.word	0x0500000f


	//   ....[66]....
        /*03fc*/ 	.word	0x0500000f


	//   ....[67]....
        /*0400*/ 	.word	0x0500000f


	//   ....[68]....
        /*0404*/ 	.word	0x0500000f


	//   ....[69]....
        /*0408*/ 	.word	0x0500000f


	//   ....[70]....
        /*040c*/ 	.word	0x0500000f


	//   ....[71]....
        /*0410*/ 	.word	0x0500000f


	//   ....[72]....
        /*0414*/ 	.word	0x0500000f


	//   ....[73]....
        /*0418*/ 	.word	0x0500000f


	//   ....[74]....
        /*041c*/ 	.word	0x0500000f


	//   ....[75]....
        /*0420*/ 	.word	0x0500000f


	//   ....[76]....
        /*0424*/ 	.word	0x0500000f


	//   ....[77]....
        /*0428*/ 	.word	0x0500000f


	//   ....[78]....
        /*042c*/ 	.word	0x0500000f


	//   ....[79]....
        /*0430*/ 	.word	0x0500000f


	//   ....[80]....
        /*0434*/ 	.word	0x0500000f


	//   ....[81]....
        /*0438*/ 	.word	0x0500000f


	//   ....[82]....
        /*043c*/ 	.word	0x0500000f


	//   ....[83]....
        /*0440*/ 	.word	0x0500000f


	//   ....[84]....
        /*0444*/ 	.word	0x0500000f


	//   ....[85]....
        /*0448*/ 	.word	0x0500000f


	//   ....[86]....
        /*044c*/ 	.word	0x0500000f


	//   ....[87]....
        /*0450*/ 	.word	0x0500000f


	//   ....[88]....
        /*0454*/ 	.word	0x0500000f


	//   ....[89]....
        /*0458*/ 	.word	0x0500000f


	//   ....[90]....
        /*045c*/ 	.word	0x0500000f


	//   ....[91]....
        /*0460*/ 	.word	0x0500000f


	//   ....[92]....
        /*0464*/ 	.word	0x0500000f


	//   ....[93]....
        /*0468*/ 	.word	0x0500000f


	//   ....[94]....
        /*046c*/ 	.word	0x0500000f


	//----- nvinfo : EIATTR_COOP_GROUP_INSTR_OFFSETS
	.align		4
.L_580:
        /*0470*/ 	.byte	0x04, 0x28
        /*0472*/ 	.short	(.L_582 - .L_581)


	//   ....[0]....
.L_581:
        /*0474*/ 	.word	0x00000070


	//   ....[1]....
        /*0478*/ 	.word	0x000001d0


	//   ....[2]....
        /*047c*/ 	.word	0x00000220


	//   ....[3]....
        /*0480*/ 	.word	0x00000450


	//   ....[4]....
        /*0484*/ 	.word	0x000005b0


	//   ....[5]....
        /*0488*/ 	.word	0x000006d0


	//   ....[6]....
        /*048c*/ 	.word	0x00000830


	//   ....[7]....
        /*0490*/ 	.word	0x00005d80


	//   ....[8]....
        /*0494*/ 	.word	0x000099e0


	//   ....[9]....
        /*0498*/ 	.word	0x00009ac0


	//   ....[10]....
        /*049c*/ 	.word	0x0000a0d0


	//   ....[11]....
        /*04a0*/ 	.word	0x0000a150


	//   ....[12]....
        /*04a4*/ 	.word	0x0000b770


	//   ....[13]....
        /*04a8*/ 	.word	0x0000b790


	//   ....[14]....
        /*04ac*/ 	.word	0x0000c320


	//   ....[15]....
        /*04b0*/ 	.word	0x0000c430


	//   ....[16]....
        /*04b4*/ 	.word	0x0000da40


	//   ....[17]....
        /*04b8*/ 	.word	0x0000da70


	//   ....[18]....
        /*04bc*/ 	.word	0x0000df90


	//   ....[19]....
        /*04c0*/ 	.word	0x0000e160


	//   ....[20]....
        /*04c4*/ 	.word	0x0000f400


	//   ....[21]....
        /*04c8*/ 	.word	0x0000f460


	//   ....[22]....
        /*04cc*/ 	.word	0x0000f4c0


	//   ....[23]....
        /*04d0*/ 	.word	0x0000f4f0


	//   ....[24]....
        /*04d4*/ 	.word	0x000127f0


	//   ....[25]....
        /*04d8*/ 	.word	0x00012980


	//   ....[26]....
        /*04dc*/ 	.word	0x000129b0


	//   ....[27]....
        /*04e0*/ 	.word	0x000129e0


	//   ....[28]....
        /*04e4*/ 	.word	0x00012a20


	//   ....[29]....
        /*04e8*/ 	.word	0x00012a70


	//   ....[30]....
        /*04ec*/ 	.word	0x00012ad0


	//   ....[31]....
        /*04f0*/ 	.word	0x00012cb0


	//   ....[32]....
        /*04f4*/ 	.word	0x00012d10


	//   ....[33]....
        /*04f8*/ 	.word	0x00012d50


	//   ....[34]....
        /*04fc*/ 	.word	0x00012d90


	//   ....[35]....
        /*0500*/ 	.word	0x00012dc0


	//   ....[36]....
        /*0504*/ 	.word	0x00012df0


	//   ....[37]....
        /*0508*/ 	.word	0x00012e80


	//   ....[38]....
        /*050c*/ 	.word	0x00012ee0


	//   ....[39]....
        /*0510*/ 	.word	0x00012f70


	//   ....[40]....
        /*0514*/ 	.word	0x00017320


	//   ....[41]....
        /*0518*/ 	.word	0x00017330


	//   ....[42]....
        /*051c*/ 	.word	0x00017440


	//   ....[43]....
        /*0520*/ 	.word	0x000174a0


	//   ....[44]....
        /*0524*/ 	.word	0x000174e0


	//   ....[45]....
        /*0528*/ 	.word	0x00017520


	//   ....[46]....
        /*052c*/ 	.word	0x00017550


	//   ....[47]....
        /*0530*/ 	.word	0x00017580


	//   ....[48]....
        /*0534*/ 	.word	0x00017710


	//   ....[49]....
        /*0538*/ 	.word	0x00017770


	//   ....[50]....
        /*053c*/ 	.word	0x000177b0


	//   ....[51]....
        /*0540*/ 	.word	0x000177f0


	//   ....[52]....
        /*0544*/ 	.word	0x00017820


	//   ....[53]....
        /*0548*/ 	.word	0x00017850


	//   ....[54]....
        /*054c*/ 	.word	0x00017910


	//   ....[55]....
        /*0550*/ 	.word	0x00017930


	//   ....[56]....
        /*0554*/ 	.word	0x000179a0


	//   ....[57]....
        /*0558*/ 	.word	0x00018030


	//   ....[58]....
        /*055c*/ 	.word	0x00018470


	//   ....[59]....
        /*0560*/ 	.word	0x00018510


	//   ....[60]....
        /*0564*/ 	.word	0x000185b0


	//   ....[61]....
        /*0568*/ 	.word	0x00018650


	//   ....[62]....
        /*056c*/ 	.word	0x000186f0


	//   ....[63]....
        /*0570*/ 	.word	0x00018790


	//   ....[64]....
        /*0574*/ 	.word	0x00018830


	//   ....[65]....
        /*0578*/ 	.word	0x000188d0


	//   ....[66]....
        /*057c*/ 	.word	0x00018970


	//   ....[67]....
        /*0580*/ 	.word	0x00018a60


	//   ....[68]....
        /*0584*/ 	.word	0x00018b00


	//   ....[69]....
        /*0588*/ 	.word	0x00018ba0


	//   ....[70]....
        /*058c*/ 	.word	0x00018c40


	//   ....[71]....
        /*0590*/ 	.word	0x00018ce0


	//   ....[72]....
        /*0594*/ 	.word	0x00018d80


	//   ....[73]....
        /*0598*/ 	.word	0x00018e20


	//   ....[74]....
        /*059c*/ 	.word	0x00018ec0


	//   ....[75]....
        /*05a0*/ 	.word	0x000191c0


	//   ....[76]....
        /*05a4*/ 	.word	0x000194a0


	//   ....[77]....
        /*05a8*/ 	.word	0x000198c0


	//   ....[78]....
        /*05ac*/ 	.word	0x00019950


	//   ....[79]....
        /*05b0*/ 	.word	0x000199f0


	//   ....[80]....
        /*05b4*/ 	.word	0x00019aa0


	//   ....[81]....
        /*05b8*/ 	.word	0x00019b20


	//   ....[82]....
        /*05bc*/ 	.word	0x00019ba0


	//   ....[83]....
        /*05c0*/ 	.word	0x00019c20


	//   ....[84]....
        /*05c4*/ 	.word	0x00019ca0


	//   ....[85]....
        /*05c8*/ 	.word	0x00019d30


	//   ....[86]....
        /*05cc*/ 	.word	0x00019de0


	//   ....[87]....
        /*05d0*/ 	.word	0x00019e60


	//   ....[88]....
        /*05d4*/ 	.word	0x00019ee0


	//   ....[89]....
        /*05d8*/ 	.word	0x00019f60


	//   ....[90]....
        /*05dc*/ 	.word	0x00019fe0


	//   ....[91]....
        /*05e0*/ 	.word	0x0001a050


	//   ....[92]....
        /*05e4*/ 	.word	0x0001a0f0


	//   ....[93]....
        /*05e8*/ 	.word	0x0001a180


	//   ....[94]....
        /*05ec*/ 	.word	0x0001a2b0


	//----- nvinfo : EIATTR_REG_RECONFIG
	.align		4
.L_582:
        /*05f0*/ 	.byte	0x01, 0x54
	.zero		2


	//----- nvinfo : EIATTR_SYSCALL_OFFSETS
	.align		4
        /*05f4*/ 	.byte	0x04, 0x46
        /*05f6*/ 	.short	(.L_584 - .L_583)


	//   ....[0]....
.L_583:
        /*05f8*/ 	.word	0x00001790


	//   ....[1]....
        /*05fc*/ 	.word	0x000018e0


	//   ....[2]....
        /*0600*/ 	.word	0x00005f20


	//   ....[3]....
        /*0604*/ 	.word	0x000063b0


	//   ....[4]....
        /*0608*/ 	.word	0x00014b40


	//   ....[5]....
        /*060c*/ 	.word	0x00014c80


	//   ....[6]....
        /*0610*/ 	.word	0x00014d80


	//----- nvinfo : EIATTR_MBARRIER_INSTR_OFFSETS
	.align		4
.L_584:
        /*0614*/ 	.byte	0x04, 0x39
        /*0616*/ 	.short	(.L_586 - .L_585)


	//   ....[0]....
.L_585:
        /*0618*/ 	.word	0x00000300
        /*061c*/ 	.word	0x000000ff
        /*0620*/ 	.word	0x00022800
        /*0624*/ 	.short	0x0100
        /*0626*/ 	.byte	0x08
	.zero		1


	//   ....[1]....
        /*0628*/ 	.word	0x00000310
        /*062c*/ 	.word	0x000000ff
        /*0630*/ 	.word	0x00022820
        /*0634*/ 	.short	0x0100
        /*0636*/ 	.byte	0x08
	.zero		1


	//   ....[2]....
        /*0638*/ 	.word	0x00000400
        /*063c*/ 	.word	0x000000ff
        /*0640*/ 	.word	0x00022830
        /*0644*/ 	.short	0x0100
        /*0646*/ 	.byte	0x08
	.zero		1


	//   ....[3]....
        /*0648*/ 	.word	0x00000410
        /*064c*/ 	.word	0x000000ff
        /*0650*/ 	.word	0x00022840
        /*0654*/ 	.short	0x0100
        /*0656*/ 	.byte	0x08
	.zero		1


	//   ....[4]....
        /*0658*/ 	.word	0x00000420
        /*065c*/ 	.word	0x000000ff
        /*0660*/ 	.word	0x00022838
        /*0664*/ 	.short	0x0100
        /*0666*/ 	.byte	0x08
	.zero		1


	//   ....[5]....
        /*0668*/ 	.word	0x00000430
        /*066c*/ 	.word	0x000000ff
        /*0670*/ 	.word	0x00022848
        /*0674*/ 	.short	0x0100
        /*0676*/ 	.byte	0x08
	.zero		1


	//   ....[6]....
        /*0678*/ 	.word	0x00000560
        /*067c*/ 	.word	0x000000ff
        /*0680*/ 	.word	0x00022850
        /*0684*/ 	.short	0x0100
        /*0686*/ 	.byte	0x08
	.zero		1


	//   ....[7]....
        /*0688*/ 	.word	0x00000570
        /*068c*/ 	.word	0x000000ff
        /*0690*/ 	.word	0x00022860
        /*0694*/ 	.short	0x0100
        /*0696*/ 	.byte	0x08
	.zero		1


	//   ....[8]....
        /*0698*/ 	.word	0x00000580
        /*069c*/ 	.word	0x000000ff
        /*06a0*/ 	.word	0x00022858
        /*06a4*/ 	.short	0x0100
        /*06a6*/ 	.byte	0x08
	.zero		1


	//   ....[9]....
        /*06a8*/ 	.word	0x00000590
        /*06ac*/ 	.word	0x000000ff
        /*06b0*/ 	.word	0x00022868
        /*06b4*/ 	.short	0x0100
        /*06b6*/ 	.byte	0x08
	.zero		1


	//   ....[10]....
        /*06b8*/ 	.word	0x00000680
        /*06bc*/ 	.word	0x000000ff
        /*06c0*/ 	.word	0x00022870
        /*06c4*/ 	.short	0x0100
        /*06c6*/ 	.byte	0x06
	.zero		1


	//   ....[11]....
        /*06c8*/ 	.word	0x00000690
        /*06cc*/ 	.word	0x000000ff
        /*06d0*/ 	.word	0x00022880
        /*06d4*/ 	.short	0x0100
        /*06d6*/ 	.byte	0x06
	.zero		1


	//   ....[12]....
        /*06d8*/ 	.word	0x000006a0
        /*06dc*/ 	.word	0x000000ff
        /*06e0*/ 	.word	0x00022878
        /*06e4*/ 	.short	0x0100
        /*06e6*/ 	.byte	0x06
	.zero		1


	//   ....[13]....
        /*06e8*/ 	.word	0x000006b0
        /*06ec*/ 	.word	0x000000ff
        /*06f0*/ 	.word	0x00022888
        /*06f4*/ 	.short	0x0100
        /*06f6*/ 	.byte	0x06
	.zero		1


	//   ....[14]....
        /*06f8*/ 	.word	0x000007e0
        /*06fc*/ 	.word	0x000000ff
        /*0700*/ 	.word	0x00022890
        /*0704*/ 	.short	0x0100
        /*0706*/ 	.byte	0x08
	.zero		1


	//   ....[15]....
        /*0708*/ 	.word	0x000007f0
        /*070c*/ 	.word	0x000000ff
        /*0710*/ 	.word	0x000228a0
        /*0714*/ 	.short	0x0100
        /*0716*/ 	.byte	0x08
	.zero		1


	//   ....[16]....
        /*0718*/ 	.word	0x00000800
        /*071c*/ 	.word	0x000000ff
        /*0720*/ 	.word	0x00022898
        /*0724*/ 	.short	0x0100
        /*0726*/ 	.byte	0x08
	.zero		1


	//   ....[17]....
        /*0728*/ 	.word	0x00000810
        /*072c*/ 	.word	0x000000ff
        /*0730*/ 	.word	0x000228a8
        /*0734*/ 	.short	0x0100
        /*0736*/ 	.byte	0x08
	.zero		1


	//   ....[18]....
        /*0738*/ 	.word	0x00000940
        /*073c*/ 	.word	0x000000ff
        /*0740*/ 	.word	0x000228b0
        /*0744*/ 	.short	0x0100
        /*0746*/ 	.byte	0x08
	.zero		1


	//   ....[19]....
        /*0748*/ 	.word	0x00000950
        /*074c*/ 	.word	0x000000ff
        /*0750*/ 	.word	0x000228c0
        /*0754*/ 	.short	0x0100
        /*0756*/ 	.byte	0x08
	.zero		1


	//   ....[20]....
        /*0758*/ 	.word	0x00000960
        /*075c*/ 	.word	0x000000ff
        /*0760*/ 	.word	0x000228b8
        /*0764*/ 	.short	0x0100
        /*0766*/ 	.byte	0x08
	.zero		1


	//   ....[21]....
        /*0768*/ 	.word	0x00000970
        /*076c*/ 	.word	0x000000ff
        /*0770*/ 	.word	0x000228c8
        /*0774*/ 	.short	0x0100
        /*0776*/ 	.byte	0x08
	.zero		1


	//   ....[22]....
        /*0778*/ 	.word	0x00002bb0
        /*077c*/ 	.word	0x00000058
        /*0780*/ 	.word	0x00022890
        /*0784*/ 	.short	0x010a
        /*0786*/ 	.byte	0x3f
	.zero		1


	//   ....[23]....
        /*0788*/ 	.word	0x00003eb0
        /*078c*/ 	.word	0x00000058
        /*0790*/ 	.word	0x00022890
        /*0794*/ 	.short	0x010a
        /*0796*/ 	.byte	0x3f
	.zero		1


	//   ....[24]....
        /*0798*/ 	.word	0x00004fb0
        /*079c*/ 	.word	0x00000058
        /*07a0*/ 	.word	0x00022890
        /*07a4*/ 	.short	0x010a
        /*07a6*/ 	.byte	0x3f
	.zero		1


	//   ....[25]....
        /*07a8*/ 	.word	0x000051c0
        /*07ac*/ 	.word	0x00000004
        /*07b0*/ 	.word	0x00000000
        /*07b4*/ 	.short	0x0101
        /*07b6*/ 	.byte	0x3f
	.zero		1


	//   ....[26]....
        /*07b8*/ 	.word	0x00005200
        /*07bc*/ 	.word	0x00000058
        /*07c0*/ 	.word	0x000228b0
        /*07c4*/ 	.short	0x010a
        /*07c6*/ 	.byte	0x3f
	.zero		1


	//   ....[27]....
        /*07c8*/ 	.word	0x00005850
        /*07cc*/ 	.word	0x00000058
        /*07d0*/ 	.word	0x00000000
        /*07d4*/ 	.short	0x0101
        /*07d6*/ 	.byte	0x3f
	.zero		1


	//   ....[28]....
        /*07d8*/ 	.word	0x00005fb0
        /*07dc*/ 	.word	0x00000012
        /*07e0*/ 	.word	0x00022800
        /*07e4*/ 	.short	0x010a
        /*07e6*/ 	.byte	0x3f
	.zero		1


	//   ....[29]....
        /*07e8*/ 	.word	0x00006000
        /*07ec*/ 	.word	0x00000012
        /*07f0*/ 	.word	0x00022800
        /*07f4*/ 	.short	0x010a
        /*07f6*/ 	.byte	0x3f
	.zero		1


	//   ....[30]....
        /*07f8*/ 	.word	0x00006c20
        /*07fc*/ 	.word	0x00000012
        /*0800*/ 	.word	0x00022800
        /*0804*/ 	.short	0x010a
        /*0806*/ 	.byte	0x3f
	.zero		1


	//   ....[31]....
        /*0808*/ 	.word	0x000080b0
        /*080c*/ 	.word	0x00000012
        /*0810*/ 	.word	0x00022800
        /*0814*/ 	.short	0x010a
        /*0816*/ 	.byte	0x3f
	.zero		1


	//   ....[32]....
        /*0818*/ 	.word	0x00009100
        /*081c*/ 	.word	0x00000014
        /*0820*/ 	.word	0x00022830
        /*0824*/ 	.short	0x010a
        /*0826*/ 	.byte	0x3f
	.zero		1


	//   ....[33]....
        /*0828*/ 	.word	0x000091a0
        /*082c*/ 	.word	0x00000014
        /*0830*/ 	.word	0x00022830
        /*0834*/ 	.short	0x010a
        /*0836*/ 	.byte	0x3f
	.zero		1


	//   ....[34]....
        /*0838*/ 	.word	0x0000a5c0
        /*083c*/ 	.word	0x00000003
        /*0840*/ 	.word	0x00000000
        /*0844*/ 	.short	0x0101
        /*0846*/ 	.byte	0x3f
	.zero		1


	//   ....[35]....
        /*0848*/ 	.word	0x0000aa00
        /*084c*/ 	.word	0x00000014
        /*0850*/ 	.word	0x00022850
        /*0854*/ 	.short	0x010a
        /*0856*/ 	.byte	0x3f
	.zero		1


	//   ....[36]....
        /*0858*/ 	.word	0x0000aa50
        /*085c*/ 	.word	0x00000014
        /*0860*/ 	.word	0x00022850
        /*0864*/ 	.short	0x010a
        /*0866*/ 	.byte	0x3f
	.zero		1


	//   ....[37]....
        /*0868*/ 	.word	0x0000ae50
        /*086c*/ 	.word	0x00000014
        /*0870*/ 	.word	0x00000000
        /*0874*/ 	.short	0x0101
        /*0876*/ 	.byte	0x3f
	.zero		1


	//   ....[38]....
        /*0878*/ 	.word	0x0000af70
        /*087c*/ 	.word	0x000000ce
        /*0880*/ 	.word	0x00022830
        /*0884*/ 	.short	0x010a
        /*0886*/ 	.byte	0x3f
	.zero		1


	//   ....[39]....
        /*0888*/ 	.word	0x0000afd0
        /*088c*/ 	.word	0x000000ce
        /*0890*/ 	.word	0x00022830
        /*0894*/ 	.short	0x010a
        /*0896*/ 	.byte	0x3f
	.zero		1


	//   ....[40]....
        /*0898*/ 	.word	0x0000c770
        /*089c*/ 	.word	0x0000009d
        /*08a0*/ 	.word	0x00000000
        /*08a4*/ 	.short	0x0101
        /*08a6*/ 	.byte	0x3f
	.zero		1


	//   ....[41]....
        /*08a8*/ 	.word	0x0000d0c0
        /*08ac*/ 	.word	0x000000ce
        /*08b0*/ 	.word	0x00022850
        /*08b4*/ 	.short	0x010a
        /*08b6*/ 	.byte	0x3f
	.zero		1


	//   ....[42]....
        /*08b8*/ 	.word	0x0000d110
        /*08bc*/ 	.word	0x000000ce
        /*08c0*/ 	.word	0x00022850
        /*08c4*/ 	.short	0x010a
        /*08c6*/ 	.byte	0x3f
	.zero		1


	//   ....[43]....
        /*08c8*/ 	.word	0x0000d4e0
        /*08cc*/ 	.word	0x000000ce
        /*08d0*/ 	.word	0x00000000
        /*08d4*/ 	.short	0x0101
        /*08d6*/ 	.byte	0x3f
	.zero		1


	//   ....[44]....
        /*08d8*/ 	.word	0x0000d5e0
        /*08dc*/ 	.word	0x000000ca
        /*08e0*/ 	.word	0x00022830
        /*08e4*/ 	.short	0x010a
        /*08e6*/ 	.byte	0x3f
	.zero		1


	//   ....[45]....
        /*08e8*/ 	.word	0x0000d640
        /*08ec*/ 	.word	0x000000ca
        /*08f0*/ 	.word	0x00022830
        /*08f4*/ 	.short	0x010a
        /*08f6*/ 	.byte	0x3f
	.zero		1


	//   ....[46]....
        /*08f8*/ 	.word	0x0000e4d0
        /*08fc*/ 	.word	0x0000009a
        /*0900*/ 	.word	0x00000000
        /*0904*/ 	.short	0x0101
        /*0906*/ 	.byte	0x3f
	.zero		1


	//   ....[47]....
        /*0908*/ 	.word	0x0000efb0
        /*090c*/ 	.word	0x000000ca
        /*0910*/ 	.word	0x00022850
        /*0914*/ 	.short	0x010a
        /*0916*/ 	.byte	0x3f
	.zero		1


	//   ....[48]....
        /*0918*/ 	.word	0x0000f000
        /*091c*/ 	.word	0x000000ca
        /*0920*/ 	.word	0x00022850
        /*0924*/ 	.short	0x010a
        /*0926*/ 	.byte	0x3f
	.zero		1


	//   ....[49]....
        /*0928*/ 	.word	0x0000f3d0
        /*092c*/ 	.word	0x000000ca
        /*0930*/ 	.word	0x00000000
        /*0934*/ 	.short	0x0101
        /*0936*/ 	.byte	0x3f
	.zero		1


	//   ....[50]....
        /*0938*/ 	.word	0x000114f0
        /*093c*/ 	.word	0x00000000
        /*0940*/ 	.word	0x00000000
        /*0944*/ 	.short	0x0101
        /*0946*/ 	.byte	0x3f
	.zero		1


	//   ....[51]....
        /*0948*/ 	.word	0x00013cb0
        /*094c*/ 	.word	0x00000009
        /*0950*/ 	.word	0x00022820
        /*0954*/ 	.short	0x010a
        /*0956*/ 	.byte	0x3f
	.zero		1


	//   ....[52]....
        /*0958*/ 	.word	0x00013d40
        /*095c*/ 	.word	0x00000005
        /*0960*/ 	.word	0x000228a0
        /*0964*/ 	.short	0x010a
        /*0966*/ 	.byte	0x3f
	.zero		1


	//   ....[53]....
        /*0968*/ 	.word	0x00013f20
        /*096c*/ 	.word	0x00000005
        /*0970*/ 	.word	0x000228c0
        /*0974*/ 	.short	0x010a
        /*0976*/ 	.byte	0x3f
	.zero		1


	//   ....[54]....
        /*0978*/ 	.word	0x00014330
        /*097c*/ 	.word	0x00000006
        /*0980*/ 	.word	0x000228a0
        /*0984*/ 	.short	0x010a
        /*0986*/ 	.byte	0x3f
	.zero		1


	//   ....[55]....
        /*0988*/ 	.word	0x000144f0
        /*098c*/ 	.word	0x00000006
        /*0990*/ 	.word	0x000228c0
        /*0994*/ 	.short	0x010a
        /*0996*/ 	.byte	0x3f
	.zero		1


	//   ....[56]....
        /*0998*/ 	.word	0x000152c0
        /*099c*/ 	.word	0x00000005
        /*09a0*/ 	.word	0x00022840
        /*09a4*/ 	.short	0x010a
        /*09a6*/ 	.byte	0x3f
	.zero		1


	//   ....[57]....
        /*09a8*/ 	.word	0x000156b0
        /*09ac*/ 	.word	0x00000007
        /*09b0*/ 	.word	0x00022820
        /*09b4*/ 	.short	0x010a
        /*09b6*/ 	.byte	0x3f
	.zero		1


	//   ....[58]....
        /*09b8*/ 	.word	0x00015770
        /*09bc*/ 	.word	0x00000002
        /*09c0*/ 	.word	0x00022860
        /*09c4*/ 	.short	0x010a
        /*09c6*/ 	.byte	0x3f
	.zero		1


	//   ....[59]....
        /*09c8*/ 	.word	0x00015d90
        /*09cc*/ 	.word	0x00000003
        /*09d0*/ 	.word	0x00022840
        /*09d4*/ 	.short	0x010a
        /*09d6*/ 	.byte	0x3f
	.zero		1


	//   ....[60]....
        /*09d8*/ 	.word	0x00015fa0
        /*09dc*/ 	.word	0x00000003
        /*09e0*/ 	.word	0x00022860
        /*09e4*/ 	.short	0x010a
        /*09e6*/ 	.byte	0x3f
	.zero		1


	//   ....[61]....
        /*09e8*/ 	.word	0x00016510
        /*09ec*/ 	.word	0x00000002
        /*09f0*/ 	.word	0x00022840
        /*09f4*/ 	.short	0x010a
        /*09f6*/ 	.byte	0x3f
	.zero		1


	//   ....[62]....
        /*09f8*/ 	.word	0x00016710
        /*09fc*/ 	.word	0x00000002
        /*0a00*/ 	.word	0x00022860
        /*0a04*/ 	.short	0x010a
        /*0a06*/ 	.byte	0x3f
	.zero		1


	//   ....[63]....
        /*0a08*/ 	.word	0x00016c10
        /*0a0c*/ 	.word	0x00000002
        /*0a10*/ 	.word	0x00022840
        /*0a14*/ 	.short	0x010a
        /*0a16*/ 	.byte	0x3f
	.zero		1


	//   ....[64]....
        /*0a18*/ 	.word	0x00016e20
        /*0a1c*/ 	.word	0x00000002
        /*0a20*/ 	.word	0x00022860
        /*0a24*/ 	.short	0x010a
        /*0a26*/ 	.byte	0x3f
	.zero		1


	//   ....[65]....
        /*0a28*/ 	.word	0x00017fb0
        /*0a2c*/ 	.word	0x00000000
        /*0a30*/ 	.word	0x00022820
        /*0a34*/ 	.short	0x010a
        /*0a36*/ 	.byte	0x3f
	.zero		1


	//   ....[66]....
        /*0a38*/ 	.word	0x00018160
        /*0a3c*/ 	.word	0x00000006
        /*0a40*/ 	.word	0x00000000
        /*0a44*/ 	.short	0x010a
        /*0a46*/ 	.byte	0x3f
	.zero		1


	//   ....[67]....
        /*0a48*/ 	.word	0x000181d0
        /*0a4c*/ 	.word	0x00000007
        /*0a50*/ 	.word	0x00000000
        /*0a54*/ 	.short	0x010a
        /*0a56*/ 	.byte	0x3f
	.zero		1


	//   ....[68]....
        /*0a58*/ 	.word	0x00018240
        /*0a5c*/ 	.word	0x00000004
        /*0a60*/ 	.word	0x00000000
        /*0a64*/ 	.short	0x010a
        /*0a66*/ 	.byte	0x3f
	.zero		1


	//   ....[69]....
        /*0a68*/ 	.word	0x00018270
        /*0a6c*/ 	.word	0x00000003
        /*0a70*/ 	.word	0x00000000
        /*0a74*/ 	.short	0x010a
        /*0a76*/ 	.byte	0x3f
	.zero		1


	//   ....[70]....
        /*0a78*/ 	.word	0x000182d0
        /*0a7c*/ 	.word	0x00000058
        /*0a80*/ 	.word	0x00022890
        /*0a84*/ 	.short	0x010a
        /*0a86*/ 	.byte	0x3f
	.zero		1


	//   ....[71]....
        /*0a88*/ 	.word	0x00018320
        /*0a8c*/ 	.word	0x00000058
        /*0a90*/ 	.word	0x00022890
        /*0a94*/ 	.short	0x010a
        /*0a96*/ 	.byte	0x3f
	.zero		1


	//   ....[72]....
        /*0a98*/ 	.word	0x00018370
        /*0a9c*/ 	.word	0x00000058
        /*0aa0*/ 	.word	0x00022890
        /*0aa4*/ 	.short	0x010a
        /*0aa6*/ 	.byte	0x3f
	.zero		1


	//   ....[73]....
        /*0aa8*/ 	.word	0x000183c0
        /*0aac*/ 	.word	0x00000058
        /*0ab0*/ 	.word	0x000228b0
        /*0ab4*/ 	.short	0x010a
        /*0ab6*/ 	.byte	0x3f
	.zero		1


	//   ....[74]....
        /*0ab8*/ 	.word	0x000189b0
        /*0abc*/ 	.word	0x00000012
        /*0ac0*/ 	.word	0x00022800
        /*0ac4*/ 	.short	0x010a
        /*0ac6*/ 	.byte	0x3f
	.zero		1


	//   ....[75]....
        /*0ac8*/ 	.word	0x00018f00
        /*0acc*/ 	.word	0x00000012
        /*0ad0*/ 	.word	0x00022800
        /*0ad4*/ 	.short	0x010a
        /*0ad6*/ 	.byte	0x3f
	.zero		1


	//   ....[76]....
        /*0ad8*/ 	.word	0x00018f50
        /*0adc*/ 	.word	0x00000014
        /*0ae0*/ 	.word	0x00022830
        /*0ae4*/ 	.short	0x010a
        /*0ae6*/ 	.byte	0x3f
	.zero		1


	//   ....[77]....
        /*0ae8*/ 	.word	0x00018fa0
        /*0aec*/ 	.word	0x00000014
        /*0af0*/ 	.word	0x00022850
        /*0af4*/ 	.short	0x010a
        /*0af6*/ 	.byte	0x3f
	.zero		1


	//   ....[78]....
        /*0af8*/ 	.word	0x00018ff0
        /*0afc*/ 	.word	0x000000ce
        /*0b00*/ 	.word	0x00022830
        /*0b04*/ 	.short	0x010a
        /*0b06*/ 	.byte	0x3f
	.zero		1


	//   ....[79]....
        /*0b08*/ 	.word	0x00019040
        /*0b0c*/ 	.word	0x000000ce
        /*0b10*/ 	.word	0x00022850
        /*0b14*/ 	.short	0x010a
        /*0b16*/ 	.byte	0x3f
	.zero		1


	//   ....[80]....
        /*0b18*/ 	.word	0x00019090
        /*0b1c*/ 	.word	0x000000ca
        /*0b20*/ 	.word	0x00022830
        /*0b24*/ 	.short	0x010a
        /*0b26*/ 	.byte	0x3f
	.zero		1


	//   ....[81]....
        /*0b28*/ 	.word	0x000190e0
        /*0b2c*/ 	.word	0x000000ca
        /*0b30*/ 	.word	0x00022850
        /*0b34*/ 	.short	0x010a
        /*0b36*/ 	.byte	0x3f
	.zero		1


	//   ....[82]....
        /*0b38*/ 	.word	0x00019280
        /*0b3c*/ 	.word	0x00000009
        /*0b40*/ 	.word	0x00022820
        /*0b44*/ 	.short	0x010a
        /*0b46*/ 	.byte	0x3f
	.zero		1


	//   ....[83]....
        /*0b48*/ 	.word	0x000192d0
        /*0b4c*/ 	.word	0x00000005
        /*0b50*/ 	.word	0x000228a0
        /*0b54*/ 	.short	0x010a
        /*0b56*/ 	.byte	0x3f
	.zero		1


	//   ....[84]....
        /*0b58*/ 	.word	0x00019320
        /*0b5c*/ 	.word	0x00000005
        /*0b60*/ 	.word	0x000228c0
        /*0b64*/ 	.short	0x010a
        /*0b66*/ 	.byte	0x3f
	.zero		1


	//   ....[85]....
        /*0b68*/ 	.word	0x00019370
        /*0b6c*/ 	.word	0x00000006
        /*0b70*/ 	.word	0x000228a0
        /*0b74*/ 	.short	0x010a
        /*0b76*/ 	.byte	0x3f
	.zero		1


	//   ....[86]....
        /*0b78*/ 	.word	0x000193c0
        /*0b7c*/ 	.word	0x00000006
        /*0b80*/ 	.word	0x000228c0
        /*0b84*/ 	.short	0x010a
        /*0b86*/ 	.byte	0x3f
	.zero		1


	//   ....[87]....
        /*0b88*/ 	.word	0x00019560
        /*0b8c*/ 	.word	0x00000005
        /*0b90*/ 	.word	0x00022840
        /*0b94*/ 	.short	0x010a
        /*0b96*/ 	.byte	0x3f
	.zero		1


	//   ....[88]....
        /*0b98*/ 	.word	0x000195e0
        /*0b9c*/ 	.word	0x00000005
        /*0ba0*/ 	.word	0x00022820
        /*0ba4*/ 	.short	0x010a
        /*0ba6*/ 	.byte	0x3f
	.zero		1


	//   ....[89]....
        /*0ba8*/ 	.word	0x00019630
        /*0bac*/ 	.word	0x00000002
        /*0bb0*/ 	.word	0x00022860
        /*0bb4*/ 	.short	0x010a
        /*0bb6*/ 	.byte	0x3f
	.zero		1


	//   ....[90]....
        /*0bb8*/ 	.word	0x00019680
        /*0bbc*/ 	.word	0x00000003
        /*0bc0*/ 	.word	0x00022840
        /*0bc4*/ 	.short	0x010a
        /*0bc6*/ 	.byte	0x3f
	.zero		1


	//   ....[91]....
        /*0bc8*/ 	.word	0x000196d0
        /*0bcc*/ 	.word	0x00000003
        /*0bd0*/ 	.word	0x00022860
        /*0bd4*/ 	.short	0x010a
        /*0bd6*/ 	.byte	0x3f
	.zero		1


	//   ....[92]....
        /*0bd8*/ 	.word	0x00019720
        /*0bdc*/ 	.word	0x00000002
        /*0be0*/ 	.word	0x00022840
        /*0be4*/ 	.short	0x010a
        /*0be6*/ 	.byte	0x3f
	.zero		1


	//   ....[93]....
        /*0be8*/ 	.word	0x00019770
        /*0bec*/ 	.word	0x00000002
        /*0bf0*/ 	.word	0x00022860
        /*0bf4*/ 	.short	0x010a
        /*0bf6*/ 	.byte	0x3f
	.zero		1


	//   ....[94]....
        /*0bf8*/ 	.word	0x000197c0
        /*0bfc*/ 	.word	0x00000002
        /*0c00*/ 	.word	0x00022840
        /*0c04*/ 	.short	0x010a
        /*0c06*/ 	.byte	0x3f
	.zero		1


	//   ....[95]....
        /*0c08*/ 	.word	0x00019810
        /*0c0c*/ 	.word	0x00000002
        /*0c10*/ 	.word	0x00022860
        /*0c14*/ 	.short	0x010a
        /*0c16*/ 	.byte	0x3f
	.zero		1


	//   ....[96]....
        /*0c18*/ 	.word	0x0001a1d0
        /*0c1c*/ 	.word	0x00000000
        /*0c20*/ 	.word	0x00022820
        /*0c24*/ 	.short	0x010a
        /*0c26*/ 	.byte	0x3f
	.zero		1


	//   ....[97]....
        /*0c28*/ 	.word	0x0001a370
        /*0c2c*/ 	.word	0x00000006
        /*0c30*/ 	.word	0x00000000
        /*0c34*/ 	.short	0x010a
        /*0c36*/ 	.byte	0x3f
	.zero		1


	//   ....[98]....
        /*0c38*/ 	.word	0x0001a3c0
        /*0c3c*/ 	.word	0x00000007
        /*0c40*/ 	.word	0x00000000
        /*0c44*/ 	.short	0x010a
        /*0c46*/ 	.byte	0x3f
	.zero		1


	//   ....[99]....
        /*0c48*/ 	.word	0x0001a410
        /*0c4c*/ 	.word	0x00000004
        /*0c50*/ 	.word	0x00000000
        /*0c54*/ 	.short	0x010a
        /*0c56*/ 	.byte	0x3f
	.zero		1


	//----- nvinfo : EIATTR_NUM_MBARRIERS
	.align		4
.L_586:
        /*0c58*/ 	.byte	0x03, 0x38
        /*0c5a*/ 	.short	0x0016


	//----- nvinfo : EIATTR_EXIT_INSTR_OFFSETS
	.align		4
        /*0c5c*/ 	.byte	0x04, 0x1c
        /*0c5e*/ 	.short	(.L_588 - .L_587)


	//   ....[0]....
.L_587:
        /*0c60*/ 	.word	0x000182c0


	//----- nvinfo : EIATTR_MAX_THREADS
	.align		4
.L_588:
        /*0c64*/ 	.byte	0x04, 0x05
        /*0c66*/ 	.short	(.L_590 - .L_589)
.L_589:
        /*0c68*/ 	.word	0x00000180
        /*0c6c*/ 	.word	0x00000001
        /*0c70*/ 	.word	0x00000001


	//----- nvinfo : EIATTR_CRS_STACK_SIZE
	.align		4
.L_590:
        /*0c74*/ 	.byte	0x04, 0x1e
        /*0c76*/ 	.short	(.L_592 - .L_591)
.L_591:
        /*0c78*/ 	.word	0x00000000


	//----- nvinfo : EIATTR_CBANK_PARAM_SIZE
	.align		4
.L_592:
        /*0c7c*/ 	.byte	0x03, 0x19
        /*0c7e*/ 	.short	0x0a70


	//----- nvinfo : EIATTR_PARAM_CBANK
	.align		4
        /*0c80*/ 	.byte	0x04, 0x0a
        /*0c82*/ 	.short	(.L_594 - .L_593)
	.align		4
.L_593:
        /*0c84*/ 	.word	index@(.nv.constant0._ZN7cutlass13device_kernelIN5flash11enable_sm90INS1_16FlashAttnFwdSm90INS1_25CollectiveMainloopFwdSm90ILi2EN4cute5tupleIJNS5_1CILi1EEES8_S8_EEENS6_IJNS7_ILi128EEENS7_ILi96EEENS7_ILi64EEEEEELi256ENS_10bfloat16_tEfNS_4arch4Sm90ELb1ELb0ELb0ELb1ELb0ELb1ELb0ELb1ELb0ELb0ELb0ELb0EEENS1_21CollectiveEpilogueFwdINS6_IJSA_NS7_ILi256EEESB_EEES9_SE_SG_Li256ELb1ELb0ELb0ELb0EEENS1_36VarlenDynamicPersistentTileSchedulerILi128ELi96ELi256ELi32ELb0ELb0ELb1ELb1ELb1ELb1EEEEEEEEEvNT_6ParamsE)
        /*0c88*/ 	.short	0x0210
        /*0c8a*/ 	.short	0x0a70


	//----- nvinfo : EIATTR_SW_WAR
	.align		4
.L_594:
        /*0c8c*/ 	.byte	0x04, 0x36
        /*0c8e*/ 	.short	(.L_596 - .L_595)
.L_595:
        /*0c90*/ 	.word	0x00000008
.L_596:


//--------------------- .nv.info._ZN7cutlass13device_kernelIN5flash11enable_sm90INS1_16FlashAttnFwdSm90INS1_25CollectiveMainloopFwdSm90ILi2EN4cute5tupleIJNS5_1CILi1EEES8_S8_EEENS6_IJNS7_ILi128EEENS7_ILi96EEENS7_ILi64EEEEEELi256ENS_10bfloat16_tEfNS_4arch4Sm90ELb1ELb0ELb0ELb1ELb0ELb0ELb1ELb1ELb0ELb0ELb0ELb0EEENS1_21CollectiveEpilogueFwdINS6_IJSA_NS7_ILi256EEESB_EEES9_SE_SG_Li256ELb1ELb0ELb0ELb0EEENS1_36VarlenDynamicPersistentTileSchedulerILi128ELi96ELi256ELi32ELb0ELb0ELb1ELb1ELb1ELb1EEEEEEEEEvNT_6ParamsE --------------------------
	.section	.nv.info._ZN7cutlass13device_kernelIN5flash11enable_sm90INS1_16FlashAttnFwdSm90INS1_25CollectiveMainloopFwdSm90ILi2EN4cute5tupleIJNS5_1CILi1EEES8_S8_EEENS6_IJNS7_ILi128EEENS7_ILi96EEENS7_ILi64EEEEEELi256ENS_10bfloat16_tEfNS_4arch4Sm90ELb1ELb0ELb0ELb1ELb0ELb0ELb1ELb1ELb0ELb0ELb0ELb0EEENS1_21CollectiveEpilogueFwdINS6_IJSA_NS7_ILi256EEESB_EEES9_SE_SG_Li256ELb1ELb0ELb0ELb0EEENS1_36VarlenDynamicPersistentTileSchedulerILi128ELi96ELi256ELi32ELb0ELb0ELb1ELb1ELb1ELb1EEEEEEEEEvNT_6ParamsE,"",@"SHT_CUDA_INFO"
	.sectionflags	@""
	.align	4


	//----- nvinfo : EIATTR_CUDA_API_VERSION
	.align		4
        /*0000*/ 	.byte	0x04, 0x37
        /*0002*/ 	.short	(.L_598 - .L_597)
.L_597:
        /*0004*/ 	.word	0x00000082


	//----- nvinfo : EIATTR_KPARAM_INFO
	.align		4
.L_598:
        /*0008*/ 	.byte	0x04, 0x17
        /*000a*/ 	.short	(.L_600 - .L_599)
.L_599:
        /*000c*/ 	.word	0x00000000
        /*0010*/ 	.short	0x0000
        /*0012*/ 	.short	0x0070
        /*0014*/ 	.byte	0x00, 0xf0, 0x01, 0x2c


	//----- nvinfo : EIATTR_SPARSE_MMA_MASK
	.align		4
.L_600:
        /*0018*/ 	.byte	0x03, 0x50
        /*001a*/ 	.short	0x0000


	//----- nvinfo : EIATTR_MAXREG_COUNT
	.align		4
        /*001c*/ 	.byte	0x03, 0x1b
        /*001e*/ 	.short	0x00a8


	//----- nvinfo : EIATTR_NUM_BARRIERS
	.align		4
        /*0020*/ 	.byte	0x02, 0x4c
        /*0022*/ 	.byte	0x10
	.zero		1


	//----- nvinfo : EIATTR_EXTERNS
	.align		4
        /*0024*/ 	.byte	0x04, 0x0f
        /*0026*/ 	.short	(.L_602 - .L_601)


	//   ....[0]....
	.align		4
.L_601:
        /*0028*/ 	.word	index@(__assertfail)


	//----- nvinfo : EIATTR_ANNOTATIONS
	.align		4
.L_602:
        /*002c*/ 	.byte	0x04, 0x55
        /*002e*/ 	.short	(.L_604 - .L_603)


	//   ....[0]....
.L_603:
        /* <DEDUP_REMOVED lines=27> */


	//----- nvinfo : EIATTR_MERCURY_ISA_VERSION
	.align		4
.L_604:
        /*01d0*/ 	.byte	0x03, 0x5f
        /*01d2*/ 	.short	0x0101


	//----- nvinfo : EIATTR_UNUSED_LOAD_BYTE_OFFSET
	.align		4
        /*01d4*/ 	.byte	0x04, 0x44
        /*01d6*/ 	.short	(.L_606 - .L_605)


	//   ....[0]....
.L_605:
        /*01d8*/ 	.word	0x00000ad0
        /*01dc*/ 	.word	0x0000fff0


	//   ....[1]....
        /*01e0*/ 	.word	0x000097e0
        /*01e4*/ 	.word	0x0000fff0


	//----- nvinfo : EIATTR_INT_WARP_WIDE_INSTR_OFFSETS
	.align		4
.L_606:
        /*01e8*/ 	.byte	0x04, 0x31
        /*01ea*/ 	.short	(.L_608 - .L_607)


	//   ....[0]....
.L_607:
        /*01ec*/ 	.word	0x00000190


	//   ....[1]....
        /*01f0*/ 	.word	0x000001d0


	//   ....[2]....
        /*01f4*/ 	.word	0x00000240


	//   ....[3]....
        /*01f8*/ 	.word	0x00000250


	//   ....[4]....
        /*01fc*/ 	.word	0x0000d600


	//   ....[5]....
        /*0200*/ 	.word	0x0000d6a0


	//   ....[6]....
        /*0204*/ 	.word	0x0000db40


	//   ....[7]....
        /*0208*/ 	.word	0x0000db70


	//   ....[8]....
        /*020c*/ 	.word	0x00010150


	//   ....[9]....
        /*0210*/ 	.word	0x000101f0


	//----- nvinfo : EIATTR_COOP_GROUP_MASK_REGIDS
	.align		4
.L_608:
        /*0214*/ 	.byte	0x04, 0x29
        /*0216*/ 	.short	(.L_610 - .L_609)


	//   ....[0]....
.L_609:
        /*0218*/ 	.word	0xffffffff


	//   ....[1]....
        /*021c*/ 	.word	0xffffffff


	//   ....[2]....
        /*0220*/ 	.word	0xffffffff


	//   ....[3]....
        /*0224*/ 	.word	0xffffffff


	//   ....[4]....
        /*0228*/ 	.word	0xffffffff


	//   ....[5]....
        /*022c*/ 	.word	0xffffffff


	//   ....[6]....
        /*0230*/ 	.word	0xffffffff


	//   ....[7]....
        /*0234*/ 	.word	0xffffffff


	//   ....[8]....
        /*0238*/ 	.word	0xffffffff


	//   ....[9]....
        /*023c*/ 	.word	0xffffffff


	//   ....[10]....
        /*0240*/ 	.word	0xffffffff


	//   ....[11]....
        /*0244*/ 	.word	0xffffffff


	//   ....[12]....
        /*0248*/ 	.word	0xffffffff


	//   ....[13]....
        /*024c*/ 	.word	0xffffffff


	//   ....[14]....
        /*0250*/ 	.word	0xffffffff


	//   ....[15]....
        /*0254*/ 	.word	0xffffffff


	//   ....[16]....
        /*0258*/ 	.word	0xffffffff


	//   ....[17]....
        /*025c*/ 	.word	0xffffffff


	//   ....[18]....
        /*0260*/ 	.word	0xffffffff


	//   ....[19]....
        /*0264*/ 	.word	0xffffffff


	//   ....[20]....
        /*0268*/ 	.word	0xffffffff


	//   ....[21]....
        /*026c*/ 	.word	0xffffffff


	//   ....[22]....
        /*0270*/ 	.word	0xffffffff


	//   ....[23]....
        /*0274*/ 	.word	0xffffffff


	//   ....[24]....
        /*0278*/ 	.word	0xffffffff


	//   ....[25]....
        /*027c*/ 	.word	0xffffffff


	//   ....[26]....
        /*0280*/ 	.word	0xffffffff


	//   ....[27]....
        /*0284*/ 	.word	0xffffffff


	//   ....[28]....
        /*0288*/ 	.word	0xffffffff


	//   ....[29]....
        /*028c*/ 	.word	0xffffffff


	//   ....[30]....
        /*0290*/ 	.word	0xffffffff


	//   ....[31]....
        /*0294*/ 	.word	0xffffffff


	//   ....[32]....
        /*0298*/ 	.word	0xffffffff


	//   ....[33]....
        /*029c*/ 	.word	0xffffffff


	//   ....[34]....
        /*02a0*/ 	.word	0xffffffff


	//   ....[35]....
        /*02a4*/ 	.word	0xffffffff


	//   ....[36]....
        /*02a8*/ 	.word	0xffffffff


	//   ....[37]....
        /*02ac*/ 	.word	0xffffffff


	//   ....[38]....
        /*02b0*/ 	.word	0xffffffff


	//   ....[39]....
        /*02b4*/ 	.word	0xffffffff


	//   ....[40]....
        /*02b8*/ 	.word	0xffffffff


	//   ....[41]....
        /*02bc*/ 	.word	0xffffffff


	//   ....[42]....
        /*02c0*/ 	.word	0xffffffff


	//   ....[43]....
        /*02c4*/ 	.word	0xffffffff


	//   ....[44]....
        /*02c8*/ 	.word	0xffffffff


	//   ....[45]....
        /*02cc*/ 	.word	0xffffffff


	//   ....[46]....
        /*02d0*/ 	.word	0xffffffff


	//   ....[47]....
        /*02d4*/ 	.word	0xffffffff


	//   ....[48]....
        /*02d8*/ 	.word	0xffffffff


	//   ....[49]....
        /*02dc*/ 	.word	0xffffffff


	//   ....[50]....
        /*02e0*/ 	.word	0xffffffff


	//   ....[51]....
        /*02e4*/ 	.word	0xffffffff


	//   ....[52]....
        /*02e8*/ 	.word	0xffffffff


	//   ....[53]....
        /*02ec*/ 	.word	0xffffffff


	//   ....[54]....
        /*02f0*/ 	.word	0xffffffff


	//   ....[55]....
        /*02f4*/ 	.word	0xffffffff


	//   ....[56]....
        /*02f8*/ 	.word	0xffffffff


	//   ....[57]....
        /*02fc*/ 	.word	0xffffffff


	//   ....[58]....
        /*0300*/ 	.word	0x0500000f


	//   ....[59]....
        /*0304*/ 	.word	0x0500000f


	//   ....[60]....
        /*0308*/ 	.word	0x0500000f


	//   ....[61]....
        /*030c*/ 	.word	0x0500000f


	//   ....[62]....
        /*0310*/ 	.word	0x0500000f


	//   ....[63]....
        /*0314*/ 	.word	0x0500000f


	//   ....[64]....
        /*0318*/ 	.word	0x0500000f


	//   ....[65]....
        /*031c*/ 	.word	0x0500000f


	//   ....[66]....
        /*0320*/ 	.word	0x0500000f


	//   ....[67]....
        /*0324*/ 	.word	0x0500000f


	//   ....[68]....
        /*0328*/ 	.word	0x0500000f


	//   ....[69]....
        /*032c*/ 	.word	0x0500000f


	//   ....[70]....
        /*0330*/ 	.word	0x0500000f


	//   ....[71]....
        /*0334*/ 	.word	0x0500000f


	//   ....[72]....
        /*0338*/ 	.word	0x0500000f


	//   ....[73]....
        /*033c*/ 	.word	0x0500000f


	//   ....[74]....
        /*0340*/ 	.word	0x0500000f


	//   ....[75]....
        /*0344*/ 	.word	0x0500000f


	//   ....[76]....
        /*0348*/ 	.word	0x0500000f


	//----- nvinfo : EIATTR_COOP_GROUP_INSTR_OFFSETS
	.align		4
.L_610:
        /*034c*/ 	.byte	0x04, 0x28
        /*034e*/ 	.short	(.L_612 - .L_611)


	//   ....[0]....
.L_611:
        /*0350*/ 	.word	0x00000070


	//   ....[1]....
        /*0354*/ 	.word	0x000001a0


	//   ....[2]....
        /*0358*/ 	.word	0x000001f0


	//   ....[3]....
        /*035c*/ 	.word	0x00000440


	//   ....[4]....
        /*0360*/ 	.word	0x000005a0


	//   ....[5]....
        /*0364*/ 	.word	0x000006c0


	//   ....[6]....
        /*0368*/ 	.word	0x00000820


	//   ....[7]....
        /*036c*/ 	.word	0x00001790


	//   ....[8]....
        /*0370*/ 	.word	0x00003130


	//   ....[9]....
        /*0374*/ 	.word	0x000031f0


	//   ....[10]....
        /*0378*/ 	.word	0x00003200


	//   ....[11]....
        /*037c*/ 	.word	0x00003250


	//   ....[12]....
        /*0380*/ 	.word	0x00005390


	//   ....[13]....
        /*0384*/ 	.word	0x000053a0


	//   ....[14]....
        /*0388*/ 	.word	0x000053d0


	//   ....[15]....
        /*038c*/ 	.word	0x000053e0


	//   ....[16]....
        /*0390*/ 	.word	0x00007700


	//   ....[17]....
        /*0394*/ 	.word	0x00007770


	//   ....[18]....
        /*0398*/ 	.word	0x00007790


	//   ....[19]....
        /*039c*/ 	.word	0x000077b0


	//   ....[20]....
        /*03a0*/ 	.word	0x00008d80


	//   ....[21]....
        /*03a4*/ 	.word	0x00008df0


	//   ....[22]....
        /*03a8*/ 	.word	0x00008e40


	//   ....[23]....
        /*03ac*/ 	.word	0x00008e70


	//   ....[24]....
        /*03b0*/ 	.word	0x0000c3a0


	//   ....[25]....
        /*03b4*/ 	.word	0x0000c530


	//   ....[26]....
        /*03b8*/ 	.word	0x0000c560


	//   ....[27]....
        /*03bc*/ 	.word	0x0000c5a0


	//   ....[28]....
        /*03c0*/ 	.word	0x0000c610


	//   ....[29]....
        /*03c4*/ 	.word	0x0000c670


	//   ....[30]....
        /*03c8*/ 	.word	0x0000c6b0


	//   ....[31]....
        /*03cc*/ 	.word	0x0000c860


	//   ....[32]....
        /*03d0*/ 	.word	0x0000c8c0


	//   ....[33]....
        /*03d4*/ 	.word	0x0000c900


	//   ....[34]....
        /*03d8*/ 	.word	0x0000c940


	//   ....[35]....
        /*03dc*/ 	.word	0x0000c970


	//   ....[36]....
        /*03e0*/ 	.word	0x0000c9a0


	//   ....[37]....
        /*03e4*/ 	.word	0x0000ca40


	//   ....[38]....
        /*03e8*/ 	.word	0x0000caa0


	//   ....[39]....
        /*03ec*/ 	.word	0x0000cb30


	//   ....[40]....
        /*03f0*/ 	.word	0x00010280


	//   ....[41]....
        /*03f4*/ 	.word	0x00010290


	//   ....[42]....
        /*03f8*/ 	.word	0x000103b0


	//   ....[43]....
        /*03fc*/ 	.word	0x00010410


	//   ....[44]....
        /*0400*/ 	.word	0x00010450


	//   ....[45]....
        /*0404*/ 	.word	0x00010490


	//   ....[46]....
        /*0408*/ 	.word	0x000104c0


	//   ....[47]....
        /*040c*/ 	.word	0x000104f0


	//   ....[48]....
        /*0410*/ 	.word	0x00010690


	//   ....[49]....
        /*0414*/ 	.word	0x000106f0


	//   ....[50]....
        /*0418*/ 	.word	0x00010730


	//   ....[51]....
        /*041c*/ 	.word	0x00010770


	//   ....[52]....
        /*0420*/ 	.word	0x000107a0


	//   ....[53]....
        /*0424*/ 	.word	0x000107d0


	//   ....[54]....
        /*0428*/ 	.word	0x00010890


	//   ....[55]....
        /*042c*/ 	.word	0x000108b0


	//   ....[56]....
        /*0430*/ 	.word	0x00010920


	//   ....[57]....
        /*0434*/ 	.word	0x00010fa0


	//   ....[58]....
        /*0438*/ 	.word	0x000115c0


	//   ....[59]....
        /*043c*/ 	.word	0x000119e0


	//   ....[60]....
        /*0440*/ 	.word	0x00011a70


	//   ....[61]....
        /*0444*/ 	.word	0x00011b10


	//   ....[62]....
        /*0448*/ 	.word	0x00011bc0


	//   ....[63]....
        /*044c*/ 	.word	0x00011c40


	//   ....[64]....
        /*0450*/ 	.word	0x00011cc0


	//   ....[65]....
        /*0454*/ 	.word	0x00011d40


	//   ....[66]....
        /*0458*/ 	.word	0x00011dc0


	//   ....[67]....
        /*045c*/ 	.word	0x00011e50


	//   ....[68]....
        /*0460*/ 	.word	0x00011f00


	//   ....[69]....
        /*0464*/ 	.word	0x00011f80


	//   ....[70]....
        /*0468*/ 	.word	0x00012000


	//   ....[71]....
        /*046c*/ 	.word	0x00012080


	//   ....[72]....
        /*0470*/ 	.word	0x00012100


	//   ....[73]....
        /*0474*/ 	.word	0x00012170


	//   ....[74]....
        /*0478*/ 	.word	0x00012210


	//   ....[75]....
        /*047c*/ 	.word	0x000122a0


	//   ....[76]....
        /*0480*/ 	.word	0x000123d0


	//----- nvinfo : EIATTR_REG_RECONFIG
	.align		4
.L_612:
        /*0484*/ 	.byte	0x01, 0x54
	.zero		2


	//----- nvinfo : EIATTR_SYSCALL_OFFSETS
	.align		4
        /*0488*/ 	.byte	0x04, 0x46
        /*048a*/ 	.short	(.L_614 - .L_613)


	//   ....[0]....
.L_613:
        /*048c*/ 	.word	0x000019f0


	//   ....[1]....
        /*0490*/ 	.word	0x0000d830


	//   ....[2]....
        /*0494*/ 	.word	0x0000d970


	//   ....[3]....
        /*0498*/ 	.word	0x0000da70


	//----- nvinfo : EIATTR_MBARRIER_INSTR_OFFSETS
	.align		4
.L_614:
        /*049c*/ 	.byte	0x04, 0x39
        /*049e*/ 	.short	(.L_616 - .L_615)


	//   ....[0]....
.L_615:
        /*04a0*/ 	.word	0x000002e0
        /*04a4*/ 	.word	0x000000ff
        /*04a8*/ 	.word	0x00032400
        /*04ac*/ 	.short	0x0100
        /*04ae*/ 	.byte	0x08
	.zero		1


	//   ....[1]....
        /*04b0*/ 	.word	0x000002f0
        /*04b4*/ 	.word	0x000000ff
        /*04b8*/ 	.word	0x00032410
        /*04bc*/ 	.short	0x0100
        /*04be*/ 	.byte	0x08
	.zero		1


	//   ....[2]....
        /*04c0*/ 	.word	0x00000300
        /*04c4*/ 	.word	0x000000ff
        /*04c8*/ 	.word	0x00032420
        /*04cc*/ 	.short	0x0100
        /*04ce*/ 	.byte	0x08
	.zero		1


	//   ....[3]....
        /*04d0*/ 	.word	0x000003f0
        /*04d4*/ 	.word	0x000000ff
        /*04d8*/ 	.word	0x00032430
        /*04dc*/ 	.short	0x0100
        /*04de*/ 	.byte	0x08
	.zero		1


	//   ....[4]....
        /*04e0*/ 	.word	0x00000400
        /*04e4*/ 	.word	0x000000ff
        /*04e8*/ 	.word	0x00032440
        /*04ec*/ 	.short	0x0100
        /*04ee*/ 	.byte	0x08
	.zero		1


	//   ....[5]....
        /*04f0*/ 	.word	0x00000410
        /*04f4*/ 	.word	0x000000ff
        /*04f8*/ 	.word	0x00032438
        /*04fc*/ 	.short	0x0100
        /*04fe*/ 	.byte	0x08
	.zero		1


	//   ....[6]....
        /*0500*/ 	.word	0x00000420
        /*0504*/ 	.word	0x000000ff
        /*0508*/ 	.word	0x00032448
        /*050c*/ 	.short	0x0100
        /*050e*/ 	.byte	0x08
	.zero		1


	//   ....[7]....
        /*0510*/ 	.word	0x00000550
        /*0514*/ 	.word	0x000000ff
        /*0518*/ 	.word	0x00032450
        /*051c*/ 	.short	0x0100
        /*051e*/ 	.byte	0x08
	.zero		1


	//   ....[8]....
        /*0520*/ 	.word	0x00000560
        /*0524*/ 	.word	0x000000ff
        /*0528*/ 	.word	0x00032460
        /*052c*/ 	.short	0x0100
        /*052e*/ 	.byte	0x08
	.zero		1


	//   ....[9]....
        /*0530*/ 	.word	0x00000570
        /*0534*/ 	.word	0x000000ff
        /*0538*/ 	.word	0x00032458
        /*053c*/ 	.short	0x0100
        /*053e*/ 	.byte	0x08
	.zero		1


	//   ....[10]....
        /*0540*/ 	.word	0x00000580
        /*0544*/ 	.word	0x000000ff
        /*0548*/ 	.word	0x00032468
        /*054c*/ 	.short	0x0100
        /*054e*/ 	.byte	0x08
	.zero		1


	//   ....[11]....
        /*0550*/ 	.word	0x00000670
        /*0554*/ 	.word	0x000000ff
        /*0558*/ 	.word	0x00032470
        /*055c*/ 	.short	0x0100
        /*055e*/ 	.byte	0x06
	.zero		1


	//   ....[12]....
        /*0560*/ 	.word	0x00000680
        /*0564*/ 	.word	0x000000ff
        /*0568*/ 	.word	0x00032480
        /*056c*/ 	.short	0x0100
        /*056e*/ 	.byte	0x06
	.zero		1


	//   ....[13]....
        /*0570*/ 	.word	0x00000690
        /*0574*/ 	.word	0x000000ff
        /*0578*/ 	.word	0x00032478
        /*057c*/ 	.short	0x0100
        /*057e*/ 	.byte	0x06
	.zero		1


	//   ....[14]....
        /*0580*/ 	.word	0x000006a0
        /*0584*/ 	.word	0x000000ff
        /*0588*/ 	.word	0x00032488
        /*058c*/ 	.short	0x0100
        /*058e*/ 	.byte	0x06
	.zero		1


	//   ....[15]....
        /*0590*/ 	.word	0x000007d0
        /*0594*/ 	.word	0x000000ff
        /*0598*/ 	.word	0x00032490
        /*059c*/ 	.short	0x0100
        /*059e*/ 	.byte	0x08
	.zero		1


	//   ....[16]....
        /*05a0*/ 	.word	0x000007e0
        /*05a4*/ 	.word	0x000000ff
        /*05a8*/ 	.word	0x000324a0
        /*05ac*/ 	.short	0x0100
        /*05ae*/ 	.byte	0x08
	.zero		1


	//   ....[17]....
        /*05b0*/ 	.word	0x000007f0
        /*05b4*/ 	.word	0x000000ff
        /*05b8*/ 	.word	0x00032498
        /*05bc*/ 	.short	0x0100
        /*05be*/ 	.byte	0x08
	.zero		1


	//   ....[18]....
        /*05c0*/ 	.word	0x00000800
        /*05c4*/ 	.word	0x000000ff
        /*05c8*/ 	.word	0x000324a8
        /*05cc*/ 	.short	0x0100
        /*05ce*/ 	.byte	0x08
	.zero		1


	//   ....[19]....
        /*05d0*/ 	.word	0x00000930
        /*05d4*/ 	.word	0x000000ff
        /*05d8*/ 	.word	0x000324b0
        /*05dc*/ 	.short	0x0100
        /*05de*/ 	.byte	0x08
	.zero		1


	//   ....[20]....
        /*05e0*/ 	.word	0x00000940
        /*05e4*/ 	.word	0x000000ff
        /*05e8*/ 	.word	0x000324c0
        /*05ec*/ 	.short	0x0100
        /*05ee*/ 	.byte	0x08
	.zero		1


	//   ....[21]....
        /*05f0*/ 	.word	0x00000950
        /*05f4*/ 	.word	0x000000ff
        /*05f8*/ 	.word	0x000324b8
        /*05fc*/ 	.short	0x0100
        /*05fe*/ 	.byte	0x08
	.zero		1


	//   ....[22]....
        /*0600*/ 	.word	0x00000960
        /*0604*/ 	.word	0x000000ff
        /*0608*/ 	.word	0x000324c8
        /*060c*/ 	.short	0x0100
        /*060e*/ 	.byte	0x08
	.zero		1


	//   ....[23]....
        /*0610*/ 	.word	0x00001a90
        /*0614*/ 	.word	0x00000005
        /*0618*/ 	.word	0x00032400
        /*061c*/ 	.short	0x010a
        /*061e*/ 	.byte	0x3f
	.zero		1


	//   ....[24]....
        /*0620*/ 	.word	0x00001b70
        /*0624*/ 	.word	0x00000000
        /*0628*/ 	.word	0x00032430
        /*062c*/ 	.short	0x010a
        /*062e*/ 	.byte	0x3f
	.zero		1


	//   ....[25]....
        /*0630*/ 	.word	0x00001bb0
        /*0634*/ 	.word	0x00000000
        /*0638*/ 	.word	0x00032430
        /*063c*/ 	.short	0x010a
        /*063e*/ 	.byte	0x3f
	.zero		1


	//   ....[26]....
        /*0640*/ 	.word	0x00001eb0
        /*0644*/ 	.word	0x00000005
        /*0648*/ 	.word	0x00032410
        /*064c*/ 	.short	0x010a
        /*064e*/ 	.byte	0x3f
	.zero		1


	//   ....[27]....
        /*0650*/ 	.word	0x00001ef0
        /*0654*/ 	.word	0x00000000
        /*0658*/ 	.word	0x00032450
        /*065c*/ 	.short	0x010a
        /*065e*/ 	.byte	0x3f
	.zero		1


	//   ....[28]....
        /*0660*/ 	.word	0x00001f30
        /*0664*/ 	.word	0x00000000
        /*0668*/ 	.word	0x00032450
        /*066c*/ 	.short	0x010a
        /*066e*/ 	.byte	0x3f
	.zero		1


	//   ....[29]....
        /*0670*/ 	.word	0x00003540
        /*0674*/ 	.word	0x00000018
        /*0678*/ 	.word	0x00000000
        /*067c*/ 	.short	0x0101
        /*067e*/ 	.byte	0x3f
	.zero		1


	//   ....[30]....
        /*0680*/ 	.word	0x00004000
        /*0684*/ 	.word	0x00000000
        /*0688*/ 	.word	0x00000000
        /*068c*/ 	.short	0x0101
        /*068e*/ 	.byte	0x3f
	.zero		1


	//   ....[31]....
        /*0690*/ 	.word	0x00004130
        /*0694*/ 	.word	0x000000ff
        /*0698*/ 	.word	0x00032430
        /*069c*/ 	.short	0x010a
        /*069e*/ 	.byte	0x05
	.zero		1


	//   ....[32]....
        /*06a0*/ 	.word	0x00004170
        /*06a4*/ 	.word	0x000000ff
        /*06a8*/ 	.word	0x00032430
        /*06ac*/ 	.short	0x010a
        /*06ae*/ 	.byte	0x05
	.zero		1


	//   ....[33]....
        /*06b0*/ 	.word	0x00004380
        /*06b4*/ 	.word	0x000000ff
        /*06b8*/ 	.word	0x00032450
        /*06bc*/ 	.short	0x010a
        /*06be*/ 	.byte	0x05
	.zero		1


	//   ....[34]....
        /*06c0*/ 	.word	0x000043c0
        /*06c4*/ 	.word	0x000000ff
        /*06c8*/ 	.word	0x00032450
        /*06cc*/ 	.short	0x010a
        /*06ce*/ 	.byte	0x05
	.zero		1


	//   ....[35]....
        /*06d0*/ 	.word	0x000055b0
        /*06d4*/ 	.word	0x00000098
        /*06d8*/ 	.word	0x00000000
        /*06dc*/ 	.short	0x0101
        /*06de*/ 	.byte	0x3f
	.zero		1


	//   ....[36]....
        /*06e0*/ 	.word	0x00006a20
        /*06e4*/ 	.word	0x000000d4
        /*06e8*/ 	.word	0x00000000
        /*06ec*/ 	.short	0x0101
        /*06ee*/ 	.byte	0x3f
	.zero		1


	//   ....[37]....
        /*06f0*/ 	.word	0x00006b50
        /*06f4*/ 	.word	0x000000ff
        /*06f8*/ 	.word	0x00032430
        /*06fc*/ 	.short	0x010a
        /*06fe*/ 	.byte	0x05
	.zero		1


	//   ....[38]....
        /*0700*/ 	.word	0x00006b90
        /*0704*/ 	.word	0x000000ff
        /*0708*/ 	.word	0x00032430
        /*070c*/ 	.short	0x010a
        /*070e*/ 	.byte	0x05
	.zero		1


	//   ....[39]....
        /*0710*/ 	.word	0x00006da0
        /*0714*/ 	.word	0x000000ff
        /*0718*/ 	.word	0x00032450
        /*071c*/ 	.short	0x010a
        /*071e*/ 	.byte	0x05
	.zero		1


	//   ....[40]....
        /*0720*/ 	.word	0x00006de0
        /*0724*/ 	.word	0x000000ff
        /*0728*/ 	.word	0x00032450
        /*072c*/ 	.short	0x010a
        /*072e*/ 	.byte	0x05
	.zero		1


	//   ....[41]....
        /*0730*/ 	.word	0x000079f0
        /*0734*/ 	.word	0x00000098
        /*0738*/ 	.word	0x00000000
        /*073c*/ 	.short	0x0101
        /*073e*/ 	.byte	0x3f
	.zero		1


	//   ....[42]....
        /*0740*/ 	.word	0x00008d60
        /*0744*/ 	.word	0x000000d5
        /*0748*/ 	.word	0x00000000
        /*074c*/ 	.short	0x0101
        /*074e*/ 	.byte	0x3f
	.zero		1


	//   ....[43]....
        /*0750*/ 	.word	0x0000af40
        /*0754*/ 	.word	0x00000097
        /*0758*/ 	.word	0x00000000
        /*075c*/ 	.short	0x0101
        /*075e*/ 	.byte	0x3f
	.zero		1


	//   ....[44]....
        /*0760*/ 	.word	0x0000dfc0
        /*0764*/ 	.word	0x00000008
        /*0768*/ 	.word	0x00032440
        /*076c*/ 	.short	0x010a
        /*076e*/ 	.byte	0x3f
	.zero		1


	//   ....[45]....
        /*0770*/ 	.word	0x0000e5d0
        /*0774*/ 	.word	0x00000008
        /*0778*/ 	.word	0x00032420
        /*077c*/ 	.short	0x010a
        /*077e*/ 	.byte	0x3f
	.zero		1


	//   ....[46]....
        /*0780*/ 	.word	0x0000e6a0
        /*0784*/ 	.word	0x0000000b
        /*0788*/ 	.word	0x00032460
        /*078c*/ 	.short	0x010a
        /*078e*/ 	.byte	0x3f
	.zero		1


	//   ....[47]....
        /*0790*/ 	.word	0x0000ece0
        /*0794*/ 	.word	0x00000002
        /*0798*/ 	.word	0x00032440
        /*079c*/ 	.short	0x010a
        /*079e*/ 	.byte	0x3f
	.zero		1


	//   ....[48]....
        /*07a0*/ 	.word	0x0000eef0
        /*07a4*/ 	.word	0x00000002
        /*07a8*/ 	.word	0x00032460
        /*07ac*/ 	.short	0x010a
        /*07ae*/ 	.byte	0x3f
	.zero		1


	//   ....[49]....
        /*07b0*/ 	.word	0x0000f460
        /*07b4*/ 	.word	0x00000002
        /*07b8*/ 	.word	0x00032440
        /*07bc*/ 	.short	0x010a
        /*07be*/ 	.byte	0x3f
	.zero		1


	//   ....[50]....
        /*07c0*/ 	.word	0x0000f660
        /*07c4*/ 	.word	0x00000002
        /*07c8*/ 	.word	0x00032460
        /*07cc*/ 	.short	0x010a
        /*07ce*/ 	.byte	0x3f
	.zero		1


	//   ....[51]....
        /*07d0*/ 	.word	0x0000fb60
        /*07d4*/ 	.word	0x00000002
        /*07d8*/ 	.word	0x00032440
        /*07dc*/ 	.short	0x010a
        /*07de*/ 	.byte	0x3f
	.zero		1


	//   ....[52]....
        /*07e0*/ 	.word	0x0000fd70
        /*07e4*/ 	.word	0x00000002
        /*07e8*/ 	.word	0x00032460
        /*07ec*/ 	.short	0x010a
        /*07ee*/ 	.byte	0x3f
	.zero		1


	//   ....[53]....
        /*07f0*/ 	.word	0x00010f30
        /*07f4*/ 	.word	0x00000000
        /*07f8*/ 	.word	0x00032420
        /*07fc*/ 	.short	0x010a
        /*07fe*/ 	.byte	0x3f
	.zero		1


	//   ....[54]....
        /*0800*/ 	.word	0x00011100
        /*0804*/ 	.word	0x00000006
        /*0808*/ 	.word	0x00000000
        /*080c*/ 	.short	0x010a
        /*080e*/ 	.byte	0x3f
	.zero		1


	//   ....[55]....
        /*0810*/ 	.word	0x00011170
        /*0814*/ 	.word	0x00000007
        /*0818*/ 	.word	0x00000000
        /*081c*/ 	.short	0x010a
        /*081e*/ 	.byte	0x3f
	.zero		1


	//   ....[56]....
        /*0820*/ 	.word	0x000111e0
        /*0824*/ 	.word	0x00000004
        /*0828*/ 	.word	0x00000000
        /*082c*/ 	.short	0x010a
        /*082e*/ 	.byte	0x3f
	.zero		1


	//   ....[57]....
        /*0830*/ 	.word	0x00011210
        /*0834*/ 	.word	0x00000003
        /*0838*/ 	.word	0x00000000
        /*083c*/ 	.short	0x010a
        /*083e*/ 	.byte	0x3f
	.zero		1


	//   ....[58]....
        /*0840*/ 	.word	0x00011270
        /*0844*/ 	.word	0x00000005
        /*0848*/ 	.word	0x00032400
        /*084c*/ 	.short	0x010a
        /*084e*/ 	.byte	0x3f
	.zero		1


	//   ....[59]....
        /*0850*/ 	.word	0x000112c0
        /*0854*/ 	.word	0x00000000
        /*0858*/ 	.word	0x00032430
        /*085c*/ 	.short	0x010a
        /*085e*/ 	.byte	0x3f
	.zero		1


	//   ....[60]....
        /*0860*/ 	.word	0x00011310
        /*0864*/ 	.word	0x00000005
        /*0868*/ 	.word	0x00032410
        /*086c*/ 	.short	0x010a
        /*086e*/ 	.byte	0x3f
	.zero		1


	//   ....[61]....
        /*0870*/ 	.word	0x00011360
        /*0874*/ 	.word	0x00000000
        /*0878*/ 	.word	0x00032450
        /*087c*/ 	.short	0x010a
        /*087e*/ 	.byte	0x3f
	.zero		1


	//   ....[62]....
        /*0880*/ 	.word	0x000113c0
        /*0884*/ 	.word	0x00000014
        /*0888*/ 	.word	0x00032430
        /*088c*/ 	.short	0x010a
        /*088e*/ 	.byte	0x3f
	.zero		1


	//   ....[63]....
        /*0890*/ 	.word	0x00011420
        /*0894*/ 	.word	0x00000014
        /*0898*/ 	.word	0x00032450
        /*089c*/ 	.short	0x010a
        /*089e*/ 	.byte	0x3f
	.zero		1


	//   ....[64]....
        /*08a0*/ 	.word	0x00011480
        /*08a4*/ 	.word	0x00000014
        /*08a8*/ 	.word	0x00032430
        /*08ac*/ 	.short	0x010a
        /*08ae*/ 	.byte	0x3f
	.zero		1


	//   ....[65]....
        /*08b0*/ 	.word	0x000114e0
        /*08b4*/ 	.word	0x00000014
        /*08b8*/ 	.word	0x00032450
        /*08bc*/ 	.short	0x010a
        /*08be*/ 	.byte	0x3f
	.zero		1


	//   ....[66]....
        /*08c0*/ 	.word	0x00011680
        /*08c4*/ 	.word	0x00000008
        /*08c8*/ 	.word	0x00032440
        /*08cc*/ 	.short	0x010a
        /*08ce*/ 	.byte	0x3f
	.zero		1


	//   ....[67]....
        /*08d0*/ 	.word	0x00011700
        /*08d4*/ 	.word	0x00000008
        /*08d8*/ 	.word	0x00032420
        /*08dc*/ 	.short	0x010a
        /*08de*/ 	.byte	0x3f
	.zero		1


	//   ....[68]....
        /*08e0*/ 	.word	0x00011750
        /*08e4*/ 	.word	0x0000000b
        /*08e8*/ 	.word	0x00032460
        /*08ec*/ 	.short	0x010a
        /*08ee*/ 	.byte	0x3f
	.zero		1


	//   ....[69]....
        /*08f0*/ 	.word	0x000117a0
        /*08f4*/ 	.word	0x00000002
        /*08f8*/ 	.word	0x00032440
        /*08fc*/ 	.short	0x010a
        /*08fe*/ 	.byte	0x3f
	.zero		1


	//   ....[70]....
        /*0900*/ 	.word	0x000117f0
        /*0904*/ 	.word	0x00000002
        /*0908*/ 	.word	0x00032460
        /*090c*/ 	.short	0x010a
        /*090e*/ 	.byte	0x3f
	.zero		1


	//   ....[71]....
        /*0910*/ 	.word	0x00011840
        /*0914*/ 	.word	0x00000002
        /*0918*/ 	.word	0x00032440
        /*091c*/ 	.short	0x010a
        /*091e*/ 	.byte	0x3f
	.zero		1


	//   ....[72]....
        /*0920*/ 	.word	0x00011890
        /*0924*/ 	.word	0x00000002
        /*0928*/ 	.word	0x00032460
        /*092c*/ 	.short	0x010a
        /*092e*/ 	.byte	0x3f
	.zero		1


	//   ....[73]....
        /*0930*/ 	.word	0x000118e0
        /*0934*/ 	.word	0x00000002
        /*0938*/ 	.word	0x00032440
        /*093c*/ 	.short	0x010a
        /*093e*/ 	.byte	0x3f
	.zero		1


	//   ....[74]....
        /*0940*/ 	.word	0x00011930
        /*0944*/ 	.word	0x00000002
        /*0948*/ 	.word	0x00032460
        /*094c*/ 	.short	0x010a
        /*094e*/ 	.byte	0x3f
	.zero		1


	//   ....[75]....
        /*0950*/ 	.word	0x000122f0
        /*0954*/ 	.word	0x00000000
        /*0958*/ 	.word	0x00032420
        /*095c*/ 	.short	0x010a
        /*095e*/ 	.byte	0x3f
	.zero		1


	//   ....[76]....
        /*0960*/ 	.word	0x00012490
        /*0964*/ 	.word	0x00000006
        /*0968*/ 	.word	0x00000000
        /*096c*/ 	.short	0x010a
        /*096e*/ 	.byte	0x3f
	.zero		1


	//   ....[77]....
        /*0970*/ 	.word	0x000124e0
        /*0974*/ 	.word	0x00000007
        /*0978*/ 	.word	0x00000000
        /*097c*/ 	.short	0x010a
        /*097e*/ 	.byte	0x3f
	.zero		1


	//   ....[78]....
        /*0980*/ 	.word	0x00012530
        /*0984*/ 	.word	0x00000004
        /*0988*/ 	.word	0x00000000
        /*098c*/ 	.short	0x010a
        /*098e*/ 	.byte	0x3f
	.zero		1


	//----- nvinfo : EIATTR_NUM_MBARRIERS
	.align		4
.L_616:
        /*0990*/ 	.byte	0x03, 0x38
        /*0992*/ 	.short	0x0017


	//----- nvinfo : EIATTR_EXIT_INSTR_OFFSETS
	.align		4
        /*0994*/ 	.byte	0x04, 0x1c
        /*0996*/ 	.short	(.L_618 - .L_617)


	//   ....[0]....
.L_617:
        /*0998*/ 	.word	0x00000b10


	//   ....[1]....
        /*099c*/ 	.word	0x0000c360


	//   ....[2]....
        /*09a0*/ 	.word	0x0000c3c0


	//   ....[3]....
        /*09a4*/ 	.word	0x00011260


	//----- nvinfo : EIATTR_MAX_THREADS
	.align		4
.L_618:
        /*09a8*/ 	.byte	0x04, 0x05
        /*09aa*/ 	.short	(.L_620 - .L_619)
.L_619:
        /*09ac*/ 	.word	0x00000180
        /*09b0*/ 	.word	0x00000001
        /*09b4*/ 	.word	0x00000001


	//----- nvinfo : EIATTR_CRS_STACK_SIZE
	.align		4
.L_620:
        /*09b8*/ 	.byte	0x04, 0x1e
        /*09ba*/ 	.short	(.L_622 - .L_621)
.L_621:
        /*09bc*/ 	.word	0x00000000


	//----- nvinfo : EIATTR_CBANK_PARAM_SIZE
	.align		4
.L_622:
        /*09c0*/ 	.byte	0x03, 0x19
        /*09c2*/ 	.short	0x0b70


	//----- nvinfo : EIATTR_PARAM_CBANK
	.align		4
        /*09c4*/ 	.byte	0x04, 0x0a
        /*09c6*/ 	.short	(.L_624 - .L_623)
	.align		4
.L_623:
        /*09c8*/ 	.word	index@(.nv.constant0._ZN7cutlass13device_kernelIN5flash11enable_sm90INS1_16FlashAttnFwdSm90INS1_25CollectiveMainloopFwdSm90ILi2EN4cute5tupleIJNS5_1CILi1EEES8_S8_EEENS6_IJNS7_ILi128EEENS7_ILi96EEENS7_ILi64EEEEEELi256ENS_10bfloat16_tEfNS_4arch4Sm90ELb1ELb0ELb0ELb1ELb0ELb0ELb1ELb1ELb0ELb0ELb0ELb0EEENS1_21CollectiveEpilogueFwdINS6_IJSA_NS7_ILi256EEESB_EEES9_SE_SG_Li256ELb1ELb0ELb0ELb0EEENS1_36VarlenDynamicPersistentTileSchedulerILi128ELi96ELi256ELi32ELb0ELb0ELb1ELb1ELb1ELb1EEEEEEEEEvNT_6ParamsE)
        /*09cc*/ 	.short	0x0210
        /*09ce*/ 	.short	0x0b70


	//----- nvinfo : EIATTR_SW_WAR
	.align		4
.L_624:
        /*09d0*/ 	.byte	0x04, 0x36
        /*09d2*/ 	.short	(.L_626 - .L_625)
.L_625:
        /*09d4*/ 	.word	0x00000008
.L_626:


//--------------------- .nv.info._ZN7cutlass13device_kernelIN5flash11enable_sm90INS1_16FlashAttnFwdSm90INS1_25CollectiveMainloopFwdSm90ILi2EN4cute5tupleIJNS5_1CILi1EEES8_S8_EEENS6_IJNS7_ILi128EEENS7_ILi96EEENS7_ILi64EEEEEELi256ENS_10bfloat16_tEfNS_4arch4Sm90ELb1ELb0ELb0ELb1ELb0ELb1ELb1ELb1ELb0ELb0ELb0ELb0EEENS1_21CollectiveEpilogueFwdINS6_IJSA_NS7_ILi256EEESB_EEES9_SE_SG_Li256ELb1ELb0ELb0ELb0EEENS1_36VarlenDynamicPersistentTileSchedulerILi128ELi96ELi256ELi32ELb0ELb0ELb1ELb1ELb1ELb1EEEEEEEEEvNT_6ParamsE --------------------------
	.section	.nv.info._ZN7cutlass13device_kernelIN5flash11enable_sm90INS1_16FlashAttnFwdSm90INS1_25CollectiveMainloopFwdSm90ILi2EN4cute5tupleIJNS5_1CILi1EEES8_S8_EEENS6_IJNS7_ILi128EEENS7_ILi96EEENS7_ILi64EEEEEELi256ENS_10bfloat16_tEfNS_4arch4Sm90ELb1ELb0ELb0ELb1ELb0ELb1ELb1ELb1ELb0ELb0ELb0ELb0EEENS1_21CollectiveEpilogueFwdINS6_IJSA_NS7_ILi256EEESB_EEES9_SE_SG_Li256ELb1ELb0ELb0ELb0EEENS1_36VarlenDynamicPersistentTileSchedulerILi128ELi96ELi256ELi32ELb0ELb0ELb1ELb1ELb1ELb1EEEEEEEEEvNT_6ParamsE,"",@"SHT_CUDA_INFO"
	.sectionflags	@""
	.align	4


	//----- nvinfo : EIATTR_CUDA_API_VERSION
	.align		4
        /*0000*/ 	.byte	0x04, 0x37
        /*0002*/ 	.short	(.L_628 - .L_627)
.L_627:
        /*0004*/ 	.word	0x00000082


	//----- nvinfo : EIATTR_KPARAM_INFO
	.align		4
.L_628:
        /*0008*/ 	.byte	0x04, 0x17
        /*000a*/ 	.short	(.L_630 - .L_629)
.L_629:
        /*000c*/ 	.word	0x00000000
        /*0010*/ 	.short	0x0000
        /*0012*/ 	.short	0x0070
        /*0014*/ 	.byte	0x00, 0xf0, 0x01, 0x2c


	//----- nvinfo : EIATTR_SPARSE_MMA_MASK
	.align		4
.L_630:
        /*0018*/ 	.byte	0x03, 0x50
        /*001a*/ 	.short	0x0000


	//----- nvinfo : EIATTR_MAXREG_COUNT
	.align		4
        /*001c*/ 	.byte	0x03, 0x1b
        /*001e*/ 	.short	0x00a8


	//----- nvinfo : EIATTR_NUM_BARRIERS
	.align		4
        /*0020*/ 	.byte	0x02, 0x4c
        /*0022*/ 	.byte	0x10
	.zero		1


	//----- nvinfo : EIATTR_EXTERNS
	.align		4
        /*0024*/ 	.byte	0x04, 0x0f
        /*0026*/ 	.short	(.L_632 - .L_631)


	//   ....[0]....
	.align		4
.L_631:
        /*0028*/ 	.word	index@(__assertfail)


	//----- nvinfo : EIATTR_ANNOTATIONS
	.align		4
.L_632:
        /*002c*/ 	.byte	0x04, 0x55
        /*002e*/ 	.short	(.L_634 - .L_633)


	//   ....[0]....
.L_633:
        /* <DEDUP_REMOVED lines=75> */


	//----- nvinfo : EIATTR_MERCURY_ISA_VERSION
	.align		4
.L_634:
        /*04d0*/ 	.byte	0x03, 0x5f
        /*04d2*/ 	.short	0x0101


	//----- nvinfo : EIATTR_UNUSED_LOAD_BYTE_OFFSET
	.align		4
        /*04d4*/ 	.byte	0x04, 0x44
        /*04d6*/ 	.short	(.L_636 - .L_635)


	//   ....[0]....
.L_635:
        /*04d8*/ 	.word	0x00000b50
        /*04dc*/ 	.word	0x0000fff0


	//   ....[1]....
        /*04e0*/ 	.word	0x00012190
        /*04e4*/ 	.word	0x0000fff0


	//----- nvinfo : EIATTR_INT_WARP_WIDE_INSTR_OFFSETS
	.align		4
.L_636:
        /*04e8*/ 	.byte	0x04, 0x31
        /*04ea*/ 	.short	(.L_638 - .L_637)


	//   ....[0]....
.L_637:
        /*04ec*/ 	.word	0x000001e0


	//   ....[1]....
        /*04f0*/ 	.word	0x00000220


	//   ....[2]....
        /*04f4*/ 	.word	0x00000290


	//   ....[3]....
        /*04f8*/ 	.word	0x00000300


	//   ....[4]....
        /*04fc*/ 	.word	0x00016da0


	//   ....[5]....
        /*0500*/ 	.word	0x00016e30


	//   ....[6]....
        /*0504*/ 	.word	0x000172b0


	//   ....[7]....
        /*0508*/ 	.word	0x000172e0


	//   ....[8]....
        /*050c*/ 	.word	0x00019880


	//   ....[9]....
        /*0510*/ 	.word	0x00019910


	//----- nvinfo : EIATTR_COOP_GROUP_MASK_REGIDS
	.align		4
.L_638:
        /*0514*/ 	.byte	0x04, 0x29
        /*0516*/ 	.short	(.L_640 - .L_639)


	//   ....[0]....
.L_639:
        /*0518*/ 	.word	0xffffffff


	//   ....[1]....
        /*051c*/ 	.word	0xffffffff


	//   ....[2]....
        /*0520*/ 	.word	0xffffffff


	//   ....[3]....
        /*0524*/ 	.word	0xffffffff


	//   ....[4]....
        /*0528*/ 	.word	0xffffffff


	//   ....[5]....
        /*052c*/ 	.word	0xffffffff


	//   ....[6]....
        /*0530*/ 	.word	0xffffffff


	//   ....[7]....
        /*0534*/ 	.word	0xffffffff


	//   ....[8]....
        /*0538*/ 	.word	0xffffffff


	//   ....[9]....
        /*053c*/ 	.word	0xffffffff


	//   ....[10]....
        /*0540*/ 	.word	0xffffffff


	//   ....[11]....
        /*0544*/ 	.word	0xffffffff


	//   ....[12]....
        /*0548*/ 	.word	0xffffffff


	//   ....[13]....
        /*054c*/ 	.word	0xffffffff


	//   ....[14]....
        /*0550*/ 	.word	0xffffffff


	//   ....[15]....
        /*0554*/ 	.word	0xffffffff


	//   ....[16]....
        /*0558*/ 	.word	0xffffffff


	//   ....[17]....
        /*055c*/ 	.word	0xffffffff


	//   ....[18]....
        /*0560*/ 	.word	0xffffffff


	//   ....[19]....
        /*0564*/ 	.word	0xffffffff


	//   ....[20]....
        /*0568*/ 	.word	0xffffffff


	//   ....[21]....
        /*056c*/ 	.word	0xffffffff


	//   ....[22]....
        /*0570*/ 	.word	0xffffffff


	//   ....[23]....
        /*0574*/ 	.word	0xffffffff


	//   ....[24]....
        /*0578*/ 	.word	0xffffffff


	//   ....[25]....
        /*057c*/ 	.word	0xffffffff


	//   ....[26]....
        /*0580*/ 	.word	0xffffffff


	//   ....[27]....
        /*0584*/ 	.word	0xffffffff


	//   ....[28]....
        /*0588*/ 	.word	0xffffffff


	//   ....[29]....
        /*058c*/ 	.word	0xffffffff


	//   ....[30]....
        /*0590*/ 	.word	0xffffffff


	//   ....[31]....
        /*0594*/ 	.word	0xffffffff


	//   ....[32]....
        /*0598*/ 	.word	0xffffffff


	//   ....[33]....
        /*059c*/ 	.word	0xffffffff


	//   ....[34]....
        /*05a0*/ 	.word	0xffffffff


	//   ....[35]....
        /*05a4*/ 	.word	0xffffffff


	//   ....[36]....
        /*05a8*/ 	.word	0xffffffff


	//   ....[37]....
        /*05ac*/ 	.word	0xffffffff


	//   ....[38]....
        /*05b0*/ 	.word	0xffffffff


	//   ....[39]....
        /*05b4*/ 	.word	0xffffffff


	//   ....[40]....
        /*05b8*/ 	.word	0xffffffff


	//   ....[41]....
        /*05bc*/ 	.word	0xffffffff


	//   ....[42]....
        /*05c0*/ 	.word	0xffffffff


	//   ....[43]....
        /*05c4*/ 	.word	0xffffffff


	//   ....[44]....
        /*05c8*/ 	.word	0xffffffff


	//   ....[45]....
        /*05cc*/ 	.word	0xffffffff


	//   ....[46]....
        /*05d0*/ 	.word	0xffffffff


	//   ....[47]....
        /*05d4*/ 	.word	0xffffffff


	//   ....[48]....
        /*05d8*/ 	.word	0xffffffff


	//   ....[49]....
        /*05dc*/ 	.word	0xffffffff


	//   ....[50]....
        /*05e0*/ 	.word	0xffffffff


	//   ....[51]....
        /*05e4*/ 	.word	0xffffffff


	//   ....[52]....
        /*05e8*/ 	.word	0xffffffff


	//   ....[53]....
        /*05ec*/ 	.word	0xffffffff


	//   ....[54]....
        /*05f0*/ 	.word	0xffffffff


	//   ....[55]....
        /*05f4*/ 	.word	0xffffffff


	//   ....[56]....
        /*05f8*/ 	.word	0xffffffff


	//   ....[57]....
        /*05fc*/ 	.word	0xffffffff


	//   ....[58]....
        /*0600*/ 	.word	0x0500000f


	//   ....[59]....
        /*0604*/ 	.word	0x0500000f


	//   ....[60]....
        /*0608*/ 	.word	0x0500000f


	//   ....[61]....
        /*060c*/ 	.word	0x0500000f


	//   ....[62]....
        /*0610*/ 	.word	0x0500000f


	//   ....[63]....
        /*0614*/ 	.word	0x0500000f


	//   ....[64]....
        /*0618*/ 	.word	0x0500000f


	//   ....[65]....
        /*061c*/ 	.word	0x0500000f


	//   ....[66]....
        /*0620*/ 	.word	0x0500000f


	//   ....[67]....
        /*0624*/ 	.word	0x0500000f


	//   ....[68]....
        /*0628*/ 	.word	0x0500000f


	//   ....[69]....
        /*062c*/ 	.word	0x0500000f


	//   ....[70]....
        /*0630*/ 	.word	0x0500000f


	//   ....[71]....
        /*0634*/ 	.word	0x0500000f


	//   ....[72]....
        /*0638*/ 	.word	0x0500000f


	//   ....[73]....
        /*063c*/ 	.word	0x0500000f


	//   ....[74]....
        /*0640*/ 	.word	0x0500000f


	//   ....[75]....
        /*0644*/ 	.word	0x0500000f


	//   ....[76]....
        /*0648*/ 	.word	0x0500000f


	//   ....[77]....
        /*064c*/ 	.word	0x0500000f


	//   ....[78]....
        /*0650*/ 	.word	0x0500000f


	//   ....[79]....
        /*0654*/ 	.word	0x0500000f


	//   ....[80]....
        /*0658*/ 	.word	0x0500000f


	//   ....[81]....
        /*065c*/ 	.word	0x0500000f


	//   ....[82]....
        /*0660*/ 	.word	0x0500000f


	//   ....[83]....
        /*0664*/ 	.word	0x0500000f


	//   ....[84]....
        /*0668*/ 	.word	0x0500000f


	//   ....[85]....
        /*066c*/ 	.word	0x0500000f


	//   ....[86]....
        /*0670*/ 	.word	0x0500000f


	//   ....[87]....
        /*0674*/ 	.word	0x0500000f


	//   ....[88]....
        /*0678*/ 	.word	0x0500000f


	//   ....[89]....
        /*067c*/ 	.word	0x0500000f


	//   ....[90]....
        /*0680*/ 	.word	0x0500000f


	//   ....[91]....
        /*0684*/ 	.word	0x0500000f


	//   ....[92]....
        /*0688*/ 	.word	0x0500000f


	//   ....[93]....
        /*068c*/ 	.word	0x0500000f


	//   ....[94]....
        /*0690*/ 	.word	0x0500000f


	//----- nvinfo : EIATTR_COOP_GROUP_INSTR_OFFSETS
	.align		4
.L_640:
        /*0694*/ 	.byte	0x04, 0x28
        /*0696*/ 	.short	(.L_642 - .L_641)


	//   ....[0]....
.L_641:
        /*0698*/ 	.word	0x00000060


	//   ....[1]....
        /*069c*/ 	.word	0x000001f0


	//   ....[2]....
        /*06a0*/ 	.word	0x000002b0


	//   ....[3]....
        /*06a4*/ 	.word	0x00000480


	//   ....[4]....
        /*06a8*/ 	.word	0x000005e0


	//   ....[5]....
        /*06ac*/ 	.word	0x00000700


	//   ....[6]....
        /*06b0*/ 	.word	0x00000860


	//   ....[7]....
        /*06b4*/ 	.word	0x000060d0


	//   ....[8]....
        /*06b8*/ 	.word	0x0000ab70


	//   ....[9]....
        /*06bc*/ 	.word	0x0000aba0


	//   ....[10]....
        /*06c0*/ 	.word	0x0000b140


	//   ....[11]....
        /*06c4*/ 	.word	0x0000b160


	//   ....[12]....
        /*06c8*/ 	.word	0x0000d260


	//   ....[13]....
        /*06cc*/ 	.word	0x0000d280


	//   ....[14]....
        /*06d0*/ 	.word	0x0000da50


	//   ....[15]....
        /*06d4*/ 	.word	0x0000da70


	//   ....[16]....
        /*06d8*/ 	.word	0x0000fe20


	//   ....[17]....
        /*06dc*/ 	.word	0x0000fe40


	//   ....[18]....
        /*06e0*/ 	.word	0x00010240


	//   ....[19]....
        /*06e4*/ 	.word	0x00010260


	//   ....[20]....
        /*06e8*/ 	.word	0x00011700


	//   ....[21]....
        /*06ec*/ 	.word	0x00011760


	//   ....[22]....
        /*06f0*/ 	.word	0x000117b0


	//   ....[23]....
        /*06f4*/ 	.word	0x000117e0


	//   ....[24]....
        /*06f8*/ 	.word	0x00014c90


	//   ....[25]....
        /*06fc*/ 	.word	0x00014e20


	//   ....[26]....
        /*0700*/ 	.word	0x00014e50


	//   ....[27]....
        /*0704*/ 	.word	0x00014e80


	//   ....[28]....
        /*0708*/ 	.word	0x00014ec0


	//   ....[29]....
        /*070c*/ 	.word	0x00014f10


	//   ....[30]....
        /*0710*/ 	.word	0x00014f70


	//   ....[31]....
        /*0714*/ 	.word	0x00015150


	//   ....[32]....
        /*0718*/ 	.word	0x000151b0


	//   ....[33]....
        /*071c*/ 	.word	0x000151f0


	//   ....[34]....
        /*0720*/ 	.word	0x00015230


	//   ....[35]....
        /*0724*/ 	.word	0x00015260


	//   ....[36]....
        /*0728*/ 	.word	0x00015290


	//   ....[37]....
        /*072c*/ 	.word	0x00015320


	//   ....[38]....
        /*0730*/ 	.word	0x00015380


	//   ....[39]....
        /*0734*/ 	.word	0x00015410


	//   ....[40]....
        /*0738*/ 	.word	0x000199a0


	//   ....[41]....
        /*073c*/ 	.word	0x000199b0


	//   ....[42]....
        /*0740*/ 	.word	0x00019ac0


	//   ....[43]....
        /*0744*/ 	.word	0x00019b20


	//   ....[44]....
        /*0748*/ 	.word	0x00019b60


	//   ....[45]....
        /*074c*/ 	.word	0x00019ba0


	//   ....[46]....
        /*0750*/ 	.word	0x00019bd0


	//   ....[47]....
        /*0754*/ 	.word	0x00019c00


	//   ....[48]....
        /*0758*/ 	.word	0x00019d90


	//   ....[49]....
        /*075c*/ 	.word	0x00019df0


	//   ....[50]....
        /*0760*/ 	.word	0x00019e30


	//   ....[51]....
        /*0764*/ 	.word	0x00019e70


	//   ....[52]....
        /*0768*/ 	.word	0x00019ea0


	//   ....[53]....
        /*076c*/ 	.word	0x00019ed0


	//   ....[54]....
        /*0770*/ 	.word	0x00019f90


	//   ....[55]....
        /*0774*/ 	.word	0x00019fb0


	//   ....[56]....
        /*0778*/ 	.word	0x0001a020


	//   ....[57]....
        /*077c*/ 	.word	0x0001a690


	//   ....[58]....
        /*0780*/ 	.word	0x0001ab20


	//   ....[59]....
        /*0784*/ 	.word	0x0001abc0


	//   ....[60]....
        /*0788*/ 	.word	0x0001ac60


	//   ....[61]....
        /*078c*/ 	.word	0x0001ad00


	//   ....[62]....
        /*0790*/ 	.word	0x0001ada0


	//   ....[63]....
        /*0794*/ 	.word	0x0001ae40


	//   ....[64]....
        /*0798*/ 	.word	0x0001aee0


	//   ....[65]....
        /*079c*/ 	.word	0x0001af80


	//   ....[66]....
        /*07a0*/ 	.word	0x0001b020


	//   ....[67]....
        /*07a4*/ 	.word	0x0001b110


	//   ....[68]....
        /*07a8*/ 	.word	0x0001b1b0


	//   ....[69]....
        /*07ac*/ 	.word	0x0001b250


	//   ....[70]....
        /*07b0*/ 	.word	0x0001b2f0


	//   ....[71]....
        /*07b4*/ 	.word	0x0001b390


	//   ....[72]....
        /*07b8*/ 	.word	0x0001b430


	//   ....[73]....
        /*07bc*/ 	.word	0x0001b4d0


	//   ....[74]....
        /*07c0*/ 	.word	0x0001b570


	//   ....[75]....
        /*07c4*/ 	.word	0x0001b8c0


	//   ....[76]....
        /*07c8*/ 	.word	0x0001bba0


	//   ....[77]....
        /*07cc*/ 	.word	0x0001bfc0


	//   ....[78]....
        /*07d0*/ 	.word	0x0001c050


	//   ....[79]....
        /*07d4*/ 	.word	0x0001c0f0


	//   ....[80]....
        /*07d8*/ 	.word	0x0001c1a0


	//   ....[81]....
        /*07dc*/ 	.word	0x0001c220


	//   ....[82]....
        /*07e0*/ 	.word	0x0001c2a0


	//   ....[83]....
        /*07e4*/ 	.word	0x0001c320


	//   ....[84]....
        /*07e8*/ 	.word	0x0001c3a0


	//   ....[85]....
        /*07ec*/ 	.word	0x0001c430


	//   ....[86]....
        /*07f0*/ 	.word	0x0001c4e0


	//   ....[87]....
        /*07f4*/ 	.word	0x0001c560


	//   ....[88]....
        /*07f8*/ 	.word	0x0001c5e0


	//   ....[89]....
        /*07fc*/ 	.word	0x0001c660


	//   ....[90]....
        /*0800*/ 	.word	0x0001c6e0


	//   ....[91]....
        /*0804*/ 	.word	0x0001c750


	//   ....[92]....
        /*0808*/ 	.word	0x0001c7f0


	//   ....[93]....
        /*080c*/ 	.word	0x0001c880


	//   ....[94]....
        /*0810*/ 	.word	0x0001c9b0


	//----- nvinfo : EIATTR_REG_RECONFIG
	.align		4
.L_642:
        /*0814*/ 	.byte	0x01, 0x54
	.zero		2


	//----- nvinfo : EIATTR_SYSCALL_OFFSETS
	.align		4
        /*0818*/ 	.byte	0x04, 0x46
        /*081a*/ 	.short	(.L_644 - .L_643)


	//   ....[0]....
.L_643:
        /*081c*/ 	.word	0x00001890


	//   ....[1]....
        /*0820*/ 	.word	0x000019e0


	//   ....[2]....
        /*0824*/ 	.word	0x000062c0


	//   ....[3]....
        /*0828*/ 	.word	0x000067d0


	//   ....[4]....
        /*082c*/ 	.word	0x00016fc0


	//   ....[5]....
        /*0830*/ 	.word	0x00017100


	//   ....[6]....
        /*0834*/ 	.word	0x00017200


	//----- nvinfo : EIATTR_MBARRIER_INSTR_OFFSETS
	.align		4
.L_644:
        /*0838*/ 	.byte	0x04, 0x39
        /*083a*/ 	.short	(.L_646 - .L_645)


	//   ....[0]....
.L_645:
        /*083c*/ 	.word	0x00000320
        /*0840*/ 	.word	0x000000ff
        /*0844*/ 	.word	0x00032400
        /*0848*/ 	.short	0x0100
        /*084a*/ 	.byte	0x08
	.zero		1


	//   ....[1]....
        /*084c*/ 	.word	0x00000330
        /*0850*/ 	.word	0x000000ff
        /*0854*/ 	.word	0x00032410
        /*0858*/ 	.short	0x0100
        /*085a*/ 	.byte	0x08
	.zero		1


	//   ....[2]....
        /*085c*/ 	.word	0x00000340
        /*0860*/ 	.word	0x000000ff
        /*0864*/ 	.word	0x00032420
        /*0868*/ 	.short	0x0100
        /*086a*/ 	.byte	0x08
	.zero		1


	//   ....[3]....
        /*086c*/ 	.word	0x00000430
        /*0870*/ 	.word	0x000000ff
        /*0874*/ 	.word	0x00032430
        /*0878*/ 	.short	0x0100
        /*087a*/ 	.byte	0x08
	.zero		1


	//   ....[4]....
        /*087c*/ 	.word	0x00000440
        /*0880*/ 	.word	0x000000ff
        /*0884*/ 	.word	0x00032440
        /*0888*/ 	.short	0x0100
        /*088a*/ 	.byte	0x08
	.zero		1


	//   ....[5]....
        /*088c*/ 	.word	0x00000450
        /*0890*/ 	.word	0x000000ff
        /*0894*/ 	.word	0x00032438
        /*0898*/ 	.short	0x0100
        /*089a*/ 	.byte	0x08
	.zero		1


	//   ....[6]....
        /*089c*/ 	.word	0x00000460
        /*08a0*/ 	.word	0x000000ff
        /*08a4*/ 	.word	0x00032448
        /*08a8*/ 	.short	0x0100
        /*08aa*/ 	.byte	0x08
	.zero		1


	//   ....[7]....
        /*08ac*/ 	.word	0x00000590
        /*08b0*/ 	.word	0x000000ff
        /*08b4*/ 	.word	0x00032450
        /*08b8*/ 	.short	0x0100
        /*08ba*/ 	.byte	0x08
	.zero		1


	//   ....[8]....
        /*08bc*/ 	.word	0x000005a0
        /*08c0*/ 	.word	0x000000ff
        /*08c4*/ 	.word	0x00032460
        /*08c8*/ 	.short	0x0100
        /*08ca*/ 	.byte	0x08
	.zero		1


	//   ....[9]....
        /*08cc*/ 	.word	0x000005b0
        /*08d0*/ 	.word	0x000000ff
        /*08d4*/ 	.word	0x00032458
        /*08d8*/ 	.short	0x0100
        /*08da*/ 	.byte	0x08
	.zero		1


	//   ....[10]....
        /*08dc*/ 	.word	0x000005c0
        /*08e0*/ 	.word	0x000000ff
        /*08e4*/ 	.word	0x00032468
        /*08e8*/ 	.short	0x0100
        /*08ea*/ 	.byte	0x08
	.zero		1


	//   ....[11]....
        /*08ec*/ 	.word	0x000006b0
        /*08f0*/ 	.word	0x000000ff
        /*08f4*/ 	.word	0x00032470
        /*08f8*/ 	.short	0x0100
        /*08fa*/ 	.byte	0x06
	.zero		1


	//   ....[12]....
        /*08fc*/ 	.word	0x000006c0
        /*0900*/ 	.word	0x000000ff
        /*0904*/ 	.word	0x00032480
        /*0908*/ 	.short	0x0100
        /*090a*/ 	.byte	0x06
	.zero		1


	//   ....[13]....
        /*090c*/ 	.word	0x000006d0
        /*0910*/ 	.word	0x000000ff
        /*0914*/ 	.word	0x00032478
        /*0918*/ 	.short	0x0100
        /*091a*/ 	.byte	0x06
	.zero		1


	//   ....[14]....
        /*091c*/ 	.word	0x000006e0
        /*0920*/ 	.word	0x000000ff
        /*0924*/ 	.word	0x00032488
        /*0928*/ 	.short	0x0100
        /*092a*/ 	.byte	0x06
	.zero		1


	//   ....[15]....
        /*092c*/ 	.word	0x00000810
        /*0930*/ 	.word	0x000000ff
        /*0934*/ 	.word	0x00032490
        /*0938*/ 	.short	0x0100
        /*093a*/ 	.byte	0x08
	.zero		1


	//   ....[16]....
        /*093c*/ 	.word	0x00000820
        /*0940*/ 	.word	0x000000ff
        /*0944*/ 	.word	0x000324a0
        /*0948*/ 	.short	0x0100
        /*094a*/ 	.byte	0x08
	.zero		1


	//   ....[17]....
        /*094c*/ 	.word	0x00000830
        /*0950*/ 	.word	0x000000ff
        /*0954*/ 	.word	0x00032498
        /*0958*/ 	.short	0x0100
        /*095a*/ 	.byte	0x08
	.zero		1


	//   ....[18]....
        /*095c*/ 	.word	0x00000840
        /*0960*/ 	.word	0x000000ff
        /*0964*/ 	.word	0x000324a8
        /*0968*/ 	.short	0x0100
        /*096a*/ 	.byte	0x08
	.zero		1


	//   ....[19]....
        /*096c*/ 	.word	0x00000970
        /*0970*/ 	.word	0x000000ff
        /*0974*/ 	.word	0x000324b0
        /*0978*/ 	.short	0x0100
        /*097a*/ 	.byte	0x08
	.zero		1


	//   ....[20]....
        /*097c*/ 	.word	0x00000980
        /*0980*/ 	.word	0x000000ff
        /*0984*/ 	.word	0x000324c0
        /*0988*/ 	.short	0x0100
        /*098a*/ 	.byte	0x08
	.zero		1


	//   ....[21]....
        /*098c*/ 	.word	0x00000990
        /*0990*/ 	.word	0x000000ff
        /*0994*/ 	.word	0x000324b8
        /*0998*/ 	.short	0x0100
        /*099a*/ 	.byte	0x08
	.zero		1


	//   ....[22]....
        /*099c*/ 	.word	0x000009a0
        /*09a0*/ 	.word	0x000000ff
        /*09a4*/ 	.word	0x000324c8
        /*09a8*/ 	.short	0x0100
        /*09aa*/ 	.byte	0x08
	.zero		1


	//   ....[23]....
        /*09ac*/ 	.word	0x00002df0
        /*09b0*/ 	.word	0x0000005a
        /*09b4*/ 	.word	0x00032490
        /*09b8*/ 	.short	0x010a
        /*09ba*/ 	.byte	0x3f
	.zero		1


	//   ....[24]....
        /*09bc*/ 	.word	0x000040f0
        /*09c0*/ 	.word	0x0000005a
        /*09c4*/ 	.word	0x00032490
        /*09c8*/ 	.short	0x010a
        /*09ca*/ 	.byte	0x3f
	.zero		1


	//   ....[25]....
        /*09cc*/ 	.word	0x00005290
        /*09d0*/ 	.word	0x0000005a
        /*09d4*/ 	.word	0x00032490
        /*09d8*/ 	.short	0x010a
        /*09da*/ 	.byte	0x3f
	.zero		1


	//   ....[26]....
        /*09dc*/ 	.word	0x000054b0
        /*09e0*/ 	.word	0x00000004
        /*09e4*/ 	.word	0x00000000
        /*09e8*/ 	.short	0x0101
        /*09ea*/ 	.byte	0x3f
	.zero		1


	//   ....[27]....
        /*09ec*/ 	.word	0x000054f0
        /*09f0*/ 	.word	0x0000005a
        /*09f4*/ 	.word	0x000324b0
        /*09f8*/ 	.short	0x010a
        /*09fa*/ 	.byte	0x3f
	.zero		1


	//   ....[28]....
        /*09fc*/ 	.word	0x00005b50
        /*0a00*/ 	.word	0x0000005a
        /*0a04*/ 	.word	0x00000000
        /*0a08*/ 	.short	0x0101
        /*0a0a*/ 	.byte	0x3f
	.zero		1


	//   ....[29]....
        /*0a0c*/ 	.word	0x00006360
        /*0a10*/ 	.word	0x00000011
        /*0a14*/ 	.word	0x00032400
        /*0a18*/ 	.short	0x010a
        /*0a1a*/ 	.byte	0x3f
	.zero		1


	//   ....[30]....
        /*0a1c*/ 	.word	0x000063b0
        /*0a20*/ 	.word	0x00000011
        /*0a24*/ 	.word	0x00032400
        /*0a28*/ 	.short	0x010a
        /*0a2a*/ 	.byte	0x3f
	.zero		1


	//   ....[31]....
        /*0a2c*/ 	.word	0x00007080
        /*0a30*/ 	.word	0x00000011
        /*0a34*/ 	.word	0x00032400
        /*0a38*/ 	.short	0x010a
        /*0a3a*/ 	.byte	0x3f
	.zero		1


	//   ....[32]....
        /*0a3c*/ 	.word	0x00008560
        /*0a40*/ 	.word	0x00000011
        /*0a44*/ 	.word	0x00032400
        /*0a48*/ 	.short	0x010a
        /*0a4a*/ 	.byte	0x3f
	.zero		1


	//   ....[33]....
        /*0a4c*/ 	.word	0x00009660
        /*0a50*/ 	.word	0x000000ad
        /*0a54*/ 	.word	0x00032430
        /*0a58*/ 	.short	0x010a
        /*0a5a*/ 	.byte	0x3f
	.zero		1


	//   ....[34]....
        /*0a5c*/ 	.word	0x000096f0
        /*0a60*/ 	.word	0x000000ad
        /*0a64*/ 	.word	0x00032430
        /*0a68*/ 	.short	0x010a
        /*0a6a*/ 	.byte	0x3f
	.zero		1


	//   ....[35]....
        /*0a6c*/ 	.word	0x000099f0
        /*0a70*/ 	.word	0x00000011
        /*0a74*/ 	.word	0x00032410
        /*0a78*/ 	.short	0x010a
        /*0a7a*/ 	.byte	0x3f
	.zero		1


	//   ....[36]....
        /*0a7c*/ 	.word	0x00009a40
        /*0a80*/ 	.word	0x000000ad
        /*0a84*/ 	.word	0x00032450
        /*0a88*/ 	.short	0x010a
        /*0a8a*/ 	.byte	0x3f
	.zero		1


	//   ....[37]....
        /*0a8c*/ 	.word	0x00009ac0
        /*0a90*/ 	.word	0x000000ad
        /*0a94*/ 	.word	0x00032450
        /*0a98*/ 	.short	0x010a
        /*0a9a*/ 	.byte	0x3f
	.zero		1


	//   ....[38]....
        /*0a9c*/ 	.word	0x0000b380
        /*0aa0*/ 	.word	0x00000018
        /*0aa4*/ 	.word	0x00000000
        /*0aa8*/ 	.short	0x0101
        /*0aaa*/ 	.byte	0x3f
	.zero		1


	//   ....[39]....
        /*0aac*/ 	.word	0x0000bf80
        /*0ab0*/ 	.word	0x000000ad
        /*0ab4*/ 	.word	0x00000000
        /*0ab8*/ 	.short	0x0101
        /*0aba*/ 	.byte	0x3f
	.zero		1


	//   ....[40]....
        /*0abc*/ 	.word	0x0000c070
        /*0ac0*/ 	.word	0x000000c9
        /*0ac4*/ 	.word	0x00032430
        /*0ac8*/ 	.short	0x010a
        /*0aca*/ 	.byte	0x3f
	.zero		1


	//   ....[41]....
        /*0acc*/ 	.word	0x0000c0e0
        /*0ad0*/ 	.word	0x000000c9
        /*0ad4*/ 	.word	0x00032430
        /*0ad8*/ 	.short	0x010a
        /*0ada*/ 	.byte	0x3f
	.zero		1


	//   ....[42]....
        /*0adc*/ 	.word	0x0000c350
        /*0ae0*/ 	.word	0x000000c9
        /*0ae4*/ 	.word	0x00032450
        /*0ae8*/ 	.short	0x010a
        /*0aea*/ 	.byte	0x3f
	.zero		1


	//   ....[43]....
        /*0aec*/ 	.word	0x0000c3a0
        /*0af0*/ 	.word	0x000000c9
        /*0af4*/ 	.word	0x00032450
        /*0af8*/ 	.short	0x010a
        /*0afa*/ 	.byte	0x3f
	.zero		1


	//   ....[44]....
        /*0afc*/ 	.word	0x0000e530
        /*0b00*/ 	.word	0x0000009f
        /*0b04*/ 	.word	0x00000000
        /*0b08*/ 	.short	0x0101
        /*0b0a*/ 	.byte	0x3f
	.zero		1


	//   ....[45]....
        /*0b0c*/ 	.word	0x0000ef00
        /*0b10*/ 	.word	0x000000c9
        /*0b14*/ 	.word	0x00000000
        /*0b18*/ 	.short	0x0101
        /*0b1a*/ 	.byte	0x3f
	.zero		1


	//   ....[46]....
        /*0b1c*/ 	.word	0x0000f010
        /*0b20*/ 	.word	0x000000d7
        /*0b24*/ 	.word	0x00032430
        /*0b28*/ 	.short	0x010a
        /*0b2a*/ 	.byte	0x3f
	.zero		1


	//   ....[47]....
        /*0b2c*/ 	.word	0x0000f080
        /*0b30*/ 	.word	0x000000d7
        /*0b34*/ 	.word	0x00032430
        /*0b38*/ 	.short	0x010a
        /*0b3a*/ 	.byte	0x3f
	.zero		1


	//   ....[48]....
        /*0b3c*/ 	.word	0x0000f2f0
        /*0b40*/ 	.word	0x000000d7
        /*0b44*/ 	.word	0x00032450
        /*0b48*/ 	.short	0x010a
        /*0b4a*/ 	.byte	0x3f
	.zero		1


	//   ....[49]....
        /*0b4c*/ 	.word	0x0000f340
        /*0b50*/ 	.word	0x000000d7
        /*0b54*/ 	.word	0x00032450
        /*0b58*/ 	.short	0x010a
        /*0b5a*/ 	.byte	0x3f
	.zero		1


	//   ....[50]....
        /*0b5c*/ 	.word	0x00010900
        /*0b60*/ 	.word	0x00000098
        /*0b64*/ 	.word	0x00000000
        /*0b68*/ 	.short	0x0101
        /*0b6a*/ 	.byte	0x3f
	.zero		1


	//   ....[51]....
        /*0b6c*/ 	.word	0x000116c0
        /*0b70*/ 	.word	0x000000d7
        /*0b74*/ 	.word	0x00000000
        /*0b78*/ 	.short	0x0101
        /*0b7a*/ 	.byte	0x3f
	.zero		1


	//   ....[52]....
        /*0b7c*/ 	.word	0x00013940
        /*0b80*/ 	.word	0x00000000
        /*0b84*/ 	.word	0x00000000
        /*0b88*/ 	.short	0x0101
        /*0b8a*/ 	.byte	0x3f
	.zero		1


	//   ....[53]....
        /*0b8c*/ 	.word	0x00016140
        /*0b90*/ 	.word	0x00000009
        /*0b94*/ 	.word	0x00032420
        /*0b98*/ 	.short	0x010a
        /*0b9a*/ 	.byte	0x3f
	.zero		1


	//   ....[54]....
        /*0b9c*/ 	.word	0x000161c0
        /*0ba0*/ 	.word	0x00000005
        /*0ba4*/ 	.word	0x000324a0
        /*0ba8*/ 	.short	0x010a
        /*0baa*/ 	.byte	0x3f
	.zero		1


	//   ....[55]....
        /*0bac*/ 	.word	0x000163a0
        /*0bb0*/ 	.word	0x00000005
        /*0bb4*/ 	.word	0x000324c0
        /*0bb8*/ 	.short	0x010a
        /*0bba*/ 	.byte	0x3f
	.zero		1


	//   ....[56]....
        /*0bbc*/ 	.word	0x000167b0
        /*0bc0*/ 	.word	0x00000006
        /*0bc4*/ 	.word	0x000324a0
        /*0bc8*/ 	.short	0x010a
        /*0bca*/ 	.byte	0x3f
	.zero		1


	//   ....[57]....
        /*0bcc*/ 	.word	0x00016970
        /*0bd0*/ 	.word	0x00000006
        /*0bd4*/ 	.word	0x000324c0
        /*0bd8*/ 	.short	0x010a
        /*0bda*/ 	.byte	0x3f
	.zero		1


	//   ....[58]....
        /*0bdc*/ 	.word	0x00017740
        /*0be0*/ 	.word	0x00000009
        /*0be4*/ 	.word	0x00032440
        /*0be8*/ 	.short	0x010a
        /*0bea*/ 	.byte	0x3f
	.zero		1


	//   ....[59]....
        /*0bec*/ 	.word	0x00017d60
        /*0bf0*/ 	.word	0x00000009
        /*0bf4*/ 	.word	0x00032420
        /*0bf8*/ 	.short	0x010a
        /*0bfa*/ 	.byte	0x3f
	.zero		1


	//   ....[60]....
        /*0bfc*/ 	.word	0x00017e30
        /*0c00*/ 	.word	0x00000005
        /*0c04*/ 	.word	0x00032460
        /*0c08*/ 	.short	0x010a
        /*0c0a*/ 	.byte	0x3f
	.zero		1


	//   ....[61]....
        /*0c0c*/ 	.word	0x00018460
        /*0c10*/ 	.word	0x00000002
        /*0c14*/ 	.word	0x00032440
        /*0c18*/ 	.short	0x010a
        /*0c1a*/ 	.byte	0x3f
	.zero		1


	//   ....[62]....
        /*0c1c*/ 	.word	0x00018670
        /*0c20*/ 	.word	0x00000002
        /*0c24*/ 	.word	0x00032460
        /*0c28*/ 	.short	0x010a
        /*0c2a*/ 	.byte	0x3f
	.zero		1


	//   ....[63]....
        /*0c2c*/ 	.word	0x00018bc0
        /*0c30*/ 	.word	0x00000002
        /*0c34*/ 	.word	0x00032440
        /*0c38*/ 	.short	0x010a
        /*0c3a*/ 	.byte	0x3f
	.zero		1


	//   ....[64]....
        /*0c3c*/ 	.word	0x00018dc0
        /*0c40*/ 	.word	0x00000002
        /*0c44*/ 	.word	0x00032460
        /*0c48*/ 	.short	0x010a
        /*0c4a*/ 	.byte	0x3f
	.zero		1


	//   ....[65]....
        /*0c4c*/ 	.word	0x000192a0
        /*0c50*/ 	.word	0x00000002
        /*0c54*/ 	.word	0x00032440
        /*0c58*/ 	.short	0x010a
        /*0c5a*/ 	.byte	0x3f
	.zero		1


	//   ....[66]....
        /*0c5c*/ 	.word	0x000194b0
        /*0c60*/ 	.word	0x00000002
        /*0c64*/ 	.word	0x00032460
        /*0c68*/ 	.short	0x010a
        /*0c6a*/ 	.byte	0x3f
	.zero		1


	//   ....[67]....
        /*0c6c*/ 	.word	0x0001a620
        /*0c70*/ 	.word	0x00000000
        /*0c74*/ 	.word	0x00032420
        /*0c78*/ 	.short	0x010a
        /*0c7a*/ 	.byte	0x3f
	.zero		1


	//   ....[68]....
        /*0c7c*/ 	.word	0x0001a7c0
        /*0c80*/ 	.word	0x00000006
        /*0c84*/ 	.word	0x00000000
        /*0c88*/ 	.short	0x010a
        /*0c8a*/ 	.byte	0x3f
	.zero		1


	//   ....[69]....
        /*0c8c*/ 	.word	0x0001a830
        /*0c90*/ 	.word	0x00000007
        /*0c94*/ 	.word	0x00000000
        /*0c98*/ 	.short	0x010a
        /*0c9a*/ 	.byte	0x3f
	.zero		1


	//   ....[70]....
        /*0c9c*/ 	.word	0x0001a8a0
        /*0ca0*/ 	.word	0x00000004
        /*0ca4*/ 	.word	0x00000000
        /*0ca8*/ 	.short	0x010a
        /*0caa*/ 	.byte	0x3f
	.zero		1


	//   ....[71]....
        /*0cac*/ 	.word	0x0001a8d0
        /*0cb0*/ 	.word	0x00000003
        /*0cb4*/ 	.word	0x00000000
        /*0cb8*/ 	.short	0x010a
        /*0cba*/ 	.byte	0x3f
	.zero		1


	//   ....[72]....
        /*0cbc*/ 	.word	0x0001a930
        /*0cc0*/ 	.word	0x0000005a
        /*0cc4*/ 	.word	0x00032490
        /*0cc8*/ 	.short	0x010a
        /*0cca*/ 	.byte	0x3f
	.zero		1


	//   ....[73]....
        /*0ccc*/ 	.word	0x0001a980
        /*0cd0*/ 	.word	0x0000005a
        /*0cd4*/ 	.word	0x00032490
        /*0cd8*/ 	.short	0x010a
        /*0cda*/ 	.byte	0x3f
	.zero		1


	//   ....[74]....
        /*0cdc*/ 	.word	0x0001a9d0
        /*0ce0*/ 	.word	0x0000005a
        /*0ce4*/ 	.word	0x00032490
        /*0ce8*/ 	.short	0x010a
        /*0cea*/ 	.byte	0x3f
	.zero		1


	//   ....[75]....
        /*0cec*/ 	.word	0x0001aa20
        /*0cf0*/ 	.word	0x0000005a
        /*0cf4*/ 	.word	0x000324b0
        /*0cf8*/ 	.short	0x010a
        /*0cfa*/ 	.byte	0x3f
	.zero		1


	//   ....[76]....
        /*0cfc*/ 	.word	0x0001b060
        /*0d00*/ 	.word	0x00000011
        /*0d04*/ 	.word	0x00032400
        /*0d08*/ 	.short	0x010a
        /*0d0a*/ 	.byte	0x3f
	.zero		1


	//   ....[77]....
        /*0d0c*/ 	.word	0x0001b5b0
        /*0d10*/ 	.word	0x00000011
        /*0d14*/ 	.word	0x00032400
        /*0d18*/ 	.short	0x010a
        /*0d1a*/ 	.byte	0x3f
	.zero		1


	//   ....[78]....
        /*0d1c*/ 	.word	0x0001b600
        /*0d20*/ 	.word	0x000000ad
        /*0d24*/ 	.word	0x00032430
        /*0d28*/ 	.short	0x010a
        /*0d2a*/ 	.byte	0x3f
	.zero		1


	//   ....[79]....
        /*0d2c*/ 	.word	0x0001b650
        /*0d30*/ 	.word	0x00000011
        /*0d34*/ 	.word	0x00032410
        /*0d38*/ 	.short	0x010a
        /*0d3a*/ 	.byte	0x3f
	.zero		1


	//   ....[80]....
        /*0d3c*/ 	.word	0x0001b6a0
        /*0d40*/ 	.word	0x000000ad
        /*0d44*/ 	.word	0x00032450
        /*0d48*/ 	.short	0x010a
        /*0d4a*/ 	.byte	0x3f
	.zero		1


	//   ....[81]....
        /*0d4c*/ 	.word	0x0001b6f0
        /*0d50*/ 	.word	0x000000c9
        /*0d54*/ 	.word	0x00032430
        /*0d58*/ 	.short	0x010a
        /*0d5a*/ 	.byte	0x3f
	.zero		1


	//   ....[82]....
        /*0d5c*/ 	.word	0x0001b740
        /*0d60*/ 	.word	0x000000c9
        /*0d64*/ 	.word	0x00032450
        /*0d68*/ 	.short	0x010a
        /*0d6a*/ 	.byte	0x3f
	.zero		1


	//   ....[83]....
        /*0d6c*/ 	.word	0x0001b790
        /*0d70*/ 	.word	0x000000d7
        /*0d74*/ 	.word	0x00032430
        /*0d78*/ 	.short	0x010a
        /*0d7a*/ 	.byte	0x3f
	.zero		1


	//   ....[84]....
        /*0d7c*/ 	.word	0x0001b7e0
        /*0d80*/ 	.word	0x000000d7
        /*0d84*/ 	.word	0x00032450
        /*0d88*/ 	.short	0x010a
        /*0d8a*/ 	.byte	0x3f
	.zero		1


	//   ....[85]....
        /*0d8c*/ 	.word	0x0001b980
        /*0d90*/ 	.word	0x00000009
        /*0d94*/ 	.word	0x00032420
        /*0d98*/ 	.short	0x010a
        /*0d9a*/ 	.byte	0x3f
	.zero		1


	//   ....[86]....
        /*0d9c*/ 	.word	0x0001b9d0
        /*0da0*/ 	.word	0x00000005
        /*0da4*/ 	.word	0x000324a0
        /*0da8*/ 	.short	0x010a
        /*0daa*/ 	.byte	0x3f
	.zero		1


	//   ....[87]....
        /*0dac*/ 	.word	0x0001ba20
        /*0db0*/ 	.word	0x00000005
        /*0db4*/ 	.word	0x000324c0
        /*0db8*/ 	.short	0x010a
        /*0dba*/ 	.byte	0x3f
	.zero		1


	//   ....[88]....
        /*0dbc*/ 	.word	0x0001ba70
        /*0dc0*/ 	.word	0x00000006
        /*0dc4*/ 	.word	0x000324a0
        /*0dc8*/ 	.short	0x010a
        /*0dca*/ 	.byte	0x3f
	.zero		1


	//   ....[89]....
        /*0dcc*/ 	.word	0x0001bac0
        /*0dd0*/ 	.word	0x00000006
        /*0dd4*/ 	.word	0x000324c0
        /*0dd8*/ 	.short	0x010a
        /*0dda*/ 	.byte	0x3f
	.zero		1


	//   ....[90]....
        /*0ddc*/ 	.word	0x0001bc60
        /*0de0*/ 	.word	0x00000009
        /*0de4*/ 	.word	0x00032440
        /*0de8*/ 	.short	0x010a
        /*0dea*/ 	.byte	0x3f
	.zero		1


	//   ....[91]....
        /*0dec*/ 	.word	0x0001bce0
        /*0df0*/ 	.word	0x00000009
        /*0df4*/ 	.word	0x00032420
        /*0df8*/ 	.short	0x010a
        /*0dfa*/ 	.byte	0x3f
	.zero		1


	//   ....[92]....
        /*0dfc*/ 	.word	0x0001bd30
        /*0e00*/ 	.word	0x00000005
        /*0e04*/ 	.word	0x00032460
        /*0e08*/ 	.short	0x010a
        /*0e0a*/ 	.byte	0x3f
	.zero		1


	//   ....[93]....
        /*0e0c*/ 	.word	0x0001bd80
        /*0e10*/ 	.word	0x00000002
        /*0e14*/ 	.word	0x00032440
        /*0e18*/ 	.short	0x010a
        /*0e1a*/ 	.byte	0x3f
	.zero		1


	//   ....[94]....
        /*0e1c*/ 	.word	0x0001bdd0
        /*0e20*/ 	.word	0x00000002
        /*0e24*/ 	.word	0x00032460
        /*0e28*/ 	.short	0x010a
        /*0e2a*/ 	.byte	0x3f
	.zero		1


	//   ....[95]....
        /*0e2c*/ 	.word	0x0001be20
        /*0e30*/ 	.word	0x00000002
        /*0e34*/ 	.word	0x00032440
        /*0e38*/ 	.short	0x010a
        /*0e3a*/ 	.byte	0x3f
	.zero		1


	//   ....[96]....
        /*0e3c*/ 	.word	0x0001be70
        /*0e40*/ 	.word	0x00000002
        /*0e44*/ 	.word	0x00032460
        /*0e48*/ 	.short	0x010a
        /*0e4a*/ 	.byte	0x3f
	.zero		1


	//   ....[97]....
        /*0e4c*/ 	.word	0x0001bec0
        /*0e50*/ 	.word	0x00000002
        /*0e54*/ 	.word	0x00032440
        /*0e58*/ 	.short	0x010a
        /*0e5a*/ 	.byte	0x3f
	.zero		1


	//   ....[98]....
        /*0e5c*/ 	.word	0x0001bf10
        /*0e60*/ 	.word	0x00000002
        /*0e64*/ 	.word	0x00032460
        /*0e68*/ 	.short	0x010a
        /*0e6a*/ 	.byte	0x3f
	.zero		1


	//   ....[99]....
        /*0e6c*/ 	.word	0x0001c8d0
        /*0e70*/ 	.word	0x00000000
        /*0e74*/ 	.word	0x00032420
        /*0e78*/ 	.short	0x010a
        /*0e7a*/ 	.byte	0x3f
	.zero		1


	//   ....[100]....
        /*0e7c*/ 	.word	0x0001ca70
        /*0e80*/ 	.word	0x00000006
        /*0e84*/ 	.word	0x00000000
        /*0e88*/ 	.short	0x010a
        /*0e8a*/ 	.byte	0x3f
	.zero		1


	//   ....[101]....
        /*0e8c*/ 	.word	0x0001cac0
        /*0e90*/ 	.word	0x00000007
        /*0e94*/ 	.word	0x00000000
        /*0e98*/ 	.short	0x010a
        /*0e9a*/ 	.byte	0x3f
	.zero		1


	//   ....[102]....
        /*0e9c*/ 	.word	0x0001cb10
        /*0ea0*/ 	.word	0x00000004
        /*0ea4*/ 	.word	0x00000000
        /*0ea8*/ 	.short	0x010a
        /*0eaa*/ 	.byte	0x3f
	.zero		1


	//----- nvinfo : EIATTR_NUM_MBARRIERS
	.align		4
.L_646:
        /*0eac*/ 	.byte	0x03, 0x38
        /*0eae*/ 	.short	0x0017


	//----- nvinfo : EIATTR_EXIT_INSTR_OFFSETS
	.align		4
        /*0eb0*/ 	.byte	0x04, 0x1c
        /*0eb2*/ 	.short	(.L_648 - .L_647)


	//   ....[0]....
.L_647:
        /*0eb4*/ 	.word	0x0001a920


	//----- nvinfo : EIATTR_MAX_THREADS
	.align		4
.L_648:
        /*0eb8*/ 	.byte	0x04, 0x05
        /*0eba*/ 	.short	(.L_650 - .L_649)
.L_649:
        /*0ebc*/ 	.word	0x00000180
        /*0ec0*/ 	.word	0x00000001
        /*0ec4*/ 	.word	0x00000001


	//----- nvinfo : EIATTR_CRS_STACK_SIZE
	.align		4
.L_650:
        /*0ec8*/ 	.byte	0x04, 0x1e
        /*0eca*/ 	.short	(.L_652 - .L_651)
.L_651:
        /*0ecc*/ 	.word	0x00000000


	//----- nvinfo : EIATTR_CBANK_PARAM_SIZE
	.align		4
.L_652:
        /*0ed0*/ 	.byte	0x03, 0x19
        /*0ed2*/ 	.short	0x0b70


	//----- nvinfo : EIATTR_PARAM_CBANK
	.align		4
        /*0ed4*/ 	.byte	0x04, 0x0a
        /*0ed6*/ 	.short	(.L_654 - .L_653)
	.align		4
.L_653:
        /*0ed8*/ 	.word	index@(.nv.constant0._ZN7cutlass13device_kernelIN5flash11enable_sm90INS1_16FlashAttnFwdSm90INS1_25CollectiveMainloopFwdSm90ILi2EN4cute5tupleIJNS5_1CILi1EEES8_S8_EEENS6_IJNS7_ILi128EEENS7_ILi96EEENS7_ILi64EEEEEELi256ENS_10bfloat16_tEfNS_4arch4Sm90ELb1ELb0ELb0ELb1ELb0ELb1ELb1ELb1ELb0ELb0ELb0ELb0EEENS1_21CollectiveEpilogueFwdINS6_IJSA_NS7_ILi256EEESB_EEES9_SE_SG_Li256ELb1ELb0ELb0ELb0EEENS1_36VarlenDynamicPersistentTileSchedulerILi128ELi96ELi256ELi32ELb0ELb0ELb1ELb1ELb1ELb1EEEEEEEEEvNT_6ParamsE)
        /*0edc*/ 	.short	0x0210
        /*0ede*/ 	.short	0x0b70


	//----- nvinfo : EIATTR_SW_WAR
	.align		4
.L_654:
        /*0ee0*/ 	.byte	0x04, 0x36
        /*0ee2*/ 	.short	(.L_656 - .L_655)
.L_655:
        /*0ee4*/ 	.word	0x00000008
.L_656:


//--------------------- .nv.callgraph             --------------------------
	.section	.nv.callgraph,"",@"SHT_CUDA_CALLGRAPH"
	.align	4
	.sectionentsize	8
	.align		4
        /*0000*/ 	.word	0x00000000
	.align		4
        /*0004*/ 	.word	0xffffffff
	.align		4
        /*0008*/ 	.word	index@(_ZN7cutlass13device_kernelIN5flash11enable_sm90INS1_16FlashAttnFwdSm90INS1_25CollectiveMainloopFwdSm90ILi2EN4cute5tupleIJNS5_1CILi1EEES8_S8_EEENS6_IJNS7_ILi128EEENS7_ILi96EEENS7_ILi64EEEEEELi256ENS_10bfloat16_tEfNS_4arch4Sm90ELb0ELb0ELb0ELb0ELb0ELb0ELb0ELb1ELb0ELb0ELb0ELb0EEENS1_21CollectiveEpilogueFwdINS6_IJSA_NS7_ILi256EEESB_EEES9_SE_SG_Li256ELb0ELb0ELb0ELb0EEENS1_29StaticPersistentTileSchedulerILb0EEEEEEEEEvNT_6ParamsE)
	.align		4
        /*000c*/ 	.word	index@(__assertfail)
	.align		4
        /*0010*/ 	.word	index@(_ZN7cutlass13device_kernelIN5flash11enable_sm90INS1_16FlashAttnFwdSm90INS1_25CollectiveMainloopFwdSm90ILi2EN4cute5tupleIJNS5_1CILi1EEES8_S8_EEENS6_IJNS7_ILi128EEENS7_ILi96EEENS7_ILi64EEEEEELi256ENS_10bfloat16_tEfNS_4arch4Sm90ELb0ELb0ELb0ELb0ELb0ELb0ELb1ELb1ELb0ELb0ELb0ELb0EEENS1_21CollectiveEpilogueFwdINS6_IJSA_NS7_ILi256EEESB_EEES9_SE_SG_Li256ELb0ELb0ELb0ELb0EEENS1_29StaticPersistentTileSchedulerILb0EEEEEEEEEvNT_6ParamsE)
	.align		4
        /*0014*/ 	.word	index@(__assertfail)
	.align		4
        /*0018*/ 	.word	index@(_ZN7cutlass13device_kernelIN5flash11enable_sm90INS1_16FlashAttnFwdSm90INS1_25CollectiveMainloopFwdSm90ILi2EN4cute5tupleIJNS5_1CILi1EEES8_S8_EEENS6_IJNS7_ILi128EEENS7_ILi96EEENS7_ILi64EEEEEELi256ENS_10bfloat16_tEfNS_4arch4Sm90ELb0ELb0ELb0ELb1ELb0ELb0ELb0ELb1ELb0ELb0ELb0ELb0EEENS1_21CollectiveEpilogueFwdINS6_IJSA_NS7_ILi256EEESB_EEES9_SE_SG_Li256ELb1ELb0ELb0ELb0EEENS1_36VarlenDynamicPersistentTileSchedulerILi128ELi96ELi256ELi32ELb0ELb0ELb1ELb0ELb1ELb1EEEEEEEEEvNT_6ParamsE)
	.align		4
        /*001c*/ 	.word	index@(__assertfail)
	.align		4
        /*0020*/ 	.word	index@(_ZN7cutlass13device_kernelIN5flash11enable_sm90INS1_16FlashAttnFwdSm90INS1_25CollectiveMainloopFwdSm90ILi2EN4cute5tupleIJNS5_1CILi1EEES8_S8_EEENS6_IJNS7_ILi128EEENS7_ILi96EEENS7_ILi64EEEEEELi256ENS_10bfloat16_tEfNS_4arch4Sm90ELb0ELb0ELb0ELb1ELb0ELb1ELb0ELb1ELb0ELb0ELb0ELb0EEENS1_21CollectiveEpilogueFwdINS6_IJSA_NS7_ILi256EEESB_EEES9_SE_SG_Li256ELb1ELb0ELb0ELb0EEENS1_36VarlenDynamicPersistentTileSchedulerILi128ELi96ELi256ELi32ELb0ELb0ELb1ELb0ELb1ELb1EEEEEEEEEvNT_6ParamsE)
	.align		4
        /*0024*/ 	.word	index@(__assertfail)
	.align		4
        /*0028*/ 	.word	index@(_ZN7cutlass13device_kernelIN5flash11enable_sm90INS1_16FlashAttnFwdSm90INS1_25CollectiveMainloopFwdSm90ILi2EN4cute5tupleIJNS5_1CILi1EEES8_S8_EEENS6_IJNS7_ILi128EEENS7_ILi96EEENS7_ILi64EEEEEELi256ENS_10bfloat16_tEfNS_4arch4Sm90ELb0ELb0ELb0ELb1ELb0ELb0ELb1ELb1ELb0ELb0ELb0ELb0EEENS1_21CollectiveEpilogueFwdINS6_IJSA_NS7_ILi256EEESB_EEES9_SE_SG_Li256ELb1ELb0ELb0ELb0EEENS1_36VarlenDynamicPersistentTileSchedulerILi128ELi96ELi256ELi32ELb0ELb0ELb1ELb0ELb1ELb1EEEEEEEEEvNT_6ParamsE)
	.align		4
        /*002c*/ 	.word	index@(__assertfail)
	.align		4
        /*0030*/ 	.word	index@(_ZN7cutlass13device_kernelIN5flash11enable_sm90INS1_16FlashAttnFwdSm90INS1_25CollectiveMainloopFwdSm90ILi2EN4cute5tupleIJNS5_1CILi1EEES8_S8_EEENS6_IJNS7_ILi128EEENS7_ILi96EEENS7_ILi64EEEEEELi256ENS_10bfloat16_tEfNS_4arch4Sm90ELb0ELb0ELb0ELb1ELb0ELb1ELb1ELb1ELb0ELb0ELb0ELb0EEENS1_21CollectiveEpilogueFwdINS6_IJSA_NS7_ILi256EEESB_EEES9_SE_SG_Li256ELb1ELb0ELb0ELb0EEENS1_36VarlenDynamicPersistentTileSchedulerILi128ELi96ELi256ELi32ELb0ELb0ELb1ELb0ELb1ELb1EEEEEEEEEvNT_6ParamsE)
	.align		4
        /*0034*/ 	.word	index@(__assertfail)
	.align		4
        /*0038*/ 	.word	index@(_ZN7cutlass13device_kernelIN5flash11enable_sm90INS1_16FlashAttnFwdSm90INS1_25CollectiveMainloopFwdSm90ILi2EN4cute5tupleIJNS5_1CILi1EEES8_S8_EEENS6_IJNS7_ILi128EEENS7_ILi96EEENS7_ILi64EEEEEELi256ENS_10bfloat16_tEfNS_4arch4Sm90ELb0ELb1ELb0ELb0ELb0ELb0ELb0ELb1ELb0ELb0ELb0ELb0EEENS1_21CollectiveEpilogueFwdINS6_IJSA_NS7_ILi256EEESB_EEES9_SE_SG_Li256ELb0ELb0ELb0ELb0EEENS1_30DynamicPersistentTileSchedulerILi256ELi32ELb0ELb0ELb1EEEEEEEEEvNT_6ParamsE)
	.align		4
        /*003c*/ 	.word	index@(__assertfail)
	.align		4
        /*0040*/ 	.word	index@(_ZN7cutlass13device_kernelIN5flash11enable_sm90INS1_16FlashAttnFwdSm90INS1_25CollectiveMainloopFwdSm90ILi2EN4cute5tupleIJNS5_1CILi1EEES8_S8_EEENS6_IJNS7_ILi128EEENS7_ILi96EEENS7_ILi64EEEEEELi256ENS_10bfloat16_tEfNS_4arch4Sm90ELb0ELb1ELb0ELb0ELb0ELb0ELb1ELb1ELb0ELb0ELb0ELb0EEENS1_21CollectiveEpilogueFwdINS6_IJSA_NS7_ILi256EEESB_EEES9_SE_SG_Li256ELb0ELb0ELb0ELb0EEENS1_30DynamicPersistentTileSchedulerILi256ELi32ELb0ELb0ELb1EEEEEEEEEvNT_6ParamsE)
	.align		4
        /*0044*/ 	.word	index@(__assertfail)
	.align		4
        /*0048*/ 	.word	index@(_ZN7cutlass13device_kernelIN5flash11enable_sm90INS1_16FlashAttnFwdSm90INS1_25CollectiveMainloopFwdSm90ILi2EN4cute5tupleIJNS5_1CILi1EEES8_S8_EEENS6_IJNS7_ILi128EEENS7_ILi96EEENS7_ILi64EEEEEELi256ENS_10bfloat16_tEfNS_4arch4Sm90ELb0ELb1ELb0ELb1ELb0ELb0ELb0ELb1ELb0ELb0ELb0ELb0EEENS1_21CollectiveEpilogueFwdINS6_IJSA_NS7_ILi256EEESB_EEES9_SE_SG_Li256ELb1ELb0ELb0ELb0EEENS1_36VarlenDynamicPersistentTileSchedulerILi128ELi96ELi256ELi32ELb0ELb0ELb1ELb1ELb0ELb1EEEEEEEEEvNT_6ParamsE)
	.align		4
        /*004c*/ 	.word	index@(__assertfail)
	.align		4
        /*0050*/ 	.word	index@(_ZN7cutlass13device_kernelIN5flash11enable_sm90INS1_16FlashAttnFwdSm90INS1_25CollectiveMainloopFwdSm90ILi2EN4cute5tupleIJNS5_1CILi1EEES8_S8_EEENS6_IJNS7_ILi128EEENS7_ILi96EEENS7_ILi64EEEEEELi256ENS_10bfloat16_tEfNS_4arch4Sm90ELb0ELb1ELb0ELb1ELb0ELb1ELb0ELb1ELb0ELb0ELb0ELb0EEENS1_21CollectiveEpilogueFwdINS6_IJSA_NS7_ILi256EEESB_EEES9_SE_SG_Li256ELb1ELb0ELb0ELb0EEENS1_36VarlenDynamicPersistentTileSchedulerILi128ELi96ELi256ELi32ELb0ELb0ELb1ELb1ELb0ELb1EEEEEEEEEvNT_6ParamsE)
	.align		4
        /*0054*/ 	.word	index@(__assertfail)
	.align		4
        /*0058*/ 	.word	index@(_ZN7cutlass13device_kernelIN5flash11enable_sm90INS1_16FlashAttnFwdSm90INS1_25CollectiveMainloopFwdSm90ILi2EN4cute5tupleIJNS5_1CILi1EEES8_S8_EEENS6_IJNS7_ILi128EEENS7_ILi96EEENS7_ILi64EEEEEELi256ENS_10bfloat16_tEfNS_4arch4Sm90ELb0ELb1ELb0ELb1ELb0ELb0ELb1ELb1ELb0ELb0ELb0ELb0EEENS1_21CollectiveEpilogueFwdINS6_IJSA_NS7_ILi256EEESB_EEES9_SE_SG_Li256ELb1ELb0ELb0ELb0EEENS1_36VarlenDynamicPersistentTileSchedulerILi128ELi96ELi256ELi32ELb0ELb0ELb1ELb1ELb0ELb1EEEEEEEEEvNT_6ParamsE)
	.align		4
        /*005c*/ 	.word	index@(__assertfail)
	.align		4
        /*0060*/ 	.word	index@(_ZN7cutlass13device_kernelIN5flash11enable_sm90INS1_16FlashAttnFwdSm90INS1_25CollectiveMainloopFwdSm90ILi2EN4cute5tupleIJNS5_1CILi1EEES8_S8_EEENS6_IJNS7_ILi128EEENS7_ILi96EEENS7_ILi64EEEEEELi256ENS_10bfloat16_tEfNS_4arch4Sm90ELb0ELb1ELb0ELb1ELb0ELb1ELb1ELb1ELb0ELb0ELb0ELb0EEENS1_21CollectiveEpilogueFwdINS6_IJSA_NS7_ILi256EEESB_EEES9_SE_SG_Li256ELb1ELb0ELb0ELb0EEENS1_36VarlenDynamicPersistentTileSchedulerILi128ELi96ELi256ELi32ELb0ELb0ELb1ELb1ELb0ELb1EEEEEEEEEvNT_6ParamsE)
	.align		4
        /*0064*/ 	.word	index@(__assertfail)
	.align		4
        /*0068*/ 	.word	index@(_ZN7cutlass13device_kernelIN5flash11enable_sm90INS1_16FlashAttnFwdSm90INS1_25CollectiveMainloopFwdSm90ILi2EN4cute5tupleIJNS5_1CILi1EEES8_S8_EEENS6_IJNS7_ILi128EEENS7_ILi96EEENS7_ILi64EEEEEELi256ENS_10bfloat16_tEfNS_4arch4Sm90ELb1ELb0ELb0ELb0ELb0ELb0ELb0ELb1ELb0ELb0ELb0ELb0EEENS1_21CollectiveEpilogueFwdINS6_IJSA_NS7_ILi256EEESB_EEES9_SE_SG_Li256ELb0ELb0ELb0ELb0EEENS1_30DynamicPersistentTileSchedulerILi256ELi32ELb0ELb0ELb1EEEEEEEEEvNT_6ParamsE)
	.align		4
        /*006c*/ 	.word	index@(__assertfail)
	.align		4
        /*0070*/ 	.word	index@(_ZN7cutlass13device_kernelIN5flash11enable_sm90INS1_16FlashAttnFwdSm90INS1_25CollectiveMainloopFwdSm90ILi2EN4cute5tupleIJNS5_1CILi1EEES8_S8_EEENS6_IJNS7_ILi128EEENS7_ILi96EEENS7_ILi64EEEEEELi256ENS_10bfloat16_tEfNS_4arch4Sm90ELb1ELb0ELb0ELb0ELb0ELb0ELb1ELb1ELb0ELb0ELb0ELb0EEENS1_21CollectiveEpilogueFwdINS6_IJSA_NS7_ILi256EEESB_EEES9_SE_SG_Li256ELb0ELb0ELb0ELb0EEENS1_30DynamicPersistentTileSchedulerILi256ELi32ELb0ELb0ELb1EEEEEEEEEvNT_6ParamsE)
	.align		4
        /*0074*/ 	.word	index@(__assertfail)
	.align		4
        /*0078*/ 	.word	index@(_ZN7cutlass13device_kernelIN5flash11enable_sm90INS1_16FlashAttnFwdSm90INS1_25CollectiveMainloopFwdSm90ILi2EN4cute5tupleIJNS5_1CILi1EEES8_S8_EEENS6_IJNS7_ILi128EEENS7_ILi96EEENS7_ILi64EEEEEELi256ENS_10bfloat16_tEfNS_4arch4Sm90ELb1ELb0ELb0ELb1ELb0ELb0ELb0ELb1ELb0ELb0ELb0ELb0EEENS1_21CollectiveEpilogueFwdINS6_IJSA_NS7_ILi256EEESB_EEES9_SE_SG_Li256ELb1ELb0ELb0ELb0EEENS1_36VarlenDynamicPersistentTileSchedulerILi128ELi96ELi256ELi32ELb0ELb0ELb1ELb1ELb1ELb1EEEEEEEEEvNT_6ParamsE)
	.align		4
        /*007c*/ 	.word	index@(__assertfail)
	.align		4
        /*0080*/ 	.word	index@(_ZN7cutlass13device_kernelIN5flash11enable_sm90INS1_16FlashAttnFwdSm90INS1_25CollectiveMainloopFwdSm90ILi2EN4cute5tupleIJNS5_1CILi1EEES8_S8_EEENS6_IJNS7_ILi128EEENS7_ILi96EEENS7_ILi64EEEEEELi256ENS_10bfloat16_tEfNS_4arch4Sm90ELb1ELb0ELb0ELb1ELb0ELb1ELb0ELb1ELb0ELb0ELb0ELb0EEENS1_21CollectiveEpilogueFwdINS6_IJSA_NS7_ILi256EEESB_EEES9_SE_SG_Li256ELb1ELb0ELb0ELb0EEENS1_36VarlenDynamicPersistentTileSchedulerILi128ELi96ELi256ELi32ELb0ELb0ELb1ELb1ELb1ELb1EEEEEEEEEvNT_6ParamsE)
	.align		4
        /*0084*/ 	.word	index@(__assertfail)
	.align		4
        /*0088*/ 	.word	index@(_ZN7cutlass13device_kernelIN5flash11enable_sm90INS1_16FlashAttnFwdSm90INS1_25CollectiveMainloopFwdSm90ILi2EN4cute5tupleIJNS5_1CILi1EEES8_S8_EEENS6_IJNS7_ILi128EEENS7_ILi96EEENS7_ILi64EEEEEELi256ENS_10bfloat16_tEfNS_4arch4Sm90ELb1ELb0ELb0ELb1ELb0ELb0ELb1ELb1ELb0ELb0ELb0ELb0EEENS1_21CollectiveEpilogueFwdINS6_IJSA_NS7_ILi256EEESB_EEES9_SE_SG_Li256ELb1ELb0ELb0ELb0EEENS1_36VarlenDynamicPersistentTileSchedulerILi128ELi96ELi256ELi32ELb0ELb0ELb1ELb1ELb1ELb1EEEEEEEEEvNT_6ParamsE)
	.align		4
        /*008c*/ 	.word	index@(__assertfail)
	.align		4
        /*0090*/ 	.word	index@(_ZN7cutlass13device_kernelIN5flash11enable_sm90INS1_16FlashAttnFwdSm90INS1_25CollectiveMainloopFwdSm90ILi2EN4cute5tupleIJNS5_1CILi1EEES8_S8_EEENS6_IJNS7_ILi128EEENS7_ILi96EEENS7_ILi64EEEEEELi256ENS_10bfloat16_tEfNS_4arch4Sm90ELb1ELb0ELb0ELb1ELb0ELb1ELb1ELb1ELb0ELb0ELb0ELb0EEENS1_21CollectiveEpilogueFwdINS6_IJSA_NS7_ILi256EEESB_EEES9_SE_SG_Li256ELb1ELb0ELb0ELb0EEENS1_36VarlenDynamicPersistentTileSchedulerILi128ELi96ELi256ELi32ELb0ELb0ELb1ELb1ELb1ELb1EEEEEEEEEvNT_6ParamsE)
	.align		4
        /*0094*/ 	.word	index@(__assertfail)
	.align		4
        /*0098*/ 	.word	0x00000000
	.align		4
        /*009c*/ 	.word	0xfffffffe
	.align		4
        /*00a0*/ 	.word	0x00000000
	.align		4
        /*00a4*/ 	.word	0xfffffffd
	.align		4
        /*00a8*/ 	.word	0x00000000
	.align		4
        /*00ac*/ 	.word	0xfffffffc


//--------------------- .nv.constant4             --------------------------
	.section	.nv.constant4,"a",@progbits
	.align	8
	.align		8
.nv.constant4:
        /*0000*/ 	.dword	__assertfail
	.align		8
        /*0008*/ 	.dword	__unnamed_1
	.align		8
        /*0010*/ 	.dword	__unnamed_2
	.align		8
        /*0018*/ 	.dword	__unnamed_3
	.align		8
        /*0020*/ 	.dword	__unnamed_4
	.align		8
        /*0028*/ 	.dword	__unnamed_5
	.align		8
        /*0030*/ 	.dword	__unnamed_6
	.align		8
        /*0038*/ 	.dword	_ZN69_INTERNAL_76323324_33_flash_fwd_hdim64_256_bf16_sm90_cu_61719c98_51854cuda3std3__45__cpo5beginE
	.align		8
        /*0040*/ 	.dword	_ZN69_INTERNAL_76323324_33_flash_fwd_hdim64_256_bf16_sm90_cu_61719c98_51854cuda3std3__45__cpo3endE
	.align		8
        /*0048*/ 	.dword	_ZN69_INTERNAL_76323324_33_flash_fwd_hdim64_256_bf16_sm90_cu_61719c98_51854cuda3std3__45__cpo6cbeginE
	.align		8
        /*0050*/ 	.dword	_ZN69_INTERNAL_76323324_33_flash_fwd_hdim64_256_bf16_sm90_cu_61719c98_51854cuda3std3__45__cpo4cendE
	.align		8
        /*0058*/ 	.dword	_ZN69_INTERNAL_76323324_33_flash_fwd_hdim64_256_bf16_sm90_cu_61719c98_51854cuda3std3__471_GLOBAL__N__76323324_33_flash_fwd_hdim64_256_bf16_sm90_cu_61719c98_51856ignoreE
	.align		8
        /*0060*/ 	.dword	_ZN69_INTERNAL_76323324_33_flash_fwd_hdim64_256_bf16_sm90_cu_61719c98_51854cuda3std3__419piecewise_constructE
	.align		8
        /*0068*/ 	.dword	_ZN69_INTERNAL_76323324_33_flash_fwd_hdim64_256_bf16_sm90_cu_61719c98_51854cuda3std3__48in_placeE
	.align		8
        /*0070*/ 	.dword	_ZN69_INTERNAL_76323324_33_flash_fwd_hdim64_256_bf16_sm90_cu_61719c98_51854cuda3std6ranges3__45__cpo4swapE
	.align		8
        /*0078*/ 	.dword	_ZN69_INTERNAL_76323324_33_flash_fwd_hdim64_256_bf16_sm90_cu_61719c98_51854cuda3std6ranges3__45__cpo9iter_moveE
	.align		8
        /*0080*/ 	.dword	_ZN69_INTERNAL_76323324_33_flash_fwd_hdim64_256_bf16_sm90_cu_61719c98_51854cute7productE
	.align		8
        /*0088*/ 	.dword	_ZN69_INTERNAL_76323324_33_flash_fwd_hdim64_256_bf16_sm90_cu_61719c98_51854cute1_E
	.align		8
        /*0090*/ 	.dword	$str$20
	.align		8
        /*0098*/ 	.dword	$str$21


//--------------------- .text._ZN7cutlass13device_kernelIN5flash11enable_sm90INS1_16FlashAttnFwdSm90INS1_25CollectiveMainloopFwdSm90ILi2EN4cute5tupleIJNS5_1CILi1EEES8_S8_EEENS6_IJNS7_ILi128EEENS7_ILi96EEENS7_ILi64EEEEEELi256ENS_10bfloat16_tEfNS_4arch4Sm90ELb0ELb0ELb0ELb0ELb0ELb0ELb0ELb1ELb0ELb0ELb0ELb0EEENS1_21CollectiveEpilogueFwdINS6_IJSA_NS7_ILi256EEESB_EEES9_SE_SG_Li256ELb0ELb0ELb0ELb0EEENS1_29StaticPersistentTileSchedulerILb0EEEEEEEEEvNT_6ParamsE --------------------------
	.section	.text._ZN7cutlass13device_kernelIN5flash11enable_sm90INS1_16FlashAttnFwdSm90INS1_25CollectiveMainloopFwdSm90ILi2EN4cute5tupleIJNS5_1CILi1EEES8_S8_EEENS6_IJNS7_ILi128EEENS7_ILi96EEENS7_ILi64EEEEEELi256ENS_10bfloat16_tEfNS_4arch4Sm90ELb0ELb0ELb0ELb0ELb0ELb0ELb0ELb1ELb0ELb0ELb0ELb0EEENS1_21CollectiveEpilogueFwdINS6_IJSA_NS7_ILi256EEESB_EEES9_SE_SG_Li256ELb0ELb0ELb0ELb0EEENS1_29StaticPersistentTileSchedulerILb0EEEEEEEEEvNT_6ParamsE,"ax",@progbits
	.align	128
.text._ZN7cutlass13device_kernelIN5flash11enable_sm90INS1_16FlashAttnFwdSm90INS1_25CollectiveMainloopFwdSm90ILi2EN4cute5tupleIJNS5_1CILi1EEES8_S8_EEENS6_IJNS7_ILi128EEENS7_ILi96EEENS7_ILi64EEEEEELi256ENS_10bfloat16_tEfNS_4arch4Sm90ELb0ELb0ELb0ELb0ELb0ELb0ELb0ELb1ELb0ELb0ELb0ELb0EEENS1_21CollectiveEpilogueFwdINS6_IJSA_NS7_ILi256EEESB_EEES9_SE_SG_Li256ELb0ELb0ELb0ELb0EEENS1_29StaticPersistentTileSchedulerILb0EEEEEEEEEvNT_6ParamsE:
        .type           _ZN7cutlass13device_kernelIN5flash11enable_sm90INS1_16FlashAttnFwdSm90INS1_25CollectiveMainloopFwdSm90ILi2EN4cute5tupleIJNS5_1CILi1EEES8_S8_EEENS6_IJNS7_ILi128EEENS7_ILi96EEENS7_ILi64EEEEEELi256ENS_10bfloat16_tEfNS_4arch4Sm90ELb0ELb0ELb0ELb0ELb0ELb0ELb0ELb1ELb0ELb0ELb0ELb0EEENS1_21CollectiveEpilogueFwdINS6_IJSA_NS7_ILi256EEESB_EEES9_SE_SG_Li256ELb0ELb0ELb0ELb0EEENS1_29StaticPersistentTileSchedulerILb0EEEEEEEEEvNT_6ParamsE,@function
        .size           _ZN7cutlass13device_kernelIN5flash11enable_sm90INS1_16FlashAttnFwdSm90INS1_25CollectiveMainloopFwdSm90ILi2EN4cute5tupleIJNS5_1CILi1EEES8_S8_EEENS6_IJNS7_ILi128EEENS7_ILi96EEENS7_ILi64EEEEEELi256ENS_10bfloat16_tEfNS_4arch4Sm90ELb0ELb0ELb0ELb0ELb0ELb0ELb0ELb1ELb0ELb0ELb0ELb0EEENS1_21CollectiveEpilogueFwdINS6_IJSA_NS7_ILi256EEESB_EEES9_SE_SG_Li256ELb0ELb0ELb0ELb0EEENS1_29StaticPersistentTileSchedulerILb0EEEEEEEEEvNT_6ParamsE,(.L_x_4714 - _ZN7cutlass13device_kernelIN5flash11enable_sm90INS1_16FlashAttnFwdSm90INS1_25CollectiveMainloopFwdSm90ILi2EN4cute5tupleIJNS5_1CILi1EEES8_S8_EEENS6_IJNS7_ILi128EEENS7_ILi96EEENS7_ILi64EEEEEELi256ENS_10bfloat16_tEfNS_4arch4Sm90ELb0ELb0ELb0ELb0ELb0ELb0ELb0ELb1ELb0ELb0ELb0ELb0EEENS1_21CollectiveEpilogueFwdINS6_IJSA_NS7_ILi256EEESB_EEES9_SE_SG_Li256ELb0ELb0ELb0ELb0EEENS1_29StaticPersistentTileSchedulerILb0EEEEEEEEEvNT_6ParamsE)
        .other          _ZN7cutlass13device_kernelIN5flash11enable_sm90INS1_16FlashAttnFwdSm90INS1_25CollectiveMainloopFwdSm90ILi2EN4cute5tupleIJNS5_1CILi1EEES8_S8_EEENS6_IJNS7_ILi128EEENS7_ILi96EEENS7_ILi64EEEEEELi256ENS_10bfloat16_tEfNS_4arch4Sm90ELb0ELb0ELb0ELb0ELb0ELb0ELb0ELb1ELb0ELb0ELb0ELb0EEENS1_21CollectiveEpilogueFwdINS6_IJSA_NS7_ILi256EEESB_EEES9_SE_SG_Li256ELb0ELb0ELb0ELb0EEENS1_29StaticPersistentTileSchedulerILb0EEEEEEEEEvNT_6ParamsE,@"STO_CUDA_ENTRY STV_DEFAULT"
_ZN7cutlass13device_kernelIN5flash11enable_sm90INS1_16FlashAttnFwdSm90INS1_25CollectiveMainloopFwdSm90ILi2EN4cute5tupleIJNS5_1CILi1EEES8_S8_EEENS6_IJNS7_ILi128EEENS7_ILi96EEENS7_ILi64EEEEEELi256ENS_10bfloat16_tEfNS_4arch4Sm90ELb0ELb0ELb0ELb0ELb0ELb0ELb0ELb1ELb0ELb0ELb0ELb0EEENS1_21CollectiveEpilogueFwdINS6_IJSA_NS7_ILi256EEESB_EEES9_SE_SG_Li256ELb0ELb0ELb0ELb0EEENS1_29StaticPersistentTileSchedulerILb0EEEEEEEEEvNT_6ParamsE:
[----:B------:R-:W1:Y:S02]  /*0000*/  LDC R1, c[0x0][0x28] ;  /* 0x00000a00ff017b82 */ /* 0x000e640000000800 */
[----:B-1----:R-:W-:Y:S01]  /*0010*/  VIADD R1, R1, 0xffffffe0 ;  /* 0xffffffe001017836 */ /* 0x002fe20000000000 */
[----:B------:R-:W1:Y:S01]  /*0020*/  S2R R3, SR_TID.X ;  /* 0x0000000000037919 */ /* 0x000e620000002100 */
[----:B------:R-:W-:Y:S01]  /*0030*/  ELECT P0, URZ, PT ;  /* 0x00000000003f782f */ /* 0x000fe20003800000 */
[----:B------:R-:W-:Y:S01]  /*0040*/  BSSY B0, `(.L_x_0) ;  /* 0x0000014000007945 */ /* 0x000fe20003800000 */
[--C-:B-1----:R-:W-:Y:S02]  /*0050*/  SHF.R.U32.HI R0, RZ, 0x5, R3.reuse ;  /* 0x00000005ff007819 */ /* 0x102fe40000011603 */
[----:B------:R-:W-:-:S03]  /*0060*/  SHF.R.U32.HI R18, RZ, 0x7, R3 ;  /* 0x00000007ff127819 */ /* 0x000fc60000011603 */
[----:B------:R-:W1:Y:S02]  /*0070*/  SHFL.IDX PT, R2, R0, RZ, 0x1f ;  /* 0x00001fff00027589 */ /* 0x000e6400000e0000 */
[----:B-1----:R-:W-:-:S13]  /*0080*/  ISETP.EQ.AND P0, PT, R2, RZ, P0 ;  /* 0x000000ff0200720c */ /* 0x002fda0000702270 */
[----:B------:R-:W-:Y:S05]  /*0090*/  @!P0 BRA `(.L_x_1) ;  /* 0x0000000000388947 */ /* 0x000fea0003800000 */
[----:B------:R-:W-:Y:S02]  /*00a0*/  ULDC.64 UR4, c[0x0][0x198] ;  /* 0x0000660000047ab9 */ /* 0x000fe40000000a00 */
[----:B------:R-:W-:Y:S02]  /*00b0*/  UIADD3 UR6, UP0, UR4, 0x270, URZ ;  /* 0x0000027004067890 */ /* 0x000fe4000ff1e03f */
[----:B------:R-:W-:Y:S02]  /*00c0*/  UIADD3 UR8, UP1, UR4, 0x370, URZ ;  /* 0x0000037004087890 */ /* 0x000fe4000ff3e03f */
[----:B------:R-:W-:Y:S02]  /*00d0*/  UIADD3 UR10, UP2, UR4, 0x470, URZ ;  /* 0x00000470040a7890 */ /* 0x000fe4000ff5e03f */
[----:B------:R-:W-:Y:S02]  /*00e0*/  UIADD3 UR4, UP3, UR4, 0x9f0, URZ ;  /* 0x000009f004047890 */ /* 0x000fe4000ff7e03f */
[----:B------:R-:W-:-:S02]  /*00f0*/  UIADD3.X UR7, URZ, UR5, URZ, UP0, !UPT ;  /* 0x000000053f077290 */ /* 0x000fc400087fe43f */
[----:B------:R-:W-:Y:S02]  /*0100*/  UIADD3.X UR9, URZ, UR5, URZ, UP1, !UPT ;  /* 0x000000053f097290 */ /* 0x000fe40008ffe43f */
[----:B------:R-:W-:Y:S02]  /*0110*/  UIADD3.X UR11, URZ, UR5, URZ, UP2, !UPT ;  /* 0x000000053f0b7290 */ /* 0x000fe400097fe43f */
[----:B------:R-:W-:-:S03]  /*0120*/  UIADD3.X UR5, URZ, UR5, URZ, UP3, !UPT ;  /* 0x000000053f057290 */ /* 0x000fc60009ffe43f */
[----:B------:R1:W-:Y:S02]  /*0130*/  UTMACCTL.PF [UR6] ;  /* 0x00000000060079b9 */ /* 0x0003e40008040000 */
[----:B------:R1:W-:Y:S02]  /*0140*/  UTMACCTL.PF [UR8] ;  /* 0x00000000080079b9 */ /* 0x0003e40008040000 */
[----:B------:R1:W-:Y:S02]  /*0150*/  UTMACCTL.PF [UR10] ;  /* 0x000000000a0079b9 */ /* 0x0003e40008040000 */
[----:B------:R1:W-:Y:S02]  /*0160*/  UTMACCTL.PF [UR4] ;  /* 0x00000000040079b9 */ /* 0x0003e40008040000 */
[----:B-1----:R-:W-:Y:S01]  /*0170*/  NOP ;  /* 0x0000000000007918 */ /* 0x002fe20000000000 */
.L_x_1:
[----:B------:R-:W-:Y:S05]  /*0180*/  BSYNC B0 ;  /* 0x0000000000007941 */ /* 0x000fea0003800000 */
.L_x_0:
[----:B------:R-:W-:Y:S01]  /*0190*/  VOTEU.ANY UP0, P0 ;  /* 0x00000000003f7886 */ /* 0x000fe20000000100 */
[----:B------:R-:W1:Y:S01]  /*01a0*/  SHFL.IDX PT, R4, R18, RZ, 0x1f ;  /* 0x00001fff12047589 */ /* 0x000e6200000e0000 */
[----:B------:R-:W-:Y:S01]  /*01b0*/  UMOV UR4, 0x1 ;  /* 0x0000000100047882 */ /* 0x000fe20000000000 */
[----:B------:R-:W-:Y:S01]  /*01c0*/  VOTEU.ANY UP1, P0 ;  /* 0x00000000003f7886 */ /* 0x000fe20000020100 */
[----:B------:R-:W-:Y:S01]  /*01d0*/  VOTEU.ANY UP2, P0 ;  /* 0x00000000003f7886 */ /* 0x000fe20000040100 */
[----:B------:R-:W2:Y:S01]  /*01e0*/  @UP0 S2UR UR7, SR_CgaCtaId ;  /* 0x00000000000709c3 */ /* 0x000ea20000008800 */
[----:B------:R-:W3:Y:S01]  /*01f0*/  SHFL.IDX PT, R2, R0, RZ, 0x1f ;  /* 0x00001fff00027589 */ /* 0x000ee200000e0000 */
[----:B------:R-:W-:Y:S01]  /*0200*/  @UP0 UMOV UR6, 0x400 ;  /* 0x0000040000060882 */ /* 0x000fe20000000000 */
[----:B------:R-:W-:-:S04]  /*0210*/  @UP0 UIADD3 UR4, -UR4, 0x100000, URZ ;  /* 0x0010000004040890 */ /* 0x000fc8000fffe13f */
[----:B------:R-:W-:Y:S02]  /*0220*/  @UP0 USHF.L.U32 UR5, UR4, 0xb, URZ ;  /* 0x0000000b04050899 */ /* 0x000fe4000800063f */
[----:B------:R-:W-:Y:S01]  /*0230*/  @UP0 USHF.L.U32 UR4, UR4, 0x1, URZ ;  /* 0x0000000104040899 */ /* 0x000fe2000800063f */
[----:B-1----:R-:W-:Y:S01]  /*0240*/  R2UR UR8, R4 ;  /* 0x00000000040872ca */ /* 0x002fe200000e0000 */
[----:B--2---:R-:W-:Y:S01]  /*0250*/  @UP0 ULEA UR6, UR7, UR6, 0x18 ;  /* 0x0000000607060291 */ /* 0x004fe2000f8ec03f */
[----:B---3--:R-:W-:-:S11]  /*0260*/  ISETP.NE.AND P1, PT, R2, RZ, PT ;  /* 0x000000ff0200720c */ /* 0x008fd60003f25270 */
[----:B------:R-:W-:Y:S01]  /*0270*/  UISETP.NE.AND UP0, UPT, UR8, URZ, UPT ;  /* 0x0000003f0800728c */ /* 0x000fe2000bf05270 */
[----:B------:R-:W1:Y:S02]  /*0280*/  FENCE.VIEW.ASYNC.S ;  /* 0x00000000000073c6 */ /* 0x000e640000000000 */
[----:B-1----:R1:W2:Y:S01]  /*0290*/  @UP1 SYNCS.EXCH.64 URZ, [UR6+0x22800], UR4 ;  /* 0x02280004063f15b2 */ /* 0x0022a20008000100 */
[----:B------:R1:W3:Y:S01]  /*02a0*/  @UP2 SYNCS.EXCH.64 URZ, [UR6+0x22820], UR4 ;  /* 0x02282004063f25b2 */ /* 0x0002e20008000100 */
[----:B------:R-:W-:Y:S06]  /*02b0*/  @P1 BRA `(.L_x_2) ;  /* 0x0000000000481947 */ /* 0x000fec0003800000 */
[----:B-1----:R-:W1:Y:S01]  /*02c0*/  S2UR UR5, SR_CgaCtaId ;  /* 0x00000000000579c3 */ /* 0x002e620000008800 */
[----:B------:R-:W-:Y:S01]  /*02d0*/  UMOV UR4, 0x400 ;  /* 0x0000040000047882 */ /* 0x000fe20000000000 */
[----:B------:R-:W-:Y:S01]  /*02e0*/  UMOV UR6, 0x1 ;  /* 0x0000000100067882 */ /* 0x000fe20000000000 */
[----:B------:R-:W-:Y:S01]  /*02f0*/  UMOV UR9, 0x2 ;  /* 0x0000000200097882 */ /* 0x000fe20000000000 */
[----:B------:R-:W-:-:S04]  /*0300*/  UIADD3 UR6, -UR6, 0x100000, URZ ;  /* 0x0010000006067890 */ /* 0x000fc8000fffe13f */
[----:B------:R-:W-:Y:S02]  /*0310*/  USHF.L.U32 UR7, UR6, 0xb, URZ ;  /* 0x0000000b06077899 */ /* 0x000fe4000800063f */
[----:B------:R-:W-:Y:S01]  /*0320*/  USHF.L.U32 UR6, UR6, 0x1, URZ ;  /* 0x0000000106067899 */ /* 0x000fe2000800063f */
[----:B------:R-:W-:Y:S01]  /*0330*/  ELECT P0, URZ, PT ;  /* 0x00000000003f782f */ /* 0x000fe20003800000 */
[----:B-1----:R-:W-:Y:S02]  /*0340*/  ULEA UR8, UR5, UR4, 0x18 ;  /* 0x0000000405087291 */ /* 0x002fe4000f8ec03f */
[----:B------:R-:W-:-:S04]  /*0350*/  UIADD3 UR4, -UR9, 0x100000, URZ ;  /* 0x0010000009047890 */ /* 0x000fc8000fffe13f */
[----:B------:R-:W-:Y:S02]  /*0360*/  USHF.L.U32 UR5, UR4, 0xb, URZ ;  /* 0x0000000b04057899 */ /* 0x000fe4000800063f */
[----:B------:R-:W-:Y:S01]  /*0370*/  USHF.L.U32 UR4, UR4, 0x1, URZ ;  /* 0x0000000104047899 */ /* 0x000fe2000800063f */
[----:B------:R-:W1:Y:S03]  /*0380*/  FENCE.VIEW.ASYNC.S ;  /* 0x00000000000073c6 */ /* 0x000e660000000000 */
[----:B-1----:R4:W1:Y:S08]  /*0390*/  SYNCS.EXCH.64 URZ, [UR8+0x22830], UR6 ;  /* 0x02283006083f75b2 */ /* 0x0028700008000100 */
[----:B------:R4:W1:Y:S01]  /*03a0*/  SYNCS.EXCH.64 URZ, [UR8+0x22840], UR4 ;  /* 0x02284004083f75b2 */ /* 0x0008620008000100 */
[----:B------:R4:W1:Y:S01]  /*03b0*/  SYNCS.EXCH.64 URZ, [UR8+0x22838], UR6 ;  /* 0x02283806083f75b2 */ /* 0x0008620008000100 */
[----:B------:R4:W1:Y:S02]  /*03c0*/  SYNCS.EXCH.64 URZ, [UR8+0x22848], UR4 ;  /* 0x02284804083f75b2 */ /* 0x0008640008000100 */
[----:B----4-:R-:W-:Y:S01]  /*03d0*/  NOP ;  /* 0x0000000000007918 */ /* 0x010fe20000000000 */
.L_x_2:
[----:B------:R-:W4:Y:S01]  /*03e0*/  SHFL.IDX PT, R2, R0, RZ, 0x1f ;  /* 0x00001fff00027589 */ /* 0x000f2200000e0000 */
[----:B------:R-:W-:Y:S01]  /*03f0*/  NOP ;  /* 0x0000000000007918 */ /* 0x000fe20000000000 */
[----:B----4-:R-:W-:-:S13]  /*0400*/  ISETP.NE.AND P0, PT, R2, RZ, PT ;  /* 0x000000ff0200720c */ /* 0x010fda0003f05270 */
[----:B------:R-:W-:Y:S05]  /*0410*/  @P0 BRA `(.L_x_3) ;  /* 0x0000000000480947 */ /* 0x000fea0003800000 */
[----:B-1----:R-:W1:Y:S01]  /*0420*/  S2UR UR5, SR_CgaCtaId ;  /* 0x00000000000579c3 */ /* 0x002e620000008800 */
[----:B------:R-:W-:Y:S01]  /*0430*/  UMOV UR4, 0x400 ;  /* 0x0000040000047882 */ /* 0x000fe20000000000 */
[----:B------:R-:W-:Y:S01]  /*0440*/  UMOV UR6, 0x1 ;  /* 0x0000000100067882 */ /* 0x000fe20000000000 */
[----:B------:R-:W-:Y:S01]  /*0450*/  UMOV UR7, 0x2 ;  /* 0x0000000200077882 */ /* 0x000fe20000000000 */
[----:B------:R-:W-:Y:S01]  /*0460*/  ELECT P0, URZ, PT ;  /* 0x00000000003f782f */ /* 0x000fe20003800000 */
[----:B-1----:R-:W-:Y:S02]  /*0470*/  ULEA UR8, UR5, UR4, 0x18 ;  /* 0x0000000405087291 */ /* 0x002fe4000f8ec03f */
[----:B------:R-:W-:-:S04]  /*0480*/  UIADD3 UR4, -UR6, 0x100000, URZ ;  /* 0x0010000006047890 */ /* 0x000fc8000fffe13f */
[----:B------:R-:W-:Y:S02]  /*0490*/  USHF.L.U32 UR5, UR4, 0xb, URZ ;  /* 0x0000000b04057899 */ /* 0x000fe4000800063f */
[----:B------:R-:W-:Y:S02]  /*04a0*/  USHF.L.U32 UR4, UR4, 0x1, URZ ;  /* 0x0000000104047899 */ /* 0x000fe4000800063f */
        /* <DEDUP_REMOVED lines=9> */
.L_x_3:
[----:B------:R-:W4:Y:S01]  /*0540*/  SHFL.IDX PT, R2, R0, RZ, 0x1f ;  /* 0x00001fff00027589 */ /* 0x000f2200000e0000 */
[----:B------:R-:W-:Y:S01]  /*0550*/  NOP ;  /* 0x0000000000007918 */ /* 0x000fe20000000000 */
[----:B----4-:R-:W-:-:S13]  /*0560*/  ISETP.NE.AND P0, PT, R2, RZ, PT ;  /* 0x000000ff0200720c */ /* 0x010fda0003f05270 */
[----:B------:R-:W-:Y:S05]  /*0570*/  @P0 BRA `(.L_x_4) ;  /* 0x0000000000380947 */ /* 0x000fea0003800000 */
[----:B-1----:R-:W1:Y:S01]  /*0580*/  S2UR UR5, SR_CgaCtaId ;  /* 0x00000000000579c3 */ /* 0x002e620000008800 */
[----:B------:R-:W-:Y:S01]  /*0590*/  UMOV UR4, 0x400 ;  /* 0x0000040000047882 */ /* 0x000fe20000000000 */
[----:B------:R-:W-:Y:S01]  /*05a0*/  UMOV UR7, 0x1 ;  /* 0x0000000100077882 */ /* 0x000fe20000000000 */
[----:B------:R-:W-:Y:S01]  /*05b0*/  ELECT P0, URZ, PT ;  /* 0x00000000003f782f */ /* 0x000fe20003800000 */
[----:B-1----:R-:W-:Y:S02]  /*05c0*/  ULEA UR6, UR5, UR4, 0x18 ;  /* 0x0000000405067291 */ /* 0x002fe4000f8ec03f */
[----:B------:R-:W-:-:S04]  /*05d0*/  UIADD3 UR4, -UR7, 0x100000, URZ ;  /* 0x0010000007047890 */ /* 0x000fc8000fffe13f */
[----:B------:R-:W-:Y:S02]  /*05e0*/  USHF.L.U32 UR5, UR4, 0xb, URZ ;  /* 0x0000000b04057899 */ /* 0x000fe4000800063f */
[----:B------:R-:W-:Y:S01]  /*05f0*/  USHF.L.U32 UR4, UR4, 0x1, URZ ;  /* 0x0000000104047899 */ /* 0x000fe2000800063f */
[----:B------:R-:W1:Y:S11]  /*0600*/  FENCE.VIEW.ASYNC.S ;  /* 0x00000000000073c6 */ /* 0x000e760000000000 */
[----:B-1----:R4:W1:Y:S01]  /*0610*/  SYNCS.EXCH.64 URZ, [UR6+0x22870], UR4 ;  /* 0x02287004063f75b2 */ /* 0x0028620008000100 */
[----:B------:R4:W1:Y:S01]  /*0620*/  SYNCS.EXCH.64 URZ, [UR6+0x22880], UR4 ;  /* 0x02288004063f75b2 */ /* 0x0008620008000100 */
[----:B------:R4:W1:Y:S01]  /*0630*/  SYNCS.EXCH.64 URZ, [UR6+0x22878], UR4 ;  /* 0x02287804063f75b2 */ /* 0x0008620008000100 */
[----:B------:R4:W1:Y:S02]  /*0640*/  SYNCS.EXCH.64 URZ, [UR6+0x22888], UR4 ;  /* 0x02288804063f75b2 */ /* 0x0008640008000100 */
[----:B----4-:R-:W-:Y:S01]  /*0650*/  NOP ;  /* 0x0000000000007918 */ /* 0x010fe20000000000 */
.L_x_4:
        /* <DEDUP_REMOVED lines=22> */
.L_x_5:
        /* <DEDUP_REMOVED lines=22> */
.L_x_6:
[----:B------:R-:W-:Y:S01]  /*0920*/  PLOP3.LUT P0, PT, PT, PT, UP0, 0x80, 0x0 ;  /* 0x000000000000781c */ /* 0x000fe20003f0f008 */
[----:B------:R-:W-:Y:S01]  /*0930*/  UMOV UR38, 0x1 ;  /* 0x0000000100267882 */ /* 0x000fe20000000000 */
[----:B------:R-:W-:Y:S01]  /*0940*/  NOP ;  /* 0x0000000000007918 */ /* 0x000fe20000000000 */
[----:B------:R-:W-:Y:S01]  /*0950*/  USEL UR38, UR38, 0x2, !UP0 ;  /* 0x0000000226267887 */ /* 0x000fe2000c000000 */
[----:B------:R-:W-:Y:S01]  /*0960*/  ULDC.64 UR40, c[0x0][0x208] ;  /* 0x0000820000287ab9 */ /* 0x000fe20000000a00 */
[----:B-123--:R-:W-:Y:S08]  /*0970*/  BAR.SYNC.DEFER_BLOCKING 0x0 ;  /* 0x0000000000007b1d */ /* 0x00eff00000010000 */
[----:B------:R-:W-:Y:S05]  /*0980*/  @!P0 BRA `(.L_x_7) ;  /* 0x0000005800348947 */ /* 0x000fea0003800000 */
.L_x_8:
[----:B------:R-:W-:-:S08]  /*0990*/  NOP ;  /* 0x0000000000007918 */ /* 0x000fd00000000000 */
[----:B------:R-:W1:Y:S02]  /*09a0*/  USETMAXREG.TRY_ALLOC.CTAPOOL UP0, 0xf0 ;  /* 0x000000f0000079c8 */ /* 0x000e640008000600 */
[----:B-1----:R-:W-:-:S13]  /*09b0*/  PLOP3.LUT P0, PT, PT, PT, UP0, 0x80, 0x0 ;  /* 0x000000000000781c */ /* 0x002fda0003f0f008 */
[----:B------:R-:W-:Y:S05]  /*09c0*/  @!P0 BRA `(.L_x_8) ;  /* 0xfffffffc00f08947 */ /* 0x000fea000383ffff */
[----:B------:R-:W1:Y:S08]  /*09d0*/  S2UR UR44, SR_CTAID.X ;  /* 0x00000000002c79c3 */ /* 0x000e700000002500 */
[----:B------:R-:W-:Y:S06]  /*09e0*/  BAR.ARV 0x8, 0x120 ;  /* 0x0204800000007b1d */ /* 0x000fec0000002000 */
[----:B------:R-:W-:-:S02]  /*09f0*/  ISETP.NE.AND P0, PT, R18, 0x1, PT ;  /* 0x000000011200780c */ /* 0x000fc40003f05270 */
[----:B------:R-:W1:Y:S11]  /*0a00*/  LDC R0, c[0x0][0xda4] ;  /* 0x00036900ff007b82 */ /* 0x000e760000000800 */
[----:B------:R-:W-:Y:S06]  /*0a10*/  @!P0 BAR.ARV 0x9, 0x100 ;  /* 0x0244000000008b1d */ /* 0x000fec0000002000 */
[----:B-1----:R-:W-:-:S13]  /*0a20*/  ISETP.LE.AND P0, PT, R0, UR44, PT ;  /* 0x0000002c00007c0c */ /* 0x002fda000bf03270 */
[----:B------:R-:W-:Y:S05]  /*0a30*/  @P0 EXIT ;  /* 0x000000000000094d */ /* 0x000fea0003800000 */
[----:B------:R-:W-:Y:S01]  /*0a40*/  VIADD R0, R3, 0xffffff80 ;  /* 0xffffff8003007836 */ /* 0x000fe20000000000 */
[----:B------:R-:W1:Y:S01]  /*0a50*/  S2UR UR4, SR_CgaCtaId ;  /* 0x00000000000479c3 */ /* 0x000e620000008800 */
[----:B------:R-:W-:Y:S01]  /*0a60*/  UMOV UR46, 0x400 ;  /* 0x00000400002e7882 */ /* 0x000fe20000000000 */
[----:B------:R-:W-:Y:S02]  /*0a70*/  ULOP3.LUT UR45, UR38, 0x1, URZ, 0xfc, !UPT ;  /* 0x00000001262d7892 */ /* 0x000fe4000f8efc3f */
[----:B------:R-:W-:Y:S01]  /*0a80*/  SHF.R.S32.HI R3, RZ, 0x1f, R0 ;  /* 0x0000001fff037819 */ /* 0x000fe20000011400 */
[----:B------:R-:W-:Y:S01]  /*0a90*/  ULDC.64 UR48, c[0x0][0x198] ;  /* 0x0000660000307ab9 */ /* 0x000fe20000000a00 */
[----:B------:R-:W-:Y:S01]  /*0aa0*/  UMOV UR43, URZ ;  /* 0x0000003f002b7c82 */ /* 0x000fe20008000000 */
[----:B------:R-:W-:Y:S01]  /*0ab0*/  UMOV UR42, URZ ;  /* 0x0000003f002a7c82 */ /* 0x000fe20008000000 */
[CC--:B------:R-:W-:Y:S01]  /*0ac0*/  LEA.HI R4, R3.reuse, R0.reuse, RZ, 0x7 ;  /* 0x0000000003047211 */ /* 0x0c0fe200078f38ff */
[----:B------:R-:W2:Y:S01]  /*0ad0*/  S2UR UR6, SR_SWINHI ;  /* 0x00000000000679c3 */ /* 0x000ea20000002f00 */
[----:B------:R-:W-:Y:S01]  /*0ae0*/  LEA.HI R6, R3, R0, RZ, 0x4 ;  /* 0x0000000003067211 */ /* 0x000fe200078f20ff */
[----:B------:R-:W-:Y:S01]  /*0af0*/  UMOV UR39, URZ ;  /* 0x0000003f00277c82 */ /* 0x000fe20008000000 */
[----:B------:R-:W-:-:S02]  /*0b00*/  LOP3.LUT R5, R4, 0xffffff80, RZ, 0xc0, !PT ;  /* 0xffffff8004057812 */ /* 0x000fc400078ec0ff */
[----:B------:R-:W-:Y:S02]  /*0b10*/  SHF.R.S32.HI R7, RZ, 0x4, R6 ;  /* 0x00000004ff077819 */ /* 0x000fe40000011406 */
[----:B------:R-:W-:Y:S01]  /*0b20*/  LEA.HI R22, R3, R0, RZ, 0x5 ;  /* 0x0000000003167211 */ /* 0x000fe200078f28ff */
[----:B------:R-:W-:Y:S01]  /*0b30*/  IMAD.IADD R2, R0, 0x1, -R5 ;  /* 0x0000000100027824 */ /* 0x000fe200078e0a05 */
[C---:B------:R-:W-:Y:S02]  /*0b40*/  LOP3.LUT R5, R6.reuse, 0x3fffff0, RZ, 0xc0, !PT ;  /* 0x03fffff006057812 */ /* 0x040fe400078ec0ff */
[----:B------:R-:W-:Y:S02]  /*0b50*/  LEA.HI R8, R6, R7, RZ, 0x1 ;  /* 0x0000000706087211 */ /* 0x000fe400078f08ff */
[----:B------:R-:W-:Y:S01]  /*0b60*/  SHF.R.S32.HI R9, RZ, 0x1f, R2 ;  /* 0x0000001fff097819 */ /* 0x000fe20000011402 */
[----:B------:R-:W-:Y:S01]  /*0b70*/  IMAD.IADD R5, R0, 0x1, -R5 ;  /* 0x0000000100057824 */ /* 0x000fe200078e0a05 */
[----:B------:R-:W-:Y:S01]  /*0b80*/  LOP3.LUT R8, R8, 0x1ffffffe, RZ, 0xc0, !PT ;  /* 0x1ffffffe08087812 */ /* 0x000fe200078ec0ff */
[----:B-1----:R-:W-:Y:S01]  /*0b90*/  ULEA UR46, UR4, UR46, 0x18 ;  /* 0x0000002e042e7291 */ /* 0x002fe2000f8ec03f */
[----:B------:R-:W-:-:S02]  /*0ba0*/  LEA.HI R0, R9, R2, RZ, 0x2 ;  /* 0x0000000209007211 */ /* 0x000fc400078f10ff */
[----:B------:R-:W-:Y:S01]  /*0bb0*/  SHF.R.S32.HI R22, RZ, 0x5, R22 ;  /* 0x00000005ff167819 */ /* 0x000fe20000011416 */
[----:B------:R-:W-:Y:S01]  /*0bc0*/  IMAD.IADD R8, R7, 0x1, -R8 ;  /* 0x0000000107087824 */ /* 0x000fe200078e0a08 */
[--C-:B------:R-:W-:Y:S02]  /*0bd0*/  SHF.R.S32.HI R3, RZ, 0x2, R0.reuse ;  /* 0x00000002ff037819 */ /* 0x100fe40000011400 */
[----:B------:R-:W-:Y:S01]  /*0be0*/  SHF.R.S32.HI R6, RZ, 0x1f, R0 ;  /* 0x0000001fff067819 */ /* 0x000fe20000011400 */
[----:B------:R-:W-:Y:S01]  /*0bf0*/  IMAD R5, R22, 0x10, R5 ;  /* 0x0000001016057824 */ /* 0x000fe200078e0205 */
[----:B------:R-:W-:Y:S01]  /*0c00*/  SHF.R.S32.HI R19, RZ, 0x7, R4 ;  /* 0x00000007ff137819 */ /* 0x000fe20000011404 */
[----:B------:R-:W-:Y:S01]  /*0c10*/  UMOV UR4, UR46 ;  /* 0x0000002e00047c82 */ /* 0x000fe20008000000 */
[----:B--2---:R-:W-:Y:S01]  /*0c20*/  UMOV UR5, UR6 ;  /* 0x0000000600057c82 */ /* 0x004fe20008000000 */
[----:B------:R-:W-:Y:S01]  /*0c30*/  LEA.HI R6, R6, R3, RZ, 0x3 ;  /* 0x0000000306067211 */ /* 0x000fe200078f18ff */
[----:B------:R-:W-:Y:S01]  /*0c40*/  IMAD R5, R5, 0x8, R8 ;  /* 0x0000000805057824 */ /* 0x000fe200078e0208 */
[----:B------:R-:W-:Y:S01]  /*0c50*/  LEA.HI R9, R9, R2, RZ, 0x5 ;  /* 0x0000000209097211 */ /* 0x000fe200078f28ff */
[----:B------:R-:W-:Y:S01]  /*0c60*/  IMAD.U32 R17, RZ, RZ, UR5 ;  /* 0x00000005ff117e24 */ /* 0x000fe2000f8e00ff */
[----:B------:R-:W-:-:S02]  /*0c70*/  LOP3.LUT R6, R6, 0xfffffff8, RZ, 0xc0, !PT ;  /* 0xfffffff806067812 */ /* 0x000fc400078ec0ff */
[----:B------:R-:W-:Y:S02]  /*0c80*/  LEA.HI R4, R4, R19, RZ, 0x1 ;  /* 0x0000001304047211 */ /* 0x000fe400078f08ff */
[----:B------:R-:W-:Y:S01]  /*0c90*/  SHF.R.S32.HI R9, RZ, 0x5, R9 ;  /* 0x00000005ff097819 */ /* 0x000fe20000011409 */
[----:B------:R-:W-:Y:S01]  /*0ca0*/  IMAD.IADD R6, R3, 0x1, -R6 ;  /* 0x0000000103067824 */ /* 0x000fe200078e0a06 */
[----:B------:R-:W-:Y:S01]  /*0cb0*/  LOP3.LUT R4, R4, 0x3fffffe, RZ, 0xc0, !PT ;  /* 0x03fffffe04047812 */ /* 0x000fe200078ec0ff */
[----:B------:R-:W-:Y:S01]  /*0cc0*/  IMAD.SHL.U32 R3, R5, 0x8, RZ ;  /* 0x0000000805037824 */ /* 0x000fe200078e00ff */
[----:B------:R-:W-:Y:S01]  /*0cd0*/  MOV R16, UR4 ;  /* 0x0000000400107c02 */ /* 0x000fe20008000f00 */
[----:B------:R-:W-:Y:S01]  /*0ce0*/  IMAD R9, R9, 0x10, R6 ;  /* 0x0000001009097824 */ /* 0x000fe200078e0206 */
[----:B------:R-:W-:Y:S01]  /*0cf0*/  LOP3.LUT R23, R0, 0x7ffffffc, RZ, 0xc0, !PT ;  /* 0x7ffffffc00177812 */ /* 0x000fe200078ec0ff */
[----:B------:R-:W-:Y:S02]  /*0d00*/  IMAD.IADD R4, R19, 0x1, -R4 ;  /* 0x0000000113047824 */ /* 0x000fe400078e0a04 */
[----:B------:R-:W-:-:S04]  /*0d10*/  IMAD.WIDE R16, R3, 0x2, R16 ;  /* 0x0000000203107825 */ /* 0x000fc800078e0210 */
[----:B------:R-:W-:Y:S02]  /*0d20*/  IMAD R200, R4, 0x40, R9 ;  /* 0x0000004004c87824 */ /* 0x000fe400078e0209 */
[----:B------:R-:W-:-:S07]  /*0d30*/  IMAD.IADD R23, R2, 0x1, -R23 ;  /* 0x0000000102177824 */ /* 0x000fce00078e0a17 */
.L_x_31:
[----:B------:R-:W1:Y:S01]  /*0d40*/  SHFL.IDX PT, R0, R19, RZ, 0x1f ;  /* 0x00001fff13007589 */ /* 0x000e6200000e0000 */
[----:B------:R-:W-:Y:S01]  /*0d50*/  ULDC.64 UR6, c[0x0][0x3f8] ;  /* 0x0000fe0000067ab9 */ /* 0x000fe20000000a00 */
[----:B------:R-:W-:Y:S01]  /*0d60*/  ULDC UR4, c[0x0][0xda8] ;  /* 0x00036a0000047ab9 */ /* 0x000fe20000000800 */
[----:B------:R-:W-:Y:S02]  /*0d70*/  UISETP.NE.U32.AND UP0, UPT, UR6, URZ, UPT ;  /* 0x0000003f0600728c */ /* 0x000fe4000bf05070 */
[----:B------:R-:W-:Y:S02]  /*0d80*/  UISETP.NE.AND UP1, UPT, UR4, 0x1, UPT ;  /* 0x000000010400788c */ /* 0x000fe4000bf25270 */
[----:B------:R-:W-:Y:S01]  /*0d90*/  UISETP.NE.AND.EX UP0, UPT, UR7, URZ, UPT, UP0 ;  /* 0x0000003f0700728c */ /* 0x000fe2000bf05300 */
[----:B------:R-:W-:Y:S01]  /*0da0*/  ULDC UR4, c[0x0][0xdb4] ;  /* 0x00036d0000047ab9 */ /* 0x000fe20000000800 */
[----:B------:R-:W-:Y:S01]  /*0db0*/  ULDC UR50, c[0x0][0x404] ;  /* 0x0001010000327ab9 */ /* 0x000fe20000000800 */
[----:B------:R-:W-:-:S02]  /*0dc0*/  UISETP.NE.AND UP2, UPT, UR4, 0x1, UPT ;  /* 0x000000010400788c */ /* 0x000fc4000bf45270 */
[----:B------:R-:W-:Y:S02]  /*0dd0*/  UIADD3 UR11, UR46, 0x18400, URZ ;  /* 0x000184002e0b7890 */ /* 0x000fe4000fffe03f */
[----:B------:R-:W-:Y:S01]  /*0de0*/  USEL UR50, UR50, 0x1, UP0 ;  /* 0x0000000132327887 */ /* 0x000fe20008000000 */
[----:B------:R-:W-:Y:S01]  /*0df0*/  ULDC UR10, c[0x0][0x2e0] ;  /* 0x0000b800000a7ab9 */ /* 0x000fe20000000800 */
[----:B------:R-:W-:Y:S02]  /*0e00*/  ULOP3.LUT UP0, URZ, UR11, 0x1bf, URZ, 0xc0, !UPT ;  /* 0x000001bf0b3f7892 */ /* 0x000fe4000f80c03f */
[----:B------:R-:W-:Y:S01]  /*0e10*/  UIMAD UR50, UR50, UR10, URZ ;  /* 0x0000000a323272a4 */ /* 0x000fe2000f8e023f */
[----:B------:R-:W-:Y:S01]  /*0e20*/  @UP1 ULDC UR6, c[0x0][0xdac] ;  /* 0x00036b0000061ab9 */ /* 0x000fe20000000800 */
[----:B------:R-:W-:Y:S01]  /*0e30*/  @UP1 ULDC UR12, c[0x0][0xdb0] ;  /* 0x00036c00000c1ab9 */ /* 0x000fe20000000800 */
[----:B-1----:R-:W-:Y:S01]  /*0e40*/  R2UR UR8, R0 ;  /* 0x00000000000872ca */ /* 0x002fe200000e0000 */
[----:B------:R-:W-:Y:S01]  /*0e50*/  UIMAD.WIDE.U32 UR6, UR44, UR6, URZ ;  /* 0x000000062c0672a5 */ /* 0x000fe2000f8e003f */
[----:B------:R-:W-:Y:S01]  /*0e60*/  PLOP3.LUT P0, PT, PT, PT, UP0, 0x80, 0x0 ;  /* 0x000000000000781c */ /* 0x000fe20003f0f008 */
[----:B------:R-:W-:-:S02]  /*0e70*/  UMOV UR37, UR44 ;  /* 0x0000002c00257c82 */ /* 0x000fc40008000000 */
[----:B------:R-:W-:-:S07]  /*0e80*/  @UP1 USHF.R.U32.HI UR37, URZ, UR12, UR7 ;  /* 0x0000000c3f251299 */ /* 0x000fce0008011607 */
[----:B------:R-:W-:Y:S01]  /*0e90*/  UMOV UR36, UR37 ;  /* 0x0000002500247c82 */ /* 0x000fe20008000000 */
[----:B------:R-:W-:-:S04]  /*0ea0*/  ULEA.HI UR4, UR8, UR8, URZ, 0x1 ;  /* 0x0000000808047291 */ /* 0x000fc8000f8f083f */
[----:B------:R-:W-:-:S03]  /*0eb0*/  ULOP3.LUT UR9, UR4, 0x1e, URZ, 0xc0, !UPT ;  /* 0x0000001e04097892 */ /* 0x000fc6000f8ec03f */
[----:B------:R-:W-:Y:S01]  /*0ec0*/  @UP2 ULDC.64 UR4, c[0x0][0xdb8] ;  /* 0x00036e0000042ab9 */ /* 0x000fe20000000a00 */
[----:B------:R-:W-:Y:S02]  /*0ed0*/  UIADD3 UR9, UR8, -UR9, URZ ;  /* 0x8000000908097290 */ /* 0x000fe4000fffe03f */
[----:B------:R-:W-:Y:S02]  /*0ee0*/  UIADD3 UR8, UR50, 0x5f, URZ ;  /* 0x0000005f32087890 */ /* 0x000fe4000fffe03f */
[----:B------:R-:W-:Y:S02]  /*0ef0*/  ULEA UR10, UR9, UR11, 0xd ;  /* 0x0000000b090a7291 */ /* 0x000fe4000f8e683f */
[----:B------:R-:W-:Y:S02]  /*0f00*/  UIMAD.WIDE UR8, UR8, 0x2aaaaaab, URZ ;  /* 0x2aaaaaab080878a5 */ /* 0x000fe4000f8e023f */
[----:B------:R-:W-:Y:S02]  /*0f10*/  UIMAD.WIDE.U32 UR6, UR37, UR4, URZ ;  /* 0x00000004250672a5 */ /* 0x000fe4000f8e003f */
[----:B------:R-:W-:-:S02]  /*0f20*/  USHF.R.U32.HI UR10, URZ, 0x4, UR10 ;  /* 0x000000043f0a7899 */ /* 0x000fc4000801160a */
[----:B------:R-:W-:Y:S02]  /*0f30*/  USHF.R.U32.HI UR47, URZ, 0x1f, UR9 ;  /* 0x0000001f3f2f7899 */ /* 0x000fe40008011609 */
[----:B------:R-:W-:Y:S02]  /*0f40*/  ULOP3.LUT UR51, UR10, 0x3fff, URZ, 0xc0, !UPT ;  /* 0x00003fff0a337892 */ /* 0x000fe4000f8ec03f */
[----:B------:R-:W-:Y:S02]  /*0f50*/  @UP2 USHF.R.U32.HI UR36, URZ, UR5, UR7 ;  /* 0x000000053f242299 */ /* 0x000fe40008011607 */
[----:B------:R-:W-:Y:S01]  /*0f60*/  ULEA.HI.SX32 UR47, UR9, UR47, 0x1c ;  /* 0x0000002f092f7291 */ /* 0x000fe2000f8fe23f */
[----:B------:R-:W-:Y:S11]  /*0f70*/  @!P0 BRA `(.L_x_9) ;  /* 0x0000000000408947 */ /* 0x000ff60003800000 */
[----:B------:R-:W-:Y:S01]  /*0f80*/  MOV R0, 0x0 ;  /* 0x0000000000007802 */ /* 0x000fe20000000f00 */
[----:B------:R-:W-:Y:S01]  /*0f90*/  ULDC.64 UR4, c[0x4][0x90] ;  /* 0x0100240000047ab9 */ /* 0x000fe20000000a00 */
[----:B------:R-:W-:Y:S01]  /*0fa0*/  ULDC.64 UR6, c[0x4][0x28] ;  /* 0x01000a0000067ab9 */ /* 0x000fe20000000a00 */
[----:B------:R-:W-:Y:S01]  /*0fb0*/  IMAD.U32 R4, RZ, RZ, UR4 ;  /* 0x00000004ff047e24 */ /* 0x000fe2000f8e00ff */
[----:B------:R1:W2:Y:S01]  /*0fc0*/  LDC.64 R14, c[0x4][R0] ;  /* 0x01000000000e7b82 */ /* 0x0002a20000000a00 */
[----:B------:R-:W-:Y:S01]  /*0fd0*/  IMAD.U32 R5, RZ, RZ, UR5 ;  /* 0x00000005ff057e24 */ /* 0x000fe2000f8e00ff */
[----:B------:R-:W-:Y:S01]  /*0fe0*/  ULDC.64 UR4, c[0x4][0x98] ;  /* 0x0100260000047ab9 */ /* 0x000fe20000000a00 */
[----:B------:R-:W-:Y:S01]  /*0ff0*/  IMAD.U32 R10, RZ, RZ, UR6 ;  /* 0x00000006ff0a7e24 */ /* 0x000fe2000f8e00ff */
[----:B------:R-:W-:Y:S01]  /*1000*/  MOV R6, UR4 ;  /* 0x0000000400067c02 */ /* 0x000fe20008000f00 */
[----:B------:R-:W-:Y:S02]  /*1010*/  IMAD.U32 R7, RZ, RZ, UR5 ;  /* 0x00000005ff077e24 */ /* 0x000fe4000f8e00ff */
[----:B------:R-:W-:-:S02]  /*1020*/  IMAD.U32 R11, RZ, RZ, UR7 ;  /* 0x00000007ff0b7e24 */ /* 0x000fc4000f8e00ff */
[----:B------:R-:W-:Y:S02]  /*1030*/  IMAD.MOV.U32 R8, RZ, RZ, 0x70 ;  /* 0x00000070ff087424 */ /* 0x000fe400078e00ff */
[----:B------:R-:W-:Y:S02]  /*1040*/  IMAD.MOV.U32 R12, RZ, RZ, 0x1 ;  /* 0x00000001ff0c7424 */ /* 0x000fe400078e00ff */
[----:B-1----:R-:W-:-:S07]  /*1050*/  IMAD.MOV.U32 R13, RZ, RZ, RZ ;  /* 0x000000ffff0d7224 */ /* 0x002fce00078e00ff */
[----:B------:R-:W-:-:S07]  /*1060*/  LEPC R20, `(.L_x_9) ;  /* 0x000000001014794e */ /* 0x000fce0000000000 */
[----:B--2---:R-:W-:Y:S05]  /*1070*/  CALL.ABS.NOINC R14 ;  /* 0x000000000e007343 */ /* 0x004fea0003c00000 */
.L_x_9:
[----:B------:R-:W-:Y:S01]  /*1080*/  ULOP3.LUT UR4, UR43, 0x1, URZ, 0xc0, !UPT ;  /* 0x000000012b047892 */ /* 0x000fe2000f8ec03f */
[----:B------:R-:W-:-:S05]  /*1090*/  VIADD R6, R18, 0x8 ;  /* 0x0000000812067836 */ /* 0x000fca0000000000 */
[----:B------:R-:W-:-:S05]  /*10a0*/  IMAD.U32 R0, RZ, RZ, UR4 ;  /* 0x00000004ff007e24 */ /* 0x000fca000f8e00ff */
[----:B------:R-:W-:-:S04]  /*10b0*/  SHF.L.U32 R0, R0, 0x1f, RZ ;  /* 0x0000001f00007819 */ /* 0x000fc800000006ff */
[----:B------:R-:W1:Y:S02]  /*10c0*/  SYNCS.PHASECHK.TRANS64.TRYWAIT P0, [UR46+0x22800], R0 ;  /* 0x02280000ff0075a7 */ /* 0x000e64000800016e */
[----:B-1----:R-:W-:Y:S05]  /*10d0*/  @!P0 BRA `(.L_x_10) ;  /* 0x0000007c00808947 */ /* 0x002fea0003800000 */
.L_x_87:
[----:B-1----:R-:W-:Y:S01]  /*10e0*/  MOV R0, UR45 ;  /* 0x0000002d00007c02 */ /* 0x002fe20008000f00 */
[----:B------:R-:W-:Y:S05]  /*10f0*/  WARPSYNC.ALL ;  /* 0x0000000000007948 */ /* 0x000fea0003800000 */
[----:B------:R1:W-:Y:S01]  /*1100*/  BAR.SYNC.DEFER_BLOCKING R6, 0x100 ;  /* 0x000400060000751d */ /* 0x0003e20000010000 */
[----:B------:R-:W-:-:S13]  /*1110*/  ISETP.NE.AND P0, PT, R0, 0x3, PT ;  /* 0x000000030000780c */ /* 0x000fda0003f05270 */
[----:B-1----:R-:W-:Y:S05]  /*1120*/  @!P0 BRA `(.L_x_11) ;  /* 0x0000000000048947 */ /* 0x002fea0003800000 */
[----:B------:R-:W-:Y:S01]  /*1130*/  BPT.TRAP 0x1 ;  /* 0x000000040000795c */ /* 0x000fe20000300000 */
.L_x_11:
[----:B------:R-:W-:Y:S01]  /*1140*/  ULEA UR21, UR39, UR46, 0x3 ;  /* 0x0000002e27157291 */ /* 0x000fe2000f8e183f */
[----:B------:R-:W-:-:S05]  /*1150*/  IMAD.U32 R7, RZ, RZ, UR42 ;  /* 0x0000002aff077e24 */ /* 0x000fca000f8e00ff */
[----:B------:R-:W-:-:S04]  /*1160*/  SHF.L.U32 R7, R7, 0x1f, RZ ;  /* 0x0000001f07077819 */ /* 0x000fc800000006ff */
[----:B------:R1:W2:Y:S01]  /*1170*/  SYNCS.PHASECHK.TRANS64.TRYWAIT P1, [UR21+0x22830], R7 ;  /* 0x02283007ff0075a7 */ /* 0x0002a20008020155 */
[----:B------:R-:W-:Y:S05]  /*1180*/  @!P0 BRA `(.L_x_12) ;  /* 0x0000000000048947 */ /* 0x000fea0003800000 */
[----:B------:R-:W-:Y:S01]  /*1190*/  BPT.TRAP 0x1 ;  /* 0x000000040000795c */ /* 0x000fe20000300000 */
.L_x_12:
[----:B--2---:R-:W-:Y:S05]  /*11a0*/  @P1 BRA `(.L_x_13) ;  /* 0x0000000000081947 */ /* 0x004fea0003800000 */
[----:B------:R-:W2:Y:S02]  /*11b0*/  SYNCS.PHASECHK.TRANS64.TRYWAIT P1, [UR21+0x22830], R7 ;  /* 0x02283007ff0075a7 */ /* 0x000ea40008020155 */
[----:B--2---:R-:W-:Y:S05]  /*11c0*/  @!P1 BRA `(.L_x_14) ;  /* 0x0000007c005c9947 */ /* 0x004fea0003800000 */
.L_x_13:
[----:B------:R-:W-:Y:S01]  /*11d0*/  UIADD3 UR4, UR46, 0x1c400, URZ ;  /* 0x0001c4002e047890 */ /* 0x000fe2000fffe03f */
[----:B------:R-:W-:Y:S01]  /*11e0*/  WARPGROUP.ARRIVE ;  /* 0x00000000000079c5 */ /* 0x000fe20000000000 */
[----:B------:R-:W-:Y:S01]  /*11f0*/  ULOP3.LUT UR16, UR51, 0x10000, URZ, 0xfc, !UPT ;  /* 0x0001000033107892 */ /* 0x000fe2000f8efc3f */
[----:B------:R-:W-:Y:S01]  /*1200*/  P2R R10, PR, RZ, 0x1 ;  /* 0x00000001ff0a7803 */ /* 0x000fe20000000000 */
[----:B------:R-:W-:-:S03]  /*1210*/  USHF.R.U32.HI UR4, URZ, 0x4, UR4 ;  /* 0x000000043f047899 */ /* 0x000fc60008011604 */
[----:B------:R-:W3:Y:S01]  /*1220*/  S2R R12, SR_TID.X ;  /* 0x00000000000c7919 */ /* 0x000ee20000002100 */
[----:B------:R-:W-:Y:S01]  /*1230*/  UMOV UR17, 0x40000040 ;  /* 0x4000004000117882 */ /* 0x000fe20000000000 */
[----:B------:R-:W-:Y:S01]  /*1240*/  UMOV UR19, 0x40000040 ;  /* 0x4000004000137882 */ /* 0x000fe20000000000 */
[----:B------:R-:W-:Y:S01]  /*1250*/  ULOP3.LUT UR4, UR4, 0x3fff, URZ, 0xc0, !UPT ;  /* 0x00003fff04047892 */ /* 0x000fe2000f8ec03f */
[----:B------:R-:W-:Y:S01]  /*1260*/  UMOV UR5, 0x40000040 ;  /* 0x4000004000057882 */ /* 0x000fe20000000000 */
[----:B------:R-:W-:Y:S02]  /*1270*/  UMOV UR7, 0x40000040 ;  /* 0x4000004000077882 */ /* 0x000fe40000000000 */
[----:B------:R-:W-:Y:S02]  /*1280*/  ULOP3.LUT UR20, UR4, 0x10000, URZ, 0xfc, !UPT ;  /* 0x0001000004147892 */ /* 0x000fe4000f8efc3f */
[----:B------:R-:W-:Y:S02]  /*1290*/  UIADD3 UR4, UR16, 0x2, URZ ;  /* 0x0000000210047890 */ /* 0x000fe4000fffe03f */
[----:B------:R-:W-:-:S02]  /*12a0*/  UIMAD UR18, UR39, 0x300, UR20 ;  /* 0x00000300271278a4 */ /* 0x000fc4000f8e0214 */
[----:B------:R-:W-:Y:S02]  /*12b0*/  UIADD3 UR8, UR16, 0x4, URZ ;  /* 0x0000000410087890 */ /* 0x000fe4000fffe03f */
[----:B------:R-:W-:Y:S02]  /*12c0*/  UIADD3 UR6, UR18, 0x2, URZ ;  /* 0x0000000212067890 */ /* 0x000fe4000fffe03f */
[----:B------:R-:W-:Y:S01]  /*12d0*/  UIADD3 UR10, UR18, 0x4, URZ ;  /* 0x00000004120a7890 */ /* 0x000fe2000fffe03f */
[----:B------:R-:W-:Y:S02]  /*12e0*/  UMOV UR9, 0x40000040 ;  /* 0x4000004000097882 */ /* 0x000fe40000000000 */
[----:B------:R-:W-:Y:S01]  /*12f0*/  HGMMA.64x96x16.F32.BF16 R24, gdesc[UR16], RZ, !UPT, gsb0 ;  /* 0x01600000101879f0 */ /* 0x000fe2000c0018ff */
[----:B------:R-:W-:Y:S01]  /*1300*/  UMOV UR11, 0x40000040 ;  /* 0x40000040000b7882 */ /* 0x000fe20000000000 */
[----:B------:R-:W-:Y:S02]  /*1310*/  UIADD3 UR12, UR16, 0x6, URZ ;  /* 0x00000006100c7890 */ /* 0x000fe4000fffe03f */
[----:B------:R-:W-:Y:S01]  /*1320*/  UIADD3 UR14, UR18, 0x6, URZ ;  /* 0x00000006120e7890 */ /* 0x000fe2000fffe03f */
[----:B------:R-:W-:Y:S01]  /*1330*/  UMOV UR13, 0x40000040 ;  /* 0x40000040000d7882 */ /* 0x000fe20000000000 */
[----:B------:R-:W-:Y:S01]  /*1340*/  UMOV UR15, 0x40000040 ;  /* 0x40000040000f7882 */ /* 0x000fe20000000000 */
[----:B---3--:R-:W-:Y:S01]  /*1350*/  LOP3.LUT R12, R12, 0x7f, RZ, 0xc0, !PT ;  /* 0x0000007f0c0c7812 */ /* 0x008fe200078ec0ff */
[----:B------:R-:W-:-:S02]  /*1360*/  WARPGROUP.DEPBAR.LE gsb0, 0x0 ;  /* 0x00008000000079c5 */ /* 0x000fc40000010000 */
[----:B------:R-:W-:-:S06]  /*1370*/  WARPGROUP.ARRIVE ;  /* 0x00000000000079c5 */ /* 0x000fcc0000000000 */
[----:B------:R-:W-:Y:S01]  /*1380*/  HGMMA.64x96x16.F32.BF16 R24, gdesc[UR4], R24, gsb0 ;  /* 0x01600000041879f0 */ /* 0x000fe20008001818 */
[----:B------:R-:W-:-:S04]  /*1390*/  UIMAD UR6, UR47, -0x60, UR50 ;  /* 0xffffffa02f0678a4 */ /* 0x000fc8000f8e0232 */
[----:B------:R-:W-:-:S06]  /*13a0*/  UIADD3 UR6, UR6, 0x60, URZ ;  /* 0x0000006006067890 */ /* 0x000fcc000fffe03f */
[----:B--2---:R-:W-:-:S04]  /*13b0*/  IMAD.U32 R0, RZ, RZ, UR6 ;  /* 0x00000006ff007e24 */ /* 0x004fc8000f8e00ff */
[----:B------:R-:W-:-:S05]  /*13c0*/  IMAD R0, R23, -0x2, R0 ;  /* 0xfffffffe17007824 */ /* 0x000fca00078e0200 */
[C---:B------:R-:W-:Y:S02]  /*13d0*/  ISETP.GT.AND P6, PT, R0.reuse, RZ, PT ;  /* 0x000000ff0000720c */ /* 0x040fe40003fc4270 */
[C---:B------:R-:W-:Y:S02]  /*13e0*/  ISETP.GT.AND P5, PT, R0.reuse, 0x1, PT ;  /* 0x000000010000780c */ /* 0x040fe40003fa4270 */
[C---:B------:R-:W-:Y:S02]  /*13f0*/  ISETP.GT.AND P4, PT, R0.reuse, 0x8, PT ;  /* 0x000000080000780c */ /* 0x040fe40003f84270 */
[C---:B------:R-:W-:Y:S02]  /*1400*/  ISETP.GT.AND P3, PT, R0.reuse, 0x9, PT ;  /* 0x000000090000780c */ /* 0x040fe40003f64270 */
[C---:B------:R-:W-:Y:S02]  /*1410*/  ISETP.GT.AND P2, PT, R0.reuse, 0x10, PT ;  /* 0x000000100000780c */ /* 0x040fe40003f44270 */
[----:B------:R-:W-:Y:S01]  /*1420*/  ISETP.GT.AND P1, PT, R0, 0x11, PT ;  /* 0x000000110000780c */ /* 0x000fe20003f24270 */
[----:B------:R-:W-:-:S02]  /*1430*/  WARPGROUP.DEPBAR.LE gsb0, 0x0 ;  /* 0x00008000000079c5 */ /* 0x000fc40000010000 */
[----:B------:R-:W-:-:S06]  /*1440*/  WARPGROUP.ARRIVE ;  /* 0x00000000000079c5 */ /* 0x000fcc0000000000 */
[----:B------:R-:W-:Y:S01]  /*1450*/  HGMMA.64x96x16.F32.BF16 R24, gdesc[UR8], R24, gsb0 ;  /* 0x01600000081879f0 */ /* 0x000fe20008001818 */
[----:B------:R-:W-:Y:S02]  /*1460*/  ULDC UR10, c[0x0][0x988] ;  /* 0x00026200000a7ab9 */ /* 0x000fe40000000800 */
[----:B------:R-:W-:Y:S02]  /*1470*/  WARPGROUP.DEPBAR.LE gsb0, 0x0 ;  /* 0x00008000000079c5 */ /* 0x000fe40000010000 */
[----:B------:R-:W-:-:S06]  /*1480*/  WARPGROUP.ARRIVE ;  /* 0x00000000000079c5 */ /* 0x000fcc0000000000 */
[----:B------:R-:W-:Y:S03]  /*1490*/  HGMMA.64x96x16.F32.BF16 R24, gdesc[UR12], R24, gsb0 ;  /* 0x016000000c1879f0 */ /* 0x000fe60008001818 */
[----:B------:R-:W-:Y:S02]  /*14a0*/  WARPGROUP.DEPBAR.LE gsb0, 0x0 ;  /* 0x00008000000079c5 */ /* 0x000fe40000010000 */
[----:B------:R-:W-:Y:S02]  /*14b0*/  FSEL R24, R24, -INF , P6 ;  /* 0xff80000018187808 */ /* 0x000fe40003000000 */
[----:B------:R-:W-:Y:S02]  /*14c0*/  FSEL R25, R25, -INF , P5 ;  /* 0xff80000019197808 */ /* 0x000fe40002800000 */
[----:B------:R-:W-:Y:S02]  /*14d0*/  FSEL R28, R28, -INF , P4 ;  /* 0xff8000001c1c7808 */ /* 0x000fe40002000000 */
[----:B------:R-:W-:-:S02]  /*14e0*/  FMNMX.FTZ R3, R24, R25, !PT ;  /* 0x0000001918037209 */ /* 0x000fc40007810000 */
[----:B------:R-:W-:Y:S02]  /*14f0*/  FSEL R29, R29, -INF , P3 ;  /* 0xff8000001d1d7808 */ /* 0x000fe40001800000 */
[----:B------:R-:W-:Y:S02]  /*1500*/  FMNMX.FTZ R4, R28, R3, !PT ;  /* 0x000000031c047209 */ /* 0x000fe40007810000 */
[----:B------:R-:W-:Y:S02]  /*1510*/  FSEL R32, R32, -INF , P2 ;  /* 0xff80000020207808 */ /* 0x000fe40001000000 */
[----:B------:R-:W-:Y:S02]  /*1520*/  FMNMX.FTZ R3, R29, R4, !PT ;  /* 0x000000041d037209 */ /* 0x000fe40007810000 */
[----:B------:R-:W-:Y:S02]  /*1530*/  FSEL R26, R26, -INF , P6 ;  /* 0xff8000001a1a7808 */ /* 0x000fe40003000000 */
[----:B------:R-:W-:-:S02]  /*1540*/  ISETP.GT.AND P6, PT, R0, 0x18, PT ;  /* 0x000000180000780c */ /* 0x000fc40003fc4270 */
[----:B------:R-:W-:Y:S02]  /*1550*/  FSEL R33, R33, -INF , P1 ;  /* 0xff80000021217808 */ /* 0x000fe40000800000 */
[----:B------:R-:W-:Y:S02]  /*1560*/  FMNMX.FTZ R4, R32, R3, !PT ;  /* 0x0000000320047209 */ /* 0x000fe40007810000 */
[----:B------:R-:W-:Y:S02]  /*1570*/  FSEL R27, R27, -INF , P5 ;  /* 0xff8000001b1b7808 */ /* 0x000fe40002800000 */
[----:B------:R-:W-:Y:S02]  /*1580*/  ISETP.GT.AND P5, PT, R0, 0x19, PT ;  /* 0x000000190000780c */ /* 0x000fe40003fa4270 */
[----:B------:R-:W-:Y:S02]  /*1590*/  FSEL R36, R36, -INF , P6 ;  /* 0xff80000024247808 */ /* 0x000fe40003000000 */
[----:B------:R-:W-:-:S02]  /*15a0*/  FMNMX.FTZ R3, R33, R4, !PT ;  /* 0x0000000421037209 */ /* 0x000fc40007810000 */
[----:B------:R-:W-:Y:S02]  /*15b0*/  FSEL R30, R30, -INF , P4 ;  /* 0xff8000001e1e7808 */ /* 0x000fe40002000000 */
[----:B------:R-:W-:Y:S02]  /*15c0*/  ISETP.GT.AND P4, PT, R0, 0x20, PT ;  /* 0x000000200000780c */ /* 0x000fe40003f84270 */
        /* <DEDUP_REMOVED lines=63> */
[----:B------:R-:W-:-:S02]  /*19c0*/  FMNMX.FTZ R0, R68, R3, !PT ;  /* 0x0000000344007209 */ /* 0x000fc40007810000 */
[----:B------:R-:W-:Y:S02]  /*19d0*/  FSEL R62, R62, -INF , P6 ;  /* 0xff8000003e3e7808 */ /* 0x000fe40003000000 */
[----:B------:R-:W-:Y:S02]  /*19e0*/  FMNMX.FTZ R5, R69, R0, !PT ;  /* 0x0000000045057209 */ /* 0x000fe40007810000 */
[----:B------:R-:W-:Y:S02]  /*19f0*/  FSEL R63, R63, -INF , P5 ;  /* 0xff8000003f3f7808 */ /* 0x000fe40002800000 */
[----:B------:R-:W-:Y:S01]  /*1a00*/  FSEL R66, R66, -INF , P4 ;  /* 0xff80000042427808 */ /* 0x000fe20002000000 */
[----:B------:R-:W2:Y:S01]  /*1a10*/  SHFL.BFLY PT, R0, R5, 0x2, 0x1f ;  /* 0x0c401f0005007f89 */ /* 0x000ea200000e0000 */
[----:B------:R-:W-:Y:S02]  /*1a20*/  FSEL R67, R67, -INF , P3 ;  /* 0xff80000043437808 */ /* 0x000fe40001800000 */
[----:B------:R-:W-:-:S02]  /*1a30*/  FSEL R70, R70, -INF , P2 ;  /* 0xff80000046467808 */ /* 0x000fc40001000000 */
[----:B------:R-:W-:Y:S02]  /*1a40*/  FSEL R71, R71, -INF , P1 ;  /* 0xff80000047477808 */ /* 0x000fe40000800000 */
[----:B--2---:R-:W-:-:S05]  /*1a50*/  FMNMX.FTZ R8, R5, R0, !PT ;  /* 0x0000000005087209 */ /* 0x004fca0007810000 */
[----:B------:R-:W2:Y:S02]  /*1a60*/  SHFL.BFLY PT, R3, R8, 0x1, 0x1f ;  /* 0x0c201f0008037f89 */ /* 0x000ea400000e0000 */
[----:B--2---:R-:W-:Y:S01]  /*1a70*/  FMNMX.FTZ R0, R8, R3, !PT ;  /* 0x0000000308007209 */ /* 0x004fe20007810000 */
[----:B------:R-:W-:-:S03]  /*1a80*/  IMAD.U32 R8, RZ, RZ, UR21 ;  /* 0x00000015ff087e24 */ /* 0x000fc6000f8e00ff */
[C---:B------:R-:W-:Y:S01]  /*1a90*/  FSETP.NEU.FTZ.AND P0, PT, R0.reuse, -INF , PT ;  /* 0xff8000000000780b */ /* 0x040fe20003f1d000 */
[----:B------:R-:W-:-:S05]  /*1aa0*/  FMUL.FTZ R3, R0, UR10 ;  /* 0x0000000a00037c20 */ /* 0x000fca0008410000 */
[----:B------:R-:W-:Y:S02]  /*1ab0*/  FSEL R9, R3, RZ, P0 ;  /* 0x000000ff03097208 */ /* 0x000fe40000000000 */
[----:B------:R-:W-:Y:S02]  /*1ac0*/  FMNMX.FTZ R3, R26, R27, !PT ;  /* 0x0000001b1a037209 */ /* 0x000fe40007810000 */
[----:B------:R-:W-:Y:S01]  /*1ad0*/  ISETP.NE.AND P0, PT, R10, RZ, PT ;  /* 0x000000ff0a00720c */ /* 0x000fe20003f05270 */
[--C-:B------:R-:W-:Y:S01]  /*1ae0*/  FFMA.FTZ R24, R24, UR10, -R9.reuse ;  /* 0x0000000a18187c23 */ /* 0x100fe20008010809 */
[----:B------:R-:W-:Y:S01]  /*1af0*/  FMNMX.FTZ R4, R30, R3, !PT ;  /* 0x000000031e047209 */ /* 0x000fe20007810000 */
[--C-:B------:R-:W-:Y:S01]  /*1b00*/  FFMA.FTZ R25, R25, UR10, -R9.reuse ;  /* 0x0000000a19197c23 */ /* 0x100fe20008010809 */
[--C-:B------:R-:W-:Y:S01]  /*1b10*/  FFMA.FTZ R28, R28, UR10, -R9.reuse ;  /* 0x0000000a1c1c7c23 */ /* 0x100fe20008010809 */
[--C-:B------:R-:W-:Y:S01]  /*1b20*/  FFMA.FTZ R29, R29, UR10, -R9.reuse ;  /* 0x0000000a1d1d7c23 */ /* 0x100fe20008010809 */
[----:B------:R-:W-:Y:S01]  /*1b30*/  FMNMX.FTZ R3, R31, R4, !PT ;  /* 0x000000041f037209 */ /* 0x000fe20007810000 */
[----:B------:R-:W-:Y:S01]  /*1b40*/  MUFU.EX2 R24, R24 ;  /* 0x0000001800187308 */ /* 0x000fe20000000800 */
[--C-:B------:R-:W-:Y:S01]  /*1b50*/  FFMA.FTZ R32, R32, UR10, -R9.reuse ;  /* 0x0000000a20207c23 */ /* 0x100fe20008010809 */
[--C-:B------:R-:W-:Y:S01]  /*1b60*/  FFMA.FTZ R33, R33, UR10, -R9.reuse ;  /* 0x0000000a21217c23 */ /* 0x100fe20008010809 */
[----:B------:R-:W-:Y:S01]  /*1b70*/  FMNMX.FTZ R4, R34, R3, !PT ;  /* 0x0000000322047209 */ /* 0x000fe20007810000 */
[--C-:B------:R-:W-:Y:S01]  /*1b80*/  FFMA.FTZ R36, R36, UR10, -R9.reuse ;  /* 0x0000000a24247c23 */ /* 0x100fe20008010809 */
[--C-:B------:R-:W-:Y:S01]  /*1b90*/  FFMA.FTZ R37, R37, UR10, -R9.reuse ;  /* 0x0000000a25257c23 */ /* 0x100fe20008010809 */
[--C-:B------:R-:W-:Y:S01]  /*1ba0*/  FFMA.FTZ R40, R40, UR10, -R9.reuse ;  /* 0x0000000a28287c23 */ /* 0x100fe20008010809 */
[----:B------:R-:W-:Y:S01]  /*1bb0*/  FMNMX.FTZ R3, R35, R4, !PT ;  /* 0x0000000423037209 */ /* 0x000fe20007810000 */
[----:B------:R-:W2:Y:S01]  /*1bc0*/  MUFU.EX2 R25, R25 ;  /* 0x0000001900197308 */ /* 0x000ea20000000800 */
[--C-:B------:R-:W-:Y:S01]  /*1bd0*/  FFMA.FTZ R41, R41, UR10, -R9.reuse ;  /* 0x0000000a29297c23 */ /* 0x100fe20008010809 */
        /* <DEDUP_REMOVED lines=12> */
[----:B------:R-:W-:Y:S01]  /*1ca0*/  FFMA.FTZ R60, R60, UR10, -R9 ;  /* 0x0000000a3c3c7c23 */ /* 0x000fe20008010809 */
[----:B------:R-:W-:Y:S01]  /*1cb0*/  FMNMX.FTZ R3, R43, R4, !PT ;  /* 0x000000042b037209 */ /* 0x000fe20007810000 */
[----:B------:R-:W3:Y:S01]  /*1cc0*/  MUFU.EX2 R29, R29 ;  /* 0x0000001d001d7308 */ /* 0x000ee20000000800 */
[----:B--2---:R-:W-:Y:S01]  /*1cd0*/  FADD.FTZ R11, R24, R25 ;  /* 0x00000019180b7221 */ /* 0x004fe20000010000 */
[--C-:B------:R-:W-:Y:S01]  /*1ce0*/  FFMA.FTZ R61, R61, UR10, -R9.reuse ;  /* 0x0000000a3d3d7c23 */ /* 0x100fe20008010809 */
[----:B------:R-:W-:Y:S01]  /*1cf0*/  FMNMX.FTZ R4, R46, R3, !PT ;  /* 0x000000032e047209 */ /* 0x000fe20007810000 */
[--C-:B------:R-:W-:Y:S01]  /*1d00*/  FFMA.FTZ R64, R64, UR10, -R9.reuse ;  /* 0x0000000a40407c23 */ /* 0x100fe20008010809 */
[--C-:B------:R-:W-:Y:S01]  /*1d10*/  FFMA.FTZ R65, R65, UR10, -R9.reuse ;  /* 0x0000000a41417c23 */ /* 0x100fe20008010809 */
[--C-:B------:R-:W-:Y:S01]  /*1d20*/  FFMA.FTZ R68, R68, UR10, -R9.reuse ;  /* 0x0000000a44447c23 */ /* 0x100fe20008010809 */
[----:B------:R-:W-:Y:S01]  /*1d30*/  FMNMX.FTZ R3, R47, R4, !PT ;  /* 0x000000042f037209 */ /* 0x000fe20007810000 */
[----:B------:R-:W-:Y:S01]  /*1d40*/  MUFU.EX2 R32, R32 ;  /* 0x0000002000207308 */ /* 0x000fe20000000800 */
[----:B------:R-:W-:Y:S01]  /*1d50*/  FFMA.FTZ R9, R69, UR10, -R9 ;  /* 0x0000000a45097c23 */ /* 0x000fe20008010809 */
[----:B------:R-:W-:-:S02]  /*1d60*/  F2FP.BF16.F32.PACK_AB R152, R25, R24 ;  /* 0x000000181998723e */ /* 0x000fc400000010ff */
[----:B------:R-:W-:-:S04]  /*1d70*/  FMNMX.FTZ R4, R50, R3, !PT ;  /* 0x0000000332047209 */ /* 0x000fc80007810000 */
[----:B------:R-:W-:Y:S01]  /*1d80*/  FMNMX.FTZ R3, R51, R4, !PT ;  /* 0x0000000433037209 */ /* 0x000fe20007810000 */
[----:B------:R-:W2:Y:S01]  /*1d90*/  MUFU.EX2 R33, R33 ;  /* 0x0000002100217308 */ /* 0x000ea20000000800 */
[----:B---3--:R-:W-:Y:S02]  /*1da0*/  F2FP.BF16.F32.PACK_AB R154, R29, R28 ;  /* 0x0000001c1d9a723e */ /* 0x008fe400000010ff */
[----:B------:R-:W-:-:S04]  /*1db0*/  FMNMX.FTZ R4, R54, R3, !PT ;  /* 0x0000000336047209 */ /* 0x000fc80007810000 */
[----:B------:R-:W-:Y:S01]  /*1dc0*/  FMNMX.FTZ R3, R55, R4, !PT ;  /* 0x0000000437037209 */ /* 0x000fe20007810000 */
[----:B------:R-:W-:Y:S03]  /*1dd0*/  MUFU.EX2 R36, R36 ;  /* 0x0000002400247308 */ /* 0x000fe60000000800 */
[----:B------:R-:W-:-:S04]  /*1de0*/  FMNMX.FTZ R4, R58, R3, !PT ;  /* 0x000000033a047209 */ /* 0x000fc80007810000 */
[----:B------:R-:W-:Y:S01]  /*1df0*/  FMNMX.FTZ R3, R59, R4, !PT ;  /* 0x000000043b037209 */ /* 0x000fe20007810000 */
[----:B------:R-:W3:Y:S01]  /*1e00*/  MUFU.EX2 R37, R37 ;  /* 0x0000002500257308 */ /* 0x000ee20000000800 */
[----:B--2---:R-:W-:Y:S02]  /*1e10*/  F2FP.BF16.F32.PACK_AB R156, R33, R32 ;  /* 0x00000020219c723e */ /* 0x004fe400000010ff */
[----:B------:R-:W-:-:S04]  /*1e20*/  FMNMX.FTZ R4, R62, R3, !PT ;  /* 0x000000033e047209 */ /* 0x000fc80007810000 */
[----:B------:R-:W-:Y:S01]  /*1e30*/  FMNMX.FTZ R3, R63, R4, !PT ;  /* 0x000000043f037209 */ /* 0x000fe20007810000 */
[----:B------:R-:W-:Y:S03]  /*1e40*/  MUFU.EX2 R40, R40 ;  /* 0x0000002800287308 */ /* 0x000fe60000000800 */
[----:B------:R-:W-:-:S04]  /*1e50*/  FMNMX.FTZ R4, R66, R3, !PT ;  /* 0x0000000342047209 */ /* 0x000fc80007810000 */
[----:B------:R-:W-:Y:S01]  /*1e60*/  FMNMX.FTZ R3, R67, R4, !PT ;  /* 0x0000000443037209 */ /* 0x000fe20007810000 */
[----:B------:R-:W2:Y:S01]  /*1e70*/  MUFU.EX2 R41, R41 ;  /* 0x0000002900297308 */ /* 0x000ea20000000800 */
[----:B---3--:R-:W-:Y:S02]  /*1e80*/  F2FP.BF16.F32.PACK_AB R158, R37, R36 ;  /* 0x00000024259e723e */ /* 0x008fe400000010ff */
[----:B------:R-:W-:-:S04]  /*1e90*/  FMNMX.FTZ R4, R70, R3, !PT ;  /* 0x0000000346047209 */ /* 0x000fc80007810000 */
[----:B------:R-:W-:Y:S01]  /*1ea0*/  FMNMX.FTZ R4, R71, R4, !PT ;  /* 0x0000000447047209 */ /* 0x000fe20007810000 */
[----:B------:R-:W-:Y:S04]  /*1eb0*/  MUFU.EX2 R44, R44 ;  /* 0x0000002c002c7308 */ /* 0x000fe80000000800 */
[----:B------:R-:W3:Y:S04]  /*1ec0*/  SHFL.BFLY PT, R3, R4, 0x2, 0x1f ;  /* 0x0c401f0004037f89 */ /* 0x000ee800000e0000 */
[----:B------:R-:W4:Y:S01]  /*1ed0*/  MUFU.EX2 R45, R45 ;  /* 0x0000002d002d7308 */ /* 0x000f220000000800 */
[----:B--2---:R-:W-:-:S07]  /*1ee0*/  F2FP.BF16.F32.PACK_AB R160, R41, R40 ;  /* 0x0000002829a0723e */ /* 0x004fce00000010ff */
[----:B------:R-:W-:Y:S08]  /*1ef0*/  MUFU.EX2 R48, R48 ;  /* 0x0000003000307308 */ /* 0x000ff00000000800 */
[----:B------:R-:W2:Y:S01]  /*1f00*/  MUFU.EX2 R49, R49 ;  /* 0x0000003100317308 */ /* 0x000ea20000000800 */
[----:B----4-:R-:W-:Y:S02]  /*1f10*/  F2FP.BF16.F32.PACK_AB R162, R45, R44 ;  /* 0x0000002c2da2723e */ /* 0x010fe400000010ff */
[----:B---3--:R-:W-:-:S05]  /*1f20*/  FMNMX.FTZ R5, R4, R3, !PT ;  /* 0x0000000304057209 */ /* 0x008fca0007810000 */
[----:B------:R-:W-:Y:S01]  /*1f30*/  MUFU.EX2 R52, R52 ;  /* 0x0000003400347308 */ /* 0x000fe20000000800 */
[----:B------:R-:W3:Y:S07]  /*1f40*/  SHFL.BFLY PT, R4, R5, 0x1, 0x1f ;  /* 0x0c201f0005047f89 */ /* 0x000eee00000e0000 */
[----:B------:R-:W4:Y:S01]  /*1f50*/  MUFU.EX2 R53, R53 ;  /* 0x0000003500357308 */ /* 0x000f220000000800 */
[----:B--2---:R-:W-:-:S07]  /*1f60*/  F2FP.BF16.F32.PACK_AB R164, R49, R48 ;  /* 0x0000003031a4723e */ /* 0x004fce00000010ff */
[----:B------:R-:W-:Y:S08]  /*1f70*/  MUFU.EX2 R56, R56 ;  /* 0x0000003800387308 */ /* 0x000ff00000000800 */
[----:B------:R-:W-:Y:S01]  /*1f80*/  MUFU.EX2 R57, R57 ;  /* 0x0000003900397308 */ /* 0x000fe20000000800 */
[----:B---3--:R-:W-:Y:S02]  /*1f90*/  FMNMX.FTZ R3, R5, R4, !PT ;  /* 0x0000000405037209 */ /* 0x008fe40007810000 */
[----:B----4-:R-:W-:-:S02]  /*1fa0*/  F2FP.BF16.F32.PACK_AB R166, R53, R52 ;  /* 0x0000003435a6723e */ /* 0x010fc400000010ff */
[C---:B------:R-:W-:Y:S01]  /*1fb0*/  FSETP.NEU.FTZ.AND P1, PT, R3.reuse, -INF , PT ;  /* 0xff8000000300780b */ /* 0x040fe20003f3d000 */
[----:B------:R-:W-:Y:S02]  /*1fc0*/  FMUL.FTZ R4, R3, UR10 ;  /* 0x0000000a03047c20 */ /* 0x000fe40008410000 */
[----:B------:R-:W-:Y:S03]  /*1fd0*/  MUFU.EX2 R60, R60 ;  /* 0x0000003c003c7308 */ /* 0x000fe60000000800 */
[----:B------:R-:W-:Y:S01]  /*1fe0*/  FSEL R5, R4, RZ, P1 ;  /* 0x000000ff04057208 */ /* 0x000fe20000800000 */
[----:B------:R-:W-:Y:S01]  /*1ff0*/  FADD.FTZ R4, R28, R11 ;  /* 0x0000000b1c047221 */ /* 0x000fe20000010000 */
[----:B------:R-:W-:Y:S02]  /*2000*/  ISETP.NE.AND P1, PT, R12, RZ, PT ;  /* 0x000000ff0c00720c */ /* 0x000fe40003f25270 */
[----:B------:R-:W-:Y:S01]  /*2010*/  IADD3 R12, -R18, 0xb, RZ ;  /* 0x0000000b120c7810 */ /* 0x000fe20007ffe1ff */
[--C-:B------:R-:W-:Y:S01]  /*2020*/  FFMA.FTZ R26, R26, UR10, -R5.reuse ;  /* 0x0000000a1a1a7c23 */ /* 0x100fe20008010805 */
[--C-:B------:R-:W-:Y:S01]  /*2030*/  FFMA.FTZ R27, R27, UR10, -R5.reuse ;  /* 0x0000000a1b1b7c23 */ /* 0x100fe20008010805 */
[--C-:B------:R-:W-:Y:S01]  /*2040*/  FFMA.FTZ R30, R30, UR10, -R5.reuse ;  /* 0x0000000a1e1e7c23 */ /* 0x100fe20008010805 */
[--C-:B------:R-:W-:Y:S01]  /*2050*/  FFMA.FTZ R31, R31, UR10, -R5.reuse ;  /* 0x0000000a1f1f7c23 */ /* 0x100fe20008010805 */
[--C-:B------:R-:W-:Y:S01]  /*2060*/  FFMA.FTZ R34, R34, UR10, -R5.reuse ;  /* 0x0000000a22227c23 */ /* 0x100fe20008010805 */
[--C-:B------:R-:W-:Y:S01]  /*2070*/  FFMA.FTZ R35, R35, UR10, -R5.reuse ;  /* 0x0000000a23237c23 */ /* 0x100fe20008010805 */
[----:B------:R-:W-:Y:S01]  /*2080*/  MUFU.EX2 R26, R26 ;  /* 0x0000001a001a7308 */ /* 0x000fe20000000800 */
[----:B------:R-:W-:Y:S01]  /*2090*/  FADD.FTZ R11, R29, R4 ;  /* 0x000000041d0b7221 */ /* 0x000fe20000010000 */
[--C-:B------:R-:W-:Y:S01]  /*20a0*/  FFMA.FTZ R38, R38, UR10, -R5.reuse ;  /* 0x0000000a26267c23 */ /* 0x100fe20008010805 */
[--C-:B------:R-:W-:Y:S01]  /*20b0*/  FFMA.FTZ R39, R39, UR10, -R5.reuse ;  /* 0x0000000a27277c23 */ /* 0x100fe20008010805 */
[----:B------:R-:W-:Y:S01]  /*20c0*/  FFMA.FTZ R42, R42, UR10, -R5 ;  /* 0x0000000a2a2a7c23 */ /* 0x000fe20008010805 */
[----:B------:R-:W-:Y:S01]  /*20d0*/  FADD.FTZ R4, R32, R11 ;  /* 0x0000000b20047221 */ /* 0x000fe20000010000 */
[--C-:B------:R-:W-:Y:S01]  /*20e0*/  FFMA.FTZ R43, R43, UR10, -R5.reuse ;  /* 0x0000000a2b2b7c23 */ /* 0x100fe20008010805 */
[--C-:B------:R-:W-:Y:S01]  /*20f0*/  FFMA.FTZ R46, R46, UR10, -R5.reuse ;  /* 0x0000000a2e2e7c23 */ /* 0x100fe20008010805 */
[----:B------:R-:W2:Y:S01]  /*2100*/  MUFU.EX2 R27, R27 ;  /* 0x0000001b001b7308 */ /* 0x000ea20000000800 */
[----:B------:R-:W-:Y:S01]  /*2110*/  FADD.FTZ R13, R33, R4 ;  /* 0x00000004210d7221 */ /* 0x000fe20000010000 */
[--C-:B------:R-:W-:Y:S01]  /*2120*/  FFMA.FTZ R47, R47, UR10, -R5.reuse ;  /* 0x0000000a2f2f7c23 */ /* 0x100fe20008010805 */
[--C-:B------:R-:W-:Y:S01]  /*2130*/  FFMA.FTZ R50, R50, UR10, -R5.reuse ;  /* 0x0000000a32327c23 */ /* 0x100fe20008010805 */
[----:B------:R-:W-:Y:S01]  /*2140*/  FFMA.FTZ R51, R51, UR10, -R5 ;  /* 0x0000000a33337c23 */ /* 0x000fe20008010805 */
[----:B------:R-:W-:Y:S01]  /*2150*/  FADD.FTZ R10, R36, R13 ;  /* 0x0000000d240a7221 */ /* 0x000fe20000010000 */
[--C-:B------:R-:W-:Y:S01]  /*2160*/  FFMA.FTZ R54, R54, UR10, -R5.reuse ;  /* 0x0000000a36367c23 */ /* 0x100fe20008010805 */
[--C-:B------:R-:W-:Y:S01]  /*2170*/  FFMA.FTZ R55, R55, UR10, -R5.reuse ;  /* 0x0000000a37377c23 */ /* 0x100fe20008010805 */
[----:B------:R-:W3:Y:S01]  /*2180*/  MUFU.EX2 R30, R30 ;  /* 0x0000001e001e7308 */ /* 0x000ee20000000800 */
[----:B------:R-:W-:Y:S01]  /*2190*/  FADD.FTZ R13, R37, R10 ;  /* 0x0000000a250d7221 */ /* 0x000fe20000010000 */
[--C-:B------:R-:W-:Y:S01]  /*21a0*/  FFMA.FTZ R58, R58, UR10, -R5.reuse ;  /* 0x0000000a3a3a7c23 */ /* 0x100fe20008010805 */
[--C-:B------:R-:W-:Y:S01]  /*21b0*/  FFMA.FTZ R59, R59, UR10, -R5.reuse ;  /* 0x0000000a3b3b7c23 */ /* 0x100fe20008010805 */
[----:B------:R-:W-:Y:S01]  /*21c0*/  FFMA.FTZ R62, R62, UR10, -R5 ;  /* 0x0000000a3e3e7c23 */ /* 0x000fe20008010805 */
[----:B------:R-:W-:Y:S01]  /*21d0*/  FADD.FTZ R14, R40, R13 ;  /* 0x0000000d280e7221 */ /* 0x000fe20000010000 */
[--C-:B------:R-:W-:Y:S01]  /*21e0*/  FFMA.FTZ R63, R63, UR10, -R5.reuse ;  /* 0x0000000a3f3f7c23 */ /* 0x100fe20008010805 */
[----:B------:R-:W-:Y:S01]  /*21f0*/  FFMA.FTZ R66, R66, UR10, -R5 ;  /* 0x0000000a42427c23 */ /* 0x000fe20008010805 */
[----:B------:R-:W4:Y:S01]  /*2200*/  MUFU.EX2 R31, R31 ;  /* 0x0000001f001f7308 */ /* 0x000f220000000800 */
[----:B--2---:R-:W-:Y:S01]  /*2210*/  FADD.FTZ R11, R26, R27 ;  /* 0x0000001b1a0b7221 */ /* 0x004fe20000010000 */
[----:B------:R-:W-:Y:S01]  /*2220*/  FADD.FTZ R13, R41, R14 ;  /* 0x0000000e290d7221 */ /* 0x000fe20000010000 */
[--C-:B------:R-:W-:Y:S01]  /*2230*/  FFMA.FTZ R67, R67, UR10, -R5.reuse ;  /* 0x0000000a43437c23 */ /* 0x100fe20008010805 */
[--C-:B------:R-:W-:Y:S01]  /*2240*/  FFMA.FTZ R70, R70, UR10, -R5.reuse ;  /* 0x0000000a46467c23 */ /* 0x100fe20008010805 */
[----:B------:R-:W-:Y:S01]  /*2250*/  FFMA.FTZ R71, R71, UR10, -R5 ;  /* 0x0000000a47477c23 */ /* 0x000fe20008010805 */
[----:B------:R-:W-:Y:S01]  /*2260*/  FADD.FTZ R14, R44, R13 ;  /* 0x0000000d2c0e7221 */ /* 0x000fe20000010000 */
[----:B------:R-:W-:Y:S01]  /*2270*/  F2FP.BF16.F32.PACK_AB R168, R57, R56 ;  /* 0x0000003839a8723e */ /* 0x000fe200000010ff */
[----:B------:R-:W2:Y:S01]  /*2280*/  MUFU.EX2 R34, R34 ;  /* 0x0000002200227308 */ /* 0x000ea20000000800 */
[----:B---3--:R-:W-:Y:S01]  /*2290*/  FADD.FTZ R4, R30, R11 ;  /* 0x0000000b1e047221 */ /* 0x008fe20000010000 */
[----:B------:R-:W-:Y:S01]  /*22a0*/  FADD.FTZ R13, R45, R14 ;  /* 0x0000000e2d0d7221 */ /* 0x000fe20000010000 */
[----:B------:R-:W-:-:S05]  /*22b0*/  F2FP.BF16.F32.PACK_AB R153, R27, R26 ;  /* 0x0000001a1b99723e */ /* 0x000fca00000010ff */
[----:B------:R-:W3:Y:S01]  /*22c0*/  MUFU.EX2 R35, R35 ;  /* 0x0000002300237308 */ /* 0x000ee20000000800 */
[C---:B----4-:R-:W-:Y:S01]  /*22d0*/  FADD.FTZ R11, R31.reuse, R4 ;  /* 0x000000041f0b7221 */ /* 0x050fe20000010000 */
[----:B------:R-:W-:Y:S01]  /*22e0*/  @!P1 VIADD R4, R8, 0x22840 ;  /* 0x0002284008049836 */ /* 0x000fe20000000000 */
[----:B------:R-:W-:-:S04]  /*22f0*/  F2FP.BF16.F32.PACK_AB R155, R31, R30 ;  /* 0x0000001e1f9b723e */ /* 0x000fc800000010ff */
[----:B------:R-:W-:Y:S01]  /*2300*/  @!P1 PRMT R4, RZ, 0x654, R4 ;  /* 0x00000654ff049816 */ /* 0x000fe20000000004 */
[----:B------:R-:W4:Y:S01]  /*2310*/  MUFU.EX2 R38, R38 ;  /* 0x0000002600267308 */ /* 0x000f220000000800 */
[----:B--2---:R-:W-:Y:S01]  /*2320*/  FADD.FTZ R10, R34, R11 ;  /* 0x0000000b220a7221 */ /* 0x004fe20000010000 */
[----:B------:R2:W-:Y:S06]  /*2330*/  BAR.ARV R12, 0x100 ;  /* 0x0004000c0000751d */ /* 0x0005ec0000002000 */
[----:B------:R-:W5:Y:S01]  /*2340*/  MUFU.EX2 R39, R39 ;  /* 0x0000002700277308 */ /* 0x000f620000000800 */
[C---:B---3--:R-:W-:Y:S01]  /*2350*/  FADD.FTZ R11, R35.reuse, R10 ;  /* 0x0000000a230b7221 */ /* 0x048fe20000010000 */
[----:B------:R3:W-:Y:S01]  /*2360*/  @!P1 SYNCS.ARRIVE.TRANS64.RED.A1T0 RZ, [R4+URZ], RZ ;  /* 0x000000ff04ff99a7 */ /* 0x0007e2000810043f */
[----:B------:R-:W-:-:S05]  /*2370*/  F2FP.BF16.F32.PACK_AB R157, R35, R34 ;  /* 0x00000022239d723e */ /* 0x000fca00000010ff */
[----:B------:R-:W3:Y:S01]  /*2380*/  MUFU.EX2 R42, R42 ;  /* 0x0000002a002a7308 */ /* 0x000ee20000000800 */
[----:B----4-:R-:W-:-:S07]  /*2390*/  FADD.FTZ R10, R38, R11 ;  /* 0x0000000b260a7221 */ /* 0x010fce0000010000 */
[----:B------:R-:W4:Y:S01]  /*23a0*/  MUFU.EX2 R43, R43 ;  /* 0x0000002b002b7308 */ /* 0x000f220000000800 */
[C---:B-----5:R-:W-:Y:S01]  /*23b0*/  FADD.FTZ R11, R39.reuse, R10 ;  /* 0x0000000a270b7221 */ /* 0x060fe20000010000 */
[----:B------:R-:W-:Y:S01]  /*23c0*/  FADD.FTZ R10, R48, R13 ;  /* 0x0000000d300a7221 */ /* 0x000fe20000010000 */
[----:B------:R-:W-:-:S03]  /*23d0*/  F2FP.BF16.F32.PACK_AB R159, R39, R38 ;  /* 0x00000026279f723e */ /* 0x000fc600000010ff */
[----:B------:R-:W-:Y:S02]  /*23e0*/  FADD.FTZ R13, R49, R10 ;  /* 0x0000000a310d7221 */ /* 0x000fe40000010000 */
[----:B------:R-:W5:Y:S01]  /*23f0*/  MUFU.EX2 R46, R46 ;  /* 0x0000002e002e7308 */ /* 0x000f620000000800 */
[----:B---3--:R-:W-:Y:S01]  /*2400*/  FADD.FTZ R4, R42, R11 ;  /* 0x0000000b2a047221 */ /* 0x008fe20000010000 */
[----:B------:R-:W-:-:S04]  /*2410*/  FADD.FTZ R10, R52, R13 ;  /* 0x0000000d340a7221 */ /* 0x000fc80000010000 */
[----:B------:R-:W-:Y:S02]  /*2420*/  FADD.FTZ R13, R53, R10 ;  /* 0x0000000a350d7221 */ /* 0x000fe40000010000 */
[----:B------:R-:W3:Y:S01]  /*2430*/  MUFU.EX2 R47, R47 ;  /* 0x0000002f002f7308 */ /* 0x000ee20000000800 */
[C---:B----4-:R-:W-:Y:S01]  /*2440*/  FADD.FTZ R11, R43.reuse, R4 ;  /* 0x000000042b0b7221 */ /* 0x050fe20000010000 */
[----:B------:R-:W-:Y:S01]  /*2450*/  FADD.FTZ R10, R56, R13 ;  /* 0x0000000d380a7221 */ /* 0x000fe20000010000 */
[----:B------:R-:W-:-:S05]  /*2460*/  F2FP.BF16.F32.PACK_AB R161, R43, R42 ;  /* 0x0000002a2ba1723e */ /* 0x000fca00000010ff */
[----:B------:R-:W4:Y:S01]  /*2470*/  MUFU.EX2 R50, R50 ;  /* 0x0000003200327308 */ /* 0x000f220000000800 */
[----:B-----5:R-:W-:-:S07]  /*2480*/  FADD.FTZ R4, R46, R11 ;  /* 0x0000000b2e047221 */ /* 0x020fce0000010000 */
[----:B------:R-:W5:Y:S01]  /*2490*/  MUFU.EX2 R51, R51 ;  /* 0x0000003300337308 */ /* 0x000f620000000800 */
[C---:B---3--:R-:W-:Y:S01]  /*24a0*/  FADD.FTZ R11, R47.reuse, R4 ;  /* 0x000000042f0b7221 */ /* 0x048fe20000010000 */
[----:B------:R-:W-:-:S06]  /*24b0*/  F2FP.BF16.F32.PACK_AB R163, R47, R46 ;  /* 0x0000002e2fa3723e */ /* 0x000fcc00000010ff */
[----:B------:R-:W3:Y:S01]  /*24c0*/  MUFU.EX2 R54, R54 ;  /* 0x0000003600367308 */ /* 0x000ee20000000800 */
[----:B----4-:R-:W-:Y:S01]  /*24d0*/  FADD.FTZ R4, R50, R11 ;  /* 0x0000000b32047221 */ /* 0x010fe20000010000 */
[----:B------:R-:W-:-:S04]  /*24e0*/  FADD.FTZ R11, R57, R10 ;  /* 0x0000000a390b7221 */ /* 0x000fc80000010000 */
[----:B------:R-:W-:Y:S02]  /*24f0*/  FADD.FTZ R10, R60, R11 ;  /* 0x0000000b3c0a7221 */ /* 0x000fe40000010000 */
[----:B------:R-:W4:Y:S01]  /*2500*/  MUFU.EX2 R55, R55 ;  /* 0x0000003700377308 */ /* 0x000f220000000800 */
[C---:B-----5:R-:W-:Y:S01]  /*2510*/  FADD.FTZ R5, R51.reuse, R4 ;  /* 0x0000000433057221 */ /* 0x060fe20000010000 */
[----:B------:R-:W-:-:S06]  /*2520*/  F2FP.BF16.F32.PACK_AB R165, R51, R50 ;  /* 0x0000003233a5723e */ /* 0x000fcc00000010ff */
[----:B------:R-:W5:Y:S01]  /*2530*/  MUFU.EX2 R61, R61 ;  /* 0x0000003d003d7308 */ /* 0x000f620000000800 */
[----:B---3--:R-:W-:-:S07]  /*2540*/  FADD.FTZ R4, R54, R5 ;  /* 0x0000000536047221 */ /* 0x008fce0000010000 */
[----:B------:R-:W3:Y:S01]  /*2550*/  MUFU.EX2 R58, R58 ;  /* 0x0000003a003a7308 */ /* 0x000ee20000000800 */
[C---:B----4-:R-:W-:Y:S01]  /*2560*/  FADD.FTZ R5, R55.reuse, R4 ;  /* 0x0000000437057221 */ /* 0x050fe20000010000 */
[----:B------:R-:W-:-:S06]  /*2570*/  F2FP.BF16.F32.PACK_AB R167, R55, R54 ;  /* 0x0000003637a7723e */ /* 0x000fcc00000010ff */
[----:B------:R-:W4:Y:S01]  /*2580*/  MUFU.EX2 R64, R64 ;  /* 0x0000004000407308 */ /* 0x000f220000000800 */
[C---:B-----5:R-:W-:Y:S01]  /*2590*/  FADD.FTZ R11, R61.reuse, R10 ;  /* 0x0000000a3d0b7221 */ /* 0x060fe20000010000 */
[----:B------:R-:W-:-:S06]  /*25a0*/  F2FP.BF16.F32.PACK_AB R170, R61, R60 ;  /* 0x0000003c3daa723e */ /* 0x000fcc00000010ff */
[----:B------:R-:W5:Y:S01]  /*25b0*/  MUFU.EX2 R59, R59 ;  /* 0x0000003b003b7308 */ /* 0x000f620000000800 */
[----:B---3--:R-:W-:-:S07]  /*25c0*/  FADD.FTZ R4, R58, R5 ;  /* 0x000000053a047221 */ /* 0x008fce0000010000 */
[----:B------:R-:W3:Y:S01]  /*25d0*/  MUFU.EX2 R65, R65 ;  /* 0x0000004100417308 */ /* 0x000ee20000000800 */
[----:B----4-:R-:W-:-:S07]  /*25e0*/  FADD.FTZ R10, R64, R11 ;  /* 0x0000000b400a7221 */ /* 0x010fce0000010000 */
[----:B------:R-:W4:Y:S01]  /*25f0*/  MUFU.EX2 R62, R62 ;  /* 0x0000003e003e7308 */ /* 0x000f220000000800 */
[C---:B-----5:R-:W-:Y:S01]  /*2600*/  FADD.FTZ R5, R59.reuse, R4 ;  /* 0x000000043b057221 */ /* 0x060fe20000010000 */
[----:B------:R-:W-:-:S06]  /*2610*/  F2FP.BF16.F32.PACK_AB R169, R59, R58 ;  /* 0x0000003a3ba9723e */ /* 0x000fcc00000010ff */
[----:B------:R-:W5:Y:S01]  /*2620*/  MUFU.EX2 R68, R68 ;  /* 0x0000004400447308 */ /* 0x000f620000000800 */
[C---:B---3--:R-:W-:Y:S01]  /*2630*/  FADD.FTZ R11, R65.reuse, R10 ;  /* 0x0000000a410b7221 */ /* 0x048fe20000010000 */
[----:B------:R-:W-:-:S06]  /*2640*/  F2FP.BF16.F32.PACK_AB R172, R65, R64 ;  /* 0x0000004041ac723e */ /* 0x000fcc00000010ff */
[----:B------:R-:W3:Y:S01]  /*2650*/  MUFU.EX2 R63, R63 ;  /* 0x0000003f003f7308 */ /* 0x000ee20000000800 */
[----:B----4-:R-:W-:-:S07]  /*2660*/  FADD.FTZ R4, R62, R5 ;  /* 0x000000053e047221 */ /* 0x010fce0000010000 */
[----:B------:R-:W4:Y:S01]  /*2670*/  MUFU.EX2 R66, R66 ;  /* 0x0000004200427308 */ /* 0x000f220000000800 */
[----:B-----5:R-:W-:-:S07]  /*2680*/  FADD.FTZ R10, R68, R11 ;  /* 0x0000000b440a7221 */ /* 0x020fce0000010000 */
[----:B------:R-:W5:Y:S01]  /*2690*/  MUFU.EX2 R9, R9 ;  /* 0x0000000900097308 */ /* 0x000f620000000800 */
[C---:B---3--:R-:W-:Y:S01]  /*26a0*/  FADD.FTZ R11, R63.reuse, R4 ;  /* 0x000000043f0b7221 */ /* 0x048fe20000010000 */
[----:B------:R-:W-:-:S06]  /*26b0*/  F2FP.BF16.F32.PACK_AB R171, R63, R62 ;  /* 0x0000003e3fab723e */ /* 0x000fcc00000010ff */
[----:B------:R-:W3:Y:S01]  /*26c0*/  MUFU.EX2 R67, R67 ;  /* 0x0000004300437308 */ /* 0x000ee20000000800 */
[----:B----4-:R-:W-:-:S07]  /*26d0*/  FADD.FTZ R4, R66, R11 ;  /* 0x0000000b42047221 */ /* 0x010fce0000010000 */
[----:B------:R-:W4:Y:S01]  /*26e0*/  MUFU.EX2 R70, R70 ;  /* 0x0000004600467308 */ /* 0x000f220000000800 */
[C---:B-----5:R-:W-:Y:S01]  /*26f0*/  FADD.FTZ R5, R9.reuse, R10 ;  /* 0x0000000a09057221 */ /* 0x060fe20000010000 */
[----:B------:R-:W-:-:S06]  /*2700*/  F2FP.BF16.F32.PACK_AB R174, R9, R68 ;  /* 0x0000004409ae723e */ /* 0x000fcc00000010ff */
[----:B------:R-:W5:Y:S01]  /*2710*/  MUFU.EX2 R71, R71 ;  /* 0x0000004700477308 */ /* 0x000f620000000800 */
[C---:B---3--:R-:W-:Y:S01]  /*2720*/  FADD.FTZ R9, R67.reuse, R4 ;  /* 0x0000000443097221 */ /* 0x048fe20000010000 */
[----:B------:R-:W-:-:S03]  /*2730*/  F2FP.BF16.F32.PACK_AB R173, R67, R66 ;  /* 0x0000004243ad723e */ /* 0x000fc600000010ff */
[----:B----4-:R-:W-:-:S04]  /*2740*/  FADD.FTZ R4, R70, R9 ;  /* 0x0000000946047221 */ /* 0x010fc80000010000 */
[C---:B-----5:R-:W-:Y:S01]  /*2750*/  FADD.FTZ R4, R71.reuse, R4 ;  /* 0x0000000447047221 */ /* 0x060fe20000010000 */
[----:B------:R-:W-:Y:S01]  /*2760*/  F2FP.BF16.F32.PACK_AB R175, R71, R70 ;  /* 0x0000004647af723e */ /* 0x000fe200000010ff */
[----:B--2---:R-:W-:Y:S06]  /*2770*/  @!P0 BRA `(.L_x_15) ;  /* 0x0000000000048947 */ /* 0x004fec0003800000 */
[----:B------:R-:W-:Y:S01]  /*2780*/  BPT.TRAP 0x1 ;  /* 0x000000040000795c */ /* 0x000fe20000300000 */
.L_x_15:
[----:B------:R2:W3:Y:S01]  /*2790*/  SYNCS.PHASECHK.TRANS64.TRYWAIT P2, [UR21+0x22850], R7 ;  /* 0x02285007ff0075a7 */ /* 0x0004e20008040155 */
[----:B------:R-:W-:Y:S05]  /*27a0*/  @!P0 BRA `(.L_x_16) ;  /* 0x0000000000048947 */ /* 0x000fea0003800000 */
[----:B------:R-:W-:Y:S01]  /*27b0*/  BPT.TRAP 0x1 ;  /* 0x000000040000795c */ /* 0x000fe20000300000 */
.L_x_16:
[----:B---3--:R-:W-:Y:S05]  /*27c0*/  @P2 BRA `(.L_x_17) ;  /* 0x0000000000082947 */ /* 0x008fea0003800000 */
[----:B------:R-:W3:Y:S02]  /*27d0*/  SYNCS.PHASECHK.TRANS64.TRYWAIT P2, [UR21+0x22850], R7 ;  /* 0x02285007ff0075a7 */ /* 0x000ee40008040155 */
[----:B---3--:R-:W-:Y:S05]  /*27e0*/  @!P2 BRA `(.L_x_18) ;  /* 0x0000006400eca947 */ /* 0x008fea0003800000 */
.L_x_17:
[----:B------:R4:W-:Y:S01]  /*27f0*/  BAR.SYNC.DEFER_BLOCKING R6, 0x100 ;  /* 0x000400060000751d */ /* 0x0009e20000010000 */
[----:B------:R-:W-:Y:S01]  /*2800*/  UIADD3 UR6, UR46, 0x400, URZ ;  /* 0x000004002e067890 */ /* 0x000fe2000fffe03f */
[----:B---3--:R-:W-:Y:S01]  /*2810*/  @!P1 VIADD R8, R8, 0x22860 ;  /* 0x0002286008089836 */ /* 0x008fe20000000000 */
[----:B------:R-:W-:Y:S02]  /*2820*/  UISETP.GE.AND UP0, UPT, UR50, 0x61, UPT ;  /* 0x000000613200788c */ /* 0x000fe4000bf06270 */
[----:B------:R-:W-:Y:S01]  /*2830*/  USHF.R.U32.HI UR6, URZ, 0x4, UR6 ;  /* 0x000000043f067899 */ /* 0x000fe20008011606 */
[----:B------:R-:W-:Y:S01]  /*2840*/  UMOV UR7, 0x40000040 ;  /* 0x4000004000077882 */ /* 0x000fe20000000000 */
[----:B------:R-:W-:Y:S02]  /*2850*/  @!P1 PRMT R8, RZ, 0x654, R8 ;  /* 0x00000654ff089816 */ /* 0x000fe40000000008 */
[----:B------:R-:W-:Y:S01]  /*2860*/  ULOP3.LUT UR6, UR6, 0x3fff, URZ, 0xc0, !UPT ;  /* 0x00003fff06067892 */ /* 0x000fe2000f8ec03f */
[----:B------:R-:W-:-:S03]  /*2870*/  PLOP3.LUT P2, PT, PT, PT, UP0, 0x80, 0x0 ;  /* 0x000000000000781c */ /* 0x000fc60003f4f008 */
[----:B------:R-:W-:-:S04]  /*2880*/  ULOP3.LUT UR21, UR6, 0x3000000, URZ, 0xfc, !UPT ;  /* 0x0300000006157892 */ /* 0x000fc8000f8efc3f */
[----:B------:R-:W-:Y:S01]  /*2890*/  UIMAD UR11, UR39, 0xc00, UR21 ;  /* 0x00000c00270b78a4 */ /* 0x000fe2000f8e0215 */
[----:B------:R-:W-:-:S06]  /*28a0*/  WARPGROUP.ARRIVE ;  /* 0x00000000000079c5 */ /* 0x000fcc0000000000 */
[----:B------:R-:W-:Y:S02]  /*28b0*/  UMOV UR6, UR11 ;  /* 0x0000000b00067c82 */ /* 0x000fe40008000000 */
[----:B------:R-:W-:Y:S01]  /*28c0*/  HGMMA.64x256x16.F32.BF16 R24, R152, gdesc[UR4].tnspB, RZ, !UPT, gsb0 ;  /* 0x43e0000498187df0 */ /* 0x000fe2000c0018ff */
[----:B------:R-:W-:Y:S01]  /*28d0*/  UIADD3 UR6, UR11, 0x80, URZ ;  /* 0x000000800b067890 */ /* 0x000fe2000fffe03f */
[----:B------:R-:W-:Y:S01]  /*28e0*/  UMOV UR7, 0x40000040 ;  /* 0x4000004000077882 */ /* 0x000fe20000000000 */
[----:B------:R-:W-:Y:S02]  /*28f0*/  WARPGROUP.DEPBAR.LE gsb0, 0x0 ;  /* 0x00008000000079c5 */ /* 0x000fe40000010000 */
[----:B------:R-:W-:-:S15]  /*2900*/  WARPGROUP.ARRIVE ;  /* 0x00000000000079c5 */ /* 0x000fde0000000000 */
[----:B------:R-:W-:-:S08]  /*2910*/  NOP ;  /* 0x0000000000007918 */ /* 0x000fd00000000000 */
[----:B------:R-:W-:Y:S01]  /*2920*/  HGMMA.64x256x16.F32.BF16 R24, R156, gdesc[UR4].tnspB, R24, gsb0 ;  /* 0x43e000049c187df0 */ /* 0x000fe20008001818 */
        /* <DEDUP_REMOVED lines=23> */
[----:B------:R-:W-:Y:S03]  /*2aa0*/  HGMMA.64x256x16.F32.BF16 R24, R172, gdesc[UR4].tnspB, R24, gsb0 ;  /* 0x43e00004ac187df0 */ /* 0x000fe60008001818 */
[----:B------:R-:W-:Y:S02]  /*2ab0*/  WARPGROUP.DEPBAR.LE gsb0, 0x0 ;  /* 0x00008000000079c5 */ /* 0x000fe40000010000 */
[----:B------:R4:W-:Y:S01]  /*2ac0*/  @!P1 SYNCS.ARRIVE.TRANS64.RED.A1T0 RZ, [R8+URZ], RZ ;  /* 0x000000ff08ff99a7 */ /* 0x0009e2000810043f */
[----:B------:R-:W-:Y:S05]  /*2ad0*/  @!P2 BRA `(.L_x_19) ;  /* 0x0000001c004ca947 */ /* 0x000fea0003800000 */
[----:B------:R-:W-:Y:S01]  /*2ae0*/  IMAD.MOV.U32 R20, RZ, RZ, R3 ;  /* 0x000000ffff147224 */ /* 0x000fe200078e0003 */
[----:B------:R-:W-:Y:S01]  /*2af0*/  UIADD3 UR47, UR47, -0x2, URZ ;  /* 0xfffffffe2f2f7890 */ /* 0x000fe2000fffe03f */
[----:B-12---:R-:W-:Y:S01]  /*2b00*/  IMAD.MOV.U32 R7, RZ, RZ, R0 ;  /* 0x000000ffff077224 */ /* 0x006fe200078e0000 */
[----:B------:R-:W-:-:S10]  /*2b10*/  ULDC UR22, c[0x0][0x988] ;  /* 0x0002620000167ab9 */ /* 0x000fd40000000800 */
.L_x_28:
[----:B------:R-:W-:Y:S01]  /*2b20*/  UIADD3 UR39, UR39, 0x1, URZ ;  /* 0x0000000127277890 */ /* 0x000fe2000fffe03f */
[----:B------:R-:W-:Y:S01]  /*2b30*/  IMAD.U32 R0, RZ, RZ, UR47 ;  /* 0x0000002fff007e24 */ /* 0x000fe2000f8e00ff */
[----:B------:R-:W-:Y:S02]  /*2b40*/  UIADD3 UR47, UR47, -0x1, URZ ;  /* 0xffffffff2f2f7890 */ /* 0x000fe4000fffe03f */
[----:B------:R-:W-:Y:S02]  /*2b50*/  UISETP.NE.AND UP0, UPT, UR39, 0x2, UPT ;  /* 0x000000022700788c */ /* 0x000fe4000bf05270 */
[----:B------:R-:W-:Y:S02]  /*2b60*/  ISETP.GT.AND P2, PT, R0, RZ, PT ;  /* 0x000000ff0000720c */ /* 0x000fe40003f44270 */
[----:B------:R-:W-:Y:S02]  /*2b70*/  USEL UR6, URZ, 0x1, UP0 ;  /* 0x000000013f067887 */ /* 0x000fe40008000000 */
[----:B------:R-:W-:-:S02]  /*2b80*/  USEL UR39, UR39, URZ, UP0 ;  /* 0x0000003f27277287 */ /* 0x000fc40008000000 */
[----:B------:R-:W-:Y:S01]  /*2b90*/  ULOP3.LUT UR42, UR42, UR6, URZ, 0x3c, !UPT ;  /* 0x000000062a2a7292 */ /* 0x000fe2000f8e3c3f */
[----:B---3--:R-:W-:Y:S11]  /*2ba0*/  @!P0 BRA `(.L_x_20) ;  /* 0x0000000000048947 */ /* 0x008ff60003800000 */
[----:B------:R-:W-:Y:S01]  /*2bb0*/  BPT.TRAP 0x1 ;  /* 0x000000040000795c */ /* 0x000fe20000300000 */
.L_x_20:
[----:B------:R-:W-:Y:S01]  /*2bc0*/  MOV R0, UR42 ;  /* 0x0000002a00007c02 */ /* 0x000fe20008000f00 */
[----:B------:R-:W-:-:S03]  /*2bd0*/  ULEA UR23, UR39, UR46, 0x3 ;  /* 0x0000002e27177291 */ /* 0x000fc6000f8e183f */
[----:B------:R-:W-:-:S04]  /*2be0*/  SHF.L.U32 R0, R0, 0x1f, RZ ;  /* 0x0000001f00007819 */ /* 0x000fc800000006ff */
[----:B------:R-:W-:-:S13]  /*2bf0*/  R2UR UR24, R0 ;  /* 0x00000000001872ca */ /* 0x000fda00000e0000 */
[----:B------:R-:W-:-:S04]  /*2c00*/  IMAD.U32 R0, RZ, RZ, UR24 ;  /* 0x00000018ff007e24 */ /* 0x000fc8000f8e00ff */
[----:B------:R1:W2:Y:S01]  /*2c10*/  SYNCS.PHASECHK.TRANS64.TRYWAIT P3, [UR23+0x22830], R0 ;  /* 0x02283000ff0075a7 */ /* 0x0002a20008060157 */
[----:B------:R-:W-:Y:S05]  /*2c20*/  @!P0 BRA `(.L_x_21) ;  /* 0x0000000000048947 */ /* 0x000fea0003800000 */
[----:B------:R-:W-:Y:S01]  /*2c30*/  BPT.TRAP 0x1 ;  /* 0x000000040000795c */ /* 0x000fe20000300000 */
.L_x_21:
[----:B--2---:R-:W-:Y:S05]  /*2c40*/  @P3 BRA `(.L_x_22) ;  /* 0x00000000000c3947 */ /* 0x004fea0003800000 */
[----:B-1----:R-:W-:-:S04]  /*2c50*/  IMAD.U32 R0, RZ, RZ, UR24 ;  /* 0x00000018ff007e24 */ /* 0x002fc8000f8e00ff */
[----:B------:R-:W1:Y:S02]  /*2c60*/  SYNCS.PHASECHK.TRANS64.TRYWAIT P3, [UR23+0x22830], R0 ;  /* 0x02283000ff0075a7 */ /* 0x000e640008060157 */
[----:B-1----:R-:W-:Y:S05]  /*2c70*/  @!P3 BRA `(.L_x_23) ;  /* 0x0000006000dcb947 */ /* 0x002fea0003800000 */
.L_x_22:
[----:B------:R-:W-:Y:S01]  /*2c80*/  UIMAD UR18, UR39, 0x300, UR20 ;  /* 0x00000300271278a4 */ /* 0x000fe2000f8e0214 */
[----:B------:R-:W-:Y:S01]  /*2c90*/  WARPGROUP.ARRIVE ;  /* 0x00000000000079c5 */ /* 0x000fe20000000000 */
[----:B------:R-:W-:Y:S01]  /*2ca0*/  UMOV UR19, 0x40000040 ;  /* 0x4000004000137882 */ /* 0x000fe20000000000 */
[----:B------:R-:W-:Y:S01]  /*2cb0*/  UMOV UR7, 0x40000040 ;  /* 0x4000004000077882 */ /* 0x000fe20000000000 */
[----:B------:R-:W-:Y:S02]  /*2cc0*/  UIADD3 UR6, UR18, 0x2, URZ ;  /* 0x0000000212067890 */ /* 0x000fe4000fffe03f */
[----:B------:R-:W-:Y:S01]  /*2cd0*/  UIADD3 UR10, UR18, 0x4, URZ ;  /* 0x00000004120a7890 */ /* 0x000fe2000fffe03f */
[----:B------:R-:W-:Y:S02]  /*2ce0*/  UMOV UR11, 0x40000040 ;  /* 0x40000040000b7882 */ /* 0x000fe40000000000 */
[----:B------:R-:W-:Y:S01]  /*2cf0*/  HGMMA.64x96x16.F32.BF16 R152, gdesc[UR16], RZ, !UPT, gsb0 ;  /* 0x01600000109879f0 */ /* 0x000fe2000c0018ff */
[----:B------:R-:W-:Y:S01]  /*2d00*/  UIADD3 UR14, UR18, 0x6, URZ ;  /* 0x00000006120e7890 */ /* 0x000fe2000fffe03f */
[----:B------:R-:W-:Y:S01]  /*2d10*/  UMOV UR15, 0x40000040 ;  /* 0x40000040000f7882 */ /* 0x000fe20000000000 */
[----:B------:R-:W-:-:S02]  /*2d20*/  WARPGROUP.DEPBAR.LE gsb0, 0x0 ;  /* 0x00008000000079c5 */ /* 0x000fc40000010000 */
[----:B------:R-:W-:-:S06]  /*2d30*/  WARPGROUP.ARRIVE ;  /* 0x00000000000079c5 */ /* 0x000fcc0000000000 */
[----:B------:R-:W-:Y:S03]  /*2d40*/  HGMMA.64x96x16.F32.BF16 R152, gdesc[UR4], R152, gsb0 ;  /* 0x01600000049879f0 */ /* 0x000fe60008001898 */
[----:B------:R-:W-:Y:S02]  /*2d50*/  WARPGROUP.DEPBAR.LE gsb0, 0x0 ;  /* 0x00008000000079c5 */ /* 0x000fe40000010000 */
[----:B------:R-:W-:-:S06]  /*2d60*/  WARPGROUP.ARRIVE ;  /* 0x00000000000079c5 */ /* 0x000fcc0000000000 */
[----:B------:R-:W-:Y:S01]  /*2d70*/  HGMMA.64x96x16.F32.BF16 R152, gdesc[UR8], R152, gsb0 ;  /* 0x01600000089879f0 */ /* 0x000fe20008001898 */
[----:B------:R-:W-:Y:S02]  /*2d80*/  UMOV UR10, UR22 ;  /* 0x00000016000a7c82 */ /* 0x000fe40008000000 */
[----:B------:R-:W-:Y:S02]  /*2d90*/  WARPGROUP.DEPBAR.LE gsb0, 0x0 ;  /* 0x00008000000079c5 */ /* 0x000fe40000010000 */
[----:B------:R-:W-:-:S06]  /*2da0*/  WARPGROUP.ARRIVE ;  /* 0x00000000000079c5 */ /* 0x000fcc0000000000 */
[----:B------:R-:W-:Y:S03]  /*2db0*/  HGMMA.64x96x16.F32.BF16 R152, gdesc[UR12], R152, gsb0 ;  /* 0x016000000c9879f0 */ /* 0x000fe60008001898 */
[----:B------:R-:W-:Y:S02]  /*2dc0*/  WARPGROUP.DEPBAR.LE gsb0, 0x0 ;  /* 0x00008000000079c5 */ /* 0x000fe40000010000 */
[----:B-1----:R-:W-:Y:S02]  /*2dd0*/  FMNMX.FTZ R0, R152, R7, !PT ;  /* 0x0000000798007209 */ /* 0x002fe40007810000 */
[----:B----4-:R-:W-:Y:S02]  /*2de0*/  FMNMX.FTZ R8, R154, R20, !PT ;  /* 0x000000149a087209 */ /* 0x010fe40007810000 */
[----:B------:R-:W-:-:S04]  /*2df0*/  FMNMX.FTZ R3, R153, R0, !PT ;  /* 0x0000000099037209 */ /* 0x000fc80007810000 */
        /* <DEDUP_REMOVED lines=21> */
[----:B------:R-:W-:-:S05]  /*2f50*/  FMNMX.FTZ R3, R197, R0, !PT ;  /* 0x00000000c5037209 */ /* 0x000fca0007810000 */
[----:B------:R-:W1:Y:S02]  /*2f60*/  SHFL.BFLY PT, R0, R3, 0x2, 0x1f ;  /* 0x0c401f0003007f89 */ /* 0x000e6400000e0000 */
[----:B-1----:R-:W-:Y:S02]  /*2f70*/  FMNMX.FTZ R9, R3, R0, !PT ;  /* 0x0000000003097209 */ /* 0x002fe40007810000 */
[----:B------:R-:W-:-:S03]  /*2f80*/  FMNMX.FTZ R3, R155, R8, !PT ;  /* 0x000000089b037209 */ /* 0x000fc60007810000 */
[----:B------:R-:W1:Y:S01]  /*2f90*/  SHFL.BFLY PT, R0, R9, 0x1, 0x1f ;  /* 0x0c201f0009007f89 */ /* 0x000e6200000e0000 */
[----:B------:R-:W-:-:S04]  /*2fa0*/  FMNMX.FTZ R8, R158, R3, !PT ;  /* 0x000000039e087209 */ /* 0x000fc80007810000 */
[----:B------:R-:W-:-:S04]  /*2fb0*/  FMNMX.FTZ R3, R159, R8, !PT ;  /* 0x000000089f037209 */ /* 0x000fc80007810000 */
[----:B------:R-:W-:-:S04]  /*2fc0*/  FMNMX.FTZ R8, R162, R3, !PT ;  /* 0x00000003a2087209 */ /* 0x000fc80007810000 */
[----:B------:R-:W-:-:S04]  /*2fd0*/  FMNMX.FTZ R3, R163, R8, !PT ;  /* 0x00000008a3037209 */ /* 0x000fc80007810000 */
[----:B------:R-:W-:-:S04]  /*2fe0*/  FMNMX.FTZ R10, R166, R3, !PT ;  /* 0x00000003a60a7209 */ /* 0x000fc80007810000 */
[----:B------:R-:W-:Y:S02]  /*2ff0*/  FMNMX.FTZ R3, R167, R10, !PT ;  /* 0x0000000aa7037209 */ /* 0x000fe40007810000 */
[----:B-1----:R-:W-:Y:S02]  /*3000*/  FMNMX.FTZ R0, R9, R0, !PT ;  /* 0x0000000009007209 */ /* 0x002fe40007810000 */
[----:B------:R-:W-:-:S03]  /*3010*/  FMNMX.FTZ R10, R170, R3, !PT ;  /* 0x00000003aa0a7209 */ /* 0x000fc60007810000 */
[C---:B------:R-:W-:Y:S01]  /*3020*/  FMUL.FTZ R12, R0.reuse, UR10 ;  /* 0x0000000a000c7c20 */ /* 0x040fe20008410000 */
[----:B------:R-:W-:Y:S01]  /*3030*/  FMNMX.FTZ R3, R171, R10, !PT ;  /* 0x0000000aab037209 */ /* 0x000fe20007810000 */
[----:B------:R-:W-:Y:S02]  /*3040*/  FADD.FTZ R6, -R0, R7 ;  /* 0x0000000700067221 */ /* 0x000fe40000010100 */
[--C-:B------:R-:W-:Y:S01]  /*3050*/  FFMA.FTZ R164, R164, UR10, -R12.reuse ;  /* 0x0000000aa4a47c23 */ /* 0x100fe2000801080c */
[----:B------:R-:W-:Y:S01]  /*3060*/  FMNMX.FTZ R10, R174, R3, !PT ;  /* 0x00000003ae0a7209 */ /* 0x000fe20007810000 */
[--C-:B------:R-:W-:Y:S01]  /*3070*/  FFMA.FTZ R9, R157, UR10, -R12.reuse ;  /* 0x0000000a9d097c23 */ /* 0x100fe2000801080c */
[--C-:B------:R-:W-:Y:S01]  /*3080*/  FFMA.FTZ R157, R172, UR10, -R12.reuse ;  /* 0x0000000aac9d7c23 */ /* 0x100fe2000801080c */
[--C-:B------:R-:W-:Y:S01]  /*3090*/  FFMA.FTZ R11, R156, UR10, -R12.reuse ;  /* 0x0000000a9c0b7c23 */ /* 0x100fe2000801080c */
[----:B------:R-:W-:Y:S01]  /*30a0*/  FMNMX.FTZ R3, R175, R10, !PT ;  /* 0x0000000aaf037209 */ /* 0x000fe20007810000 */
[--C-:B------:R-:W-:Y:S01]  /*30b0*/  FFMA.FTZ R161, R161, UR10, -R12.reuse ;  /* 0x0000000aa1a17c23 */ /* 0x100fe2000801080c */
[--C-:B------:R-:W-:Y:S01]  /*30c0*/  FFMA.FTZ R21, R173, UR10, -R12.reuse ;  /* 0x0000000aad157c23 */ /* 0x100fe2000801080c */
[----:B------:R-:W-:Y:S01]  /*30d0*/  MUFU.EX2 R8, R11 ;  /* 0x0000000b00087308 */ /* 0x000fe20000000800 */
        /* <DEDUP_REMOVED lines=15> */
[----:B------:R1:W-:Y:S01]  /*31d0*/  MUFU.EX2 R11, R161 ;  /* 0x000000a1000b7308 */ /* 0x0003e20000000800 */
[----:B------:R-:W-:Y:S01]  /*31e0*/  FMNMX.FTZ R14, R186, R3, !PT ;  /* 0x00000003ba0e7209 */ /* 0x000fe20007810000 */
[--C-:B------:R-:W-:Y:S01]  /*31f0*/  FFMA.FTZ R169, R192, UR10, -R12.reuse ;  /* 0x0000000ac0a97c23 */ /* 0x100fe2000801080c */
[--C-:B------:R-:W-:Y:S01]  /*3200*/  FFMA.FTZ R196, R196, UR10, -R12.reuse ;  /* 0x0000000ac4c47c23 */ /* 0x100fe2000801080c */
[----:B------:R-:W-:Y:S01]  /*3210*/  FFMA.FTZ R197, R197, UR10, -R12 ;  /* 0x0000000ac5c57c23 */ /* 0x000fe2000801080c */
[----:B------:R-:W-:Y:S01]  /*3220*/  FMNMX.FTZ R3, R187, R14, !PT ;  /* 0x0000000ebb037209 */ /* 0x000fe20007810000 */
[----:B------:R-:W-:-:S02]  /*3230*/  FMUL.FTZ R6, R6, UR10 ;  /* 0x0000000a06067c20 */ /* 0x000fc40008410000 */
[----:B------:R-:W-:Y:S01]  /*3240*/  MUFU.EX2 R7, R7 ;  /* 0x0000000700077308 */ /* 0x000fe20000000800 */
[----:B------:R-:W-:Y:S01]  /*3250*/  FMNMX.FTZ R14, R190, R3, !PT ;  /* 0x00000003be0e7209 */ /* 0x000fe20007810000 */
[----:B-1----:R-:W-:-:S03]  /*3260*/  FFMA.FTZ R161, R184, UR10, -R12 ;  /* 0x0000000ab8a17c23 */ /* 0x002fc6000801080c */
[----:B------:R-:W-:-:S03]  /*3270*/  FMNMX.FTZ R3, R191, R14, !PT ;  /* 0x0000000ebf037209 */ /* 0x000fc60007810000 */
[----:B------:R-:W1:Y:S01]  /*3280*/  MUFU.EX2 R6, R6 ;  /* 0x0000000600067308 */ /* 0x000e620000000800 */
[----:B------:R-:W-:-:S04]  /*3290*/  FMNMX.FTZ R14, R194, R3, !PT ;  /* 0x00000003c20e7209 */ /* 0x000fc80007810000 */
[----:B------:R-:W-:-:S03]  /*32a0*/  FMNMX.FTZ R3, R195, R14, !PT ;  /* 0x0000000ec3037209 */ /* 0x000fc60007810000 */
[----:B------:R-:W-:Y:S01]  /*32b0*/  MUFU.EX2 R14, R157 ;  /* 0x0000009d000e7308 */ /* 0x000fe20000000800 */
[----:B------:R-:W-:-:S04]  /*32c0*/  FMNMX.FTZ R164, R198, R3, !PT ;  /* 0x00000003c6a47209 */ /* 0x000fc80007810000 */
[----:B------:R-:W-:Y:S01]  /*32d0*/  FMNMX.FTZ R3, R199, R164, !PT ;  /* 0x000000a4c7037209 */ /* 0x000fe20007810000 */
[--C-:B------:R-:W-:Y:S01]  /*32e0*/  FFMA.FTZ R164, R176, UR10, -R12.reuse ;  /* 0x0000000ab0a47c23 */ /* 0x100fe2000801080c */
[--C-:B------:R-:W-:Y:S01]  /*32f0*/  FFMA.FTZ R176, R189, UR10, -R12.reuse ;  /* 0x0000000abdb07c23 */ /* 0x100fe2000801080c */
[----:B------:R2:W-:Y:S01]  /*3300*/  MUFU.EX2 R157, R180 ;  /* 0x000000b4009d7308 */ /* 0x0005e20000000800 */
[----:B-1----:R-:W-:Y:S01]  /*3310*/  FFMA.FTZ R5, R6, R5, R7 ;  /* 0x0000000506057223 */ /* 0x002fe20000010007 */
[----:B------:R-:W1:Y:S01]  /*3320*/  SHFL.BFLY PT, R172, R3, 0x2, 0x1f ;  /* 0x0c401f0003ac7f89 */ /* 0x000e6200000e0000 */
[-C--:B------:R-:W-:Y:S01]  /*3330*/  FMUL.FTZ R24, R24, R6.reuse ;  /* 0x0000000618187220 */ /* 0x080fe20000410000 */
[-C--:B------:R-:W-:Y:S01]  /*3340*/  FMUL.FTZ R25, R25, R6.reuse ;  /* 0x0000000619197220 */ /* 0x080fe20000410000 */
[-C--:B------:R-:W-:Y:S01]  /*3350*/  FMUL.FTZ R28, R28, R6.reuse ;  /* 0x000000061c1c7220 */ /* 0x080fe20000410000 */
[-C--:B------:R-:W-:Y:S01]  /*3360*/  FMUL.FTZ R29, R29, R6.reuse ;  /* 0x000000061d1d7220 */ /* 0x080fe20000410000 */
[-C--:B------:R-:W-:Y:S01]  /*3370*/  FMUL.FTZ R32, R32, R6.reuse ;  /* 0x0000000620207220 */ /* 0x080fe20000410000 */
[----:B------:R-:W3:Y:S01]  /*3380*/  MUFU.EX2 R152, R152 ;  /* 0x0000009800987308 */ /* 0x000ee20000000800 */
[--C-:B--2---:R-:W-:Y:S01]  /*3390*/  FFMA.FTZ R180, R193, UR10, -R12.reuse ;  /* 0x0000000ac1b47c23 */ /* 0x104fe2000801080c */
[-C--:B------:R-:W-:Y:S01]  /*33a0*/  FMUL.FTZ R33, R33, R6.reuse ;  /* 0x0000000621217220 */ /* 0x080fe20000410000 */
[-C--:B------:R-:W-:Y:S01]  /*33b0*/  FMUL.FTZ R36, R36, R6.reuse ;  /* 0x0000000624247220 */ /* 0x080fe20000410000 */
[-C--:B------:R-:W-:Y:S01]  /*33c0*/  FMUL.FTZ R37, R37, R6.reuse ;  /* 0x0000000625257220 */ /* 0x080fe20000410000 */
[-C--:B------:R-:W-:Y:S01]  /*33d0*/  FMUL.FTZ R40, R40, R6.reuse ;  /* 0x0000000628287220 */ /* 0x080fe20000410000 */
[-C--:B------:R-:W-:Y:S01]  /*33e0*/  FMUL.FTZ R41, R41, R6.reuse ;  /* 0x0000000629297220 */ /* 0x080fe20000410000 */
[-C--:B------:R-:W-:Y:S01]  /*33f0*/  FMUL.FTZ R44, R44, R6.reuse ;  /* 0x000000062c2c7220 */ /* 0x080fe20000410000 */
[----:B------:R-:W-:Y:S01]  /*3400*/  MUFU.EX2 R9, R9 ;  /* 0x0000000900097308 */ /* 0x000fe20000000800 */
[-C--:B------:R-:W-:Y:S01]  /*3410*/  FMUL.FTZ R45, R45, R6.reuse ;  /* 0x000000062d2d7220 */ /* 0x080fe20000410000 */
[-C--:B------:R-:W-:Y:S01]  /*3420*/  FMUL.FTZ R48, R48, R6.reuse ;  /* 0x0000000630307220 */ /* 0x080fe20000410000 */
[-C--:B------:R-:W-:Y:S01]  /*3430*/  FMUL.FTZ R49, R49, R6.reuse ;  /* 0x0000000631317220 */ /* 0x080fe20000410000 */
[-C--:B------:R-:W-:Y:S01]  /*3440*/  FMUL.FTZ R52, R52, R6.reuse ;  /* 0x0000000634347220 */ /* 0x080fe20000410000 */
[-C--:B------:R-:W-:Y:S01]  /*3450*/  FMUL.FTZ R53, R53, R6.reuse ;  /* 0x0000000635357220 */ /* 0x080fe20000410000 */
[-C--:B------:R-:W-:Y:S01]  /*3460*/  FMUL.FTZ R56, R56, R6.reuse ;  /* 0x0000000638387220 */ /* 0x080fe20000410000 */
[----:B------:R-:W-:Y:S01]  /*3470*/  FMUL.FTZ R57, R57, R6 ;  /* 0x0000000639397220 */ /* 0x000fe20000410000 */
[----:B------:R-:W-:Y:S01]  /*3480*/  MUFU.EX2 R156, R156 ;  /* 0x0000009c009c7308 */ /* 0x000fe20000000800 */
[C---:B---3--:R-:W-:Y:S01]  /*3490*/  FADD.FTZ R5, R152.reuse, R5 ;  /* 0x0000000598057221 */ /* 0x048fe20000010000 */
[----:B-1----:R-:W-:Y:S01]  /*34a0*/  FMNMX.FTZ R173, R3, R172, !PT ;  /* 0x000000ac03ad7209 */ /* 0x002fe20007810000 */
[----:B------:R-:W-:Y:S01]  /*34b0*/  FFMA.FTZ R172, R185, UR10, -R12 ;  /* 0x0000000ab9ac7c23 */ /* 0x000fe2000801080c */
[----:B------:R-:W-:Y:S01]  /*34c0*/  F2FP.BF16.F32.PACK_AB R152, R152, R7 ;  /* 0x000000079898723e */ /* 0x000fe200000010ff */
[-C--:B------:R-:W-:Y:S01]  /*34d0*/  FMUL.FTZ R60, R60, R6.reuse ;  /* 0x000000063c3c7220 */ /* 0x080fe20000410000 */
[-C--:B------:R-:W-:Y:S01]  /*34e0*/  FMUL.FTZ R61, R61, R6.reuse ;  /* 0x000000063d3d7220 */ /* 0x080fe20000410000 */
[----:B------:R-:W1:Y:S01]  /*34f0*/  SHFL.BFLY PT, R184, R173, 0x1, 0x1f ;  /* 0x0c201f00adb87f89 */ /* 0x000e6200000e0000 */
[----:B------:R-:W-:Y:S01]  /*3500*/  MUFU.EX2 R13, R13 ;  /* 0x0000000d000d7308 */ /* 0x000fe20000000800 */
[-C--:B------:R-:W-:Y:S01]  /*3510*/  FMUL.FTZ R64, R64, R6.reuse ;  /* 0x0000000640407220 */ /* 0x080fe20000410000 */
        /* <DEDUP_REMOVED lines=20> */
[----:B------:R-:W-:Y:S01]  /*3660*/  FMUL.FTZ R101, R101, R6 ;  /* 0x0000000665657220 */ /* 0x000fe20000410000 */
[----:B-1----:R-:W-:Y:S01]  /*3670*/  FMNMX.FTZ R3, R173, R184, !PT ;  /* 0x000000b8ad037209 */ /* 0x002fe20007810000 */
[----:B------:R-:W-:Y:S01]  /*3680*/  MUFU.EX2 R21, R21 ;  /* 0x0000001500157308 */ /* 0x000fe20000000800 */
[-C--:B------:R-:W-:Y:S01]  /*3690*/  FMUL.FTZ R104, R104, R6.reuse ;  /* 0x0000000668687220 */ /* 0x080fe20000410000 */
[-C--:B------:R-:W-:Y:S01]  /*36a0*/  FMUL.FTZ R105, R105, R6.reuse ;  /* 0x0000000669697220 */ /* 0x080fe20000410000 */
[-C--:B------:R-:W-:Y:S01]  /*36b0*/  FMUL.FTZ R108, R108, R6.reuse ;  /* 0x000000066c6c7220 */ /* 0x080fe20000410000 */
[C---:B------:R-:W-:Y:S01]  /*36c0*/  FMUL.FTZ R185, R3.reuse, UR10 ;  /* 0x0000000a03b97c20 */ /* 0x040fe20008410000 */
[----:B------:R-:W-:Y:S01]  /*36d0*/  FADD.FTZ R12, -R3, R20 ;  /* 0x00000014030c7221 */ /* 0x000fe20000010100 */
[-C--:B------:R-:W-:Y:S01]  /*36e0*/  FMUL.FTZ R109, R109, R6.reuse ;  /* 0x000000066d6d7220 */ /* 0x080fe20000410000 */
[----:B------:R-:W-:Y:S01]  /*36f0*/  FMUL.FTZ R112, R112, R6 ;  /* 0x0000000670707220 */ /* 0x000fe20000410000 */
[--C-:B------:R-:W-:Y:S01]  /*3700*/  FFMA.FTZ R184, R154, UR10, -R185.reuse ;  /* 0x0000000a9ab87c23 */ /* 0x100fe200080108b9 */
[----:B------:R-:W-:Y:S01]  /*3710*/  FMUL.FTZ R12, R12, UR10 ;  /* 0x0000000a0c0c7c20 */ /* 0x000fe20008410000 */
[--C-:B------:R-:W-:Y:S01]  /*3720*/  FFMA.FTZ R155, R155, UR10, -R185.reuse ;  /* 0x0000000a9b9b7c23 */ /* 0x100fe200080108b9 */
[--C-:B------:R-:W-:Y:S01]  /*3730*/  FFMA.FTZ R181, R158, UR10, -R185.reuse ;  /* 0x0000000a9eb57c23 */ /* 0x100fe200080108b9 */
[--C-:B------:R-:W-:Y:S01]  /*3740*/  FFMA.FTZ R188, R159, UR10, -R185.reuse ;  /* 0x0000000a9fbc7c23 */ /* 0x100fe200080108b9 */
[----:B------:R1:W-:Y:S01]  /*3750*/  MUFU.EX2 R177, R12 ;  /* 0x0000000c00b17308 */ /* 0x0003e20000000800 */
[--C-:B------:R-:W-:Y:S01]  /*3760*/  FFMA.FTZ R204, R175, UR10, -R185.reuse ;  /* 0x0000000aafcc7c23 */ /* 0x100fe200080108b9 */
[--C-:B------:R-:W-:Y:S01]  /*3770*/  FFMA.FTZ R175, R178, UR10, -R185.reuse ;  /* 0x0000000ab2af7c23 */ /* 0x100fe200080108b9 */
[--C-:B------:R-:W-:Y:S01]  /*3780*/  FFMA.FTZ R178, R179, UR10, -R185.reuse ;  /* 0x0000000ab3b27c23 */ /* 0x100fe200080108b9 */
[--C-:B------:R-:W-:Y:S01]  /*3790*/  FFMA.FTZ R179, R182, UR10, -R185.reuse ;  /* 0x0000000ab6b37c23 */ /* 0x100fe200080108b9 */
[--C-:B------:R-:W-:Y:S01]  /*37a0*/  FFMA.FTZ R159, R162, UR10, -R185.reuse ;  /* 0x0000000aa29f7c23 */ /* 0x100fe200080108b9 */
[--C-:B------:R-:W-:Y:S01]  /*37b0*/  FFMA.FTZ R182, R183, UR10, -R185.reuse ;  /* 0x0000000ab7b67c23 */ /* 0x100fe200080108b9 */
[----:B------:R-:W-:Y:S01]  /*37c0*/  IMAD.U32 R183, RZ, RZ, UR23 ;  /* 0x00000017ffb77e24 */ /* 0x000fe2000f8e00ff */
[----:B------:R-:W2:Y:S01]  /*37d0*/  MUFU.EX2 R184, R184 ;  /* 0x000000b800b87308 */ /* 0x000ea20000000800 */
[--C-:B------:R-:W-:Y:S01]  /*37e0*/  FFMA.FTZ R192, R163, UR10, -R185.reuse ;  /* 0x0000000aa3c07c23 */ /* 0x100fe200080108b9 */
[--C-:B------:R-:W-:Y:S01]  /*37f0*/  FFMA.FTZ R163, R166, UR10, -R185.reuse ;  /* 0x0000000aa6a37c23 */ /* 0x100fe200080108b9 */
[----:B------:R-:W-:Y:S01]  /*3800*/  @!P1 VIADD R154, R183, 0x22840 ;  /* 0x00022840b79a9836 */ /* 0x000fe20000000000 */
[----:B-1----:R-:W-:Y:S01]  /*3810*/  IADD3 R12, -R18, 0xb, RZ ;  /* 0x0000000b120c7810 */ /* 0x002fe20007ffe1ff */
[--C-:B------:R-:W-:Y:S01]  /*3820*/  FFMA.FTZ R202, R171, UR10, -R185.reuse ;  /* 0x0000000aabca7c23 */ /* 0x100fe200080108b9 */
[--C-:B------:R-:W-:Y:S01]  /*3830*/  FFMA.FTZ R171, R174, UR10, -R185.reuse ;  /* 0x0000000aaeab7c23 */ /* 0x100fe200080108b9 */
[--C-:B------:R-:W-:Y:S01]  /*3840*/  FFMA.FTZ R186, R186, UR10, -R185.reuse ;  /* 0x0000000ababa7c23 */ /* 0x100fe200080108b9 */
[----:B------:R-:W1:Y:S01]  /*3850*/  MUFU.EX2 R155, R155 ;  /* 0x0000009b009b7308 */ /* 0x000e620000000800 */
[----:B------:R-:W-:Y:S01]  /*3860*/  @!P1 PRMT R154, RZ, 0x654, R154 ;  /* 0x00000654ff9a9816 */ /* 0x000fe2000000009a */
[----:B------:R3:W-:Y:S06]  /*3870*/  BAR.ARV R12, 0x100 ;  /* 0x0004000c0000751d */ /* 0x0007ec0000002000 */
[----:B------:R-:W4:Y:S01]  /*3880*/  MUFU.EX2 R181, R181 ;  /* 0x000000b500b57308 */ /* 0x000f220000000800 */
[----:B--2---:R-:W-:Y:S01]  /*3890*/  FFMA.FTZ R4, R177, R4, R184 ;  /* 0x00000004b1047223 */ /* 0x004fe200000100b8 */
[----:B------:R2:W-:Y:S01]  /*38a0*/  @!P1 SYNCS.ARRIVE.TRANS64.RED.A1T0 RZ, [R154+URZ], RZ ;  /* 0x000000ff9aff99a7 */ /* 0x0005e2000810043f */
[--C-:B------:R-:W-:Y:S01]  /*38b0*/  FFMA.FTZ R187, R187, UR10, -R185.reuse ;  /* 0x0000000abbbb7c23 */ /* 0x100fe200080108b9 */
[--C-:B------:R-:W-:Y:S01]  /*38c0*/  FFMA.FTZ R189, R190, UR10, -R185.reuse ;  /* 0x0000000abebd7c23 */ /* 0x100fe200080108b9 */
[--C-:B------:R-:W-:Y:S01]  /*38d0*/  FFMA.FTZ R190, R191, UR10, -R185.reuse ;  /* 0x0000000abfbe7c23 */ /* 0x100fe200080108b9 */
[--C-:B------:R-:W-:Y:S01]  /*38e0*/  FFMA.FTZ R194, R194, UR10, -R185.reuse ;  /* 0x0000000ac2c27c23 */ /* 0x100fe200080108b9 */
[----:B------:R-:W-:Y:S01]  /*38f0*/  FFMA.FTZ R195, R195, UR10, -R185 ;  /* 0x0000000ac3c37c23 */ /* 0x000fe200080108b9 */
[----:B------:R-:W5:Y:S01]  /*3900*/  MUFU.EX2 R188, R188 ;  /* 0x000000bc00bc7308 */ /* 0x000f620000000800 */
[----:B-1----:R-:W-:Y:S01]  /*3910*/  FADD.FTZ R4, R155, R4 ;  /* 0x000000049b047221 */ /* 0x002fe20000010000 */
[----:B--2---:R-:W-:Y:S01]  /*3920*/  FADD.FTZ R154, R8, R5 ;  /* 0x00000005089a7221 */ /* 0x004fe20000010000 */
[--C-:B------:R-:W-:Y:S01]  /*3930*/  FFMA.FTZ R198, R198, UR10, -R185.reuse ;  /* 0x0000000ac6c67c23 */ /* 0x100fe200080108b9 */
[----:B------:R-:W-:Y:S01]  /*3940*/  FFMA.FTZ R199, R199, UR10, -R185 ;  /* 0x0000000ac7c77c23 */ /* 0x000fe200080108b9 */
[-C--:B------:R-:W-:Y:S01]  /*3950*/  FMUL.FTZ R113, R113, R6.reuse ;  /* 0x0000000671717220 */ /* 0x080fe20000410000 */
[----:B------:R-:W-:Y:S01]  /*3960*/  FADD.FTZ R5, R9, R154 ;  /* 0x0000009a09057221 */ /* 0x000fe20000010000 */
[-C--:B------:R-:W-:Y:S01]  /*3970*/  FMUL.FTZ R116, R116, R6.reuse ;  /* 0x0000000674747220 */ /* 0x080fe20000410000 */
[----:B------:R-:W1:Y:S01]  /*3980*/  MUFU.EX2 R159, R159 ;  /* 0x0000009f009f7308 */ /* 0x000e620000000800 */
[----:B----4-:R-:W-:Y:S01]  /*3990*/  FADD.FTZ R7, R181, R4 ;  /* 0x00000004b5077221 */ /* 0x010fe20000010000 */
[----:B------:R-:W-:Y:S01]  /*39a0*/  FADD.FTZ R154, R156, R5 ;  /* 0x000000059c9a7221 */ /* 0x000fe20000010000 */
[-C--:B------:R-:W-:Y:S01]  /*39b0*/  FMUL.FTZ R117, R117, R6.reuse ;  /* 0x0000000675757220 */ /* 0x080fe20000410000 */
[-C--:B------:R-:W-:Y:S01]  /*39c0*/  FMUL.FTZ R120, R120, R6.reuse ;  /* 0x0000000678787220 */ /* 0x080fe20000410000 */
[-C--:B------:R-:W-:Y:S01]  /*39d0*/  FMUL.FTZ R121, R121, R6.reuse ;  /* 0x0000000679797220 */ /* 0x080fe20000410000 */
[----:B------:R-:W-:Y:S01]  /*39e0*/  FADD.FTZ R5, R11, R154 ;  /* 0x0000009a0b057221 */ /* 0x000fe20000010000 */
[-C--:B------:R-:W-:Y:S01]  /*39f0*/  FMUL.FTZ R124, R124, R6.reuse ;  /* 0x000000067c7c7220 */ /* 0x080fe20000410000 */
[----:B------:R-:W2:Y:S01]  /*3a00*/  MUFU.EX2 R192, R192 ;  /* 0x000000c000c07308 */ /* 0x000ea20000000800 */
[----:B-----5:R-:W-:Y:S01]  /*3a10*/  FADD.FTZ R4, R188, R7 ;  /* 0x00000007bc047221 */ /* 0x020fe20000010000 */
[----:B------:R-:W-:Y:S01]  /*3a20*/  FADD.FTZ R154, R10, R5 ;  /* 0x000000050a9a7221 */ /* 0x000fe20000010000 */
[-C--:B------:R-:W-:Y:S01]  /*3a30*/  FMUL.FTZ R125, R125, R6.reuse ;  /* 0x000000067d7d7220 */ /* 0x080fe20000410000 */
[-C--:B------:R-:W-:Y:S01]  /*3a40*/  FMUL.FTZ R128, R128, R6.reuse ;  /* 0x0000000680807220 */ /* 0x080fe20000410000 */
[-C--:B------:R-:W-:Y:S01]  /*3a50*/  FMUL.FTZ R129, R129, R6.reuse ;  /* 0x0000000681817220 */ /* 0x080fe20000410000 */
[----:B------:R-:W-:Y:S01]  /*3a60*/  FADD.FTZ R5, R13, R154 ;  /* 0x0000009a0d057221 */ /* 0x000fe20000010000 */
[-C--:B------:R-:W-:Y:S01]  /*3a70*/  FMUL.FTZ R132, R132, R6.reuse ;  /* 0x0000000684847220 */ /* 0x080fe20000410000 */
[----:B------:R4:W-:Y:S01]  /*3a80*/  MUFU.EX2 R173, R196 ;  /* 0x000000c400ad7308 */ /* 0x0009e20000000800 */
[----:B-1----:R-:W-:Y:S01]  /*3a90*/  FADD.FTZ R7, R159, R4 ;  /* 0x000000049f077221 */ /* 0x002fe20000010000 */
[----:B------:R-:W-:Y:S01]  /*3aa0*/  FADD.FTZ R154, R160, R5 ;  /* 0x00000005a09a7221 */ /* 0x000fe20000010000 */
[-C--:B------:R-:W-:Y:S01]  /*3ab0*/  FMUL.FTZ R133, R133, R6.reuse ;  /* 0x0000000685857220 */ /* 0x080fe20000410000 */
[-C--:B------:R-:W-:Y:S01]  /*3ac0*/  FMUL.FTZ R136, R136, R6.reuse ;  /* 0x0000000688887220 */ /* 0x080fe20000410000 */
[-C--:B------:R-:W-:Y:S01]  /*3ad0*/  FMUL.FTZ R137, R137, R6.reuse ;  /* 0x0000000689897220 */ /* 0x080fe20000410000 */
[----:B------:R-:W-:Y:S01]  /*3ae0*/  FADD.FTZ R5, R15, R154 ;  /* 0x0000009a0f057221 */ /* 0x000fe20000010000 */
[-C--:B------:R-:W-:Y:S01]  /*3af0*/  FMUL.FTZ R140, R140, R6.reuse ;  /* 0x000000068c8c7220 */ /* 0x080fe20000410000 */
[----:B------:R-:W1:Y:S01]  /*3b00*/  MUFU.EX2 R163, R163 ;  /* 0x000000a300a37308 */ /* 0x000e620000000800 */
[--C-:B----4-:R-:W-:Y:S01]  /*3b10*/  FFMA.FTZ R196, R167, UR10, -R185.reuse ;  /* 0x0000000aa7c47c23 */ /* 0x110fe200080108b9 */
[----:B------:R-:W-:Y:S01]  /*3b20*/  FFMA.FTZ R167, R170, UR10, -R185 ;  /* 0x0000000aaaa77c23 */ /* 0x000fe200080108b9 */
[----:B--2---:R-:W-:Y:S01]  /*3b30*/  FADD.FTZ R4, R192, R7 ;  /* 0x00000007c0047221 */ /* 0x004fe20000010000 */
[----:B------:R-:W-:Y:S01]  /*3b40*/  FADD.FTZ R154, R14, R5 ;  /* 0x000000050e9a7221 */ /* 0x000fe20000010000 */
[-C--:B------:R-:W-:Y:S01]  /*3b50*/  FMUL.FTZ R141, R141, R6.reuse ;  /* 0x000000068d8d7220 */ /* 0x080fe20000410000 */
[-C--:B------:R-:W-:Y:S01]  /*3b60*/  FMUL.FTZ R144, R144, R6.reuse ;  /* 0x0000000690907220 */ /* 0x080fe20000410000 */
[-C--:B------:R-:W-:Y:S01]  /*3b70*/  FMUL.FTZ R145, R145, R6.reuse ;  /* 0x0000000691917220 */ /* 0x080fe20000410000 */
[----:B------:R-:W2:Y:S01]  /*3b80*/  MUFU.EX2 R196, R196 ;  /* 0x000000c400c47308 */ /* 0x000ea20000000800 */
[----:B------:R-:W-:Y:S01]  /*3b90*/  FADD.FTZ R5, R21, R154 ;  /* 0x0000009a15057221 */ /* 0x000fe20000010000 */
[-C--:B------:R-:W-:Y:S01]  /*3ba0*/  FMUL.FTZ R148, R148, R6.reuse ;  /* 0x0000000694947220 */ /* 0x080fe20000410000 */
[----:B------:R-:W-:Y:S01]  /*3bb0*/  FMUL.FTZ R149, R149, R6 ;  /* 0x0000000695957220 */ /* 0x000fe20000410000 */
[----:B------:R-:W-:Y:S01]  /*3bc0*/  F2FP.BF16.F32.PACK_AB R156, R11, R156 ;  /* 0x0000009c0b9c723e */ /* 0x000fe200000010ff */
[-C--:B------:R-:W-:Y:S01]  /*3bd0*/  FMUL.FTZ R26, R26, R177.reuse ;  /* 0x000000b11a1a7220 */ /* 0x080fe20000410000 */
[----:B------:R-:W-:Y:S01]  /*3be0*/  F2FP.BF16.F32.PACK_AB R160, R15, R160 ;  /* 0x000000a00fa0723e */ /* 0x000fe200000010ff */
[-C--:B------:R-:W-:Y:S01]  /*3bf0*/  FMUL.FTZ R27, R27, R177.reuse ;  /* 0x000000b11b1b7220 */ /* 0x080fe20000410000 */
[----:B------:R-:W4:Y:S01]  /*3c00*/  MUFU.EX2 R167, R167 ;  /* 0x000000a700a77308 */ /* 0x000f220000000800 */
[----:B-1----:R-:W-:Y:S01]  /*3c10*/  FADD.FTZ R7, R163, R4 ;  /* 0x00000004a3077221 */ /* 0x002fe20000010000 */
[----:B------:R-:W-:Y:S01]  /*3c20*/  F2FP.BF16.F32.PACK_AB R162, R21, R14 ;  /* 0x0000000e15a2723e */ /* 0x000fe200000010ff */
[-C--:B------:R-:W-:Y:S01]  /*3c30*/  FMUL.FTZ R30, R30, R177.reuse ;  /* 0x000000b11e1e7220 */ /* 0x080fe20000410000 */
[-C--:B------:R-:W-:Y:S01]  /*3c40*/  FMUL.FTZ R31, R31, R177.reuse ;  /* 0x000000b11f1f7220 */ /* 0x080fe20000410000 */
[-C--:B------:R-:W-:Y:S01]  /*3c50*/  FMUL.FTZ R34, R34, R177.reuse ;  /* 0x000000b122227220 */ /* 0x080fe20000410000 */
[-C--:B------:R-:W-:Y:S01]  /*3c60*/  FMUL.FTZ R35, R35, R177.reuse ;  /* 0x000000b123237220 */ /* 0x080fe20000410000 */
[-C--:B------:R-:W-:Y:S01]  /*3c70*/  FMUL.FTZ R38, R38, R177.reuse ;  /* 0x000000b126267220 */ /* 0x080fe20000410000 */
[----:B------:R-:W1:Y:S01]  /*3c80*/  MUFU.EX2 R202, R202 ;  /* 0x000000ca00ca7308 */ /* 0x000e620000000800 */
[----:B--2---:R-:W-:Y:S01]  /*3c90*/  FADD.FTZ R4, R196, R7 ;  /* 0x00000007c4047221 */ /* 0x004fe20000010000 */
[-C--:B------:R-:W-:Y:S01]  /*3ca0*/  FMUL.FTZ R39, R39, R177.reuse ;  /* 0x000000b127277220 */ /* 0x080fe20000410000 */
[-C--:B------:R-:W-:Y:S01]  /*3cb0*/  FMUL.FTZ R42, R42, R177.reuse ;  /* 0x000000b12a2a7220 */ /* 0x080fe20000410000 */
[-C--:B------:R-:W-:Y:S01]  /*3cc0*/  FMUL.FTZ R43, R43, R177.reuse ;  /* 0x000000b12b2b7220 */ /* 0x080fe20000410000 */
[-C--:B------:R-:W-:Y:S01]  /*3cd0*/  FMUL.FTZ R46, R46, R177.reuse ;  /* 0x000000b12e2e7220 */ /* 0x080fe20000410000 */
[-C--:B------:R-:W-:Y:S01]  /*3ce0*/  FMUL.FTZ R47, R47, R177.reuse ;  /* 0x000000b12f2f7220 */ /* 0x080fe20000410000 */
[-C--:B------:R-:W-:Y:S01]  /*3cf0*/  FMUL.FTZ R50, R50, R177.reuse ;  /* 0x000000b132327220 */ /* 0x080fe20000410000 */
[----:B------:R-:W2:Y:S01]  /*3d00*/  MUFU.EX2 R171, R171 ;  /* 0x000000ab00ab7308 */ /* 0x000ea20000000800 */
[----:B----4-:R-:W-:Y:S01]  /*3d10*/  FADD.FTZ R7, R167, R4 ;  /* 0x00000004a7077221 */ /* 0x010fe20000010000 */
[-C--:B------:R-:W-:Y:S01]  /*3d20*/  FMUL.FTZ R51, R51, R177.reuse ;  /* 0x000000b133337220 */ /* 0x080fe20000410000 */
[-C--:B------:R-:W-:Y:S01]  /*3d30*/  FMUL.FTZ R54, R54, R177.reuse ;  /* 0x000000b136367220 */ /* 0x080fe20000410000 */
[-C--:B------:R-:W-:Y:S01]  /*3d40*/  FMUL.FTZ R55, R55, R177.reuse ;  /* 0x000000b137377220 */ /* 0x080fe20000410000 */
[-C--:B------:R-:W-:Y:S01]  /*3d50*/  FMUL.FTZ R58, R58, R177.reuse ;  /* 0x000000b13a3a7220 */ /* 0x080fe20000410000 */
[-C--:B------:R-:W-:Y:S01]  /*3d60*/  FMUL.FTZ R59, R59, R177.reuse ;  /* 0x000000b13b3b7220 */ /* 0x080fe20000410000 */
[-C--:B------:R-:W-:Y:S01]  /*3d70*/  FMUL.FTZ R62, R62, R177.reuse ;  /* 0x000000b13e3e7220 */ /* 0x080fe20000410000 */
[----:B------:R-:W4:Y:S01]  /*3d80*/  MUFU.EX2 R204, R204 ;  /* 0x000000cc00cc7308 */ /* 0x000f220000000800 */
[----:B-1----:R-:W-:Y:S01]  /*3d90*/  FADD.FTZ R4, R202, R7 ;  /* 0x00000007ca047221 */ /* 0x002fe20000010000 */
[-C--:B------:R-:W-:Y:S01]  /*3da0*/  FMUL.FTZ R63, R63, R177.reuse ;  /* 0x000000b13f3f7220 */ /* 0x080fe20000410000 */
        /* <DEDUP_REMOVED lines=38> */
[C---:B----4-:R-:W-:Y:S01]  /*4010*/  FADD.FTZ R154, R153.reuse, R154 ;  /* 0x0000009a999a7221 */ /* 0x050fe20000010000 */
[----:B------:R-:W-:Y:S01]  /*4020*/  F2FP.BF16.F32.PACK_AB R164, R153, R164 ;  /* 0x000000a499a4723e */ /* 0x000fe200000010ff */
[-C--:B------:R-:W-:Y:S01]  /*4030*/  FMUL.FTZ R123, R123, R177.reuse ;  /* 0x000000b17b7b7220 */ /* 0x080fe20000410000 */
[----:B------:R-:W-:Y:S01]  /*4040*/  F2FP.BF16.F32.PACK_AB R153, R155, R184 ;  /* 0x000000b89b99723e */ /* 0x000fe200000010ff */
[----:B------:R-:W-:Y:S01]  /*4050*/  FADD.FTZ R5, R157, R154 ;  /* 0x0000009a9d057221 */ /* 0x000fe20000010000 */
        /* <DEDUP_REMOVED lines=17> */
[----:B------:R-:W-:Y:S01]  /*4170*/  FMUL.FTZ R151, R151, R177 ;  /* 0x000000b197977220 */ /* 0x000fe20000410000 */
[----:B------:R-:W2:Y:S01]  /*4180*/  MUFU.EX2 R161, R161 ;  /* 0x000000a100a17308 */ /* 0x000ea20000000800 */
[C---:B----4-:R-:W-:Y:S01]  /*4190*/  FADD.FTZ R154, R168.reuse, R5 ;  /* 0x00000005a89a7221 */ /* 0x050fe20000010000 */
[----:B------:R-:W-:-:S02]  /*41a0*/  F2FP.BF16.F32.PACK_AB R166, R168, R157 ;  /* 0x0000009da8a6723e */ /* 0x000fc400000010ff */
[----:B------:R-:W-:Y:S02]  /*41b0*/  F2FP.BF16.F32.PACK_AB R157, R192, R159 ;  /* 0x0000009fc09d723e */ /* 0x000fe400000010ff */
[----:B------:R-:W-:Y:S02]  /*41c0*/  F2FP.BF16.F32.PACK_AB R159, R196, R163 ;  /* 0x000000a3c49f723e */ /* 0x000fe400000010ff */
[----:B------:R-:W4:Y:S01]  /*41d0*/  MUFU.EX2 R186, R186 ;  /* 0x000000ba00ba7308 */ /* 0x000f220000000800 */
[----:B-1----:R-:W-:Y:S01]  /*41e0*/  FADD.FTZ R7, R182, R7 ;  /* 0x00000007b6077221 */ /* 0x002fe20000010000 */
[----:B------:R-:W-:Y:S02]  /*41f0*/  F2FP.BF16.F32.PACK_AB R163, R204, R171 ;  /* 0x000000abcca3723e */ /* 0x000fe400000010ff */
[----:B------:R-:W-:-:S04]  /*4200*/  F2FP.BF16.F32.PACK_AB R155, R188, R181 ;  /* 0x000000b5bc9b723e */ /* 0x000fc800000010ff */
[----:B------:R-:W1:Y:S01]  /*4210*/  MUFU.EX2 R172, R172 ;  /* 0x000000ac00ac7308 */ /* 0x000e620000000800 */
[----:B--2---:R-:W-:-:S07]  /*4220*/  FADD.FTZ R5, R161, R154 ;  /* 0x0000009aa1057221 */ /* 0x004fce0000010000 */
[----:B------:R-:W2:Y:S01]  /*4230*/  MUFU.EX2 R187, R187 ;  /* 0x000000bb00bb7308 */ /* 0x000ea20000000800 */
[----:B----4-:R-:W-:-:S07]  /*4240*/  FADD.FTZ R4, R186, R7 ;  /* 0x00000007ba047221 */ /* 0x010fce0000010000 */
[----:B------:R-:W4:Y:S01]  /*4250*/  MUFU.EX2 R165, R165 ;  /* 0x000000a500a57308 */ /* 0x000f220000000800 */
[C---:B-1----:R-:W-:Y:S01]  /*4260*/  FADD.FTZ R154, R172.reuse, R5 ;  /* 0x00000005ac9a7221 */ /* 0x042fe20000010000 */
[----:B------:R-:W-:Y:S02]  /*4270*/  F2FP.BF16.F32.PACK_AB R168, R172, R161 ;  /* 0x000000a1aca8723e */ /* 0x000fe400000010ff */
[----:B------:R-:W-:Y:S02]  /*4280*/  F2FP.BF16.F32.PACK_AB R161, R202, R167 ;  /* 0x000000a7caa1723e */ /* 0x000fe400000010ff */
[----:B------:R-:W-:Y:S02]  /*4290*/  F2FP.BF16.F32.PACK_AB R167, R182, R179 ;  /* 0x000000b3b6a7723e */ /* 0x000fe400000010ff */
[----:B------:R-:W1:Y:S01]  /*42a0*/  MUFU.EX2 R189, R189 ;  /* 0x000000bd00bd7308 */ /* 0x000e620000000800 */
[----:B--2---:R-:W-:-:S07]  /*42b0*/  FADD.FTZ R4, R187, R4 ;  /* 0x00000004bb047221 */ /* 0x004fce0000010000 */
[----:B------:R-:W2:Y:S01]  /*42c0*/  MUFU.EX2 R176, R176 ;  /* 0x000000b000b07308 */ /* 0x000ea20000000800 */
[----:B----4-:R-:W-:Y:S01]  /*42d0*/  FADD.FTZ R5, R165, R154 ;  /* 0x0000009aa5057221 */ /* 0x010fe20000010000 */
[----:B------:R-:W-:-:S06]  /*42e0*/  F2FP.BF16.F32.PACK_AB R154, R9, R8 ;  /* 0x00000008099a723e */ /* 0x000fcc00000010ff */
[----:B------:R-:W4:Y:S01]  /*42f0*/  MUFU.EX2 R190, R190 ;  /* 0x000000be00be7308 */ /* 0x000f220000000800 */
[----:B-1----:R-:W-:-:S07]  /*4300*/  FADD.FTZ R7, R189, R4 ;  /* 0x00000004bd077221 */ /* 0x002fce0000010000 */
[----:B------:R-:W1:Y:S01]  /*4310*/  MUFU.EX2 R169, R169 ;  /* 0x000000a900a97308 */ /* 0x000e620000000800 */
[C---:B--2---:R-:W-:Y:S01]  /*4320*/  FADD.FTZ R158, R176.reuse, R5 ;  /* 0x00000005b09e7221 */ /* 0x044fe20000010000 */
[----:B------:R-:W-:Y:S02]  /*4330*/  F2FP.BF16.F32.PACK_AB R170, R176, R165 ;  /* 0x000000a5b0aa723e */ /* 0x000fe400000010ff */
[----:B------:R-:W-:-:S04]  /*4340*/  F2FP.BF16.F32.PACK_AB R165, R178, R175 ;  /* 0x000000afb2a5723e */ /* 0x000fc800000010ff */
[----:B------:R-:W2:Y:S01]  /*4350*/  MUFU.EX2 R185, R194 ;  /* 0x000000c200b97308 */ /* 0x000ea20000000800 */
[C---:B----4-:R-:W-:Y:S01]  /*4360*/  FADD.FTZ R4, R190.reuse, R7 ;  /* 0x00000007be047221 */ /* 0x050fe20000010000 */
[----:B------:R-:W-:-:S06]  /*4370*/  F2FP.BF16.F32.PACK_AB R171, R190, R189 ;  /* 0x000000bdbeab723e */ /* 0x000fcc00000010ff */
[----:B------:R-:W4:Y:S01]  /*4380*/  MUFU.EX2 R180, R180 ;  /* 0x000000b400b47308 */ /* 0x000f220000000800 */
[----:B-1----:R-:W-:Y:S01]  /*4390*/  FADD.FTZ R5, R169, R158 ;  /* 0x0000009ea9057221 */ /* 0x002fe20000010000 */
[----:B------:R-:W-:-:S06]  /*43a0*/  F2FP.BF16.F32.PACK_AB R158, R13, R10 ;  /* 0x0000000a0d9e723e */ /* 0x000fcc00000010ff */
[----:B------:R-:W1:Y:S01]  /*43b0*/  MUFU.EX2 R6, R195 ;  /* 0x000000c300067308 */ /* 0x000e620000000800 */
[----:B--2---:R-:W-:-:S07]  /*43c0*/  FADD.FTZ R7, R185, R4 ;  /* 0x00000004b9077221 */ /* 0x004fce0000010000 */
[----:B------:R-:W2:Y:S01]  /*43d0*/  MUFU.EX2 R198, R198 ;  /* 0x000000c600c67308 */ /* 0x000ea20000000800 */
[C---:B----4-:R-:W-:Y:S01]  /*43e0*/  FADD.FTZ R8, R180.reuse, R5 ;  /* 0x00000005b4087221 */ /* 0x050fe20000010000 */
[----:B------:R-:W-:Y:S02]  /*43f0*/  F2FP.BF16.F32.PACK_AB R172, R180, R169 ;  /* 0x000000a9b4ac723e */ /* 0x000fe400000010ff */
[----:B------:R-:W-:Y:S01]  /*4400*/  F2FP.BF16.F32.PACK_AB R169, R187, R186 ;  /* 0x000000babba9723e */ /* 0x000fe200000010ff */
[----:B------:R-:W-:-:S03]  /*4410*/  FADD.FTZ R5, R173, R8 ;  /* 0x00000008ad057221 */ /* 0x000fc60000010000 */
[----:B------:R-:W4:Y:S01]  /*4420*/  MUFU.EX2 R20, R197 ;  /* 0x000000c500147308 */ /* 0x000f220000000800 */
[----:B-1----:R-:W-:-:S07]  /*4430*/  FADD.FTZ R7, R6, R7 ;  /* 0x0000000706077221 */ /* 0x002fce0000010000 */
[----:B------:R-:W1:Y:S01]  /*4440*/  MUFU.EX2 R199, R199 ;  /* 0x000000c700c77308 */ /* 0x000e620000000800 */
[----:B--2---:R-:W-:Y:S01]  /*4450*/  FADD.FTZ R4, R198, R7 ;  /* 0x00000007c6047221 */ /* 0x004fe20000010000 */
[C---:B----4-:R-:W-:Y:S01]  /*4460*/  F2FP.BF16.F32.PACK_AB R174, R20.reuse, R173 ;  /* 0x000000ad14ae723e */ /* 0x050fe200000010ff */
[----:B------:R-:W-:Y:S01]  /*4470*/  FADD.FTZ R5, R20, R5 ;  /* 0x0000000514057221 */ /* 0x000fe20000010000 */
[----:B------:R-:W-:Y:S01]  /*4480*/  F2FP.BF16.F32.PACK_AB R173, R6, R185 ;  /* 0x000000b906ad723e */ /* 0x000fe200000010ff */
[C---:B-1----:R-:W-:Y:S01]  /*4490*/  FADD.FTZ R4, R199.reuse, R4 ;  /* 0x00000004c7047221 */ /* 0x042fe20000010000 */
[----:B------:R-:W-:Y:S01]  /*44a0*/  F2FP.BF16.F32.PACK_AB R175, R199, R198 ;  /* 0x000000c6c7af723e */ /* 0x000fe200000010ff */
[----:B---3--:R-:W-:Y:S06]  /*44b0*/  @!P0 BRA `(.L_x_24) ;  /* 0x0000000000048947 */ /* 0x008fec0003800000 */
[----:B------:R-:W-:Y:S01]  /*44c0*/  BPT.TRAP 0x1 ;  /* 0x000000040000795c */ /* 0x000fe20000300000 */
.L_x_24:
[----:B------:R-:W-:-:S04]  /*44d0*/  IMAD.U32 R6, RZ, RZ, UR24 ;  /* 0x00000018ff067e24 */ /* 0x000fc8000f8e00ff */
[----:B------:R1:W2:Y:S01]  /*44e0*/  SYNCS.PHASECHK.TRANS64.TRYWAIT P3, [UR23+0x22850], R6 ;  /* 0x02285006ff0075a7 */ /* 0x0002a20008060157 */
[----:B------:R-:W-:Y:S05]  /*44f0*/  @!P0 BRA `(.L_x_25) ;  /* 0x0000000000048947 */ /* 0x000fea0003800000 */
[----:B------:R-:W-:Y:S01]  /*4500*/  BPT.TRAP 0x1 ;  /* 0x000000040000795c */ /* 0x000fe20000300000 */
.L_x_25:
[----:B--2---:R-:W-:Y:S05]  /*4510*/  @P3 BRA `(.L_x_26) ;  /* 0x00000000000c3947 */ /* 0x004fea0003800000 */
[----:B-1----:R-:W-:-:S04]  /*4520*/  IMAD.U32 R6, RZ, RZ, UR24 ;  /* 0x00000018ff067e24 */ /* 0x002fc8000f8e00ff */
[----:B------:R-:W1:Y:S02]  /*4530*/  SYNCS.PHASECHK.TRANS64.TRYWAIT P3, [UR23+0x22850], R6 ;  /* 0x02285006ff0075a7 */ /* 0x000e640008060157 */
[----:B-1----:R-:W-:Y:S05]  /*4540*/  @!P3 BRA `(.L_x_27) ;  /* 0x0000004800c4b947 */ /* 0x002fea0003800000 */
.L_x_26:
[----:B-1----:R-:W-:Y:S01]  /*4550*/  VIADD R6, R18, 0x8 ;  /* 0x0000000812067836 */ /* 0x002fe20000000000 */
[----:B------:R-:W-:Y:S01]  /*4560*/  UIMAD UR11, UR39, 0xc00, UR21 ;  /* 0x00000c00270b78a4 */ /* 0x000fe2000f8e0215 */
[----:B------:R-:W-:Y:S01]  /*4570*/  @!P1 VIADD R183, R183, 0x22860 ;  /* 0x00022860b7b79836 */ /* 0x000fe20000000000 */
[----:B------:R-:W-:Y:S01]  /*4580*/  UMOV UR7, 0x40000040 ;  /* 0x4000004000077882 */ /* 0x000fe20000000000 */
[----:B------:R-:W-:Y:S01]  /*4590*/  MOV R20, R3 ;  /* 0x0000000300147202 */ /* 0x000fe20000000f00 */
[----:B------:R3:W-:Y:S01]  /*45a0*/  BAR.SYNC.DEFER_BLOCKING R6, 0x100 ;  /* 0x000400060000751d */ /* 0x0007e20000010000 */
[----:B------:R-:W-:Y:S01]  /*45b0*/  IMAD.MOV.U32 R7, RZ, RZ, R0 ;  /* 0x000000ffff077224 */ /* 0x000fe200078e0000 */
[----:B------:R-:W-:-:S04]  /*45c0*/  @!P1 PRMT R183, RZ, 0x654, R183 ;  /* 0x00000654ffb79816 */ /* 0x000fc800000000b7 */
[----:B------:R-:W-:Y:S01]  /*45d0*/  UMOV UR6, UR11 ;  /* 0x0000000b00067c82 */ /* 0x000fe20008000000 */
[----:B------:R-:W-:-:S06]  /*45e0*/  WARPGROUP.ARRIVE ;  /* 0x00000000000079c5 */ /* 0x000fcc0000000000 */
        /* <DEDUP_REMOVED lines=33> */
[----:B------:R-:W-:Y:S05]  /*4800*/  @P2 BRA `(.L_x_28) ;  /* 0xffffffe000c42947 */ /* 0x000fea000383ffff */
.L_x_19:
[----:B---34-:R-:W3:Y:S01]  /*4810*/  SHFL.BFLY PT, R6, R5, 0x2, 0x1f ;  /* 0x0c401f0005067f89 */ /* 0x018ee200000e0000 */
[C---:B------:R-:W-:Y:S01]  /*4820*/  IADD3 R11, P0, R16.reuse, 0x20, RZ ;  /* 0x00000020100b7810 */ /* 0x040fe20007f1e0ff */
[----:B------:R-:W-:Y:S01]  /*4830*/  UIADD3 UR34, -UR37, URZ, URZ ;  /* 0x0000003f25227290 */ /* 0x000fe2000fffe13f */
[C---:B------:R-:W-:Y:S01]  /*4840*/  IADD3 R165, P3, R16.reuse, 0x4000, RZ ;  /* 0x0000400010a57810 */ /* 0x040fe20007f7e0ff */
[----:B-12---:R-:W1:Y:S01]  /*4850*/  SHFL.BFLY PT, R7, R4, 0x2, 0x1f ;  /* 0x0c401f0004077f89 */ /* 0x006e6200000e0000 */
[----:B------:R-:W-:Y:S01]  /*4860*/  LOP3.LUT R9, R11, 0x380, RZ, 0xc0, !PT ;  /* 0x000003800b097812 */ /* 0x000fe200078ec0ff */
[----:B------:R-:W-:Y:S01]  /*4870*/  ULDC UR4, c[0x0][0xda8] ;  /* 0x00036a0000047ab9 */ /* 0x000fe20000000800 */
[----:B------:R-:W-:Y:S01]  /*4880*/  LOP3.LUT R164, R165, 0x380, RZ, 0xc0, !PT ;  /* 0x00000380a5a47812 */ /* 0x000fe200078ec0ff */
[----:B------:R-:W-:Y:S01]  /*4890*/  UIADD3 UR35, -UR36, URZ, URZ ;  /* 0x0000003f24237290 */ /* 0x000fe2000fffe13f */
[----:B------:R-:W-:Y:S01]  /*48a0*/  IADD3 R13, P4, R16, 0x60, RZ ;  /* 0x00000060100d7810 */ /* 0x000fe20007f9e0ff */
[----:B------:R-:W-:Y:S01]  /*48b0*/  UIMAD UR34, UR4, UR34, UR44 ;  /* 0x00000022042272a4 */ /* 0x000fe2000f8e022c */
[----:B------:R-:W-:Y:S01]  /*48c0*/  SHF.R.U64 R164, R164, 0x3, RZ ;  /* 0x00000003a4a47819 */ /* 0x000fe200000012ff */
[----:B------:R-:W-:Y:S01]  /*48d0*/  ULDC.64 UR8, c[0x0][0xb70] ;  /* 0x0002dc0000087ab9 */ /* 0x000fe20000000a00 */
[----:B------:R-:W-:Y:S01]  /*48e0*/  IADD3 R163, P1, R16, 0x40, RZ ;  /* 0x0000004010a37810 */ /* 0x000fe20007f3e0ff */
[----:B------:R-:W-:Y:S01]  /*48f0*/  ULDC UR4, c[0x0][0xdb4] ;  /* 0x00036d0000047ab9 */ /* 0x000fe20000000800 */
[----:B------:R-:W-:Y:S01]  /*4900*/  LOP3.LUT R164, R164, R165, RZ, 0x3c, !PT ;  /* 0x000000a5a4a47212 */ /* 0x000fe200078e3cff */
[----:B------:R-:W-:Y:S01]  /*4910*/  IMAD.X R165, RZ, RZ, R17, P3 ;  /* 0x000000ffffa57224 */ /* 0x000fe200018e0611 */
[----:B------:R-:W-:Y:S01]  /*4920*/  IADD3 R177, P3, R16, 0x8060, RZ ;  /* 0x0000806010b17810 */ /* 0x000fe20007f7e0ff */
[----:B------:R-:W-:Y:S01]  /*4930*/  UIMAD UR35, UR4, UR35, UR37 ;  /* 0x00000023042372a4 */ /* 0x000fe2000f8e0225 */
[----:B------:R-:W-:Y:S01]  /*4940*/  LOP3.LUT R162, R163, 0x380, RZ, 0xc0, !PT ;  /* 0x00000380a3a27812 */ /* 0x000fe200078ec0ff */
[----:B------:R-:W-:Y:S01]  /*4950*/  USHF.L.U32 UR34, UR34, 0x7, URZ ;  /* 0x0000000722227899 */ /* 0x000fe2000800063f */
[----:B------:R-:W-:Y:S01]  /*4960*/  LOP3.LUT R176, R177, 0x380, RZ, 0xc0, !PT ;  /* 0x00000380b1b07812 */ /* 0x000fe200078ec0ff */
[----:B------:R-:W-:Y:S01]  /*4970*/  USHF.R.S32.HI UR4, URZ, 0x1f, UR35 ;  /* 0x0000001f3f047899 */ /* 0x000fe20008011423 */
[----:B------:R-:W-:Y:S01]  /*4980*/  SHF.R.U64 R162, R162, 0x3, RZ ;  /* 0x00000003a2a27819 */ /* 0x000fe200000012ff */
[----:B---3--:R-:W-:Y:S01]  /*4990*/  FADD.FTZ R6, R6, R5 ;  /* 0x0000000506067221 */ /* 0x008fe20000010000 */
[----:B------:R-:W-:Y:S01]  /*49a0*/  LOP3.LUT R5, R13, 0x380, RZ, 0xc0, !PT ;  /* 0x000003800d057812 */ /* 0x000fe200078ec0ff */
[----:B------:R-:W-:Y:S01]  /*49b0*/  UIMAD UR6, UR4, UR8, URZ ;  /* 0x00000008040672a4 */ /* 0x000fe2000f8e023f */
[----:B------:R-:W-:Y:S01]  /*49c0*/  SHF.R.U64 R176, R176, 0x3, RZ ;  /* 0x00000003b0b07819 */ /* 0x000fe200000012ff */
[----:B-1----:R-:W-:Y:S01]  /*49d0*/  FADD.FTZ R7, R7, R4 ;  /* 0x0000000407077221 */ /* 0x002fe20000010000 */
[----:B------:R-:W1:Y:S01]  /*49e0*/  SHFL.BFLY PT, R169, R6, 0x1, 0x1f ;  /* 0x0c201f0006a97f89 */ /* 0x000e6200000e0000 */
[----:B------:R-:W-:Y:S01]  /*49f0*/  SHF.R.U64 R4, R9, 0x3, RZ ;  /* 0x0000000309047819 */ /* 0x000fe200000012ff */
[----:B------:R-:W-:Y:S01]  /*4a00*/  UIMAD.WIDE.U32 UR4, UR35, UR8, URZ ;  /* 0x00000008230472a5 */ /* 0x000fe2000f8e003f */
[----:B------:R-:W-:Y:S01]  /*4a10*/  IADD3 R9, P6, R16, 0x4020, RZ ;  /* 0x0000402010097810 */ /* 0x000fe20007fde0ff */
[----:B------:R-:W2:Y:S01]  /*4a20*/  SHFL.BFLY PT, R8, R7, 0x1, 0x1f ;  /* 0x0c201f0007087f89 */ /* 0x000ea200000e0000 */
[----:B------:R-:W-:Y:S01]  /*4a30*/  LOP3.LUT R4, R4, R11, RZ, 0x3c, !PT ;  /* 0x0000000b04047212 */ /* 0x000fe200078e3cff */
[----:B------:R-:W-:Y:S01]  /*4a40*/  ULDC UR7, c[0x0][0xa88] ;  /* 0x0002a20000077ab9 */ /* 0x000fe20000000800 */
[----:B------:R-:W-:Y:S01]  /*4a50*/  IADD3 R11, P2, R16, 0x4060, RZ ;  /* 0x00004060100b7810 */ /* 0x000fe20007f5e0ff */
[----:B------:R-:W-:Y:S01]  /*4a60*/  UIMAD UR6, UR35, UR9, UR6 ;  /* 0x00000009230672a4 */ /* 0x000fe2000f8e0206 */
[----:B------:R-:W-:Y:S01]  /*4a70*/  LOP3.LUT R176, R176, R177, RZ, 0x3c, !PT ;  /* 0x000000b1b0b07212 */ /* 0x000fe200078e3cff */
[----:B------:R-:W-:Y:S01]  /*4a80*/  IMAD.X R177, RZ, RZ, R17, P3 ;  /* 0x000000ffffb17224 */ /* 0x000fe200018e0611 */
[----:B------:R-:W-:-:S02]  /*4a90*/  LOP3.LUT R10, R11, 0x380, RZ, 0xc0, !PT ;  /* 0x000003800b0a7812 */ /* 0x000fc400078ec0ff */
[----:B------:R-:W-:Y:S01]  /*4aa0*/  LOP3.LUT R162, R162, R163, RZ, 0x3c, !PT ;  /* 0x000000a3a2a27212 */ /* 0x000fe200078e3cff */
[--C-:B------:R-:W-:Y:S01]  /*4ab0*/  IMAD.X R163, RZ, RZ, R17.reuse, P1 ;  /* 0x000000ffffa37224 */ /* 0x100fe200008e0611 */
[----:B------:R-:W-:Y:S02]  /*4ac0*/  SHF.R.U64 R10, R10, 0x3, RZ ;  /* 0x000000030a0a7819 */ /* 0x000fe400000012ff */
[----:B------:R-:W-:Y:S02]  /*4ad0*/  IADD3 R159, P5, R16, 0x4040, RZ ;  /* 0x00004040109f7810 */ /* 0x000fe40007fbe0ff */
[----:B------:R-:W-:Y:S01]  /*4ae0*/  LOP3.LUT R10, R10, R11, RZ, 0x3c, !PT ;  /* 0x0000000b0a0a7212 */ /* 0x000fe200078e3cff */
[----:B------:R-:W-:Y:S01]  /*4af0*/  IMAD.X R11, RZ, RZ, R17, P2 ;  /* 0x000000ffff0b7224 */ /* 0x000fe200010e0611 */
[----:B------:R-:W-:Y:S02]  /*4b00*/  IADD3 R173, P2, R16, 0xc040, RZ ;  /* 0x0000c04010ad7810 */ /* 0x000fe40007f5e0ff */
[----:B------:R-:W-:Y:S01]  /*4b10*/  MOV R162, R162 ;  /* 0x000000a200a27202 */ /* 0x000fe20000000f00 */
[----:B-1----:R-:W-:Y:S01]  /*4b20*/  FADD.FTZ R169, R6, R169 ;  /* 0x000000a906a97221 */ /* 0x002fe20000010000 */
[----:B------:R-:W-:Y:S01]  /*4b30*/  SHF.R.U64 R6, R5, 0x3, RZ ;  /* 0x0000000305067819 */ /* 0x000fe200000012ff */
[--C-:B------:R-:W-:Y:S01]  /*4b40*/  IMAD.X R5, RZ, RZ, R17.reuse, P0 ;  /* 0x000000ffff057224 */ /* 0x100fe200000e0611 */
[----:B------:R-:W-:Y:S01]  /*4b50*/  LOP3.LUT R172, R173, 0x380, RZ, 0xc0, !PT ;  /* 0x00000380adac7812 */ /* 0x000fe200078ec0ff */
[----:B--2---:R-:W-:Y:S01]  /*4b60*/  FADD.FTZ R167, R7, R8 ;  /* 0x0000000807a77221 */ /* 0x004fe20000010000 */
[----:B------:R-:W-:Y:S01]  /*4b70*/  LOP3.LUT R8, R9, 0x380, RZ, 0xc0, !PT ;  /* 0x0000038009087812 */ /* 0x000fe200078ec0ff */
[----:B------:R-:W-:Y:S01]  /*4b80*/  IMAD.X R7, RZ, RZ, R17, P4 ;  /* 0x000000ffff077224 */ /* 0x000fe200020e0611 */
[----:B------:R-:W-:-:S02]  /*4b90*/  LOP3.LUT R6, R6, R13, RZ, 0x3c, !PT ;  /* 0x0000000d06067212 */ /* 0x000fc400078e3cff */
[----:B------:R-:W-:Y:S02]  /*4ba0*/  SHF.R.U64 R172, R172, 0x3, RZ ;  /* 0x00000003acac7819 */ /* 0x000fe400000012ff */
[----:B------:R-:W-:Y:S01]  /*4bb0*/  IADD3 R13, P0, R16, 0x8000, RZ ;  /* 0x00008000100d7810 */ /* 0x000fe20007f1e0ff */
[----:B------:R1:W-:Y:S06]  /*4bc0*/  BAR.ARV R12, 0x100 ;  /* 0x0004000c0000751d */ /* 0x0003ec0000002000 */
[----:B------:R-:W-:Y:S02]  /*4bd0*/  SHF.R.U64 R8, R8, 0x3, RZ ;  /* 0x0000000308087819 */ /* 0x000fe400000012ff */
[----:B------:R-:W-:Y:S01]  /*4be0*/  FSETP.NE.FTZ.AND P3, PT, R169, RZ, PT ;  /* 0x000000ffa900720b */ /* 0x000fe20003f75000 */
[----:B------:R-:W-:Y:S06]  /*4bf0*/  BAR.ARV 0x8, 0x120 ;  /* 0x0204800000007b1d */ /* 0x000fec0000002000 */
[----:B------:R-:W-:Y:S01]  /*4c00*/  LOP3.LUT R172, R172, R173, RZ, 0x3c, !PT ;  /* 0x000000adacac7212 */ /* 0x000fe200078e3cff */
[--C-:B------:R-:W-:Y:S01]  /*4c10*/  IMAD.X R173, RZ, RZ, R17.reuse, P2 ;  /* 0x000000ffffad7224 */ /* 0x100fe200010e0611 */
[----:B-1----:R-:W-:Y:S01]  /*4c20*/  LOP3.LUT R12, R13, 0x380, RZ, 0xc0, !PT ;  /* 0x000003800d0c7812 */ /* 0x002fe200078ec0ff */
[----:B------:R-:W-:Y:S01]  /*4c30*/  BAR.SYNC.DEFER_BLOCKING 0x1, 0x100 ;  /* 0x0044000000007b1d */ /* 0x000fe20000010000 */
[----:B------:R-:W-:Y:S01]  /*4c40*/  LOP3.LUT R8, R8, R9, RZ, 0x3c, !PT ;  /* 0x0000000908087212 */ /* 0x000fe200078e3cff */
[----:B------:R-:W-:Y:S01]  /*4c50*/  IMAD.X R9, RZ, RZ, R17, P6 ;  /* 0x000000ffff097224 */ /* 0x000fe200030e0611 */
[----:B------:R-:W-:-:S02]  /*4c60*/  FSETP.NE.FTZ.AND P2, PT, R167, RZ, PT ;  /* 0x000000ffa700720b */ /* 0x000fc40003f55000 */
[----:B------:R-:W-:Y:S02]  /*4c70*/  IADD3 R155, P6, R16, 0xc000, RZ ;  /* 0x0000c000109b7810 */ /* 0x000fe40007fde0ff */
[----:B------:R-:W-:Y:S02]  /*4c80*/  SHF.R.U64 R12, R12, 0x3, RZ ;  /* 0x000000030c0c7819 */ /* 0x000fe400000012ff */
[----:B------:R-:W-:Y:S01]  /*4c90*/  MOV R161, R4 ;  /* 0x0000000400a17202 */ /* 0x000fe20000000f00 */
[----:B------:R-:W-:Y:S01]  /*4ca0*/  IMAD.MOV.U32 R4, RZ, RZ, RZ ;  /* 0x000000ffff047224 */ /* 0x000fe200078e00ff */
[----:B------:R-:W-:Y:S02]  /*4cb0*/  LOP3.LUT R154, R155, 0x380, RZ, 0xc0, !PT ;  /* 0x000003809b9a7812 */ /* 0x000fe400078ec0ff */
[----:B------:R-:W-:Y:S01]  /*4cc0*/  MOV R163, R6 ;  /* 0x0000000600a37202 */ /* 0x000fe20000000f00 */
[----:B------:R-:W-:Y:S01]  /*4cd0*/  IMAD.MOV.U32 R6, RZ, RZ, RZ ;  /* 0x000000ffff067224 */ /* 0x000fe200078e00ff */
[----:B------:R-:W-:Y:S01]  /*4ce0*/  IADD3 R21, P1, R16, 0x8020, RZ ;  /* 0x0000802010157810 */ /* 0x000fe20007f3e0ff */
[----:B------:R-:W1:Y:S01]  /*4cf0*/  @P3 MUFU.RCP R4, R169 ;  /* 0x000000a900043308 */ /* 0x000e620000001000 */
[----:B------:R-:W-:-:S02]  /*4d00*/  LOP3.LUT R12, R12, R13, RZ, 0x3c, !PT ;  /* 0x0000000d0c0c7212 */ /* 0x000fc400078e3cff */
[----:B------:R-:W-:Y:S02]  /*4d10*/  IADD3.X R13, RZ, R17, RZ, P0, !PT ;  /* 0x00000011ff0d7210 */ /* 0x000fe400007fe4ff */
[----:B------:R-:W-:Y:S02]  /*4d20*/  IADD3 R171, P0, R16, 0xc060, RZ ;  /* 0x0000c06010ab7810 */ /* 0x000fe40007f1e0ff */
[----:B------:R-:W-:Y:S01]  /*4d30*/  LOP3.LUT R158, R159, 0x380, RZ, 0xc0, !PT ;  /* 0x000003809f9e7812 */ /* 0x000fe200078ec0ff */
[----:B------:R-:W2:Y:S01]  /*4d40*/  @P2 MUFU.RCP R6, R167 ;  /* 0x000000a700062308 */ /* 0x000ea20000001000 */
[----:B------:R-:W-:Y:S02]  /*4d50*/  SHF.R.U64 R154, R154, 0x3, RZ ;  /* 0x000000039a9a7819 */ /* 0x000fe400000012ff */
[----:B------:R-:W-:Y:S02]  /*4d60*/  LOP3.LUT R20, R21, 0x380, RZ, 0xc0, !PT ;  /* 0x0000038015147812 */ /* 0x000fe400078ec0ff */
[----:B------:R-:W-:-:S02]  /*4d70*/  LOP3.LUT R15, R16, 0x380, RZ, 0xc0, !PT ;  /* 0x00000380100f7812 */ /* 0x000fc400078ec0ff */
[----:B------:R-:W-:Y:S01]  /*4d80*/  LOP3.LUT R170, R171, 0x380, RZ, 0xc0, !PT ;  /* 0x00000380abaa7812 */ /* 0x000fe200078ec0ff */
[----:B------:R-:W3:Y:S01]  /*4d90*/  @P3 MUFU.LG2 R169, R169 ;  /* 0x000000a900a93308 */ /* 0x000ee20000000c00 */
[----:B------:R-:W-:Y:S01]  /*4da0*/  SHF.R.U64 R158, R158, 0x3, RZ ;  /* 0x000000039e9e7819 */ /* 0x000fe200000012ff */
[-C--:B-1----:R-:W-:Y:S01]  /*4db0*/  FMUL.FTZ R168, R32, R4.reuse ;  /* 0x0000000420a87220 */ /* 0x082fe20000410000 */
[----:B------:R-:W-:Y:S01]  /*4dc0*/  LOP3.LUT R154, R154, R155, RZ, 0x3c, !PT ;  /* 0x0000009b9a9a7212 */ /* 0x000fe200078e3cff */
[--C-:B------:R-:W-:Y:S01]  /*4dd0*/  IMAD.X R155, RZ, RZ, R17.reuse, P6 ;  /* 0x000000ffff9b7224 */ /* 0x100fe200030e0611 */
[----:B------:R-:W-:Y:S01]  /*4de0*/  SHF.R.U64 R20, R20, 0x3, RZ ;  /* 0x0000000314147819 */ /* 0x000fe200000012ff */
[-C--:B------:R-:W-:Y:S01]  /*4df0*/  FMUL.FTZ R7, R37, R4.reuse ;  /* 0x0000000425077220 */ /* 0x080fe20000410000 */
[----:B------:R-:W-:Y:S01]  /*4e00*/  SHF.R.U64 R15, R15, 0x3, RZ ;  /* 0x000000030f0f7819 */ /* 0x000fe200000012ff */
[----:B------:R-:W1:Y:S01]  /*4e10*/  @P2 MUFU.LG2 R167, R167 ;  /* 0x000000a700a72308 */ /* 0x000e620000000c00 */
[----:B------:R-:W-:Y:S01]  /*4e20*/  SHF.R.U64 R170, R170, 0x3, RZ ;  /* 0x00000003aaaa7819 */ /* 0x000fe200000012ff */
[----:B------:R-:W-:Y:S01]  /*4e30*/  FMUL.FTZ R166, R36, R4 ;  /* 0x0000000424a67220 */ /* 0x000fe20000410000 */
[----:B------:R-:W-:Y:S01]  /*4e40*/  LOP3.LUT R158, R158, R159, RZ, 0x3c, !PT ;  /* 0x0000009f9e9e7212 */ /* 0x000fe200078e3cff */
[--C-:B------:R-:W-:Y:S01]  /*4e50*/  IMAD.X R159, RZ, RZ, R17.reuse, P5 ;  /* 0x000000ffff9f7224 */ /* 0x100fe200028e0611 */
[----:B------:R-:W-:Y:S01]  /*4e60*/  LOP3.LUT R20, R20, R21, RZ, 0x3c, !PT ;  /* 0x0000001514147212 */ /* 0x000fe200078e3cff */
[--C-:B------:R-:W-:Y:S01]  /*4e70*/  IMAD.X R21, RZ, RZ, R17.reuse, P1 ;  /* 0x000000ffff157224 */ /* 0x100fe200008e0611 */
[----:B------:R-:W-:Y:S01]  /*4e80*/  LOP3.LUT R14, R15, R16, RZ, 0x3c, !PT ;  /* 0x000000100f0e7212 */ /* 0x000fe200078e3cff */
[----:B------:R-:W-:Y:S01]  /*4e90*/  IMAD.MOV.U32 R15, RZ, RZ, R17 ;  /* 0x000000ffff0f7224 */ /* 0x000fe200078e0011 */
[----:B------:R-:W-:Y:S01]  /*4ea0*/  MOV R155, R154 ;  /* 0x0000009a009b7202 */ /* 0x000fe20000000f00 */
[----:B------:R-:W-:Y:S01]  /*4eb0*/  VIADD R154, R200, UR34 ;  /* 0x00000022c89a7c36 */ /* 0x000fe20008000000 */
[----:B------:R-:W-:Y:S01]  /*4ec0*/  LOP3.LUT R170, R170, R171, RZ, 0x3c, !PT ;  /* 0x000000abaaaa7212 */ /* 0x000fe200078e3cff */
[----:B------:R-:W-:Y:S01]  /*4ed0*/  FMUL.FTZ R25, R25, R4 ;  /* 0x0000000419197220 */ /* 0x000fe20000410000 */
[----:B------:R-:W-:Y:S01]  /*4ee0*/  IADD3.X R171, RZ, R17, RZ, P0, !PT ;  /* 0x00000011ffab7210 */ /* 0x000fe200007fe4ff */
[----:B------:R-:W-:Y:S01]  /*4ef0*/  VIADD R5, R154, 0x8 ;  /* 0x000000089a057836 */ /* 0x000fe20000000000 */
[----:B------:R-:W-:Y:S01]  /*4f00*/  MOV R158, R158 ;  /* 0x0000009e009e7202 */ /* 0x000fe20000000f00 */
[----:B------:R-:W-:Y:S01]  /*4f10*/  FMUL.FTZ R24, R24, R4 ;  /* 0x0000000418187220 */ /* 0x000fe20000410000 */
        /* <DEDUP_REMOVED lines=11> */
[-C--:B------:R-:W-:Y:S01]  /*4fd0*/  FMUL.FTZ R170, R28, R4.reuse ;  /* 0x000000041caa7220 */ /* 0x080fe20000410000 */
[----:B------:R-:W-:Y:S01]  /*4fe0*/  LOP3.LUT P0, RZ, R2, 0x3, RZ, 0xc0, !PT ;  /* 0x0000000302ff7812 */ /* 0x000fe2000780c0ff */
[----:B------:R-:W-:Y:S01]  /*4ff0*/  FMUL.FTZ R8, R41, R4 ;  /* 0x0000000429087220 */ /* 0x000fe20000410000 */
[----:B------:R-:W-:Y:S01]  /*5000*/  MOV R160, R12 ;  /* 0x0000000c00a07202 */ /* 0x000fe20000000f00 */
[-C--:B------:R-:W-:Y:S01]  /*5010*/  FMUL.FTZ R11, R44, R4.reuse ;  /* 0x000000042c0b7220 */ /* 0x080fe20000410000 */
        /* <DEDUP_REMOVED lines=50> */
[----:B------:R-:W-:Y:S01]  /*5340*/  FMUL.FTZ R148, R148, R4 ;  /* 0x0000000494947220 */ /* 0x000fe20000410000 */
[----:B------:R-:W-:Y:S01]  /*5350*/  IMAD.U32 R40, RZ, RZ, UR10 ;  /* 0x0000000aff287e24 */ /* 0x000fe2000f8e00ff */
[----:B------:R-:W-:Y:S01]  /*5360*/  ISETP.GE.OR P1, PT, R5, UR7, P0 ;  /* 0x0000000705007c0c */ /* 0x000fe20008726670 */
[----:B------:R-:W-:-:S02]  /*5370*/  IMAD.U32 R4, RZ, RZ, UR4 ;  /* 0x00000004ff047e24 */ /* 0x000fc4000f8e00ff */
[-C--:B--2---:R-:W-:Y:S01]  /*5380*/  FMUL.FTZ R43, R43, R6.reuse ;  /* 0x000000062b2b7220 */ /* 0x084fe20000410000 */
[-C--:B------:R-:W-:Y:S01]  /*5390*/  FMUL.FTZ R42, R42, R6.reuse ;  /* 0x000000062a2a7220 */ /* 0x080fe20000410000 */
[----:B------:R-:W-:Y:S01]  /*53a0*/  MOV R5, UR5 ;  /* 0x0000000500057c02 */ /* 0x000fe20008000f00 */
[----:B------:R-:W-:Y:S01]  /*53b0*/  @P3 FMUL.FTZ R5, R40, 0.69314718246459960938 ;  /* 0x3f31721828053820 */ /* 0x000fe20000410000 */
[----:B------:R-:W-:Y:S02]  /*53c0*/  IMAD.MOV.U32 R40, RZ, RZ, R4 ;  /* 0x000000ffff287224 */ /* 0x000fe400078e0004 */
[-C--:B------:R-:W-:Y:S01]  /*53d0*/  FMUL.FTZ R27, R27, R6.reuse ;  /* 0x000000061b1b7220 */ /* 0x080fe20000410000 */
[----:B------:R-:W-:Y:S01]  /*53e0*/  FMUL.FTZ R64, R26, R6 ;  /* 0x000000061a407220 */ /* 0x000fe20000410000 */
[----:B------:R-:W-:Y:S01]  /*53f0*/  F2FP.BF16.F32.PACK_AB R4, R9, R168 ;  /* 0x000000a80904723e */ /* 0x000fe200000010ff */
[-C--:B------:R-:W-:Y:S01]  /*5400*/  FMUL.FTZ R31, R31, R6.reuse ;  /* 0x000000061f1f7220 */ /* 0x080fe20000410000 */
[----:B------:R-:W-:Y:S01]  /*5410*/  IADD3 R153, P4, R16, 0x8040, RZ ;  /* 0x0000804010997810 */ /* 0x000fe20007f9e0ff */
[----:B------:R-:W-:Y:S01]  /*5420*/  FMUL.FTZ R72, R30, R6 ;  /* 0x000000061e487220 */ /* 0x000fe20000410000 */
[----:B---3--:R-:W-:Y:S01]  /*5430*/  @P3 FMUL.FTZ R26, R169, 0.69314718246459960938 ;  /* 0x3f317218a91a3820 */ /* 0x008fe20000410000 */
[----:B------:R-:W-:Y:S01]  /*5440*/  F2FP.BF16.F32.PACK_AB R9, R43, R42 ;  /* 0x0000002a2b09723e */ /* 0x000fe200000010ff */
[----:B------:R-:W-:Y:S01]  /*5450*/  IMAD.MOV.U32 R48, RZ, RZ, -0x800000 ;  /* 0xff800000ff307424 */ /* 0x000fe200078e00ff */
[----:B------:R-:W2:Y:S01]  /*5460*/  LDC.64 R42, c[0x0][0xb78] ;  /* 0x0002de00ff2a7b82 */ /* 0x000ea20000000a00 */
[----:B------:R-:W-:Y:S01]  /*5470*/  IADD3 R175, P5, R16, 0xc020, RZ ;  /* 0x0000c02010af7810 */ /* 0x000fe20007fbe0ff */
[----:B------:R-:W-:Y:S01]  /*5480*/  IMAD.U32 R49, RZ, RZ, UR10 ;  /* 0x0000000aff317e24 */ /* 0x000fe2000f8e00ff */
[----:B------:R-:W-:Y:S01]  /*5490*/  F2FP.BF16.F32.PACK_AB R24, R25, R24 ;  /* 0x000000181918723e */ /* 0x000fe200000010ff */
[-C--:B------:R-:W-:Y:S01]  /*54a0*/  FMUL.FTZ R35, R35, R6.reuse ;  /* 0x0000000623237220 */ /* 0x080fe20000410000 */
[----:B------:R-:W-:Y:S01]  /*54b0*/  LOP3.LUT R152, R153, 0x380, RZ, 0xc0, !PT ;  /* 0x0000038099987812 */ /* 0x000fe200078ec0ff */
[-C--:B------:R-:W-:Y:S01]  /*54c0*/  FMUL.FTZ R34, R34, R6.reuse ;  /* 0x0000000622227220 */ /* 0x080fe20000410000 */
[-C--:B------:R-:W-:Y:S01]  /*54d0*/  FMUL.FTZ R39, R39, R6.reuse ;  /* 0x0000000627277220 */ /* 0x080fe20000410000 */
[----:B------:R-:W-:Y:S01]  /*54e0*/  FMUL.FTZ R38, R38, R6 ;  /* 0x0000000626267220 */ /* 0x000fe20000410000 */
[----:B------:R-:W-:Y:S01]  /*54f0*/  @P3 FFMA.FTZ R48, R5, R0, R26 ;  /* 0x0000000005303223 */ /* 0x000fe2000001001a */
[----:B------:R-:W-:Y:S01]  /*5500*/  F2FP.BF16.F32.PACK_AB R25, R27, R64 ;  /* 0x000000401b19723e */ /* 0x000fe200000010ff */
[-C--:B------:R-:W-:Y:S01]  /*5510*/  FMUL.FTZ R47, R47, R6.reuse ;  /* 0x000000062f2f7220 */ /* 0x080fe20000410000 */
[----:B------:R-:W-:Y:S01]  /*5520*/  FMUL.FTZ R46, R46, R6 ;  /* 0x000000062e2e7220 */ /* 0x000fe20000410000 */
[----:B------:R-:W-:Y:S01]  /*5530*/  F2FP.BF16.F32.PACK_AB R26, R29, R170 ;  /* 0x000000aa1d1a723e */ /* 0x000fe200000010ff */
[----:B------:R-:W-:Y:S01]  /*5540*/  FMUL.FTZ R51, R51, R6 ;  /* 0x0000000633337220 */ /* 0x000fe20000410000 */
[----:B------:R-:W-:Y:S01]  /*5550*/  F2FP.BF16.F32.PACK_AB R27, R31, R72 ;  /* 0x000000481f1b723e */ /* 0x000fe200000010ff */
[-C--:B------:R-:W-:Y:S01]  /*5560*/  FMUL.FTZ R50, R50, R6.reuse ;  /* 0x0000000632327220 */ /* 0x080fe20000410000 */
[-C--:B------:R-:W-:Y:S01]  /*5570*/  FMUL.FTZ R55, R55, R6.reuse ;  /* 0x0000000637377220 */ /* 0x080fe20000410000 */
[-C--:B------:R-:W-:Y:S01]  /*5580*/  FMUL.FTZ R54, R54, R6.reuse ;  /* 0x0000000636367220 */ /* 0x080fe20000410000 */
[----:B------:R-:W-:Y:S01]  /*5590*/  LOP3.LUT R174, R175, 0x380, RZ, 0xc0, !PT ;  /* 0x00000380afae7812 */ /* 0x000fe200078ec0ff */
        /* <DEDUP_REMOVED lines=48> */
[----:B------:R-:W-:Y:S01]  /*58a0*/  SHF.R.U64 R152, R152, 0x3, RZ ;  /* 0x0000000398987819 */ /* 0x000fe200000012ff */
[----:B------:R-:W-:Y:S01]  /*58b0*/  @P2 FMUL.FTZ R49, R49, 0.69314718246459960938 ;  /* 0x3f31721831312820 */ /* 0x000fe20000410000 */
[----:B-1----:R-:W-:Y:S01]  /*58c0*/  @P2 FMUL.FTZ R30, R167, 0.69314718246459960938 ;  /* 0x3f317218a71e2820 */ /* 0x002fe20000410000 */
[----:B------:R-:W-:Y:S01]  /*58d0*/  F2FP.BF16.F32.PACK_AB R6, R7, R166 ;  /* 0x000000a60706723e */ /* 0x000fe200000010ff */
[----:B------:R1:W-:Y:S01]  /*58e0*/  STSM.16.M88.4 [R14], R24 ;  /* 0x000000180e007844 */ /* 0x0003e20000000200 */
[----:B------:R-:W-:Y:S01]  /*58f0*/  F2FP.BF16.F32.PACK_AB R5, R35, R34 ;  /* 0x000000222305723e */ /* 0x000fe200000010ff */
[----:B------:R-:W-:Y:S01]  /*5900*/  IMAD.MOV.U32 R44, RZ, RZ, -0x800000 ;  /* 0xff800000ff2c7424 */ /* 0x000fe200078e00ff */
[----:B------:R-:W-:Y:S01]  /*5910*/  F2FP.BF16.F32.PACK_AB R7, R39, R38 ;  /* 0x000000262707723e */ /* 0x000fe200000010ff */
[----:B------:R-:W-:Y:S01]  /*5920*/  UIADD3 UR4, UR5, UR6, URZ ;  /* 0x0000000605047290 */ /* 0x000fe2000fffe03f */
[----:B------:R-:W-:Y:S01]  /*5930*/  F2FP.BF16.F32.PACK_AB R10, R10, R11 ;  /* 0x0000000b0a0a723e */ /* 0x000fe200000010ff */
[----:B------:R-:W-:Y:S01]  /*5940*/  @P2 FFMA.FTZ R44, R49, R3, R30 ;  /* 0x00000003312c2223 */ /* 0x000fe2000001001e */
[----:B------:R-:W-:Y:S01]  /*5950*/  F2FP.BF16.F32.PACK_AB R8, R8, R15 ;  /* 0x0000000f0808723e */ /* 0x000fe200000010ff */
[----:B------:R3:W-:Y:S01]  /*5960*/  STSM.16.M88.4 [R161], R4 ;  /* 0x00000004a1007844 */ /* 0x0007e20000000200 */
[----:B------:R-:W-:Y:S01]  /*5970*/  F2FP.BF16.F32.PACK_AB R11, R47, R46 ;  /* 0x0000002e2f0b723e */ /* 0x000fe200000010ff */
[----:B------:R-:W-:Y:S01]  /*5980*/  IMAD.U32 R41, RZ, RZ, UR4 ;  /* 0x00000004ff297e24 */ /* 0x000fe2000f8e00ff */
[----:B------:R-:W-:Y:S01]  /*5990*/  F2FP.BF16.F32.PACK_AB R12, R12, R13 ;  /* 0x0000000d0c0c723e */ /* 0x000fe200000010ff */
[----:B------:R-:W-:Y:S01]  /*59a0*/  USHF.R.S32.HI UR4, URZ, 0x1f, UR36 ;  /* 0x0000001f3f047899 */ /* 0x000fe20008011424 */
[----:B------:R-:W-:Y:S01]  /*59b0*/  SHF.R.U64 R174, R174, 0x3, RZ ;  /* 0x00000003aeae7819 */ /* 0x000fe200000012ff */
[----:B------:R4:W-:Y:S01]  /*59c0*/  STSM.16.M88.4 [R162], R8 ;  /* 0x00000008a2007844 */ /* 0x0009e20000000200 */
[----:B------:R-:W-:Y:S01]  /*59d0*/  F2FP.BF16.F32.PACK_AB R13, R51, R50 ;  /* 0x00000032330d723e */ /* 0x000fe200000010ff */
[----:B--2---:R-:W-:Y:S01]  /*59e0*/  IMAD.WIDE.U32 R40, R42, UR36, R40 ;  /* 0x000000242a287c25 */ /* 0x004fe2000f8e0028 */
[----:B-1----:R-:W-:-:S02]  /*59f0*/  F2FP.BF16.F32.PACK_AB R14, R53, R52 ;  /* 0x00000034350e723e */ /* 0x002fc400000010ff */
[----:B------:R-:W-:Y:S01]  /*5a00*/  F2FP.BF16.F32.PACK_AB R15, R55, R54 ;  /* 0x00000036370f723e */ /* 0x000fe200000010ff */
[----:B------:R-:W-:Y:S01]  /*5a10*/  IMAD R0, R42, UR4, RZ ;  /* 0x000000042a007c24 */ /* 0x000fe2000f8e02ff */
[----:B------:R-:W-:Y:S01]  /*5a20*/  LOP3.LUT R152, R152, R153, RZ, 0x3c, !PT ;  /* 0x0000009998987212 */ /* 0x000fe200078e3cff */
[----:B------:R-:W-:Y:S01]  /*5a30*/  IMAD.X R153, RZ, RZ, R17, P4 ;  /* 0x000000ffff997224 */ /* 0x000fe200020e0611 */
[----:B------:R-:W-:Y:S01]  /*5a40*/  F2FP.BF16.F32.PACK_AB R24, R57, R56 ;  /* 0x000000383918723e */ /* 0x000fe200000010ff */
[----:B------:R-:W-:Y:S01]  /*5a50*/  STSM.16.M88.4 [R163], R12 ;  /* 0x0000000ca3007844 */ /* 0x000fe20000000200 */
[----:B------:R-:W-:Y:S01]  /*5a60*/  F2FP.BF16.F32.PACK_AB R25, R59, R58 ;  /* 0x0000003a3b19723e */ /* 0x000fe200000010ff */
[----:B------:R-:W-:Y:S01]  /*5a70*/  IMAD R0, R43, UR36, R0 ;  /* 0x000000242b007c24 */ /* 0x000fe2000f8e0200 */
[----:B------:R-:W-:Y:S01]  /*5a80*/  F2FP.BF16.F32.PACK_AB R26, R61, R60 ;  /* 0x0000003c3d1a723e */ /* 0x000fe200000010ff */
[----:B------:R-:W-:Y:S01]  /*5a90*/  ULDC.64 UR4, c[0x0][0xb40] ;  /* 0x0002d00000047ab9 */ /* 0x000fe20000000a00 */
[----:B------:R-:W-:-:S02]  /*5aa0*/  F2FP.BF16.F32.PACK_AB R27, R63, R62 ;  /* 0x0000003e3f1b723e */ /* 0x000fc400000010ff */
[----:B------:R-:W-:Y:S02]  /*5ab0*/  F2FP.BF16.F32.PACK_AB R28, R28, R45 ;  /* 0x0000002d1c1c723e */ /* 0x000fe400000010ff */
[----:B------:R-:W-:Y:S01]  /*5ac0*/  F2FP.BF16.F32.PACK_AB R29, R67, R66 ;  /* 0x00000042431d723e */ /* 0x000fe200000010ff */
[----:B------:R-:W-:Y:S01]  /*5ad0*/  STSM.16.M88.4 [R164], R24 ;  /* 0x00000018a4007844 */ /* 0x000fe20000000200 */
[----:B------:R-:W-:Y:S02]  /*5ae0*/  F2FP.BF16.F32.PACK_AB R30, R69, R68 ;  /* 0x00000044451e723e */ /* 0x000fe400000010ff */
[----:B------:R-:W-:Y:S02]  /*5af0*/  F2FP.BF16.F32.PACK_AB R31, R71, R70 ;  /* 0x00000046471f723e */ /* 0x000fe400000010ff */
[----:B------:R-:W-:Y:S02]  /*5b00*/  F2FP.BF16.F32.PACK_AB R32, R32, R33 ;  /* 0x000000212020723e */ /* 0x000fe400000010ff */
[----:B------:R-:W-:Y:S01]  /*5b10*/  F2FP.BF16.F32.PACK_AB R33, R75, R74 ;  /* 0x0000004a4b21723e */ /* 0x000fe200000010ff */
[----:B------:R-:W-:Y:S01]  /*5b20*/  STSM.16.M88.4 [R165], R28 ;  /* 0x0000001ca5007844 */ /* 0x000fe20000000200 */
[----:B------:R-:W-:-:S02]  /*5b30*/  F2FP.BF16.F32.PACK_AB R34, R77, R76 ;  /* 0x0000004c4d22723e */ /* 0x000fc400000010ff */
[----:B------:R-:W-:Y:S02]  /*5b40*/  F2FP.BF16.F32.PACK_AB R35, R79, R78 ;  /* 0x0000004e4f23723e */ /* 0x000fe400000010ff */
[----:B------:R-:W-:Y:S02]  /*5b50*/  F2FP.BF16.F32.PACK_AB R36, R36, R37 ;  /* 0x000000252424723e */ /* 0x000fe400000010ff */
[----:B------:R-:W-:Y:S01]  /*5b60*/  LOP3.LUT R174, R174, R175, RZ, 0x3c, !PT ;  /* 0x000000afaeae7212 */ /* 0x000fe200078e3cff */
[----:B------:R-:W-:Y:S01]  /*5b70*/  IMAD.X R175, RZ, RZ, R17, P5 ;  /* 0x000000ffffaf7224 */ /* 0x000fe200028e0611 */
[----:B------:R-:W-:Y:S01]  /*5b80*/  F2FP.BF16.F32.PACK_AB R37, R83, R82 ;  /* 0x000000525325723e */ /* 0x000fe200000010ff */
[----:B------:R-:W-:Y:S01]  /*5b90*/  STSM.16.M88.4 [R158], R32 ;  /* 0x000000209e007844 */ /* 0x000fe20000000200 */
[----:B------:R-:W-:Y:S02]  /*5ba0*/  F2FP.BF16.F32.PACK_AB R38, R85, R84 ;  /* 0x000000545526723e */ /* 0x000fe400000010ff */
[----:B------:R-:W-:-:S02]  /*5bb0*/  F2FP.BF16.F32.PACK_AB R39, R87, R86 ;  /* 0x000000565727723e */ /* 0x000fc400000010ff */
[----:B---3--:R-:W-:Y:S02]  /*5bc0*/  F2FP.BF16.F32.PACK_AB R4, R89, R88 ;  /* 0x000000585904723e */ /* 0x008fe400000010ff */
[----:B------:R-:W-:Y:S01]  /*5bd0*/  F2FP.BF16.F32.PACK_AB R5, R91, R90 ;  /* 0x0000005a5b05723e */ /* 0x000fe200000010ff */
[----:B------:R-:W-:Y:S01]  /*5be0*/  STSM.16.M88.4 [R157], R36 ;  /* 0x000000249d007844 */ /* 0x000fe20000000200 */
[----:B------:R-:W-:Y:S02]  /*5bf0*/  F2FP.BF16.F32.PACK_AB R6, R93, R92 ;  /* 0x0000005c5d06723e */ /* 0x000fe400000010ff */
[----:B------:R-:W-:Y:S02]  /*5c00*/  F2FP.BF16.F32.PACK_AB R7, R95, R94 ;  /* 0x0000005e5f07723e */ /* 0x000fe400000010ff */
[----:B------:R-:W-:Y:S02]  /*5c10*/  F2FP.BF16.F32.PACK_AB R104, R105, R104 ;  /* 0x000000686968723e */ /* 0x000fe400000010ff */
[----:B----4-:R-:W-:Y:S01]  /*5c20*/  F2FP.BF16.F32.PACK_AB R8, R97, R96 ;  /* 0x000000606108723e */ /* 0x010fe200000010ff */
[----:B------:R1:W-:Y:S01]  /*5c30*/  STSM.16.M88.4 [R160], R4 ;  /* 0x00000004a0007844 */ /* 0x0003e20000000200 */
[----:B------:R-:W-:-:S02]  /*5c40*/  F2FP.BF16.F32.PACK_AB R9, R99, R98 ;  /* 0x000000626309723e */ /* 0x000fc400000010ff */
[----:B------:R-:W-:Y:S02]  /*5c50*/  F2FP.BF16.F32.PACK_AB R10, R101, R100 ;  /* 0x00000064650a723e */ /* 0x000fe400000010ff */
[----:B------:R-:W-:Y:S02]  /*5c60*/  F2FP.BF16.F32.PACK_AB R11, R103, R102 ;  /* 0x00000066670b723e */ /* 0x000fe400000010ff */
[----:B------:R-:W-:Y:S02]  /*5c70*/  F2FP.BF16.F32.PACK_AB R105, R107, R106 ;  /* 0x0000006a6b69723e */ /* 0x000fe400000010ff */
[----:B------:R-:W-:Y:S01]  /*5c80*/  F2FP.BF16.F32.PACK_AB R112, R113, R112 ;  /* 0x000000707170723e */ /* 0x000fe200000010ff */
[----:B------:R-:W-:Y:S01]  /*5c90*/  STSM.16.M88.4 [R159], R8 ;  /* 0x000000089f007844 */ /* 0x000fe20000000200 */
[----:B------:R-:W-:Y:S02]  /*5ca0*/  MOV R153, R152 ;  /* 0x0000009800997202 */ /* 0x000fe40000000f00 */
[----:B------:R-:W-:-:S02]  /*5cb0*/  F2FP.BF16.F32.PACK_AB R106, R109, R108 ;  /* 0x0000006c6d6a723e */ /* 0x000fc400000010ff */
[----:B------:R-:W-:Y:S02]  /*5cc0*/  F2FP.BF16.F32.PACK_AB R107, R111, R110 ;  /* 0x0000006e6f6b723e */ /* 0x000fe400000010ff */
[----:B------:R-:W-:Y:S02]  /*5cd0*/  F2FP.BF16.F32.PACK_AB R113, R115, R114 ;  /* 0x000000727371723e */ /* 0x000fe400000010ff */
[----:B------:R-:W-:Y:S01]  /*5ce0*/  F2FP.BF16.F32.PACK_AB R120, R121, R120 ;  /* 0x000000787978723e */ /* 0x000fe200000010ff */
[----:B------:R-:W-:Y:S01]  /*5cf0*/  STSM.16.M88.4 [R153], R104 ;  /* 0x0000006899007844 */ /* 0x000fe20000000200 */
[----:B------:R-:W-:Y:S02]  /*5d00*/  MOV R156, R176 ;  /* 0x000000b0009c7202 */ /* 0x000fe40000000f00 */
[----:B------:R-:W-:Y:S02]  /*5d10*/  F2FP.BF16.F32.PACK_AB R114, R117, R116 ;  /* 0x000000747572723e */ /* 0x000fe400000010ff */
        /* <DEDUP_REMOVED lines=9> */
[----:B------:R-:W-:-:S02]  /*5db0*/  MOV R20, R174 ;  /* 0x000000ae00147202 */ /* 0x000fc40000000f00 */
        /* <DEDUP_REMOVED lines=11> */
[----:B------:R-:W-:Y:S02]  /*5e70*/  F2FP.BF16.F32.PACK_AB R147, R151, R150 ;  /* 0x000000969793723e */ /* 0x000fe400000010ff */
[C---:B------:R-:W-:Y:S02]  /*5e80*/  ISETP.GE.OR P0, PT, R154.reuse, UR7, P0 ;  /* 0x000000079a007c0c */ /* 0x040fe40008706670 */
[----:B------:R-:W-:Y:S01]  /*5e90*/  SHF.R.S32.HI R3, RZ, 0x1f, R154 ;  /* 0x0000001fff037819 */ /* 0x000fe2000001149a */
[----:B------:R-:W-:Y:S01]  /*5ea0*/  STSM.16.M88.4 [R21], R144 ;  /* 0x0000009015007844 */ /* 0x000fe20000000200 */
[----:B------:R-:W-:Y:S01]  /*5eb0*/  IADD3 R154, P2, R154, R40, RZ ;  /* 0x000000289a9a7210 */ /* 0x000fe20007f5e0ff */
[----:B------:R-:W-:Y:S01]  /*5ec0*/  @!PT LDS RZ, [RZ] ;  /* 0x00000000fffff984 */ /* 0x000fe20000000800 */
[----:B------:R-:W-:Y:S01]  /*5ed0*/  @!PT LDS RZ, [RZ] ;  /* 0x00000000fffff984 */ /* 0x000fe20000000800 */
[----:B------:R-:W-:Y:S01]  /*5ee0*/  @!PT LDS RZ, [RZ] ;  /* 0x00000000fffff984 */ /* 0x000fe20000000800 */
[----:B------:R-:W-:Y:S01]  /*5ef0*/  @!PT LDS RZ, [RZ] ;  /* 0x00000000fffff984 */ /* 0x000fe20000000800 */
[----:B------:R2:W-:Y:S06]  /*5f00*/  MEMBAR.ALL.CTA ;  /* 0x0000000000007992 */ /* 0x0005ec0000008000 */
[----:B--2---:R-:W2:Y:S01]  /*5f10*/  FENCE.VIEW.ASYNC.S ;  /* 0x00000000000073c6 */ /* 0x004ea20000000000 */
[----:B------:R-:W-:Y:S01]  /*5f20*/  IADD3.X R3, R3, R41, R0, P2, !PT ;  /* 0x0000002903037210 */ /* 0x000fe200017fe400 */
[----:B--2---:R-:W-:Y:S06]  /*5f30*/  BAR.ARV 0x1, 0x120 ;  /* 0x0044800000007b1d */ /* 0x004fec0000002000 */
[C---:B-1----:R-:W-:Y:S01]  /*5f40*/  LEA R4, P2, R154.reuse, UR4, 0x2 ;  /* 0x000000049a047c11 */ /* 0x042fe2000f8410ff */
[----:B------:R-:W-:Y:S01]  /*5f50*/  ULDC UR4, c[0x0][0xc] ;  /* 0x0000030000047ab9 */ /* 0x000fe20000000800 */
[----:B------:R-:W1:Y:S01]  /*5f60*/  SHFL.IDX PT, R0, R22, RZ, 0x1f ;  /* 0x00001fff16007589 */ /* 0x000e6200000e0000 */
[----:B------:R-:W-:Y:S01]  /*5f70*/  UIADD3 UR44, UR4, UR44, URZ ;  /* 0x0000002c042c7290 */ /* 0x000fe2000fffe03f */
[----:B------:R-:W-:-:S05]  /*5f80*/  LEA.HI.X R5, R154, UR5, R3, 0x2, P2 ;  /* 0x000000059a057c11 */ /* 0x000fca00090f1403 */
[----:B------:R2:W-:Y:S04]  /*5f90*/  @!P1 STG.E desc[UR40][R4.64+0x20], R44 ;  /* 0x0000202c04009986 */ /* 0x0005e8000c101928 */
[----:B------:R2:W-:Y:S01]  /*5fa0*/  @!P0 STG.E desc[UR40][R4.64], R48 ;  /* 0x0000003004008986 */ /* 0x0005e2000c101928 */
[----:B-1----:R-:W-:-:S13]  /*5fb0*/  ISETP.NE.AND P0, PT, R0, 0x7, PT ;  /* 0x000000070000780c */ /* 0x002fda0003f05270 */
[----:B--2---:R-:W-:Y:S05]  /*5fc0*/  @P0 BRA `(.L_x_29) ;  /* 0x00000000007c0947 */ /* 0x004fea0003800000 */
[----:B------:R-:W-:Y:S01]  /*5fd0*/  BAR.SYNC.DEFER_BLOCKING 0x1, 0x120 ;  /* 0x0044800000007b1d */ /* 0x000fe20000010000 */
[----:B------:R-:W-:-:S05]  /*5fe0*/  ELECT P0, URZ, PT ;  /* 0x00000000003f782f */ /* 0x000fca0003800000 */
[----:B------:R-:W-:Y:S08]  /*5ff0*/  BSSY B0, `(.L_x_29) ;  /* 0x000001c000007945 */ /* 0x000ff00003800000 */
[----:B------:R-:W-:Y:S05]  /*6000*/  @!P0 BRA `(.L_x_30) ;  /* 0x0000000000688947 */ /* 0x000fea0003800000 */
[----:B------:R-:W-:Y:S02]  /*6010*/  UIADD3 UR4, UP0, UR48, 0x9f0, URZ ;  /* 0x000009f030047890 */ /* 0x000fe4000ff1e03f */
[----:B------:R-:W-:Y:S02]  /*6020*/  UIADD3 UR6, UR46, 0x4000, URZ ;  /* 0x000040002e067890 */ /* 0x000fe4000fffe03f */
[----:B------:R-:W-:Y:S02]  /*6030*/  UIADD3.X UR5, URZ, UR49, URZ, UP0, !UPT ;  /* 0x000000313f057290 */ /* 0x000fe400087fe43f */
[----:B------:R-:W-:Y:S01]  /*6040*/  UIADD3 UR8, UR46, 0x8000, URZ ;  /* 0x000080002e087890 */ /* 0x000fe2000fffe03f */
[----:B------:R-:W-:Y:S01]  /*6050*/  UMOV UR33, URZ ;  /* 0x0000003f00217c82 */ /* 0x000fe20008000000 */
[----:B------:R-:W-:Y:S01]  /*6060*/  UMOV UR37, URZ ;  /* 0x0000003f00257c82 */ /* 0x000fe20008000000 */
[----:B------:R-:W-:Y:S01]  /*6070*/  UMOV UR32, UR46 ;  /* 0x0000002e00207c82 */ /* 0x000fe20008000000 */
[----:B------:R-:W-:Y:S01]  /*6080*/  UMOV UR7, 0x40 ;  /* 0x0000004000077882 */ /* 0x000fe20000000000 */
[----:B------:R-:W-:-:S02]  /*6090*/  UIADD3 UR9, UR46, 0xc000, URZ ;  /* 0x0000c0002e097890 */ /* 0x000fc4000fffe03f */
[----:B------:R1:W-:Y:S02]  /*60a0*/  UTMASTG.5D [UR32], [UR4] ;  /* 0x00000020040073b5 */ /* 0x0003e40008020000 */
[----:B-1----:R-:W-:Y:S01]  /*60b0*/  UMOV UR32, UR6 ;  /* 0x0000000600207c82 */ /* 0x002fe20008000000 */
[----:B------:R-:W-:Y:S01]  /*60c0*/  UMOV UR33, UR7 ;  /* 0x0000000700217c82 */ /* 0x000fe20008000000 */
[----:B------:R-:W-:Y:S01]  /*60d0*/  UMOV UR6, 0x80 ;  /* 0x0000008000067882 */ /* 0x000fe20000000000 */
[----:B------:R1:W-:Y:S02]  /*60e0*/  UTMASTG.5D [UR32], [UR4] ;  /* 0x00000020040073b5 */ /* 0x0003e40008020000 */
[----:B-1----:R-:W-:Y:S01]  /*60f0*/  UMOV UR32, UR8 ;  /* 0x0000000800207c82 */ /* 0x002fe20008000000 */
[----:B------:R-:W-:Y:S01]  /*6100*/  UMOV UR33, UR6 ;  /* 0x0000000600217c82 */ /* 0x000fe20008000000 */
[----:B------:R-:W-:Y:S01]  /*6110*/  UMOV UR6, 0xc0 ;  /* 0x000000c000067882 */ /* 0x000fe20000000000 */
[----:B------:R1:W-:Y:S02]  /*6120*/  UTMASTG.5D [UR32], [UR4] ;  /* 0x00000020040073b5 */ /* 0x0003e40008020000 */
[----:B-1----:R-:W-:Y:S01]  /*6130*/  UMOV UR32, UR9 ;  /* 0x0000000900207c82 */ /* 0x002fe20008000000 */
[----:B------:R-:W-:Y:S01]  /*6140*/  UMOV UR33, UR6 ;  /* 0x0000000600217c82 */ /* 0x000fe20008000000 */
[----:B------:R-:W-:Y:S01]  /*6150*/  UIADD3 UR6, UR46, 0x22820, URZ ;  /* 0x000228202e067890 */ /* 0x000fe2000fffe03f */
[----:B------:R1:W-:Y:S03]  /*6160*/  UTMASTG.5D [UR32], [UR4] ;  /* 0x00000020040073b5 */ /* 0x0003e60008020000 */
[----:B------:R-:W-:Y:S01]  /*6170*/  UPRMT UR6, URZ, 0x654, UR6 ;  /* 0x000006543f067896 */ /* 0x000fe20008000006 */
[----:B------:R0:W-:Y:S01]  /*6180*/  UTMACMDFLUSH ;  /* 0x00000000000079b7 */ /* 0x0001e20000000000 */
[----:B------:R-:W-:-:S07]  /*6190*/  DEPBAR.LE SB0, 0x0 ;  /* 0x000080000000791a */ /* 0x000fce0000000000 */
[----:B-1----:R-:W-:Y:S03]  /*61a0*/  SYNCS.ARRIVE.TRANS64.RED.A1T0 RZ, [UR6], RZ ;  /* 0x000000ffffff79a7 */ /* 0x002fe60008100406 */
.L_x_30:
[----:B------:R-:W-:Y:S05]  /*61b0*/  BSYNC B0 ;  /* 0x0000000000007941 */ /* 0x000fea0003800000 */
.L_x_29:
[----:B------:R-:W1:Y:S01]  /*61c0*/  LDC R0, c[0x0][0xda4] ;  /* 0x00036900ff007b82 */ /* 0x000e620000000800 */
[----:B------:R-:W-:Y:S02]  /*61d0*/  UIADD3 UR39, UR39, 0x1, URZ ;  /* 0x0000000127277890 */ /* 0x000fe4000fffe03f */
[----:B------:R-:W-:Y:S02]  /*61e0*/  UIADD3 UR43, UR43, 0x1, URZ ;  /* 0x000000012b2b7890 */ /* 0x000fe4000fffe03f */
[----:B------:R-:W-:-:S04]  /*61f0*/  UISETP.NE.AND UP0, UPT, UR39, 0x2, UPT ;  /* 0x000000022700788c */ /* 0x000fc8000bf05270 */
[----:B------:R-:W-:Y:S02]  /*6200*/  USEL UR4, URZ, 0x1, UP0 ;  /* 0x000000013f047887 */ /* 0x000fe40008000000 */
[----:B------:R-:W-:Y:S02]  /*6210*/  USEL UR39, UR39, URZ, UP0 ;  /* 0x0000003f27277287 */ /* 0x000fe40008000000 */
[----:B------:R-:W-:Y:S01]  /*6220*/  ULOP3.LUT UR42, UR42, UR4, URZ, 0x3c, !UPT ;  /* 0x000000042a2a7292 */ /* 0x000fe2000f8e3c3f */
[----:B-1----:R-:W-:-:S13]  /*6230*/  ISETP.LE.AND P0, PT, R0, UR44, PT ;  /* 0x0000002c00007c0c */ /* 0x002fda000bf03270 */
[----:B------:R-:W-:Y:S05]  /*6240*/  @!P0 BRA `(.L_x_31) ;  /* 0xffffffa800bc8947 */ /* 0x000fea000383ffff */
[----:B------:R-:W-:Y:S05]  /*6250*/  EXIT ;  /* 0x000000000000794d */ /* 0x000fea0003800000 */
.L_x_7:
[----:B------:R-:W-:-:S08]  /*6260*/  NOP ;  /* 0x0000000000007918 */ /* 0x000fd00000000000 */
[----:B------:R-:W1:-:S00]  /*6270*/  USETMAXREG.DEALLOC.CTAPOOL 0x18 ;  /* 0x00000018000079c8 */ /* 0x000e4000080e0500 */
[----:B-1----:R-:W-:-:S06]  /*6280*/  LOP3.LUT R0, R0, 0x3, RZ, 0xc0, !PT ;  /* 0x0000000300007812 */ /* 0x002fcc00078ec0ff */
[----:B------:R-:W1:Y:S02]  /*6290*/  SHFL.IDX PT, R0, R0, RZ, 0x1f ;  /* 0x00001fff00007589 */ /* 0x000e6400000e0000 */
[----:B-1----:R-:W-:-:S13]  /*62a0*/  ISETP.NE.AND P0, PT, R0, RZ, PT ;  /* 0x000000ff0000720c */ /* 0x002fda0003f05270 */
[----:B------:R-:W-:Y:S05]  /*62b0*/  @P0 EXIT ;  /* 0x000000000000094d */ /* 0x000fea0003800000 */
[----:B------:R-:W1:Y:S01]  /*62c0*/  S2UR UR4, SR_CTAID.X ;  /* 0x00000000000479c3 */ /* 0x000e620000002500 */
[----:B------:R-:W-:Y:S02]  /*62d0*/  IMAD.MOV.U32 R16, RZ, RZ, RZ ;  /* 0x000000ffff107224 */ /* 0x000fe400078e00ff */
[----:B------:R-:W-:Y:S02]  /*62e0*/  IMAD.MOV.U32 R2, RZ, RZ, 0x1 ;  /* 0x00000001ff027424 */ /* 0x000fe400078e00ff */
[----:B------:R-:W-:-:S03]  /*62f0*/  IMAD.MOV.U32 R17, RZ, RZ, 0x1 ;  /* 0x00000001ff117424 */ /* 0x000fc600078e00ff */
[----:B------:R-:W1:Y:S02]  /*6300*/  LDC R0, c[0x0][0xda4] ;  /* 0x00036900ff007b82 */ /* 0x000e640000000800 */
[----:B-1----:R-:W-:-:S13]  /*6310*/  ISETP.LE.AND P0, PT, R0, UR4, PT ;  /* 0x0000000400007c0c */ /* 0x002fda000bf03270 */
[----:B------:R-:W-:Y:S05]  /*6320*/  @P0 BRA `(.L_x_32) ;  /* 0x0000002800180947 */ /* 0x000fea0003800000 */
[----:B------:R-:W-:Y:S01]  /*6330*/  IMAD.U32 R0, RZ, RZ, UR4 ;  /* 0x00000004ff007e24 */ /* 0x000fe2000f8e00ff */
[----:B------:R-:W-:Y:S01]  /*6340*/  ULDC.64 UR42, c[0x0][0x198] ;  /* 0x00006600002a7ab9 */ /* 0x000fe20000000a00 */
[----:B------:R-:W-:Y:S01]  /*6350*/  IMAD.MOV.U32 R16, RZ, RZ, RZ ;  /* 0x000000ffff107224 */ /* 0x000fe200078e00ff */
[----:B------:R-:W-:Y:S01]  /*6360*/  ULDC UR36, c[0x0][0xc] ;  /* 0x0000030000247ab9 */ /* 0x000fe20000000800 */
[----:B------:R-:W-:Y:S01]  /*6370*/  IMAD.MOV.U32 R17, RZ, RZ, 0x1 ;  /* 0x00000001ff117424 */ /* 0x000fe200078e00ff */
[----:B------:R1:W-:Y:S04]  /*6380*/  STL [R1+0xc], R0 ;  /* 0x00000c0001007387 */ /* 0x0003e80000100800 */
[----:B------:R1:W-:Y:S02]  /*6390*/  STL [R1+0x18], RZ ;  /* 0x000018ff01007387 */ /* 0x0003e40000100800 */
.L_x_74:
[----:B------:R-:W2:Y:S01]  /*63a0*/  LDL R2, [R1+0xc] ;  /* 0x00000c0001027983 */ /* 0x000ea20000100800 */
[----:B-1----:R-:W1:Y:S01]  /*63b0*/  LDC R0, c[0x0][0xda8] ;  /* 0x00036a00ff007b82 */ /* 0x002e620000000800 */
[----:B------:R-:W-:Y:S05]  /*63c0*/  YIELD ;  /* 0x0000000000007946 */ /* 0x000fea0003800000 */
[----:B------:R-:W3:Y:S01]  /*63d0*/  S2R R5, SR_CgaCtaId ;  /* 0x0000000000057919 */ /* 0x000ee20000008800 */
[----:B------:R-:W-:Y:S01]  /*63e0*/  ULDC.64 UR4, c[0x0][0x3f8] ;  /* 0x0000fe0000047ab9 */ /* 0x000fe20000000a00 */
[----:B------:R-:W4:Y:S01]  /*63f0*/  LDC R19, c[0x0][0xdb4] ;  /* 0x00036d00ff137b82 */ /* 0x000f220000000800 */
[----:B------:R-:W-:-:S03]  /*6400*/  UISETP.NE.U32.AND UP0, UPT, UR4, URZ, UPT ;  /* 0x0000003f0400728c */ /* 0x000fc6000bf05070 */
[----:B------:R-:W-:Y:S01]  /*6410*/  ULDC UR4, c[0x0][0x404] ;  /* 0x0001010000047ab9 */ /* 0x000fe20000000800 */
[----:B------:R-:W-:-:S04]  /*6420*/  UISETP.NE.AND.EX UP0, UPT, UR5, URZ, UPT, UP0 ;  /* 0x0000003f0500728c */ /* 0x000fc8000bf05300 */
[----:B------:R-:W-:Y:S01]  /*6430*/  USEL UR4, UR4, 0x1, UP0 ;  /* 0x0000000104047887 */ /* 0x000fe20008000000 */
[----:B-1----:R-:W-:Y:S02]  /*6440*/  ISETP.NE.AND P0, PT, R0, 0x1, PT ;  /* 0x000000010000780c */ /* 0x002fe40003f05270 */
[----:B----4-:R-:W-:-:S11]  /*6450*/  ISETP.NE.AND P1, PT, R19, 0x1, PT ;  /* 0x000000011300780c */ /* 0x010fd60003f25270 */
[----:B------:R-:W2:Y:S08]  /*6460*/  @P0 LDC R0, c[0x0][0xdac] ;  /* 0x00036b00ff000b82 */ /* 0x000eb00000000800 */
[----:B------:R-:W1:Y:S01]  /*6470*/  @P0 LDC R3, c[0x0][0xdb0] ;  /* 0x00036c00ff030b82 */ /* 0x000e620000000800 */
[----:B--2---:R-:W-:Y:S01]  /*6480*/  @P0 IMAD.HI.U32 R0, R2, R0, RZ ;  /* 0x0000000002000227 */ /* 0x004fe200078e00ff */
[----:B------:R-:W-:-:S04]  /*6490*/  MOV R4, R2 ;  /* 0x0000000200047202 */ /* 0x000fc80000000f00 */
[----:B-1----:R-:W-:Y:S02]  /*64a0*/  @P0 SHF.R.U32.HI R4, RZ, R3, R0 ;  /* 0x00000003ff040219 */ /* 0x002fe40000011600 */
[----:B------:R-:W1:Y:S03]  /*64b0*/  LDC R0, c[0x0][0x2e0] ;  /* 0x0000b800ff007b82 */ /* 0x000e660000000800 */
[----:B------:R-:W-:Y:S01]  /*64c0*/  IMAD.MOV.U32 R18, RZ, RZ, R4 ;  /* 0x000000ffff127224 */ /* 0x000fe200078e0004 */
[----:B------:R2:W-:Y:S04]  /*64d0*/  STL [R1+0x4], R4 ;  /* 0x0000040401007387 */ /* 0x0005e80000100800 */
[----:B------:R-:W4:Y:S01]  /*64e0*/  @P1 LDC.64 R2, c[0x0][0xdb8] ;  /* 0x00036e00ff021b82 */ /* 0x000f220000000a00 */
[----:B-1----:R-:W-:Y:S01]  /*64f0*/  IMAD R7, R0, UR4, RZ ;  /* 0x0000000400077c24 */ /* 0x002fe2000f8e02ff */
[----:B------:R-:W-:-:S04]  /*6500*/  MOV R0, 0x400 ;  /* 0x0000040000007802 */ /* 0x000fc80000000f00 */
[----:B---3--:R-:W-:Y:S01]  /*6510*/  LEA R6, R5, R0, 0x18 ;  /* 0x0000000005067211 */ /* 0x008fe200078ec0ff */
[----:B------:R-:W-:Y:S01]  /*6520*/  VIADD R0, R7, 0x5f ;  /* 0x0000005f07007836 */ /* 0x000fe20000000000 */
[----:B------:R2:W-:Y:S01]  /*6530*/  STL [R1+0x14], R7 ;  /* 0x0000140701007387 */ /* 0x0005e20000100800 */
[----:B----4-:R-:W-:-:S03]  /*6540*/  @P1 IMAD.HI.U32 R2, R4, R2, RZ ;  /* 0x0000000204021227 */ /* 0x010fc600078e00ff */
[----:B------:R2:W-:Y:S02]  /*6550*/  STL [R1], R6 ;  /* 0x0000000601007387 */ /* 0x0005e40000100800 */
[----:B------:R-:W-:Y:S01]  /*6560*/  @P1 SHF.R.U32.HI R18, RZ, R3, R2 ;  /* 0x00000003ff121219 */ /* 0x000fe20000011602 */
[----:B------:R-:W-:Y:S02]  /*6570*/  VIADD R3, R6, 0x1c400 ;  /* 0x0001c40006037836 */ /* 0x000fe40000000000 */
[----:B------:R-:W-:-:S03]  /*6580*/  IMAD.HI R2, R0, 0x2aaaaaab, RZ ;  /* 0x2aaaaaab00027827 */ /* 0x000fc600078e02ff */
[----:B------:R-:W-:Y:S01]  /*6590*/  LOP3.LUT P0, RZ, R3, 0x3ff, RZ, 0xc0, !PT ;  /* 0x000003ff03ff7812 */ /* 0x000fe2000780c0ff */
[----:B------:R-:W-:Y:S01]  /*65a0*/  IMAD.MOV R0, RZ, RZ, -R18 ;  /* 0x000000ffff007224 */ /* 0x000fe200078e0a12 */
[----:B------:R-:W-:-:S03]  /*65b0*/  SHF.R.U32.HI R3, RZ, 0x1f, R2 ;  /* 0x0000001fff037819 */ /* 0x000fc60000011602 */
[----:B------:R-:W-:Y:S01]  /*65c0*/  IMAD R19, R19, R0, R4 ;  /* 0x0000000013137224 */ /* 0x000fe200078e0204 */
[----:B------:R-:W-:-:S05]  /*65d0*/  LEA.HI.SX32 R0, R2, R3, 0x1c ;  /* 0x0000000302007211 */ /* 0x000fca00078fe2ff */
[----:B------:R2:W-:Y:S02]  /*65e0*/  STL [R1+0x8], R0 ;  /* 0x0000080001007387 */ /* 0x0005e40000100800 */
[----:B------:R-:W-:Y:S05]  /*65f0*/  @!P0 BRA `(.L_x_33) ;  /* 0x0000000000408947 */ /* 0x000fea0003800000 */
[----:B------:R-:W-:Y:S01]  /*6600*/  MOV R2, 0x0 ;  /* 0x0000000000027802 */ /* 0x000fe20000000f00 */
[----:B------:R-:W-:Y:S01]  /*6610*/  ULDC.64 UR6, c[0x4][0x90] ;  /* 0x0100240000067ab9 */ /* 0x000fe20000000a00 */
[----:B------:R-:W-:Y:S01]  /*6620*/  ULDC.64 UR8, c[0x4][0x98] ;  /* 0x0100260000087ab9 */ /* 0x000fe20000000a00 */
[----:B------:R-:W-:Y:S01]  /*6630*/  ULDC.64 UR4, c[0x4][0x8] ;  /* 0x0100020000047ab9 */ /* 0x000fe20000000a00 */
[----:B--2---:R-:W-:Y:S01]  /*6640*/  IMAD.U32 R4, RZ, RZ, UR6 ;  /* 0x00000006ff047e24 */ /* 0x004fe2000f8e00ff */
[----:B------:R-:W-:Y:S01]  /*6650*/  MOV R7, UR9 ;  /* 0x0000000900077c02 */ /* 0x000fe20008000f00 */
[----:B------:R-:W1:Y:S01]  /*6660*/  LDC.64 R2, c[0x4][R2] ;  /* 0x0100000002027b82 */ /* 0x000e620000000a00 */
[----:B------:R-:W-:Y:S02]  /*6670*/  IMAD.U32 R5, RZ, RZ, UR7 ;  /* 0x00000007ff057e24 */ /* 0x000fe4000f8e00ff */
[----:B------:R-:W-:Y:S02]  /*6680*/  IMAD.U32 R6, RZ, RZ, UR8 ;  /* 0x00000008ff067e24 */ /* 0x000fe4000f8e00ff */
[----:B------:R-:W-:-:S02]  /*6690*/  IMAD.U32 R10, RZ, RZ, UR4 ;  /* 0x00000004ff0a7e24 */ /* 0x000fc4000f8e00ff */
[----:B------:R-:W-:Y:S02]  /*66a0*/  IMAD.U32 R11, RZ, RZ, UR5 ;  /* 0x00000005ff0b7e24 */ /* 0x000fe4000f8e00ff */
[----:B------:R-:W-:Y:S02]  /*66b0*/  IMAD.MOV.U32 R8, RZ, RZ, 0x70 ;  /* 0x00000070ff087424 */ /* 0x000fe400078e00ff */
[----:B------:R-:W-:Y:S02]  /*66c0*/  IMAD.MOV.U32 R12, RZ, RZ, 0x1 ;  /* 0x00000001ff0c7424 */ /* 0x000fe400078e00ff */
[----:B------:R-:W-:-:S07]  /*66d0*/  IMAD.MOV.U32 R13, RZ, RZ, RZ ;  /* 0x000000ffff0d7224 */ /* 0x000fce00078e00ff */
[----:B------:R-:W-:-:S07]  /*66e0*/  LEPC R20, `(.L_x_33) ;  /* 0x000000001014794e */ /* 0x000fce0000000000 */
[----:B-1----:R-:W-:Y:S05]  /*66f0*/  CALL.ABS.NOINC R2 ;  /* 0x0000000002007343 */ /* 0x002fea0003c00000 */
.L_x_33:
[----:B------:R-:W2:Y:S02]  /*6700*/  LDL R2, [R1] ;  /* 0x0000000001027983 */ /* 0x000ea40000100800 */
[----:B--2---:R-:W-:-:S05]  /*6710*/  VIADD R0, R2, 0x400 ;  /* 0x0000040002007836 */ /* 0x004fca0000000000 */
[----:B------:R-:W-:-:S13]  /*6720*/  LOP3.LUT P0, RZ, R0, 0x3ff, RZ, 0xc0, !PT ;  /* 0x000003ff00ff7812 */ /* 0x000fda000780c0ff */
[----:B------:R-:W-:Y:S05]  /*6730*/  @!P0 BRA `(.L_x_34) ;  /* 0x0000000000808947 */ /* 0x000fea0003800000 */
[----:B------:R-:W-:Y:S01]  /*6740*/  MOV R0, 0x0 ;  /* 0x0000000000007802 */ /* 0x000fe20000000f00 */
[----:B------:R-:W-:Y:S01]  /*6750*/  ULDC.64 UR6, c[0x4][0x90] ;  /* 0x0100240000067ab9 */ /* 0x000fe20000000a00 */
[----:B------:R-:W-:Y:S01]  /*6760*/  ULDC.64 UR8, c[0x4][0x98] ;  /* 0x0100260000087ab9 */ /* 0x000fe20000000a00 */
[----:B------:R-:W-:Y:S01]  /*6770*/  ULDC.64 UR4, c[0x4][0x10] ;  /* 0x0100040000047ab9 */ /* 0x000fe20000000a00 */
[----:B------:R1:W2:Y:S01]  /*6780*/  LDC.64 R2, c[0x4][R0] ;  /* 0x0100000000027b82 */ /* 0x0002a20000000a00 */
[----:B------:R-:W-:Y:S01]  /*6790*/  IMAD.U32 R4, RZ, RZ, UR6 ;  /* 0x00000006ff047e24 */ /* 0x000fe2000f8e00ff */
[----:B------:R-:W-:Y:S01]  /*67a0*/  MOV R5, UR7 ;  /* 0x0000000700057c02 */ /* 0x000fe20008000f00 */
[----:B------:R-:W-:Y:S02]  /*67b0*/  IMAD.U32 R6, RZ, RZ, UR8 ;  /* 0x00000008ff067e24 */ /* 0x000fe4000f8e00ff */
[----:B------:R-:W-:Y:S02]  /*67c0*/  IMAD.U32 R7, RZ, RZ, UR9 ;  /* 0x00000009ff077e24 */ /* 0x000fe4000f8e00ff */
[----:B------:R-:W-:-:S02]  /*67d0*/  IMAD.U32 R10, RZ, RZ, UR4 ;  /* 0x00000004ff0a7e24 */ /* 0x000fc4000f8e00ff */
[----:B------:R-:W-:Y:S02]  /*67e0*/  IMAD.U32 R11, RZ, RZ, UR5 ;  /* 0x00000005ff0b7e24 */ /* 0x000fe4000f8e00ff */
[----:B------:R-:W-:Y:S02]  /*67f0*/  IMAD.MOV.U32 R8, RZ, RZ, 0x70 ;  /* 0x00000070ff087424 */ /* 0x000fe400078e00ff */
[----:B------:R-:W-:Y:S02]  /*6800*/  IMAD.MOV.U32 R12, RZ, RZ, 0x1 ;  /* 0x00000001ff0c7424 */ /* 0x000fe400078e00ff */
[----:B-1----:R-:W-:-:S07]  /*6810*/  IMAD.MOV.U32 R13, RZ, RZ, RZ ;  /* 0x000000ffff0d7224 */ /* 0x002fce00078e00ff */
[----:B------:R-:W-:-:S07]  /*6820*/  LEPC R20, `(.L_x_35) ;  /* 0x000000001014794e */ /* 0x000fce0000000000 */
[----:B--2---:R-:W-:Y:S05]  /*6830*/  CALL.ABS.NOINC R2 ;  /* 0x0000000002007343 */ /* 0x004fea0003c00000 */
.L_x_35:
[----:B------:R-:W-:Y:S01]  /*6840*/  MOV R2, 0x0 ;  /* 0x0000000000027802 */ /* 0x000fe20000000f00 */
[----:B------:R-:W-:Y:S01]  /*6850*/  ULDC.64 UR6, c[0x4][0x90] ;  /* 0x0100240000067ab9 */ /* 0x000fe20000000a00 */
[----:B------:R-:W-:Y:S01]  /*6860*/  ULDC.64 UR8, c[0x4][0x98] ;  /* 0x0100260000087ab9 */ /* 0x000fe20000000a00 */
[----:B------:R-:W-:Y:S01]  /*6870*/  ULDC.64 UR4, c[0x4][0x18] ;  /* 0x0100060000047ab9 */ /* 0x000fe20000000a00 */
[----:B------:R-:W-:Y:S01]  /*6880*/  MOV R4, UR6 ;  /* 0x0000000600047c02 */ /* 0x000fe20008000f00 */
[----:B------:R-:W-:Y:S01]  /*6890*/  IMAD.U32 R5, RZ, RZ, UR7 ;  /* 0x00000007ff057e24 */ /* 0x000fe2000f8e00ff */
[----:B------:R-:W1:Y:S01]  /*68a0*/  LDC.64 R2, c[0x4][R2] ;  /* 0x0100000002027b82 */ /* 0x000e620000000a00 */
[----:B------:R-:W-:Y:S01]  /*68b0*/  IMAD.U32 R6, RZ, RZ, UR8 ;  /* 0x00000008ff067e24 */ /* 0x000fe2000f8e00ff */
[----:B------:R-:W-:Y:S01]  /*68c0*/  MOV R13, RZ ;  /* 0x000000ff000d7202 */ /* 0x000fe20000000f00 */
[----:B------:R-:W-:Y:S02]  /*68d0*/  IMAD.U32 R7, RZ, RZ, UR9 ;  /* 0x00000009ff077e24 */ /* 0x000fe4000f8e00ff */
[----:B------:R-:W-:-:S02]  /*68e0*/  IMAD.U32 R10, RZ, RZ, UR4 ;  /* 0x00000004ff0a7e24 */ /* 0x000fc4000f8e00ff */
[----:B------:R-:W-:Y:S02]  /*68f0*/  IMAD.U32 R11, RZ, RZ, UR5 ;  /* 0x00000005ff0b7e24 */ /* 0x000fe4000f8e00ff */
[----:B------:R-:W-:Y:S02]  /*6900*/  IMAD.MOV.U32 R8, RZ, RZ, 0x70 ;  /* 0x00000070ff087424 */ /* 0x000fe400078e00ff */
[----:B------:R-:W-:-:S07]  /*6910*/  IMAD.MOV.U32 R12, RZ, RZ, 0x1 ;  /* 0x00000001ff0c7424 */ /* 0x000fce00078e00ff */
[----:B------:R-:W-:-:S07]  /*6920*/  LEPC R20, `(.L_x_34) ;  /* 0x000000001014794e */ /* 0x000fce0000000000 */
[----:B-1----:R-:W-:Y:S05]  /*6930*/  CALL.ABS.NOINC R2 ;  /* 0x0000000002007343 */ /* 0x002fea0003c00000 */
.L_x_34:
[----:B------:R-:W1:Y:S01]  /*6940*/  LDC R0, c[0x0][0x428] ;  /* 0x00010a00ff007b82 */ /* 0x000e620000000800 */
[----:B------:R-:W-:Y:S01]  /*6950*/  ULDC.64 UR4, c[0x0][0x9f8] ;  /* 0x00027e0000047ab9 */ /* 0x000fe20000000a00 */
[----:B------:R-:W2:Y:S01]  /*6960*/  LDL.LU R5, [R1+0x4] ;  /* 0x0000040001057983 */ /* 0x000ea20000300800 */
[----:B-1----:R-:W-:-:S03]  /*6970*/  ISETP.NE.AND P1, PT, R0, 0x1, PT ;  /* 0x000000010000780c */ /* 0x002fc60003f25270 */
[----:B------:R-:W3:Y:S01]  /*6980*/  LDL R4, [R1+0xc] ;  /* 0x00000c0001047983 */ /* 0x000ee20000100800 */
[----:B------:R-:W-:Y:S01]  /*6990*/  ISETP.NE.U32.AND P0, PT, RZ, UR4, PT ;  /* 0x00000004ff007c0c */ /* 0x000fe2000bf05070 */
[----:B------:R-:W-:Y:S01]  /*69a0*/  IMAD.MOV.U32 R0, RZ, RZ, R19 ;  /* 0x000000ffff007224 */ /* 0x000fe200078e0013 */
[----:B------:R-:W-:Y:S01]  /*69b0*/  ULDC UR4, c[0x0][0xda8] ;  /* 0x00036a0000047ab9 */ /* 0x000fe20000000800 */
[----:B------:R-:W-:Y:S01]  /*69c0*/  IMAD.MOV.U32 R6, RZ, RZ, R18 ;  /* 0x000000ffff067224 */ /* 0x000fe200078e0012 */
[----:B------:R-:W-:Y:S01]  /*69d0*/  ISETP.NE.AND.EX P0, PT, RZ, UR5, PT, P0 ;  /* 0x00000005ff007c0c */ /* 0x000fe2000bf05300 */
[----:B------:R-:W1:Y:S04]  /*69e0*/  S2R R7, SR_TID.X ;  /* 0x0000000000077919 */ /* 0x000e680000002100 */
[----:B------:R-:W4:Y:S08]  /*69f0*/  @P1 LDC R2, c[0x0][0x42c] ;  /* 0x00010b00ff021b82 */ /* 0x000f300000000800 */
[----:B------:R-:W1:Y:S01]  /*6a00*/  @P1 LDC R3, c[0x0][0x430] ;  /* 0x00010c00ff031b82 */ /* 0x000e620000000800 */
[----:B----4-:R-:W-:Y:S01]  /*6a10*/  @P1 IMAD.HI.U32 R2, R19, R2, RZ ;  /* 0x0000000213021227 */ /* 0x010fe200078e00ff */
[----:B-1----:R-:W-:-:S04]  /*6a20*/  LOP3.LUT R7, R7, 0x1f, RZ, 0xc0, !PT ;  /* 0x0000001f07077812 */ /* 0x002fc800078ec0ff */
[----:B------:R-:W-:Y:S02]  /*6a30*/  @P1 SHF.R.U32.HI R0, RZ, R3, R2 ;  /* 0x00000003ff001219 */ /* 0x000fe40000011602 */
[----:B------:R-:W1:Y:S02]  /*6a40*/  @P0 LDC.64 R2, c[0x0][0x9f8] ;  /* 0x00027e00ff020b82 */ /* 0x000e640000000a00 */
[----:B-1----:R-:W-:-:S05]  /*6a50*/  @P0 IMAD.WIDE R2, R18, 0x4, R2 ;  /* 0x0000000412020825 */ /* 0x002fca00078e0202 */
[----:B------:R1:W5:Y:S01]  /*6a60*/  @P0 LDG.E R6, desc[UR40][R2.64] ;  /* 0x0000002802060981 */ /* 0x000362000c1e1900 */
[----:B------:R-:W-:-:S04]  /*6a70*/  ISETP.NE.AND P1, PT, R7, RZ, PT ;  /* 0x000000ff0700720c */ /* 0x000fc80003f25270 */
[----:B------:R-:W-:-:S09]  /*6a80*/  PLOP3.LUT P2, PT, P1, PT, PT, 0x8, 0x0 ;  /* 0x000000000000781c */ /* 0x000fd20000f4e170 */
[----:B------:R-:W-:-:S05]  /*6a90*/  VOTEU.ALL UP1, P1 ;  /* 0x00000000003f7886 */ /* 0x000fca0000820000 */
[----:B------:R-:W-:-:S04]  /*6aa0*/  @!UP1 UIADD3 UR8, UP0, UR42, 0x270, URZ ;  /* 0x000002702a089890 */ /* 0x000fc8000ff1e03f */
[----:B------:R-:W-:-:S03]  /*6ab0*/  @!UP1 UIADD3.X UR9, URZ, UR43, URZ, UP0, !UPT ;  /* 0x0000002b3f099290 */ /* 0x000fc600087fe43f */
[----:B------:R-:W-:Y:S01]  /*6ac0*/  VOTEU.ALL UP0, P1 ;  /* 0x00000000003f7886 */ /* 0x000fe20000800000 */
[----:B--2---:R-:W-:-:S04]  /*6ad0*/  IMAD.MOV R8, RZ, RZ, -R5 ;  /* 0x000000ffff087224 */ /* 0x004fc800078e0a05 */
[----:B---3--:R-:W-:-:S04]  /*6ae0*/  IMAD R8, R8, UR4, R4 ;  /* 0x0000000408087c24 */ /* 0x008fc8000f8e0204 */
[----:B-1----:R-:W-:-:S07]  /*6af0*/  IMAD.SHL.U32 R8, R8, 0x80, RZ ;  /* 0x0000008008087824 */ /* 0x002fce00078e00ff */
.L_x_36:
[----:B------:R-:W-:Y:S02]  /*6b00*/  PLOP3.LUT P0, PT, P0, P2, PT, 0xa2, 0x0 ;  /* 0x000000000000781c */ /* 0x000fe40000705472 */
[----:B------:R-:W-:Y:S01]  /*6b10*/  @P2 R2UR P0, UR7, R18 ;  /* 0x00000000120722ca */ /* 0x000fe20000000000 */
[----:B------:R-:W-:-:S07]  /*6b20*/  UMOV UR4, URZ ;  /* 0x0000003f00047c82 */ /* 0x000fce0008000000 */
[----:B------:R-:W-:Y:S02]  /*6b30*/  PLOP3.LUT P0, PT, P0, P2, PT, 0xa2, 0x0 ;  /* 0x000000000000781c */ /* 0x000fe40000705472 */
[----:B------:R-:W-:-:S08]  /*6b40*/  @P2 R2UR.OR P0, UR6, R19 ;  /* 0x00000000130622ca */ /* 0x000fd00000100000 */
[----:B------:R-:W-:Y:S02]  /*6b50*/  PLOP3.LUT P0, PT, P0, P2, PT, 0xa2, 0x0 ;  /* 0x000000000000781c */ /* 0x000fe40000705472 */
[----:B------:R-:W-:-:S08]  /*6b60*/  @P2 R2UR.OR P0, UR5, R8 ;  /* 0x00000000080522ca */ /* 0x000fd00000100000 */
[----:B------:R-:W-:-:S05]  /*6b70*/  @P2 PLOP3.LUT P2, PT, P0, PT, PT, 0x80, 0x0 ;  /* 0x000000000000281c */ /* 0x000fca000074f070 */
[----:B------:R1:W-:Y:S08]  /*6b80*/  @!UP0 UTMAPF.L2.4D [UR4], [UR8] ;  /* 0x00000004080085b8 */ /* 0x0003f00008018000 */
[----:B-1----:R-:W-:Y:S05]  /*6b90*/  @P2 BRA.U.ANY `(.L_x_36) ;  /* 0xfffffffd00d82947 */ /* 0x002fea000393ffff */
[----:B------:R-:W1:Y:S01]  /*6ba0*/  LDC.64 R2, c[0x0][0x3f8] ;  /* 0x0000fe00ff027b82 */ /* 0x000e620000000a00 */
[----:B------:R-:W-:Y:S01]  /*6bb0*/  UMOV UR4, 0xffffffff ;  /* 0xffffffff00047882 */ /* 0x000fe20000000000 */
[----:B-1----:R-:W-:-:S04]  /*6bc0*/  ISETP.NE.U32.AND P0, PT, R2, RZ, PT ;  /* 0x000000ff0200720c */ /* 0x002fc80003f05070 */
[----:B------:R-:W-:-:S04]  /*6bd0*/  ISETP.NE.AND.EX P0, PT, R3, RZ, PT, P0 ;  /* 0x000000ff0300720c */ /* 0x000fc80003f05300 */
[----:B-----5:R-:W-:Y:S01]  /*6be0*/  SEL R4, R6, RZ, !P0 ;  /* 0x000000ff06047207 */ /* 0x020fe20004000000 */
[----:B------:R-:W-:Y:S08]  /*6bf0*/  BRA.DIV UR4, `(.L_x_37) ;  /* 0x0000002604307947 */ /* 0x000ff0000b800000 */
.L_x_90:
[----:B------:R-:W2:Y:S01]  /*6c00*/  LDL R5, [R1+0x8] ;  /* 0x0000080001057983 */ /* 0x000ea20000100800 */
[----:B------:R-:W-:Y:S01]  /*6c10*/  UMOV UR4, 0xffffffff ;  /* 0xffffffff00047882 */ /* 0x000fe20000000000 */
[----:B------:R-:W-:Y:S01]  /*6c20*/  SHF.R.S32.HI R7, RZ, 0x1f, R6 ;  /* 0x0000001fff077819 */ /* 0x000fe20000011406 */
[----:B--2---:R-:W-:Y:S01]  /*6c30*/  VIADD R9, R5, 0xffffffff ;  /* 0xffffffff05097836 */ /* 0x004fe20000000000 */
[----:B------:R-:W-:Y:S06]  /*6c40*/  BRA.DIV UR4, `(.L_x_38) ;  /* 0x0000002604507947 */ /* 0x000fec000b800000 */
[----:B------:R-:W-:-:S13]  /*6c50*/  ELECT P6, URZ, PT ;  /* 0x00000000003f782f */ /* 0x000fda00038c0000 */
.L_x_93:
[----:B------:R-:W-:Y:S05]  /*6c60*/  @!P6 BRA `(.L_x_39) ;  /* 0x0000000000ece947 */ /* 0x000fea0003800000 */
[----:B------:R1:W-:Y:S01]  /*6c70*/  STL [R1+0x10], R9 ;  /* 0x0000100901007387 */ /* 0x0003e20000100800 */
[----:B------:R-:W-:Y:S01]  /*6c80*/  IMAD.MOV.U32 R4, RZ, RZ, R6 ;  /* 0x000000ffff047224 */ /* 0x000fe200078e0006 */
[----:B------:R-:W-:Y:S06]  /*6c90*/  @!P0 BRA `(.L_x_40) ;  /* 0x0000000000488947 */ /* 0x000fec0003800000 */
[----:B------:R-:W2:Y:S01]  /*6ca0*/  LDC R11, c[0x0][0x41c] ;  /* 0x00010700ff0b7b82 */ /* 0x000ea20000000800 */
[----:B------:R-:W-:Y:S01]  /*6cb0*/  ULDC.64 UR4, c[0x0][0x408] ;  /* 0x0001020000047ab9 */ /* 0x000fe20000000a00 */
[----:B--2---:R-:W-:-:S13]  /*6cc0*/  ISETP.NE.AND P1, PT, R11, 0x1, PT ;  /* 0x000000010b00780c */ /* 0x004fda0003f25270 */
[----:B------:R-:W2:Y:S02]  /*6cd0*/  @P1 LDC.64 R4, c[0x0][0x420] ;  /* 0x00010800ff041b82 */ /* 0x000ea40000000a00 */
[----:B--2---:R-:W-:-:S04]  /*6ce0*/  @P1 IMAD.HI.U32 R10, R9, R4, RZ ;  /* 0x00000004090a1227 */ /* 0x004fc800078e00ff */
[----:B------:R-:W-:Y:S01]  /*6cf0*/  IMAD.MOV.U32 R4, RZ, RZ, R9 ;  /* 0x000000ffff047224 */ /* 0x000fe200078e0009 */
[----:B------:R-:W-:Y:S01]  /*6d00*/  @P1 SHF.R.U32.HI R4, RZ, R5, R10 ;  /* 0x00000005ff041219 */ /* 0x000fe2000001160a */
[----:B------:R-:W-:-:S03]  /*6d10*/  IMAD R10, R7, UR4, RZ ;  /* 0x00000004070a7c24 */ /* 0x000fc6000f8e02ff */
[----:B------:R-:W-:Y:S01]  /*6d20*/  IADD3 R5, -R4, RZ, RZ ;  /* 0x000000ff04057210 */ /* 0x000fe20007ffe1ff */
[----:B------:R-:W-:-:S04]  /*6d30*/  IMAD R10, R6, UR5, R10 ;  /* 0x00000005060a7c24 */ /* 0x000fc8000f8e020a */
[----:B------:R-:W-:-:S05]  /*6d40*/  IMAD R5, R11, R5, R9 ;  /* 0x000000050b057224 */ /* 0x000fca00078e0209 */
[----:B------:R2:W-:Y:S02]  /*6d50*/  STL [R1+0x10], R5 ;  /* 0x0000100501007387 */ /* 0x0005e40000100800 */
[----:B--2---:R-:W-:-:S03]  /*6d60*/  SHF.R.S32.HI R5, RZ, 0x1f, R4 ;  /* 0x0000001fff057819 */ /* 0x004fc60000011404 */
[----:B------:R-:W-:-:S04]  /*6d70*/  IMAD.WIDE.U32 R4, R6, UR4, R4 ;  /* 0x0000000406047c25 */ /* 0x000fc8000f8e0004 */
[----:B------:R-:W-:Y:S01]  /*6d80*/  IMAD.IADD R5, R5, 0x1, R10 ;  /* 0x0000000105057824 */ /* 0x000fe200078e020a */
[----:B------:R-:W-:-:S04]  /*6d90*/  LEA R10, P1, R4, R2, 0x2 ;  /* 0x00000002040a7211 */ /* 0x000fc800078210ff */
[----:B------:R-:W-:-:S05]  /*6da0*/  LEA.HI.X R11, R4, R3, R5, 0x2, P1 ;  /* 0x00000003040b7211 */ /* 0x000fca00008f1405 */
[----:B------:R2:W5:Y:S04]  /*6db0*/  LDG.E R4, desc[UR40][R10.64] ;  /* 0x000000280a047981 */ /* 0x000568000c1e1900 */
.L_x_40:
[----:B--2---:R-:W2:Y:S01]  /*6dc0*/  S2R R10, SR_CgaCtaId ;  /* 0x00000000000a7919 */ /* 0x004ea20000008800 */
[----:B------:R-:W-:-:S04]  /*6dd0*/  MOV R5, 0x400 ;  /* 0x0000040000057802 */ /* 0x000fc80000000f00 */
[----:B--2---:R-:W-:Y:S02]  /*6de0*/  LEA R5, R10, R5, 0x18 ;  /* 0x000000050a057211 */ /* 0x004fe400078ec0ff */
[----:B------:R-:W-:-:S03]  /*6df0*/  SHF.L.U32 R10, R17, 0x1f, RZ ;  /* 0x0000001f110a7819 */ /* 0x000fc600000006ff */
[----:B------:R-:W-:-:S04]  /*6e00*/  IMAD R5, R16, 0x8, R5 ;  /* 0x0000000810057824 */ /* 0x000fc800078e0205 */
[----:B------:R-:W2:Y:S02]  /*6e10*/  SYNCS.PHASECHK.TRANS64.TRYWAIT P1, [R5+URZ+0x22840], R10 ;  /* 0x0228400a050075a7 */ /* 0x000ea4000802017f */
[----:B--2---:R-:W-:Y:S05]  /*6e20*/  @!P1 BRA `(.L_x_41) ;  /* 0x0000002000f89947 */ /* 0x004fea0003800000 */
.L_x_94:
[----:B------:R-:W3:Y:S02]  /*6e30*/  S2R R11, SR_TID.X ;  /* 0x00000000000b7919 */ /* 0x000ee40000002100 */
[----:B---3--:R-:W-:-:S04]  /*6e40*/  LOP3.LUT R11, R11, 0x7f, RZ, 0xc0, !PT ;  /* 0x0000007f0b0b7812 */ /* 0x008fc800078ec0ff */
[----:B------:R-:W-:-:S13]  /*6e50*/  ISETP.NE.AND P1, PT, R11, RZ, PT ;  /* 0x000000ff0b00720c */ /* 0x000fda0003f25270 */
[----:B------:R-:W-:Y:S05]  /*6e60*/  @P1 BRA `(.L_x_42) ;  /* 0x00000000001c1947 */ /* 0x000fea0003800000 */
[----:B------:R-:W3:Y:S01]  /*6e70*/  S2R R11, SR_TID.X ;  /* 0x00000000000b7919 */ /* 0x000ee20000002100 */
[----:B--2---:R-:W-:-:S04]  /*6e80*/  IMAD.MOV.U32 R10, RZ, RZ, 0x3000 ;  /* 0x00003000ff0a7424 */ /* 0x004fc800078e00ff */
[----:B------:R4:W-:Y:S01]  /*6e90*/  SYNCS.ARRIVE.TRANS64 RZ, [R5+URZ+0x22830], R10 ;  /* 0x0228300a05ff79a7 */ /* 0x0009e2000800003f */
[----:B---3--:R-:W-:-:S04]  /*6ea0*/  LOP3.LUT R11, R11, 0x1f, RZ, 0xc0, !PT ;  /* 0x0000001f0b0b7812 */ /* 0x008fc800078ec0ff */
[----:B------:R-:W-:-:S13]  /*6eb0*/  ISETP.NE.AND P1, PT, R11, RZ, PT ;  /* 0x000000ff0b00720c */ /* 0x000fda0003f25270 */
[----:B----4-:R-:W-:Y:S05]  /*6ec0*/  @!P1 BRA `(.L_x_42) ;  /* 0x0000000000049947 */ /* 0x010fea0003800000 */
[----:B------:R-:W-:Y:S01]  /*6ed0*/  BPT.TRAP 0x1 ;  /* 0x000000040000795c */ /* 0x000fe20000300000 */
.L_x_42:
[----:B--2---:R-:W2:Y:S01]  /*6ee0*/  LDL R10, [R1+0x10] ;  /* 0x00001000010a7983 */ /* 0x004ea20000100800 */
[----:B------:R-:W-:Y:S01]  /*6ef0*/  MOV R11, 0x400 ;  /* 0x00000400000b7802 */ /* 0x000fe20000000f00 */
[----:B------:R-:W3:Y:S01]  /*6f00*/  S2R R12, SR_CgaCtaId ;  /* 0x00000000000c7919 */ /* 0x000ee20000008800 */
[----:B------:R-:W-:Y:S01]  /*6f10*/  R2UR UR9, R5 ;  /* 0x00000000050972ca */ /* 0x000fe200000e0000 */
[----:B------:R-:W-:Y:S01]  /*6f20*/  UIADD3 UR4, UP0, UR42, 0x370, URZ ;  /* 0x000003702a047890 */ /* 0x000fe2000ff1e03f */
[----:B------:R-:W-:Y:S02]  /*6f30*/  R2UR UR12, R0 ;  /* 0x00000000000c72ca */ /* 0x000fe400000e0000 */
[----:B-----5:R-:W-:Y:S01]  /*6f40*/  R2UR UR13, R4 ;  /* 0x00000000040d72ca */ /* 0x020fe200000e0000 */
[----:B------:R-:W-:Y:S01]  /*6f50*/  UIADD3.X UR5, URZ, UR43, URZ, UP0, !UPT ;  /* 0x0000002b3f057290 */ /* 0x000fe200087fe43f */
[----:B---3--:R-:W-:-:S05]  /*6f60*/  LEA R11, R12, R11, 0x18 ;  /* 0x0000000b0c0b7211 */ /* 0x008fca00078ec0ff */
[----:B------:R-:W-:-:S05]  /*6f70*/  IMAD R5, R16, 0x3000, R11 ;  /* 0x0000300010057824 */ /* 0x000fca00078e020b */
[----:B------:R-:W-:Y:S01]  /*6f80*/  R2UR UR8, R5 ;  /* 0x00000000050872ca */ /* 0x000fe200000e0000 */
[----:B------:R-:W-:Y:S01]  /*6f90*/  UIADD3 UR9, UR9, 0x22830, URZ ;  /* 0x0002283009097890 */ /* 0x000fe2000fffe03f */
[----:B------:R-:W-:Y:S01]  /*6fa0*/  UMOV UR6, 0x0 ;  /* 0x0000000000067882 */ /* 0x000fe20000000000 */
[----:B------:R-:W-:Y:S01]  /*6fb0*/  UMOV UR7, 0x14f00000 ;  /* 0x14f0000000077882 */ /* 0x000fe20000000000 */
[----:B------:R-:W-:-:S09]  /*6fc0*/  UMOV UR10, URZ ;  /* 0x0000003f000a7c82 */ /* 0x000fd20008000000 */
[----:B------:R-:W-:Y:S01]  /*6fd0*/  UIADD3 UR8, UR8, 0x1c400, URZ ;  /* 0x0001c40008087890 */ /* 0x000fe2000fffe03f */
[----:B--2---:R-:W-:-:S13]  /*6fe0*/  R2UR UR11, R10 ;  /* 0x000000000a0b72ca */ /* 0x004fda00000e0000 */
[----:B------:R-:W-:-:S09]  /*6ff0*/  UIMAD UR11, UR11, 0x60, URZ ;  /* 0x000000600b0b78a4 */ /* 0x000fd2000f8e023f */
[----:B------:R2:W-:Y:S02]  /*7000*/  UTMALDG.4D [UR8], [UR4], desc[UR6] ;  /* 0x00000608040075b4 */ /* 0x0005e40008019000 */
[----:B--2---:R-:W-:Y:S01]  /*7010*/  NOP ;  /* 0x0000000000007918 */ /* 0x004fe20000000000 */
.L_x_39:
[----:B------:R-:W2:Y:S01]  /*7020*/  LDL R12, [R1+0x18] ;  /* 0x00001800010c7983 */ /* 0x000ea20000100800 */
[----:B------:R-:W-:Y:S05]  /*7030*/  WARPSYNC.ALL ;  /* 0x0000000000007948 */ /* 0x000fea0003800000 */
[----:B------:R-:W3:Y:S01]  /*7040*/  S2R R11, SR_CgaCtaId ;  /* 0x00000000000b7919 */ /* 0x000ee20000008800 */
[----:B------:R-:W-:Y:S01]  /*7050*/  MOV R10, 0x400 ;  /* 0x00000400000a7802 */ /* 0x000fe20000000f00 */
[----:B------:R-:W-:Y:S01]  /*7060*/  BAR.SYNC.DEFER_BLOCKING 0x8, 0x120 ;  /* 0x0204800000007b1d */ /* 0x000fe20000010000 */
[----:B------:R-:W-:-:S13]  /*7070*/  ELECT P1, URZ, PT ;  /* 0x00000000003f782f */ /* 0x000fda0003820000 */
[----:B------:R-:W-:Y:S01]  /*7080*/  @P1 R2UR UR13, R18 ;  /* 0x00000000120d12ca */ /* 0x000fe200000e0000 */
[----:B------:R-:W-:Y:S01]  /*7090*/  UIADD3 UR4, UP0, UR42, 0x270, URZ ;  /* 0x000002702a047890 */ /* 0x000fe2000ff1e03f */
[----:B------:R-:W-:Y:S02]  /*70a0*/  @P1 R2UR UR12, R19 ;  /* 0x00000000130c12ca */ /* 0x000fe400000e0000 */
[----:B------:R-:W-:Y:S01]  /*70b0*/  @P1 R2UR UR11, R8 ;  /* 0x00000000080b12ca */ /* 0x000fe200000e0000 */
[----:B------:R-:W-:Y:S01]  /*70c0*/  UIADD3.X UR5, URZ, UR43, URZ, UP0, !UPT ;  /* 0x0000002b3f057290 */ /* 0x000fe200087fe43f */
[----:B------:R-:W-:Y:S01]  /*70d0*/  BSSY B0, `(.L_x_43) ;  /* 0x000000f000007945 */ /* 0x000fe20003800000 */
[----:B------:R-:W-:Y:S01]  /*70e0*/  UMOV UR6, 0x0 ;  /* 0x0000000000067882 */ /* 0x000fe20000000000 */
[----:B------:R-:W-:Y:S01]  /*70f0*/  UMOV UR7, 0x12f00000 ;  /* 0x12f0000000077882 */ /* 0x000fe20000000000 */
[----:B------:R-:W-:Y:S01]  /*7100*/  UMOV UR10, URZ ;  /* 0x0000003f000a7c82 */ /* 0x000fe20008000000 */
[----:B------:R-:W-:Y:S01]  /*7110*/  @P1 IMAD.MOV.U32 R5, RZ, RZ, 0x4000 ;  /* 0x00004000ff051424 */ /* 0x000fe200078e00ff */
[----:B---3--:R-:W-:-:S04]  /*7120*/  LEA R10, R11, R10, 0x18 ;  /* 0x0000000a0b0a7211 */ /* 0x008fc800078ec0ff */
[----:B------:R-:W-:Y:S01]  /*7130*/  R2UR UR9, R10 ;  /* 0x000000000a0972ca */ /* 0x000fe200000e0000 */
[----:B------:R2:W-:-:S12]  /*7140*/  @P1 SYNCS.ARRIVE.TRANS64 RZ, [R10+URZ+0x22800], R5 ;  /* 0x022800050aff19a7 */ /* 0x0005d8000800003f */
[----:B------:R-:W-:Y:S02]  /*7150*/  UIADD3 UR8, UR9, 0x18400, URZ ;  /* 0x0001840009087890 */ /* 0x000fe4000fffe03f */
[----:B------:R-:W-:-:S09]  /*7160*/  UIADD3 UR9, UR9, 0x22800, URZ ;  /* 0x0002280009097890 */ /* 0x000fd2000fffe03f */
[----:B------:R3:W-:Y:S01]  /*7170*/  UTMALDG.4D [UR8], [UR4], desc[UR6] ;  /* 0x00000608040075b4 */ /* 0x0007e20008019000 */
[----:B--2---:R-:W-:-:S04]  /*7180*/  LOP3.LUT R5, R12, 0x1, RZ, 0xc, !PT ;  /* 0x000000010c057812 */ /* 0x004fc800078e0cff */
[----:B------:R-:W-:-:S04]  /*7190*/  SHF.L.U32 R5, R5, 0x1f, RZ ;  /* 0x0000001f05057819 */ /* 0x000fc800000006ff */
[----:B------:R-:W2:Y:S02]  /*71a0*/  SYNCS.PHASECHK.TRANS64.TRYWAIT P1, [R10+URZ+0x22820], R5 ;  /* 0x022820050a0075a7 */ /* 0x000ea4000802017f */
[----:B--23--:R-:W-:Y:S05]  /*71b0*/  @!P1 BRA `(.L_x_44) ;  /* 0x0000002000289947 */ /* 0x00cfea0003800000 */
.L_x_95:
[----:B------:R-:W-:Y:S05]  /*71c0*/  BSYNC B0 ;  /* 0x0000000000007941 */ /* 0x000fea0003800000 */
.L_x_43:
[----:B------:R-:W-:Y:S04]  /*71d0*/  BSSY B0, `(.L_x_45) ;  /* 0x0000037000007945 */ /* 0x000fe80003800000 */
[----:B------:R-:W-:Y:S05]  /*71e0*/  @!P6 BRA `(.L_x_46) ;  /* 0x0000000000d4e947 */ /* 0x000fea0003800000 */
[----:B------:R-:W3:Y:S01]  /*71f0*/  S2R R11, SR_CgaCtaId ;  /* 0x00000000000b7919 */ /* 0x000ee20000008800 */
[----:B--2---:R-:W-:Y:S02]  /*7200*/  MOV R8, 0x400 ;  /* 0x0000040000087802 */ /* 0x004fe40000000f00 */
[----:B------:R-:W-:Y:S01]  /*7210*/  SHF.L.U32 R5, R17, 0x1f, RZ ;  /* 0x0000001f11057819 */ /* 0x000fe200000006ff */
[----:B------:R-:W2:Y:S01]  /*7220*/  S2R R10, SR_TID.X ;  /* 0x00000000000a7919 */ /* 0x000ea20000002100 */
[----:B---3--:R-:W-:Y:S02]  /*7230*/  LEA R8, R11, R8, 0x18 ;  /* 0x000000080b087211 */ /* 0x008fe400078ec0ff */
[----:B--2---:R-:W-:-:S03]  /*7240*/  LOP3.LUT R10, R10, 0x7f, RZ, 0xc0, !PT ;  /* 0x0000007f0a0a7812 */ /* 0x004fc600078ec0ff */
[----:B------:R-:W-:Y:S01]  /*7250*/  IMAD R8, R16, 0x8, R8 ;  /* 0x0000000810087824 */ /* 0x000fe200078e0208 */
[----:B------:R-:W-:-:S03]  /*7260*/  ISETP.NE.AND P2, PT, R10, RZ, PT ;  /* 0x000000ff0a00720c */ /* 0x000fc60003f45270 */
[----:B------:R-:W2:Y:S02]  /*7270*/  SYNCS.PHASECHK.TRANS64.TRYWAIT P1, [R8+URZ+0x22860], R5 ;  /* 0x02286005080075a7 */ /* 0x000ea4000802017f */
[----:B--2---:R-:W-:Y:S08]  /*7280*/  @!P1 BRA `(.L_x_47) ;  /* 0x0000002000149947 */ /* 0x004ff00003800000 */
.L_x_96:
        /* <DEDUP_REMOVED lines=8> */
.L_x_48:
[----:B------:R-:W3:Y:S01]  /*7310*/  LDL R10, [R1+0x10] ;  /* 0x00001000010a7983 */ /* 0x000ee20000100800 */
[----:B--2---:R-:W-:Y:S01]  /*7320*/  MOV R5, 0x400 ;  /* 0x0000040000057802 */ /* 0x004fe20000000f00 */
[----:B------:R-:W2:Y:S01]  /*7330*/  S2R R11, SR_CgaCtaId ;  /* 0x00000000000b7919 */ /* 0x000ea20000008800 */
[----:B------:R-:W-:Y:S01]  /*7340*/  R2UR UR9, R8 ;  /* 0x00000000080972ca */ /* 0x000fe200000e0000 */
[----:B------:R-:W-:Y:S01]  /*7350*/  UIADD3 UR4, UP0, UR42, 0x470, URZ ;  /* 0x000004702a047890 */ /* 0x000fe2000ff1e03f */
[----:B------:R-:W-:Y:S02]  /*7360*/  R2UR UR12, R0 ;  /* 0x00000000000c72ca */ /* 0x000fe400000e0000 */
[----:B------:R-:W-:Y:S01]  /*7370*/  R2UR UR13, R4 ;  /* 0x00000000040d72ca */ /* 0x000fe200000e0000 */
[----:B------:R-:W-:Y:S01]  /*7380*/  UIADD3.X UR5, URZ, UR43, URZ, UP0, !UPT ;  /* 0x0000002b3f057290 */ /* 0x000fe200087fe43f */
[----:B--2---:R-:W-:-:S05]  /*7390*/  LEA R5, R11, R5, 0x18 ;  /* 0x000000050b057211 */ /* 0x004fca00078ec0ff */
[----:B------:R-:W-:-:S05]  /*73a0*/  IMAD R5, R16, 0xc000, R5 ;  /* 0x0000c00010057824 */ /* 0x000fca00078e0205 */
[----:B------:R-:W-:Y:S01]  /*73b0*/  R2UR UR14, R5 ;  /* 0x00000000050e72ca */ /* 0x000fe200000e0000 */
[----:B------:R-:W-:Y:S01]  /*73c0*/  UIADD3 UR9, UR9, 0x22850, URZ ;  /* 0x0002285009097890 */ /* 0x000fe2000fffe03f */
[----:B------:R-:W-:Y:S01]  /*73d0*/  UMOV UR10, URZ ;  /* 0x0000003f000a7c82 */ /* 0x000fe20008000000 */
[----:B------:R-:W-:Y:S01]  /*73e0*/  UMOV UR6, 0x0 ;  /* 0x0000000000067882 */ /* 0x000fe20000000000 */
[----:B------:R-:W-:-:S09]  /*73f0*/  UMOV UR7, 0x14f00000 ;  /* 0x14f0000000077882 */ /* 0x000fd20000000000 */
[----:B------:R-:W-:Y:S02]  /*7400*/  UIADD3 UR8, UR14, 0x400, URZ ;  /* 0x000004000e087890 */ /* 0x000fe4000fffe03f */
[----:B------:R-:W-:Y:S02]  /*7410*/  UIADD3 UR15, UR14, 0x3400, URZ ;  /* 0x000034000e0f7890 */ /* 0x000fe4000fffe03f */
[----:B------:R-:W-:Y:S01]  /*7420*/  UIADD3 UR17, UR14, 0x6400, URZ ;  /* 0x000064000e117890 */ /* 0x000fe2000fffe03f */
[----:B------:R-:W-:Y:S01]  /*7430*/  UMOV UR16, 0x40 ;  /* 0x0000004000107882 */ /* 0x000fe20000000000 */
[----:B------:R-:W-:-:S03]  /*7440*/  UIADD3 UR18, UR14, 0x9400, URZ ;  /* 0x000094000e127890 */ /* 0x000fc6000fffe03f */
[----:B------:R-:W-:Y:S01]  /*7450*/  UMOV UR14, 0x80 ;  /* 0x00000080000e7882 */ /* 0x000fe20000000000 */
[----:B---3--:R-:W-:-:S13]  /*7460*/  R2UR UR11, R10 ;  /* 0x000000000a0b72ca */ /* 0x008fda00000e0000 */
[----:B------:R-:W-:-:S09]  /*7470*/  UIMAD UR11, UR11, 0x60, URZ ;  /* 0x000000600b0b78a4 */ /* 0x000fd2000f8e023f */
[----:B------:R2:W-:Y:S02]  /*7480*/  UTMALDG.4D [UR8], [UR4], desc[UR6] ;  /* 0x00000608040075b4 */ /* 0x0005e40008019000 */
[----:B--2---:R-:W-:Y:S01]  /*7490*/  UMOV UR8, UR15 ;  /* 0x0000000f00087c82 */ /* 0x004fe20008000000 */
[----:B------:R-:W-:Y:S02]  /*74a0*/  UMOV UR10, UR16 ;  /* 0x00000010000a7c82 */ /* 0x000fe40008000000 */
[----:B------:R2:W-:Y:S02]  /*74b0*/  UTMALDG.4D [UR8], [UR4], desc[UR6] ;  /* 0x00000608040075b4 */ /* 0x0005e40008019000 */
[----:B--2---:R-:W-:Y:S01]  /*74c0*/  UMOV UR8, UR17 ;  /* 0x0000001100087c82 */ /* 0x004fe20008000000 */
[----:B------:R-:W-:Y:S01]  /*74d0*/  UMOV UR10, UR14 ;  /* 0x0000000e000a7c82 */ /* 0x000fe20008000000 */
[----:B------:R-:W-:Y:S01]  /*74e0*/  UMOV UR14, 0xc0 ;  /* 0x000000c0000e7882 */ /* 0x000fe20000000000 */
[----:B------:R2:W-:Y:S02]  /*74f0*/  UTMALDG.4D [UR8], [UR4], desc[UR6] ;  /* 0x00000608040075b4 */ /* 0x0005e40008019000 */
[----:B--2---:R-:W-:Y:S01]  /*7500*/  UMOV UR8, UR18 ;  /* 0x0000001200087c82 */ /* 0x004fe20008000000 */
[----:B------:R-:W-:-:S02]  /*7510*/  UMOV UR10, UR14 ;  /* 0x0000000e000a7c82 */ /* 0x000fc40008000000 */
[----:B------:R3:W-:Y:S02]  /*7520*/  UTMALDG.4D [UR8], [UR4], desc[UR6] ;  /* 0x00000608040075b4 */ /* 0x0007e40008019000 */
[----:B---3--:R-:W-:Y:S01]  /*7530*/  NOP ;  /* 0x0000000000007918 */ /* 0x008fe20000000000 */
.L_x_46:
[----:B------:R-:W-:Y:S05]  /*7540*/  BSYNC B0 ;  /* 0x0000000000007941 */ /* 0x000fea0003800000 */
.L_x_45:
[----:B--2---:R-:W2:Y:S01]  /*7550*/  LDL.LU R5, [R1+0x14] ;  /* 0x0000140001057983 */ /* 0x004ea20000300800 */
[----:B------:R-:W-:-:S05]  /*7560*/  VIADD R16, R16, 0x1 ;  /* 0x0000000110107836 */ /* 0x000fca0000000000 */
[----:B------:R-:W-:-:S04]  /*7570*/  ISETP.NE.AND P1, PT, R16, 0x2, PT ;  /* 0x000000021000780c */ /* 0x000fc80003f25270 */
[----:B------:R-:W-:Y:S02]  /*7580*/  SEL R8, RZ, 0x1, P1 ;  /* 0x00000001ff087807 */ /* 0x000fe40000800000 */
[----:B------:R-:W-:Y:S02]  /*7590*/  SEL R16, R16, RZ, P1 ;  /* 0x000000ff10107207 */ /* 0x000fe40000800000 */
[----:B------:R-:W-:Y:S02]  /*75a0*/  LOP3.LUT R17, R17, R8, RZ, 0x3c, !PT ;  /* 0x0000000811117212 */ /* 0x000fe400078e3cff */
[----:B--2---:R-:W-:-:S13]  /*75b0*/  ISETP.GE.AND P2, PT, R5, 0x61, PT ;  /* 0x000000610500780c */ /* 0x004fda0003f46270 */
[----:B------:R-:W-:Y:S05]  /*75c0*/  @!P2 BRA `(.L_x_49) ;  /* 0x000000140048a947 */ /* 0x000fea0003800000 */
[----:B------:R-:W2:Y:S01]  /*75d0*/  LDL R11, [R1+0x8] ;  /* 0x00000800010b7983 */ /* 0x000ea20000100800 */
[----:B------:R-:W-:Y:S01]  /*75e0*/  IMAD.MOV.U32 R5, RZ, RZ, 0x1 ;  /* 0x00000001ff057424 */ /* 0x000fe200078e00ff */
[C---:B--2---:R-:W-:Y:S01]  /*75f0*/  IADD3 R10, -R11.reuse, RZ, RZ ;  /* 0x000000ff0b0a7210 */ /* 0x044fe20007ffe1ff */
[----:B------:R-:W-:-:S03]  /*7600*/  VIADD R8, R11, 0xfffffffe ;  /* 0xfffffffe0b087836 */ /* 0x000fc60000000000 */
[----:B------:R-:W-:-:S05]  /*7610*/  VIADDMNMX R10, R10, R5, 0xffffffff, !PT ;  /* 0xffffffff0a0a7446 */ /* 0x000fca0007800105 */
[----:B------:R-:W-:-:S05]  /*7620*/  IMAD.IADD R5, R11, 0x1, R10 ;  /* 0x000000010b057824 */ /* 0x000fca00078e020a */
[----:B------:R-:W-:-:S04]  /*7630*/  LOP3.LUT R5, R5, 0x1, RZ, 0xc0, !PT ;  /* 0x0000000105057812 */ /* 0x000fc800078ec0ff */
[----:B------:R-:W-:-:S13]  /*7640*/  ISETP.NE.U32.AND P1, PT, R5, 0x1, PT ;  /* 0x000000010500780c */ /* 0x000fda0003f25070 */
[----:B------:R-:W-:Y:S05]  /*7650*/  @P1 BRA `(.L_x_50) ;  /* 0x0000000400ac1947 */ /* 0x000fea0003800000 */
[----:B------:R-:W-:Y:S04]  /*7660*/  BSSY B0, `(.L_x_51) ;  /* 0x0000063000007945 */ /* 0x000fe80003800000 */
[----:B------:R-:W-:Y:S05]  /*7670*/  @!P6 BRA `(.L_x_52) ;  /* 0x000000040084e947 */ /* 0x000fea0003800000 */
[----:B------:R-:W-:Y:S05]  /*7680*/  @!P0 BRA `(.L_x_53) ;  /* 0x0000000000448947 */ /* 0x000fea0003800000 */
[----:B------:R-:W2:Y:S01]  /*7690*/  LDC R11, c[0x0][0x41c] ;  /* 0x00010700ff0b7b82 */ /* 0x000ea20000000800 */
[----:B------:R-:W-:Y:S01]  /*76a0*/  ULDC.64 UR4, c[0x0][0x408] ;  /* 0x0001020000047ab9 */ /* 0x000fe20000000a00 */
[----:B--2---:R-:W-:-:S13]  /*76b0*/  ISETP.NE.AND P1, PT, R11, 0x1, PT ;  /* 0x000000010b00780c */ /* 0x004fda0003f25270 */
[----:B------:R-:W2:Y:S02]  /*76c0*/  @P1 LDC.64 R4, c[0x0][0x420] ;  /* 0x00010800ff041b82 */ /* 0x000ea40000000a00 */
[----:B--2---:R-:W-:-:S04]  /*76d0*/  @P1 IMAD.HI.U32 R12, R8, R4, RZ ;  /* 0x00000004080c1227 */ /* 0x004fc800078e00ff */
[----:B------:R-:W-:Y:S01]  /*76e0*/  IMAD.MOV.U32 R4, RZ, RZ, R8 ;  /* 0x000000ffff047224 */ /* 0x000fe200078e0008 */
[----:B------:R-:W-:-:S05]  /*76f0*/  @P1 SHF.R.U32.HI R4, RZ, R5, R12 ;  /* 0x00000005ff041219 */ /* 0x000fca000001160c */
[----:B------:R-:W-:-:S04]  /*7700*/  IMAD.MOV R5, RZ, RZ, -R4 ;  /* 0x000000ffff057224 */ /* 0x000fc800078e0a04 */
[----:B------:R-:W-:Y:S01]  /*7710*/  IMAD R8, R11, R5, R8 ;  /* 0x000000050b087224 */ /* 0x000fe200078e0208 */
[--C-:B------:R-:W-:Y:S01]  /*7720*/  SHF.R.S32.HI R5, RZ, 0x1f, R4.reuse ;  /* 0x0000001fff057819 */ /* 0x100fe20000011404 */
[----:B------:R-:W-:Y:S02]  /*7730*/  IMAD R11, R7, UR4, RZ ;  /* 0x00000004070b7c24 */ /* 0x000fe4000f8e02ff */
[----:B------:R-:W-:-:S04]  /*7740*/  IMAD.WIDE.U32 R4, R6, UR4, R4 ;  /* 0x0000000406047c25 */ /* 0x000fc8000f8e0004 */
[----:B------:R-:W-:Y:S01]  /*7750*/  IMAD R11, R6, UR5, R11 ;  /* 0x00000005060b7c24 */ /* 0x000fe2000f8e020b */
[----:B------:R-:W-:-:S03]  /*7760*/  LEA R2, P1, R4, R2, 0x2 ;  /* 0x0000000204027211 */ /* 0x000fc600078210ff */
[----:B------:R-:W-:-:S05]  /*7770*/  IMAD.IADD R11, R11, 0x1, R5 ;  /* 0x000000010b0b7824 */ /* 0x000fca00078e0205 */
[----:B------:R-:W-:-:S05]  /*7780*/  LEA.HI.X R3, R4, R3, R11, 0x2, P1 ;  /* 0x0000000304037211 */ /* 0x000fca00008f140b */
[----:B------:R2:W5:Y:S02]  /*7790*/  LDG.E R4, desc[UR40][R2.64] ;  /* 0x0000002802047981 */ /* 0x000564000c1e1900 */
.L_x_53:
[----:B--2---:R-:W2:Y:S01]  /*77a0*/  S2R R3, SR_CgaCtaId ;  /* 0x0000000000037919 */ /* 0x004ea20000008800 */
[----:B------:R-:W-:Y:S01]  /*77b0*/  MOV R2, 0x400 ;  /* 0x0000040000027802 */ /* 0x000fe20000000f00 */
[----:B------:R-:W3:Y:S03]  /*77c0*/  S2R R5, SR_TID.X ;  /* 0x0000000000057919 */ /* 0x000ee60000002100 */
[----:B--2---:R-:W-:Y:S02]  /*77d0*/  LEA R2, R3, R2, 0x18 ;  /* 0x0000000203027211 */ /* 0x004fe400078ec0ff */
[----:B------:R-:W-:Y:S02]  /*77e0*/  SHF.L.U32 R3, R17, 0x1f, RZ ;  /* 0x0000001f11037819 */ /* 0x000fe400000006ff */
[----:B---3--:R-:W-:Y:S01]  /*77f0*/  LOP3.LUT R5, R5, 0x7f, RZ, 0xc0, !PT ;  /* 0x0000007f05057812 */ /* 0x008fe200078ec0ff */
[----:B------:R-:W-:-:S03]  /*7800*/  IMAD R2, R16, 0x8, R2 ;  /* 0x0000000810027824 */ /* 0x000fc600078e0202 */
[----:B------:R-:W-:Y:S01]  /*7810*/  ISETP.NE.AND P1, PT, R5, RZ, PT ;  /* 0x000000ff0500720c */ /* 0x000fe20003f25270 */
[----:B------:R-:W2:Y:S02]  /*7820*/  SYNCS.PHASECHK.TRANS64.TRYWAIT P2, [R2+URZ+0x22840], R3 ;  /* 0x02284003020075a7 */ /* 0x000ea4000804017f */
[----:B--2---:R-:W-:Y:S10]  /*7830*/  @!P2 BRA `(.L_x_54) ;  /* 0x0000001800bca947 */ /* 0x004ff40003800000 */
.L_x_97:
[----:B------:R-:W-:Y:S05]  /*7840*/  @P1 BRA `(.L_x_55) ;  /* 0x00000000001c1947 */ /* 0x000fea0003800000 */
[----:B------:R-:W3:Y:S01]  /*7850*/  S2R R11, SR_TID.X ;  /* 0x00000000000b7919 */ /* 0x000ee20000002100 */
[----:B------:R-:W-:-:S04]  /*7860*/  MOV R5, 0x3000 ;  /* 0x0000300000057802 */ /* 0x000fc80000000f00 */
[----:B------:R4:W-:Y:S01]  /*7870*/  SYNCS.ARRIVE.TRANS64 RZ, [R2+URZ+0x22830], R5 ;  /* 0x0228300502ff79a7 */ /* 0x0009e2000800003f */
[----:B---3--:R-:W-:-:S04]  /*7880*/  LOP3.LUT R11, R11, 0x1f, RZ, 0xc0, !PT ;  /* 0x0000001f0b0b7812 */ /* 0x008fc800078ec0ff */
[----:B------:R-:W-:-:S13]  /*7890*/  ISETP.NE.AND P2, PT, R11, RZ, PT ;  /* 0x000000ff0b00720c */ /* 0x000fda0003f45270 */
[----:B----4-:R-:W-:Y:S05]  /*78a0*/  @!P2 BRA `(.L_x_55) ;  /* 0x000000000004a947 */ /* 0x010fea0003800000 */
[----:B------:R-:W-:Y:S01]  /*78b0*/  BPT.TRAP 0x1 ;  /* 0x000000040000795c */ /* 0x000fe20000300000 */
.L_x_55:
[----:B------:R-:W3:Y:S01]  /*78c0*/  S2R R11, SR_CgaCtaId ;  /* 0x00000000000b7919 */ /* 0x000ee20000008800 */
[----:B------:R-:W-:Y:S01]  /*78d0*/  MOV R5, 0x400 ;  /* 0x0000040000057802 */ /* 0x000fe20000000f00 */
[----:B------:R-:W-:Y:S01]  /*78e0*/  IMAD R8, R8, 0x60, RZ ;  /* 0x0000006008087824 */ /* 0x000fe200078e02ff */
[----:B------:R-:W-:Y:S01]  /*78f0*/  R2UR UR9, R2 ;  /* 0x00000000020972ca */ /* 0x000fe200000e0000 */
[----:B------:R-:W-:Y:S01]  /*7900*/  UIADD3 UR4, UP0, UR42, 0x370, URZ ;  /* 0x000003702a047890 */ /* 0x000fe2000ff1e03f */
[----:B------:R-:W-:Y:S01]  /*7910*/  R2UR UR12, R0 ;  /* 0x00000000000c72ca */ /* 0x000fe200000e0000 */
[----:B------:R-:W-:Y:S01]  /*7920*/  UMOV UR6, 0x0 ;  /* 0x0000000000067882 */ /* 0x000fe20000000000 */
[----:B-----5:R-:W-:Y:S01]  /*7930*/  R2UR UR13, R4 ;  /* 0x00000000040d72ca */ /* 0x020fe200000e0000 */
[----:B------:R-:W-:Y:S01]  /*7940*/  UIADD3.X UR5, URZ, UR43, URZ, UP0, !UPT ;  /* 0x0000002b3f057290 */ /* 0x000fe200087fe43f */
[----:B------:R-:W-:Y:S01]  /*7950*/  R2UR UR11, R8 ;  /* 0x00000000080b72ca */ /* 0x000fe200000e0000 */
[----:B------:R-:W-:Y:S01]  /*7960*/  UMOV UR7, 0x14f00000 ;  /* 0x14f0000000077882 */ /* 0x000fe20000000000 */
[----:B------:R-:W-:-:S05]  /*7970*/  UMOV UR10, URZ ;  /* 0x0000003f000a7c82 */ /* 0x000fca0008000000 */
[----:B------:R-:W-:Y:S01]  /*7980*/  UIADD3 UR9, UR9, 0x22830, URZ ;  /* 0x0002283009097890 */ /* 0x000fe2000fffe03f */
[----:B---3--:R-:W-:-:S05]  /*7990*/  LEA R5, R11, R5, 0x18 ;  /* 0x000000050b057211 */ /* 0x008fca00078ec0ff */
[----:B------:R-:W-:-:S05]  /*79a0*/  IMAD R5, R16, 0x3000, R5 ;  /* 0x0000300010057824 */ /* 0x000fca00078e0205 */
[----:B------:R-:W-:-:S13]  /*79b0*/  R2UR UR8, R5 ;  /* 0x00000000050872ca */ /* 0x000fda00000e0000 */
[----:B------:R-:W-:-:S09]  /*79c0*/  UIADD3 UR8, UR8, 0x1c400, URZ ;  /* 0x0001c40008087890 */ /* 0x000fd2000fffe03f */
[----:B------:R3:W-:Y:S01]  /*79d0*/  UTMALDG.4D [UR8], [UR4], desc[UR6] ;  /* 0x00000608040075b4 */ /* 0x0007e20008019000 */
[----:B------:R-:W4:Y:S02]  /*79e0*/  SYNCS.PHASECHK.TRANS64.TRYWAIT P2, [R2+URZ+0x22860], R3 ;  /* 0x02286003020075a7 */ /* 0x000f24000804017f */
[----:B---34-:R-:W-:Y:S05]  /*79f0*/  @!P2 BRA `(.L_x_56) ;  /* 0x000000180060a947 */ /* 0x018fea0003800000 */
.L_x_98:
[----:B------:R-:W-:Y:S05]  /*7a00*/  @P1 BRA `(.L_x_57) ;  /* 0x00000000001c1947 */ /* 0x000fea0003800000 */
[----:B------:R-:W4:Y:S01]  /*7a10*/  S2R R5, SR_TID.X ;  /* 0x0000000000057919 */ /* 0x000f220000002100 */
[----:B--23--:R-:W-:-:S04]  /*7a20*/  IMAD.MOV.U32 R3, RZ, RZ, 0xc000 ;  /* 0x0000c000ff037424 */ /* 0x00cfc800078e00ff */
[----:B------:R2:W-:Y:S01]  /*7a30*/  SYNCS.ARRIVE.TRANS64 RZ, [R2+URZ+0x22850], R3 ;  /* 0x0228500302ff79a7 */ /* 0x0005e2000800003f */
[----:B----4-:R-:W-:-:S04]  /*7a40*/  LOP3.LUT R5, R5, 0x1f, RZ, 0xc0, !PT ;  /* 0x0000001f05057812 */ /* 0x010fc800078ec0ff */
[----:B------:R-:W-:-:S13]  /*7a50*/  ISETP.NE.AND P1, PT, R5, RZ, PT ;  /* 0x000000ff0500720c */ /* 0x000fda0003f25270 */
[----:B--2---:R-:W-:Y:S05]  /*7a60*/  @!P1 BRA `(.L_x_57) ;  /* 0x0000000000049947 */ /* 0x004fea0003800000 */
[----:B------:R-:W-:Y:S01]  /*7a70*/  BPT.TRAP 0x1 ;  /* 0x000000040000795c */ /* 0x000fe20000300000 */
.L_x_57:
[----:B------:R-:W4:Y:S01]  /*7a80*/  S2R R5, SR_CgaCtaId ;  /* 0x0000000000057919 */ /* 0x000f220000008800 */
[----:B--23--:R-:W-:Y:S01]  /*7a90*/  MOV R3, 0x400 ;  /* 0x0000040000037802 */ /* 0x00cfe20000000f00 */
[----:B------:R-:W-:Y:S01]  /*7aa0*/  UIADD3 UR4, UP0, UR42, 0x470, URZ ;  /* 0x000004702a047890 */ /* 0x000fe2000ff1e03f */
[----:B------:R-:W-:Y:S01]  /*7ab0*/  R2UR UR9, R2 ;  /* 0x00000000020972ca */ /* 0x000fe200000e0000 */
[----:B------:R-:W-:Y:S01]  /*7ac0*/  UMOV UR10, URZ ;  /* 0x0000003f000a7c82 */ /* 0x000fe20008000000 */
[----:B------:R-:W-:Y:S01]  /*7ad0*/  R2UR UR11, R8 ;  /* 0x00000000080b72ca */ /* 0x000fe200000e0000 */
[----:B------:R-:W-:Y:S01]  /*7ae0*/  UIADD3.X UR5, URZ, UR43, URZ, UP0, !UPT ;  /* 0x0000002b3f057290 */ /* 0x000fe200087fe43f */
[----:B------:R-:W-:Y:S01]  /*7af0*/  R2UR UR12, R0 ;  /* 0x00000000000c72ca */ /* 0x000fe200000e0000 */
[----:B------:R-:W-:Y:S01]  /*7b00*/  UMOV UR6, 0x0 ;  /* 0x0000000000067882 */ /* 0x000fe20000000000 */
[----:B------:R-:W-:Y:S01]  /*7b10*/  R2UR UR13, R4 ;  /* 0x00000000040d72ca */ /* 0x000fe200000e0000 */
[----:B------:R-:W-:Y:S01]  /*7b20*/  UMOV UR7, 0x14f00000 ;  /* 0x14f0000000077882 */ /* 0x000fe20000000000 */
[----:B------:R-:W-:-:S05]  /*7b30*/  UMOV UR17, 0x40 ;  /* 0x0000004000117882 */ /* 0x000fca0000000000 */
[----:B------:R-:W-:Y:S01]  /*7b40*/  UIADD3 UR9, UR9, 0x22850, URZ ;  /* 0x0002285009097890 */ /* 0x000fe2000fffe03f */
[----:B----4-:R-:W-:-:S05]  /*7b50*/  LEA R3, R5, R3, 0x18 ;  /* 0x0000000305037211 */ /* 0x010fca00078ec0ff */
[----:B------:R-:W-:-:S05]  /*7b60*/  IMAD R2, R16, 0xc000, R3 ;  /* 0x0000c00010027824 */ /* 0x000fca00078e0203 */
[----:B------:R-:W-:-:S13]  /*7b70*/  R2UR UR14, R2 ;  /* 0x00000000020e72ca */ /* 0x000fda00000e0000 */
[----:B------:R-:W-:Y:S02]  /*7b80*/  UIADD3 UR8, UR14, 0x400, URZ ;  /* 0x000004000e087890 */ /* 0x000fe4000fffe03f */
[----:B------:R-:W-:Y:S02]  /*7b90*/  UIADD3 UR15, UR14, 0x3400, URZ ;  /* 0x000034000e0f7890 */ /* 0x000fe4000fffe03f */
[----:B------:R-:W-:Y:S02]  /*7ba0*/  UIADD3 UR16, UR14, 0x6400, URZ ;  /* 0x000064000e107890 */ /* 0x000fe4000fffe03f */
[----:B------:R-:W-:-:S03]  /*7bb0*/  UIADD3 UR14, UR14, 0x9400, URZ ;  /* 0x000094000e0e7890 */ /* 0x000fc6000fffe03f */
[----:B------:R2:W-:Y:S02]  /*7bc0*/  UTMALDG.4D [UR8], [UR4], desc[UR6] ;  /* 0x00000608040075b4 */ /* 0x0005e40008019000 */
[----:B--2---:R-:W-:Y:S01]  /*7bd0*/  UMOV UR8, UR15 ;  /* 0x0000000f00087c82 */ /* 0x004fe20008000000 */
[----:B------:R-:W-:Y:S01]  /*7be0*/  UMOV UR10, UR17 ;  /* 0x00000011000a7c82 */ /* 0x000fe20008000000 */
[----:B------:R-:W-:Y:S01]  /*7bf0*/  UMOV UR15, 0x80 ;  /* 0x00000080000f7882 */ /* 0x000fe20000000000 */
        /* <DEDUP_REMOVED lines=8> */
[----:B--2---:R-:W-:Y:S01]  /*7c80*/  NOP ;  /* 0x0000000000007918 */ /* 0x004fe20000000000 */
.L_x_52:
[----:B------:R-:W-:Y:S05]  /*7c90*/  BSYNC B0 ;  /* 0x0000000000007941 */ /* 0x000fea0003800000 */
.L_x_51:
[----:B------:R-:W2:Y:S01]  /*7ca0*/  LDL.LU R3, [R1+0x8] ;  /* 0x0000080001037983 */ /* 0x000ea20000300800 */
[----:B------:R-:W-:-:S05]  /*7cb0*/  VIADD R16, R16, 0x1 ;  /* 0x0000000110107836 */ /* 0x000fca0000000000 */
[----:B------:R-:W-:-:S04]  /*7cc0*/  ISETP.NE.AND P1, PT, R16, 0x2, PT ;  /* 0x000000021000780c */ /* 0x000fc80003f25270 */
[----:B------:R-:W-:Y:S02]  /*7cd0*/  SEL R2, RZ, 0x1, P1 ;  /* 0x00000001ff027807 */ /* 0x000fe40000800000 */
[----:B------:R-:W-:Y:S02]  /*7ce0*/  SEL R16, R16, RZ, P1 ;  /* 0x000000ff10107207 */ /* 0x000fe40000800000 */
[----:B------:R-:W-:Y:S01]  /*7cf0*/  LOP3.LUT R17, R17, R2, RZ, 0x3c, !PT ;  /* 0x0000000211117212 */ /* 0x000fe200078e3cff */
[----:B--2---:R-:W-:-:S07]  /*7d00*/  VIADD R8, R3, 0xfffffffd ;  /* 0xfffffffd03087836 */ /* 0x004fce0000000000 */
.L_x_50:
[----:B------:R-:W-:Y:S01]  /*7d10*/  IMAD.MOV R10, RZ, RZ, -R10 ;  /* 0x000000ffff0a7224 */ /* 0x000fe200078e0a0a */
[----:B------:R-:W-:Y:S04]  /*7d20*/  BSSY B0, `(.L_x_49) ;  /* 0x00000dc000007945 */ /* 0x000fe80003800000 */
[----:B------:R-:W-:-:S13]  /*7d30*/  ISETP.NE.AND P1, PT, R9, R10, PT ;  /* 0x0000000a0900720c */ /* 0x000fda0003f25270 */
[----:B------:R-:W-:Y:S05]  /*7d40*/  @!P1 BRA `(.L_x_58) ;  /* 0x0000000c00649947 */ /* 0x000fea0003800000 */
.L_x_73:
[----:B------:R-:W-:Y:S04]  /*7d50*/  BSSY B1, `(.L_x_59) ;  /* 0x0000065000017945 */ /* 0x000fe80003800000 */
[----:B------:R-:W-:Y:S05]  /*7d60*/  @!P6 BRA `(.L_x_60) ;  /* 0x00000004008ce947 */ /* 0x000fea0003800000 */
[----:B-1----:R-:W-:Y:S01]  /*7d70*/  IMAD.MOV.U32 R9, RZ, RZ, R8 ;  /* 0x000000ffff097224 */ /* 0x002fe200078e0008 */
[----:B------:R-:W-:Y:S06]  /*7d80*/  @!P0 BRA `(.L_x_61) ;  /* 0x0000000000488947 */ /* 0x000fec0003800000 */
[----:B------:R-:W1:Y:S01]  /*7d90*/  LDC R10, c[0x0][0x41c] ;  /* 0x00010700ff0a7b82 */ /* 0x000e620000000800 */
[----:B------:R-:W-:Y:S02]  /*7da0*/  ULDC.64 UR4, c[0x0][0x408] ;  /* 0x0001020000047ab9 */ /* 0x000fe40000000a00 */
[----:B------:R-:W-:-:S04]  /*7db0*/  IMAD R11, R7, UR4, RZ ;  /* 0x00000004070b7c24 */ /* 0x000fc8000f8e02ff */
[----:B------:R-:W-:Y:S01]  /*7dc0*/  IMAD R11, R6, UR5, R11 ;  /* 0x00000005060b7c24 */ /* 0x000fe2000f8e020b */
[----:B-1----:R-:W-:-:S13]  /*7dd0*/  ISETP.NE.AND P1, PT, R10, 0x1, PT ;  /* 0x000000010a00780c */ /* 0x002fda0003f25270 */
[----:B------:R-:W1:Y:S02]  /*7de0*/  @P1 LDC.64 R2, c[0x0][0x420] ;  /* 0x00010800ff021b82 */ /* 0x000e640000000a00 */
[----:B-1----:R-:W-:-:S04]  /*7df0*/  @P1 IMAD.HI.U32 R4, R8, R2, RZ ;  /* 0x0000000208041227 */ /* 0x002fc800078e00ff */
[----:B------:R-:W-:Y:S01]  /*7e00*/  IMAD.MOV.U32 R2, RZ, RZ, R8 ;  /* 0x000000ffff027224 */ /* 0x000fe200078e0008 */
[----:B------:R-:W-:Y:S02]  /*7e10*/  @P1 SHF.R.U32.HI R2, RZ, R3, R4 ;  /* 0x00000003ff021219 */ /* 0x000fe40000011604 */
[----:B------:R-:W1:Y:S02]  /*7e20*/  LDC.64 R4, c[0x0][0x3f8] ;  /* 0x0000fe00ff047b82 */ /* 0x000e640000000a00 */
[--C-:B------:R-:W-:Y:S01]  /*7e30*/  SHF.R.S32.HI R3, RZ, 0x1f, R2.reuse ;  /* 0x0000001fff037819 */ /* 0x100fe20000011402 */
[--C-:B------:R-:W-:Y:S02]  /*7e40*/  IMAD.MOV R9, RZ, RZ, -R2.reuse ;  /* 0x000000ffff097224 */ /* 0x100fe400078e0a02 */
[----:B------:R-:W-:-:S04]  /*7e50*/  IMAD.WIDE.U32 R2, R6, UR4, R2 ;  /* 0x0000000406027c25 */ /* 0x000fc8000f8e0002 */
[----:B------:R-:W-:Y:S01]  /*7e60*/  IMAD R9, R10, R9, R8 ;  /* 0x000000090a097224 */ /* 0x000fe200078e0208 */
[----:B------:R-:W-:Y:S02]  /*7e70*/  IADD3 R11, R11, R3, RZ ;  /* 0x000000030b0b7210 */ /* 0x000fe40007ffe0ff */
[----:B-1----:R-:W-:-:S04]  /*7e80*/  LEA R4, P1, R2, R4, 0x2 ;  /* 0x0000000402047211 */ /* 0x002fc800078210ff */
[----:B------:R-:W-:-:S05]  /*7e90*/  LEA.HI.X R5, R2, R5, R11, 0x2, P1 ;  /* 0x0000000502057211 */ /* 0x000fca00008f140b */
[----:B------:R1:W5:Y:S04]  /*7ea0*/  LDG.E R4, desc[UR40][R4.64] ;  /* 0x0000002804047981 */ /* 0x000368000c1e1900 */
.L_x_61:
[----:B------:R-:W2:Y:S01]  /*7eb0*/  S2R R3, SR_CgaCtaId ;  /* 0x0000000000037919 */ /* 0x000ea20000008800 */
[----:B------:R-:W-:Y:S01]  /*7ec0*/  MOV R2, 0x400 ;  /* 0x0000040000027802 */ /* 0x000fe20000000f00 */
[----:B-1----:R-:W1:Y:S03]  /*7ed0*/  S2R R5, SR_TID.X ;  /* 0x0000000000057919 */ /* 0x002e660000002100 */
[----:B--2---:R-:W-:Y:S02]  /*7ee0*/  LEA R2, R3, R2, 0x18 ;  /* 0x0000000203027211 */ /* 0x004fe400078ec0ff */
[----:B-1----:R-:W-:-:S03]  /*7ef0*/  LOP3.LUT R5, R5, 0x7f, RZ, 0xc0, !PT ;  /* 0x0000007f05057812 */ /* 0x002fc600078ec0ff */
[----:B------:R-:W-:Y:S01]  /*7f00*/  IMAD R3, R16, 0x8, R2 ;  /* 0x0000000810037824 */ /* 0x000fe200078e0202 */
[----:B------:R-:W-:Y:S02]  /*7f10*/  SHF.L.U32 R2, R17, 0x1f, RZ ;  /* 0x0000001f11027819 */ /* 0x000fe400000006ff */
[----:B------:R-:W-:Y:S02]  /*7f20*/  ISETP.NE.AND P1, PT, R5, RZ, PT ;  /* 0x000000ff0500720c */ /* 0x000fe40003f25270 */
[----:B------:R-:W1:Y:S02]  /*7f30*/  SYNCS.PHASECHK.TRANS64.TRYWAIT P2, [R3+URZ+0x22840], R2 ;  /* 0x02284002030075a7 */ /* 0x000e64000804017f */
[----:B-1----:R-:W-:Y:S09]  /*7f40*/  @!P2 BRA `(.L_x_62) ;  /* 0x000000140020a947 */ /* 0x002ff20003800000 */
.L_x_99:
[----:B------:R-:W-:Y:S05]  /*7f50*/  @P1 BRA `(.L_x_63) ;  /* 0x00000000001c1947 */ /* 0x000fea0003800000 */
[----:B------:R-:W2:Y:S01]  /*7f60*/  S2R R5, SR_TID.X ;  /* 0x0000000000057919 */ /* 0x000ea20000002100 */
[----:B------:R-:W-:-:S04]  /*7f70*/  IMAD.MOV.U32 R10, RZ, RZ, 0x3000 ;  /* 0x00003000ff0a7424 */ /* 0x000fc800078e00ff */
[----:B------:R3:W-:Y:S01]  /*7f80*/  SYNCS.ARRIVE.TRANS64 RZ, [R3+URZ+0x22830], R10 ;  /* 0x0228300a03ff79a7 */ /* 0x0007e2000800003f */
[----:B--2---:R-:W-:-:S04]  /*7f90*/  LOP3.LUT R5, R5, 0x1f, RZ, 0xc0, !PT ;  /* 0x0000001f05057812 */ /* 0x004fc800078ec0ff */
[----:B------:R-:W-:-:S13]  /*7fa0*/  ISETP.NE.AND P2, PT, R5, RZ, PT ;  /* 0x000000ff0500720c */ /* 0x000fda0003f45270 */
[----:B---3--:R-:W-:Y:S05]  /*7fb0*/  @!P2 BRA `(.L_x_63) ;  /* 0x000000000004a947 */ /* 0x008fea0003800000 */
[----:B------:R-:W-:Y:S01]  /*7fc0*/  BPT.TRAP 0x1 ;  /* 0x000000040000795c */ /* 0x000fe20000300000 */
.L_x_63:
[----:B------:R-:W2:Y:S01]  /*7fd0*/  S2R R10, SR_CgaCtaId ;  /* 0x00000000000a7919 */ /* 0x000ea20000008800 */
[----:B------:R-:W-:Y:S01]  /*7fe0*/  MOV R5, 0x400 ;  /* 0x0000040000057802 */ /* 0x000fe20000000f00 */
[----:B------:R-:W-:Y:S01]  /*7ff0*/  UIADD3 UR4, UP0, UR42, 0x370, URZ ;  /* 0x000003702a047890 */ /* 0x000fe2000ff1e03f */
[----:B------:R-:W-:Y:S01]  /*8000*/  R2UR UR9, R3 ;  /* 0x00000000030972ca */ /* 0x000fe200000e0000 */
[----:B------:R-:W-:Y:S01]  /*8010*/  UMOV UR6, 0x0 ;  /* 0x0000000000067882 */ /* 0x000fe20000000000 */
[----:B------:R-:W-:Y:S01]  /*8020*/  R2UR UR12, R0 ;  /* 0x00000000000c72ca */ /* 0x000fe200000e0000 */
[----:B------:R-:W-:Y:S01]  /*8030*/  UIADD3.X UR5, URZ, UR43, URZ, UP0, !UPT ;  /* 0x0000002b3f057290 */ /* 0x000fe200087fe43f */
[----:B-----5:R-:W-:Y:S01]  /*8040*/  R2UR UR13, R4 ;  /* 0x00000000040d72ca */ /* 0x020fe200000e0000 */
[----:B------:R-:W-:Y:S01]  /*8050*/  UMOV UR7, 0x14f00000 ;  /* 0x14f0000000077882 */ /* 0x000fe20000000000 */
[----:B------:R-:W-:-:S07]  /*8060*/  UMOV UR10, URZ ;  /* 0x0000003f000a7c82 */ /* 0x000fce0008000000 */
[----:B------:R-:W-:Y:S01]  /*8070*/  UIADD3 UR9, UR9, 0x22830, URZ ;  /* 0x0002283009097890 */ /* 0x000fe2000fffe03f */
[----:B--2---:R-:W-:-:S05]  /*8080*/  LEA R5, R10, R5, 0x18 ;  /* 0x000000050a057211 */ /* 0x004fca00078ec0ff */
[----:B------:R-:W-:-:S05]  /*8090*/  IMAD R5, R16, 0x3000, R5 ;  /* 0x0000300010057824 */ /* 0x000fca00078e0205 */
[----:B------:R-:W-:Y:S01]  /*80a0*/  R2UR UR8, R5 ;  /* 0x00000000050872ca */ /* 0x000fe200000e0000 */
[----:B------:R-:W-:-:S05]  /*80b0*/  IMAD R5, R9, 0x60, RZ ;  /* 0x0000006009057824 */ /* 0x000fca00078e02ff */
[----:B------:R-:W-:-:S07]  /*80c0*/  R2UR UR11, R5 ;  /* 0x00000000050b72ca */ /* 0x000fce00000e0000 */
[----:B------:R-:W-:-:S09]  /*80d0*/  UIADD3 UR8, UR8, 0x1c400, URZ ;  /* 0x0001c40008087890 */ /* 0x000fd2000fffe03f */
[----:B------:R2:W-:Y:S01]  /*80e0*/  UTMALDG.4D [UR8], [UR4], desc[UR6] ;  /* 0x00000608040075b4 */ /* 0x0005e20008019000 */
[----:B------:R-:W3:Y:S02]  /*80f0*/  SYNCS.PHASECHK.TRANS64.TRYWAIT P2, [R3+URZ+0x22860], R2 ;  /* 0x02286002030075a7 */ /* 0x000ee4000804017f */
[----:B--23--:R-:W-:Y:S05]  /*8100*/  @!P2 BRA `(.L_x_64) ;  /* 0x0000001000c4a947 */ /* 0x00cfea0003800000 */
.L_x_100:
[----:B------:R-:W-:Y:S05]  /*8110*/  @P1 BRA `(.L_x_65) ;  /* 0x00000000001c1947 */ /* 0x000fea0003800000 */
[----:B------:R-:W3:Y:S01]  /*8120*/  S2R R9, SR_TID.X ;  /* 0x0000000000097919 */ /* 0x000ee20000002100 */
[----:B-12---:R-:W-:-:S04]  /*8130*/  IMAD.MOV.U32 R2, RZ, RZ, 0xc000 ;  /* 0x0000c000ff027424 */ /* 0x006fc800078e00ff */
[----:B------:R4:W-:Y:S01]  /*8140*/  SYNCS.ARRIVE.TRANS64 RZ, [R3+URZ+0x22850], R2 ;  /* 0x0228500203ff79a7 */ /* 0x0009e2000800003f */
[----:B---3--:R-:W-:-:S04]  /*8150*/  LOP3.LUT R9, R9, 0x1f, RZ, 0xc0, !PT ;  /* 0x0000001f09097812 */ /* 0x008fc800078ec0ff */
[----:B------:R-:W-:-:S13]  /*8160*/  ISETP.NE.AND P1, PT, R9, RZ, PT ;  /* 0x000000ff0900720c */ /* 0x000fda0003f25270 */
[----:B----4-:R-:W-:Y:S05]  /*8170*/  @!P1 BRA `(.L_x_65) ;  /* 0x0000000000049947 */ /* 0x010fea0003800000 */
[----:B------:R-:W-:Y:S01]  /*8180*/  BPT.TRAP 0x1 ;  /* 0x000000040000795c */ /* 0x000fe20000300000 */
.L_x_65:
[----:B------:R-:W3:Y:S01]  /*8190*/  S2R R9, SR_CgaCtaId ;  /* 0x0000000000097919 */ /* 0x000ee20000008800 */
[----:B-12---:R-:W-:Y:S01]  /*81a0*/  MOV R2, 0x400 ;  /* 0x0000040000027802 */ /* 0x006fe20000000f00 */
        /* <DEDUP_REMOVED lines=11> */
[----:B---3--:R-:W-:-:S05]  /*8260*/  LEA R2, R9, R2, 0x18 ;  /* 0x0000000209027211 */ /* 0x008fca00078ec0ff */
[----:B------:R-:W-:-:S05]  /*8270*/  IMAD R2, R16, 0xc000, R2 ;  /* 0x0000c00010027824 */ /* 0x000fca00078e0202 */
[----:B------:R-:W-:-:S13]  /*8280*/  R2UR UR14, R2 ;  /* 0x00000000020e72ca */ /* 0x000fda00000e0000 */
[----:B------:R-:W-:Y:S02]  /*8290*/  UIADD3 UR8, UR14, 0x400, URZ ;  /* 0x000004000e087890 */ /* 0x000fe4000fffe03f */
[----:B------:R-:W-:Y:S02]  /*82a0*/  UIADD3 UR15, UR14, 0x3400, URZ ;  /* 0x000034000e0f7890 */ /* 0x000fe4000fffe03f */
[----:B------:R-:W-:Y:S02]  /*82b0*/  UIADD3 UR16, UR14, 0x6400, URZ ;  /* 0x000064000e107890 */ /* 0x000fe4000fffe03f */
[----:B------:R-:W-:-:S03]  /*82c0*/  UIADD3 UR14, UR14, 0x9400, URZ ;  /* 0x000094000e0e7890 */ /* 0x000fc6000fffe03f */
[----:B------:R1:W-:Y:S02]  /*82d0*/  UTMALDG.4D [UR8], [UR4], desc[UR6] ;  /* 0x00000608040075b4 */ /* 0x0003e40008019000 */
[----:B-1----:R-:W-:Y:S01]  /*82e0*/  UMOV UR8, UR15 ;  /* 0x0000000f00087c82 */ /* 0x002fe20008000000 */
[----:B------:R-:W-:Y:S01]  /*82f0*/  UMOV UR10, UR17 ;  /* 0x00000011000a7c82 */ /* 0x000fe20008000000 */
[----:B------:R-:W-:Y:S01]  /*8300*/  UMOV UR15, 0x80 ;  /* 0x00000080000f7882 */ /* 0x000fe20000000000 */
[----:B------:R1:W-:Y:S02]  /*8310*/  UTMALDG.4D [UR8], [UR4], desc[UR6] ;  /* 0x00000608040075b4 */ /* 0x0003e40008019000 */
[----:B-1----:R-:W-:Y:S01]  /*8320*/  UMOV UR8, UR16 ;  /* 0x0000001000087c82 */ /* 0x002fe20008000000 */
[----:B------:R-:W-:Y:S01]  /*8330*/  UMOV UR10, UR15 ;  /* 0x0000000f000a7c82 */ /* 0x000fe20008000000 */
[----:B------:R-:W-:Y:S01]  /*8340*/  UMOV UR15, 0xc0 ;  /* 0x000000c0000f7882 */ /* 0x000fe20000000000 */
[----:B------:R1:W-:Y:S02]  /*8350*/  UTMALDG.4D [UR8], [UR4], desc[UR6] ;  /* 0x00000608040075b4 */ /* 0x0003e40008019000 */
[----:B-1----:R-:W-:Y:S01]  /*8360*/  UMOV UR8, UR14 ;  /* 0x0000000e00087c82 */ /* 0x002fe20008000000 */
[----:B------:R-:W-:-:S02]  /*8370*/  UMOV UR10, UR15 ;  /* 0x0000000f000a7c82 */ /* 0x000fc40008000000 */
[----:B------:R2:W-:Y:S02]  /*8380*/  UTMALDG.4D [UR8], [UR4], desc[UR6] ;  /* 0x00000608040075b4 */ /* 0x0005e40008019000 */
[----:B--2---:R-:W-:Y:S01]  /*8390*/  NOP ;  /* 0x0000000000007918 */ /* 0x004fe20000000000 */
.L_x_60:
[----:B------:R-:W-:Y:S05]  /*83a0*/  BSYNC B1 ;  /* 0x0000000000017941 */ /* 0x000fea0003800000 */
.L_x_59:
[----:B-1----:R-:W-:Y:S01]  /*83b0*/  VIADD R9, R16, 0x1 ;  /* 0x0000000110097836 */ /* 0x002fe20000000000 */
[----:B------:R-:W-:Y:S04]  /*83c0*/  BSSY B1, `(.L_x_66) ;  /* 0x0000069000017945 */ /* 0x000fe80003800000 */
[----:B------:R-:W-:-:S04]  /*83d0*/  ISETP.NE.AND P1, PT, R9, 0x2, PT ;  /* 0x000000020900780c */ /* 0x000fc80003f25270 */
[----:B------:R-:W-:Y:S02]  /*83e0*/  SEL R2, RZ, 0x1, P1 ;  /* 0x00000001ff027807 */ /* 0x000fe40000800000 */
[----:B------:R-:W-:Y:S02]  /*83f0*/  SEL R9, R9, RZ, P1 ;  /* 0x000000ff09097207 */ /* 0x000fe40000800000 */
[----:B------:R-:W-:Y:S01]  /*8400*/  LOP3.LUT R17, R17, R2, RZ, 0x3c, !PT ;  /* 0x0000000211117212 */ /* 0x000fe200078e3cff */
[----:B------:R-:W-:Y:S06]  /*8410*/  @!P6 BRA `(.L_x_67) ;  /* 0x00000004008ce947 */ /* 0x000fec0003800000 */
[----:B------:R-:W-:Y:S01]  /*8420*/  VIADD R10, R8, 0xffffffff ;  /* 0xffffffff080a7836 */ /* 0x000fe20000000000 */
        /* <DEDUP_REMOVED lines=9> */
[----:B------:R-:W-:-:S05]  /*84c0*/  @P1 SHF.R.U32.HI R2, RZ, R3, R4 ;  /* 0x00000003ff021219 */ /* 0x000fca0000011604 */
[----:B------:R-:W-:-:S04]  /*84d0*/  IMAD.MOV R3, RZ, RZ, -R2 ;  /* 0x000000ffff037224 */ /* 0x000fc800078e0a02 */
[----:B------:R-:W-:Y:S01]  /*84e0*/  IMAD R10, R5, R3, R10 ;  /* 0x00000003050a7224 */ /* 0x000fe200078e020a */
[--C-:B------:R-:W-:Y:S01]  /*84f0*/  SHF.R.S32.HI R3, RZ, 0x1f, R2.reuse ;  /* 0x0000001fff037819 */ /* 0x100fe20000011402 */
[----:B------:R-:W1:Y:S02]  /*8500*/  LDC.64 R4, c[0x0][0x3f8] ;  /* 0x0000fe00ff047b82 */ /* 0x000e640000000a00 */
[----:B------:R-:W-:-:S05]  /*8510*/  IMAD.WIDE.U32 R2, R6, UR4, R2 ;  /* 0x0000000406027c25 */ /* 0x000fca000f8e0002 */
[----:B------:R-:W-:Y:S02]  /*8520*/  IADD3 R11, R11, R3, RZ ;  /* 0x000000030b0b7210 */ /* 0x000fe40007ffe0ff */
[----:B-1----:R-:W-:-:S04]  /*8530*/  LEA R4, P1, R2, R4, 0x2 ;  /* 0x0000000402047211 */ /* 0x002fc800078210ff */
[----:B------:R-:W-:-:S05]  /*8540*/  LEA.HI.X R5, R2, R5, R11, 0x2, P1 ;  /* 0x0000000502057211 */ /* 0x000fca00008f140b */
[----:B------:R1:W5:Y:S04]  /*8550*/  LDG.E R4, desc[UR40][R4.64] ;  /* 0x0000002804047981 */ /* 0x000368000c1e1900 */
.L_x_68:
        /* <DEDUP_REMOVED lines=10> */
.L_x_101:
        /* <DEDUP_REMOVED lines=8> */
.L_x_70:
[----:B------:R-:W2:Y:S01]  /*8680*/  S2R R11, SR_CgaCtaId ;  /* 0x00000000000b7919 */ /* 0x000ea20000008800 */
        /* <DEDUP_REMOVED lines=12> */
[----:B--2---:R-:W-:-:S05]  /*8750*/  LEA R5, R11, R5, 0x18 ;  /* 0x000000050b057211 */ /* 0x004fca00078ec0ff */
[----:B------:R-:W-:-:S05]  /*8760*/  IMAD R5, R9, 0x3000, R5 ;  /* 0x0000300009057824 */ /* 0x000fca00078e0205 */
[----:B------:R-:W-:-:S13]  /*8770*/  R2UR UR8, R5 ;  /* 0x00000000050872ca */ /* 0x000fda00000e0000 */
[----:B------:R-:W-:-:S09]  /*8780*/  UIADD3 UR8, UR8, 0x1c400, URZ ;  /* 0x0001c40008087890 */ /* 0x000fd2000fffe03f */
[----:B------:R2:W-:Y:S01]  /*8790*/  UTMALDG.4D [UR8], [UR4], desc[UR6] ;  /* 0x00000608040075b4 */ /* 0x0005e20008019000 */
[----:B------:R-:W3:Y:S02]  /*87a0*/  SYNCS.PHASECHK.TRANS64.TRYWAIT P2, [R3+URZ+0x22860], R2 ;  /* 0x02286002030075a7 */ /* 0x000ee4000804017f */
[----:B--23--:R-:W-:Y:S05]  /*87b0*/  @!P2 BRA `(.L_x_71) ;  /* 0x0000000c0040a947 */ /* 0x00cfea0003800000 */
.L_x_102:
        /* <DEDUP_REMOVED lines=8> */
.L_x_72:
        /* <DEDUP_REMOVED lines=32> */
[----:B-1----:R-:W-:Y:S01]  /*8a40*/  NOP ;  /* 0x0000000000007918 */ /* 0x002fe20000000000 */
.L_x_67:
[----:B------:R-:W-:Y:S05]  /*8a50*/  BSYNC B1 ;  /* 0x0000000000017941 */ /* 0x000fea0003800000 */
.L_x_66:
[C---:B------:R-:W-:Y:S01]  /*8a60*/  ISETP.GT.AND P2, PT, R8.reuse, 0x1, PT ;  /* 0x000000010800780c */ /* 0x040fe20003f44270 */
[----:B------:R-:W-:Y:S02]  /*8a70*/  VIADD R9, R9, 0x1 ;  /* 0x0000000109097836 */ /* 0x000fe40000000000 */
[----:B------:R-:W-:-:S03]  /*8a80*/  VIADD R8, R8, 0xfffffffe ;  /* 0xfffffffe08087836 */ /* 0x000fc60000000000 */
[----:B------:R-:W-:-:S04]  /*8a90*/  ISETP.NE.AND P1, PT, R9, 0x2, PT ;  /* 0x000000020900780c */ /* 0x000fc80003f25270 */
[----:B------:R-:W-:Y:S02]  /*8aa0*/  SEL R2, RZ, 0x1, P1 ;  /* 0x00000001ff027807 */ /* 0x000fe40000800000 */
[----:B------:R-:W-:Y:S02]  /*8ab0*/  SEL R16, R9, RZ, P1 ;  /* 0x000000ff09107207 */ /* 0x000fe40000800000 */
[----:B------:R-:W-:Y:S01]  /*8ac0*/  LOP3.LUT R17, R17, R2, RZ, 0x3c, !PT ;  /* 0x0000000211117212 */ /* 0x000fe200078e3cff */
[----:B------:R-:W-:Y:S06]  /*8ad0*/  @P2 BRA `(.L_x_73) ;  /* 0xfffffff0009c2947 */ /* 0x000fec000383ffff */
.L_x_58:
[----:B------:R-:W-:Y:S05]  /*8ae0*/  BSYNC B0 ;  /* 0x0000000000007941 */ /* 0x000fea0003800000 */
.L_x_49:
[----:B------:R-:W2:Y:S01]  /*8af0*/  LDL.LU R2, [R1+0xc] ;  /* 0x00000c0001027983 */ /* 0x000ea20000300800 */
[----:B------:R-:W-:-:S03]  /*8b00*/  ULDC UR4, c[0x0][0xda4] ;  /* 0x0003690000047ab9 */ /* 0x000fc60000000800 */
[----:B------:R-:W3:Y:S01]  /*8b10*/  LDL.LU R0, [R1+0x18] ;  /* 0x0000180001007983 */ /* 0x000ee20000300800 */
[----:B--2---:R-:W-:Y:S02]  /*8b20*/  VIADD R2, R2, UR36 ;  /* 0x0000002402027c36 */ /* 0x004fe40008000000 */
[----:B---3--:R-:W-:-:S03]  /*8b30*/  VIADD R0, R0, 0x1 ;  /* 0x0000000100007836 */ /* 0x008fc60000000000 */
[----:B------:R2:W-:Y:S01]  /*8b40*/  STL [R1+0xc], R2 ;  /* 0x00000c0201007387 */ /* 0x0005e20000100800 */
[----:B------:R-:W-:-:S03]  /*8b50*/  ISETP.GE.AND P0, PT, R2, UR4, PT ;  /* 0x0000000402007c0c */ /* 0x000fc6000bf06270 */
[----:B------:R2:W-:Y:S10]  /*8b60*/  STL [R1+0x18], R0 ;  /* 0x0000180001007387 */ /* 0x0005f40000100800 */
[----:B--2---:R-:W-:Y:S05]  /*8b70*/  @!P0 BRA `(.L_x_74) ;  /* 0xffffffd800088947 */ /* 0x004fea000383ffff */
[----:B------:R-:W-:-:S07]  /*8b80*/  LOP3.LUT R2, R0, 0x1, RZ, 0xc, !PT ;  /* 0x0000000100027812 */ /* 0x000fce00078e0cff */
.L_x_32:
[----:B------:R-:W2:Y:S01]  /*8b90*/  S2R R3, SR_CgaCtaId ;  /* 0x0000000000037919 */ /* 0x000ea20000008800 */
[----:B------:R-:W-:Y:S01]  /*8ba0*/  MOV R0, 0x400 ;  /* 0x0000040000007802 */ /* 0x000fe20000000f00 */
[----:B------:R-:W-:Y:S03]  /*8bb0*/  BSSY B0, `(.L_x_75) ;  /* 0x0000005000007945 */ /* 0x000fe60003800000 */
[----:B--2---:R-:W-:Y:S02]  /*8bc0*/  LEA R0, R3, R0, 0x18 ;  /* 0x0000000003007211 */ /* 0x004fe400078ec0ff */
[----:B------:R-:W-:-:S04]  /*8bd0*/  SHF.L.U32 R3, R2, 0x1f, RZ ;  /* 0x0000001f02037819 */ /* 0x000fc800000006ff */
[----:B------:R-:W2:Y:S02]  /*8be0*/  SYNCS.PHASECHK.TRANS64.TRYWAIT P0, [R0+URZ+0x22820], R3 ;  /* 0x02282003000075a7 */ /* 0x000ea4000800017f */
[----:B--2---:R-:W-:Y:S05]  /*8bf0*/  @!P0 BRA `(.L_x_76) ;  /* 0x0000000800448947 */ /* 0x004fea0003800000 */
.L_x_103:
[----:B------:R-:W-:Y:S05]  /*8c00*/  BSYNC B0 ;  /* 0x0000000000007941 */ /* 0x000fea0003800000 */
.L_x_75:
[----:B------:R-:W-:-:S03]  /*8c10*/  UMOV UR4, 0xffffffff ;  /* 0xffffffff00047882 */ /* 0x000fc60000000000 */
[----:B------:R-:W-:Y:S05]  /*8c20*/  BRA.DIV UR4, `(.L_x_77) ;  /* 0x0000000a044c7947 */ /* 0x000fea000b800000 */
[----:B------:R-:W3:Y:S02]  /*8c30*/  S2R R2, SR_TID.X ;  /* 0x0000000000027919 */ /* 0x000ee40000002100 */
[----:B---3--:R-:W-:-:S04]  /*8c40*/  SHF.R.U32.HI R2, RZ, 0x5, R2 ;  /* 0x00000005ff027819 */ /* 0x008fc80000011602 */
[----:B------:R-:W-:-:S05]  /*8c50*/  LOP3.LUT R2, R2, 0x3, RZ, 0xc0, !PT ;  /* 0x0000000302027812 */ /* 0x000fca00078ec0ff */
[----:B------:R3:W4:Y:S02]  /*8c60*/  SHFL.IDX PT, R14, R2, RZ, 0x1f ;  /* 0x00001fff020e7589 */ /* 0x00072400000e0000 */
.L_x_106:
[----:B----4-:R-:W-:Y:S01]  /*8c70*/  ISETP.NE.AND P0, PT, R14, RZ, PT ;  /* 0x000000ff0e00720c */ /* 0x010fe20003f05270 */
[----:B------:R-:W-:-:S12]  /*8c80*/  BSSY B0, `(.L_x_78) ;  /* 0x0000024000007945 */ /* 0x000fd80003800000 */
[----:B------:R-:W-:Y:S05]  /*8c90*/  @P0 BRA `(.L_x_79) ;  /* 0x0000000000880947 */ /* 0x000fea0003800000 */
[----:B------:R-:W-:-:S03]  /*8ca0*/  UMOV UR4, 0xffffffff ;  /* 0xffffffff00047882 */ /* 0x000fc60000000000 */
[----:B------:R-:W-:Y:S05]  /*8cb0*/  BRA.DIV UR4, `(.L_x_80) ;  /* 0x0000000a045c7947 */ /* 0x000fea000b800000 */
[----:B------:R-:W-:-:S13]  /*8cc0*/  ELECT P6, URZ, PT ;  /* 0x00000000003f782f */ /* 0x000fda00038c0000 */
.L_x_109:
[----:B------:R-:W-:Y:S05]  /*8cd0*/  @!P6 BRA `(.L_x_79) ;  /* 0x000000000078e947 */ /* 0x000fea0003800000 */
[----:B------:R-:W-:-:S06]  /*8ce0*/  ULOP3.LUT UR4, UR38, 0x2, URZ, 0xfc, !UPT ;  /* 0x0000000226047892 */ /* 0x000fcc000f8efc3f */
[----:B---3--:R-:W-:-:S04]  /*8cf0*/  MOV R2, UR4 ;  /* 0x0000000400027c02 */ /* 0x008fc80008000f00 */
[----:B------:R-:W-:-:S13]  /*8d00*/  ISETP.NE.AND P2, PT, R2, 0x3, PT ;  /* 0x000000030200780c */ /* 0x000fda0003f45270 */
[----:B------:R-:W-:Y:S05]  /*8d10*/  @!P2 BRA `(.L_x_81) ;  /* 0x000000000004a947 */ /* 0x000fea0003800000 */
[----:B------:R-:W-:Y:S01]  /*8d20*/  BPT.TRAP 0x1 ;  /* 0x000000040000795c */ /* 0x000fe20000300000 */
.L_x_81:
[----:B--2---:R-:W-:Y:S01]  /*8d30*/  VIADD R3, R0, 0x22840 ;  /* 0x0002284000037836 */ /* 0x004fe20000000000 */
[----:B------:R-:W-:Y:S01]  /*8d40*/  SHF.L.U32 R5, R17, 0x1f, RZ ;  /* 0x0000001f11057819 */ /* 0x000fe200000006ff */
[C---:B------:R-:W-:Y:S02]  /*8d50*/  VIADD R2, R16.reuse, 0x1 ;  /* 0x0000000110027836 */ /* 0x040fe40000000000 */
[----:B------:R-:W-:-:S03]  /*8d60*/  IMAD R6, R16, 0x8, R3 ;  /* 0x0000000810067824 */ /* 0x000fc600078e0203 */
[----:B------:R-:W-:Y:S01]  /*8d70*/  ISETP.NE.AND P1, PT, R2, 0x2, PT ;  /* 0x000000020200780c */ /* 0x000fe20003f25270 */
[----:B------:R-:W2:Y:S03]  /*8d80*/  SYNCS.PHASECHK.TRANS64.TRYWAIT P0, [R6+URZ], R5 ;  /* 0x00000005060075a7 */ /* 0x000ea6000800017f */
[----:B------:R-:W-:-:S04]  /*8d90*/  SEL R4, RZ, 0x1, P1 ;  /* 0x00000001ff047807 */ /* 0x000fc80000800000 */
[----:B------:R-:W-:Y:S02]  /*8da0*/  LOP3.LUT R17, R17, R4, RZ, 0x3c, !PT ;  /* 0x0000000411117212 */ /* 0x000fe400078e3cff */
[----:B------:R-:W-:Y:S02]  /*8db0*/  SEL R4, R2, RZ, P1 ;  /* 0x000000ff02047207 */ /* 0x000fe40000800000 */
[----:B------:R-:W-:-:S03]  /*8dc0*/  SHF.L.U32 R2, R17, 0x1f, RZ ;  /* 0x0000001f11027819 */ /* 0x000fc600000006ff */
[----:B------:R-:W-:Y:S01]  /*8dd0*/  IMAD R3, R4, 0x8, R3 ;  /* 0x0000000804037824 */ /* 0x000fe200078e0203 */
[----:B--2---:R-:W-:Y:S06]  /*8de0*/  @!P0 BRA `(.L_x_82) ;  /* 0x0000000800308947 */ /* 0x004fec0003800000 */
.L_x_110:
[----:B------:R-:W3:Y:S02]  /*8df0*/  SYNCS.PHASECHK.TRANS64.TRYWAIT P0, [R3+URZ], R2 ;  /* 0x00000002030075a7 */ /* 0x000ee4000800017f */
[----:B---3--:R-:W-:Y:S05]  /*8e00*/  @!P0 BRA `(.L_x_83) ;  /* 0x00000008003c8947 */ /* 0x008fea0003800000 */
.L_x_111:
[----:B------:R-:W-:Y:S05]  /*8e10*/  @!P2 BRA `(.L_x_84) ;  /* 0x000000000004a947 */ /* 0x000fea0003800000 */
[----:B------:R-:W-:Y:S01]  /*8e20*/  BPT.TRAP 0x1 ;  /* 0x000000040000795c */ /* 0x000fe20000300000 */
.L_x_84:
[----:B---3--:R-:W-:-:S04]  /*8e30*/  VIADD R3, R0, 0x22860 ;  /* 0x0002286000037836 */ /* 0x008fc80000000000 */
[----:B------:R-:W-:-:S04]  /*8e40*/  IMAD R16, R16, 0x8, R3 ;  /* 0x0000000810107824 */ /* 0x000fc800078e0203 */
[----:B------:R-:W3:Y:S02]  /*8e50*/  SYNCS.PHASECHK.TRANS64.TRYWAIT P0, [R16+URZ], R5 ;  /* 0x00000005100075a7 */ /* 0x000ee4000800017f */
[----:B---3--:R-:W-:Y:S05]  /*8e60*/  @!P0 BRA `(.L_x_85) ;  /* 0x0000000800388947 */ /* 0x008fea0003800000 */
.L_x_112:
[----:B------:R-:W-:-:S07]  /*8e70*/  IMAD R3, R4, 0x8, R3 ;  /* 0x0000000804037824 */ /* 0x000fce00078e0203 */
.L_x_86:
[----:B----4-:R4:W1:Y:S02]  /*8e80*/  SYNCS.PHASECHK.TRANS64.TRYWAIT P0, [R3+URZ], R2 ;  /* 0x00000002030075a7 */ /* 0x010864000800017f */
[----:B-1----:R-:W-:Y:S05]  /*8e90*/  @!P0 NANOSLEEP.SYNCS 0x989680 ;  /* 0x009896800000895d */ /* 0x002fea0003900000 */
[----:B------:R-:W1:Y:S02]  /*8ea0*/  @!P0 SYNCS.PHASECHK.TRANS64 P0, [R3+URZ], R2 ;  /* 0x00000002030085a7 */ /* 0x000e64000800007f */
[----:B-1----:R-:W-:Y:S05]  /*8eb0*/  @!P0 BRA `(.L_x_86) ;  /* 0xfffffffc00f08947 */ /* 0x002fea000383ffff */
.L_x_79:
[----:B------:R-:W-:Y:S05]  /*8ec0*/  BSYNC B0 ;  /* 0x0000000000007941 */ /* 0x000fea0003800000 */
.L_x_78:
[----:B------:R-:W-:Y:S05]  /*8ed0*/  EXIT ;  /* 0x000000000000794d */ /* 0x000fea0003800000 */
.L_x_10:
[----:B-1----:R-:W-:-:S04]  /*8ee0*/  MOV R3, UR46 ;  /* 0x0000002e00037c02 */ /* 0x002fc80008000f00 */
[----:B------:R1:W2:Y:S03]  /*8ef0*/  SYNCS.PHASECHK.TRANS64.TRYWAIT P0, [R3+URZ+0x22800], R0 ;  /* 0x02280000030075a7 */ /* 0x0002a6000800017f */
[----:B--2---:R-:W-:Y:S05]  /*8f00*/  @!P0 NANOSLEEP.SYNCS 0x989680 ;  /* 0x009896800000895d */ /* 0x004fea0003900000 */
[----:B------:R-:W2:Y:S02]  /*8f10*/  @!P0 SYNCS.PHASECHK.TRANS64 P0, [R3+URZ+0x22800], R0 ;  /* 0x02280000030085a7 */ /* 0x000ea4000800007f */
[----:B--2---:R-:W-:Y:S05]  /*8f20*/  @!P0 BRA `(.L_x_10) ;  /* 0xfffffffc00ec8947 */ /* 0x004fea000383ffff */
[----:B------:R-:W-:Y:S05]  /*8f30*/  BRA `(.L_x_87) ;  /* 0xffffff8000687947 */ /* 0x000fea000383ffff */
.L_x_14:
[----:B--2---:R-:W-:-:S04]  /*8f40*/  IMAD.U32 R0, RZ, RZ, UR21 ;  /* 0x00000015ff007e24 */ /* 0x004fc8000f8e00ff */
[----:B------:R2:W3:Y:S03]  /*8f50*/  SYNCS.PHASECHK.TRANS64.TRYWAIT P1, [R0+URZ+0x22830], R7 ;  /* 0x02283007000075a7 */ /* 0x0004e6000802017f */
[----:B---3--:R-:W-:Y:S05]  /*8f60*/  @!P1 NANOSLEEP.SYNCS 0x989680 ;  /* 0x009896800000995d */ /* 0x008fea0003900000 */
[----:B------:R-:W3:Y:S02]  /*8f70*/  @!P1 SYNCS.PHASECHK.TRANS64 P1, [R0+URZ+0x22830], R7 ;  /* 0x02283007000095a7 */ /* 0x000ee4000802007f */
[----:B---3--:R-:W-:Y:S05]  /*8f80*/  @!P1 BRA `(.L_x_14) ;  /* 0xfffffffc00ec9947 */ /* 0x008fea000383ffff */
[----:B------:R-:W-:Y:S05]  /*8f90*/  BRA `(.L_x_13) ;  /* 0xffffff80008c7947 */ /* 0x000fea000383ffff */
.L_x_18:
[----:B---3--:R3:W4:Y:S02]  /*8fa0*/  SYNCS.PHASECHK.TRANS64.TRYWAIT P2, [R8+URZ+0x22850], R7 ;  /* 0x02285007080075a7 */ /* 0x008724000804017f */
[----:B----4-:R-:W-:Y:S05]  /*8fb0*/  @!P2 NANOSLEEP.SYNCS 0x989680 ;  /* 0x009896800000a95d */ /* 0x010fea0003900000 */
[----:B------:R-:W4:Y:S02]  /*8fc0*/  @!P2 SYNCS.PHASECHK.TRANS64 P2, [R8+URZ+0x22850], R7 ;  /* 0x022850070800a5a7 */ /* 0x000f24000804007f */
[----:B----4-:R-:W-:Y:S05]  /*8fd0*/  @!P2 BRA `(.L_x_18) ;  /* 0xfffffffc00f0a947 */ /* 0x010fea000383ffff */
[----:B------:R-:W-:Y:S05]  /*8fe0*/  BRA `(.L_x_17) ;  /* 0xffffff9800007947 */ /* 0x000fea000383ffff */
.L_x_23:
[----:B-1----:R-:W-:Y:S02]  /*8ff0*/  IMAD.U32 R0, RZ, RZ, UR23 ;  /* 0x00000017ff007e24 */ /* 0x002fe4000f8e00ff */
[----:B------:R-:W-:-:S04]  /*9000*/  IMAD.U32 R3, RZ, RZ, UR24 ;  /* 0x00000018ff037e24 */ /* 0x000fc8000f8e00ff */
[----:B------:R1:W2:Y:S03]  /*9010*/  SYNCS.PHASECHK.TRANS64.TRYWAIT P3, [R0+URZ+0x22830], R3 ;  /* 0x02283003000075a7 */ /* 0x0002a6000806017f */
[----:B--2---:R-:W-:Y:S05]  /*9020*/  @!P3 NANOSLEEP.SYNCS 0x989680 ;  /* 0x009896800000b95d */ /* 0x004fea0003900000 */
[----:B------:R-:W2:Y:S02]  /*9030*/  @!P3 SYNCS.PHASECHK.TRANS64 P3, [R0+URZ+0x22830], R3 ;  /* 0x022830030000b5a7 */ /* 0x000ea4000806007f */
[----:B--2---:R-:W-:Y:S05]  /*9040*/  @!P3 BRA `(.L_x_23) ;  /* 0xfffffffc00e8b947 */ /* 0x004fea000383ffff */
[----:B------:R-:W-:Y:S05]  /*9050*/  BRA `(.L_x_22) ;  /* 0xffffff9c00087947 */ /* 0x000fea000383ffff */
.L_x_27:
[----:B-1----:R-:W-:-:S04]  /*9060*/  IMAD.U32 R6, RZ, RZ, UR24 ;  /* 0x00000018ff067e24 */ /* 0x002fc8000f8e00ff */
[----:B------:R1:W2:Y:S03]  /*9070*/  SYNCS.PHASECHK.TRANS64.TRYWAIT P3, [R183+URZ+0x22850], R6 ;  /* 0x02285006b70075a7 */ /* 0x0002a6000806017f */
[----:B--2---:R-:W-:Y:S05]  /*9080*/  @!P3 NANOSLEEP.SYNCS 0x989680 ;  /* 0x009896800000b95d */ /* 0x004fea0003900000 */
[----:B------:R-:W2:Y:S02]  /*9090*/  @!P3 SYNCS.PHASECHK.TRANS64 P3, [R183+URZ+0x22850], R6 ;  /* 0x02285006b700b5a7 */ /* 0x000ea4000806007f */
[----:B--2---:R-:W-:Y:S05]  /*90a0*/  @!P3 BRA `(.L_x_27) ;  /* 0xfffffffc00ecb947 */ /* 0x004fea000383ffff */
[----:B------:R-:W-:Y:S05]  /*90b0*/  BRA `(.L_x_26) ;  /* 0xffffffb400247947 */ /* 0x000fea000383ffff */
.L_x_37:
[----:B------:R-:W1:Y:S01]  /*90c0*/  S2R R5, SR_TID.X ;  /* 0x0000000000057919 */ /* 0x000e620000002100 */
[----:B------:R-:W-:Y:S01]  /*90d0*/  BSSY B0, `(.L_x_88) ;  /* 0x000000a000007945 */ /* 0x000fe20003800000 */
[----:B------:R-:W-:Y:S01]  /*90e0*/  IMAD.MOV.U32 R12, RZ, RZ, RZ ;  /* 0x000000ffff0c7224 */ /* 0x000fe200078e00ff */
[----:B------:R-:W-:Y:S01]  /*90f0*/  MOV R15, 0xffffffff ;  /* 0xffffffff000f7802 */ /* 0x000fe20000000f00 */
[----:B------:R-:W-:Y:S01]  /*9100*/  IMAD.MOV.U32 R11, RZ, RZ, 0x1f ;  /* 0x0000001fff0b7424 */ /* 0x000fe200078e00ff */
[----:B-1----:R-:W-:-:S04]  /*9110*/  SHF.R.U32.HI R5, RZ, 0x5, R5 ;  /* 0x00000005ff057819 */ /* 0x002fc80000011605 */
[----:B------:R-:W-:-:S05]  /*9120*/  LOP3.LUT R5, R5, 0x3, RZ, 0xc0, !PT ;  /* 0x0000000305057812 */ /* 0x000fca00078ec0ff */
[----:B------:R-:W-:-:S07]  /*9130*/  IMAD.MOV.U32 R13, RZ, RZ, R5 ;  /* 0x000000ffff0d7224 */ /* 0x000fce00078e0005 */
[----:B------:R-:W-:Y:S05]  /*9140*/  WARPSYNC.COLLECTIVE R15, `(.L_x_89) ;  /* 0x000000000f087348 */ /* 0x000fea0003c00000 */
[----:B------:R1:W2:Y:S02]  /*9150*/  SHFL.IDX P6, R14, R13, R12, R11 ;  /* 0x0000000c0d0e7389 */ /* 0x0002a400000c000b */
[----:B-12---:R-:W-:Y:S01]  /*9160*/  ENDCOLLECTIVE ;  /* 0x000000000000791b */ /* 0x006fe20003800000 */
.L_x_89:
[----:B------:R-:W-:Y:S05]  /*9170*/  BSYNC B0 ;  /* 0x0000000000007941 */ /* 0x000fea0003800000 */
.L_x_88:
[----:B------:R-:W-:Y:S05]  /*9180*/  BRA `(.L_x_90) ;  /* 0xffffffd8009c7947 */ /* 0x000fea000383ffff */
.L_x_38:
[----:B------:R-:W-:Y:S01]  /*9190*/  BSSY B0, `(.L_x_91) ;  /* 0x0000006000007945 */ /* 0x000fe20003800000 */
[----:B------:R-:W-:-:S07]  /*91a0*/  IMAD.MOV.U32 R15, RZ, RZ, -0x1 ;  /* 0xffffffffff0f7424 */ /* 0x000fce00078e00ff */
[----:B------:R-:W-:Y:S05]  /*91b0*/  WARPSYNC.COLLECTIVE R15, `(.L_x_92) ;  /* 0x000000000f0c7348 */ /* 0x000fea0003c00000 */
[----:B------:R-:W-:Y:S02]  /*91c0*/  ELECT P6, UR62, PT ;  /* 0x00000000003e782f */ /* 0x000fe400038c0000 */
[----:B------:R-:W-:Y:S01]  /*91d0*/  MOV R14, UR62 ;  /* 0x0000003e000e7c02 */ /* 0x000fe20008000f00 */
[----:B------:R-:W-:Y:S10]  /*91e0*/  ENDCOLLECTIVE ;  /* 0x000000000000791b */ /* 0x000ff40003800000 */
.L_x_92:
[----:B------:R-:W-:Y:S05]  /*91f0*/  BSYNC B0 ;  /* 0x0000000000007941 */ /* 0x000fea0003800000 */
.L_x_91:
[----:B------:R-:W-:Y:S05]  /*9200*/  BRA `(.L_x_93) ;  /* 0xffffffd800947947 */ /* 0x000fea000383ffff */
.L_x_41:
[----:B--2---:R2:W3:Y:S02]  /*9210*/  SYNCS.PHASECHK.TRANS64.TRYWAIT P1, [R5+URZ+0x22840], R10 ;  /* 0x0228400a050075a7 */ /* 0x0044e4000802017f */
[----:B---3--:R-:W-:Y:S05]  /*9220*/  @!P1 NANOSLEEP.SYNCS 0x989680 ;  /* 0x009896800000995d */ /* 0x008fea0003900000 */
[----:B------:R-:W3:Y:S02]  /*9230*/  @!P1 SYNCS.PHASECHK.TRANS64 P1, [R5+URZ+0x22840], R10 ;  /* 0x0228400a050095a7 */ /* 0x000ee4000802007f */
[----:B---3--:R-:W-:Y:S05]  /*9240*/  @!P1 BRA `(.L_x_41) ;  /* 0xfffffffc00f09947 */ /* 0x008fea000383ffff */
[----:B------:R-:W-:Y:S05]  /*9250*/  BRA `(.L_x_94) ;  /* 0xffffffd800f47947 */ /* 0x000fea000383ffff */
.L_x_44:
[----:B--2---:R-:W2:Y:S01]  /*9260*/  S2R R10, SR_CgaCtaId ;  /* 0x00000000000a7919 */ /* 0x004ea20000008800 */
[----:B------:R-:W-:-:S04]  /*9270*/  MOV R8, 0x400 ;  /* 0x0000040000087802 */ /* 0x000fc80000000f00 */
[----:B--2---:R-:W-:-:S04]  /*9280*/  LEA R8, R10, R8, 0x18 ;  /* 0x000000080a087211 */ /* 0x004fc800078ec0ff */
[----:B------:R2:W3:Y:S03]  /*9290*/  SYNCS.PHASECHK.TRANS64.TRYWAIT P1, [R8+URZ+0x22820], R5 ;  /* 0x02282005080075a7 */ /* 0x0004e6000802017f */
[----:B---3--:R-:W-:Y:S05]  /*92a0*/  @!P1 NANOSLEEP.SYNCS 0x989680 ;  /* 0x009896800000995d */ /* 0x008fea0003900000 */
[----:B------:R-:W3:Y:S02]  /*92b0*/  @!P1 SYNCS.PHASECHK.TRANS64 P1, [R8+URZ+0x22820], R5 ;  /* 0x02282005080095a7 */ /* 0x000ee4000802007f */
[----:B---3--:R-:W-:Y:S05]  /*92c0*/  @!P1 BRA `(.L_x_44) ;  /* 0xfffffffc00e49947 */ /* 0x008fea000383ffff */
[----:B------:R-:W-:Y:S05]  /*92d0*/  BRA `(.L_x_95) ;  /* 0xffffffdc00b87947 */ /* 0x000fea000383ffff */
.L_x_47:
[----:B--2---:R2:W3:Y:S02]  /*92e0*/  SYNCS.PHASECHK.TRANS64.TRYWAIT P1, [R8+URZ+0x22860], R5 ;  /* 0x02286005080075a7 */ /* 0x0044e4000802017f */
[----:B---3--:R-:W-:Y:S05]  /*92f0*/  @!P1 NANOSLEEP.SYNCS 0x989680 ;  /* 0x009896800000995d */ /* 0x008fea0003900000 */
[----:B------:R-:W3:Y:S02]  /*9300*/  @!P1 SYNCS.PHASECHK.TRANS64 P1, [R8+URZ+0x22860], R5 ;  /* 0x02286005080095a7 */ /* 0x000ee4000802007f */
[----:B---3--:R-:W-:Y:S05]  /*9310*/  @!P1 BRA `(.L_x_47) ;  /* 0xfffffffc00f09947 */ /* 0x008fea000383ffff */
[----:B------:R-:W-:Y:S05]  /*9320*/  BRA `(.L_x_96) ;  /* 0xffffffdc00d87947 */ /* 0x000fea000383ffff */
.L_x_54:
[----:B--2---:R2:W3:Y:S02]  /*9330*/  SYNCS.PHASECHK.TRANS64.TRYWAIT P2, [R2+URZ+0x22840], R3 ;  /* 0x02284003020075a7 */ /* 0x0044e4000804017f */
[----:B---3--:R-:W-:Y:S05]  /*9340*/  @!P2 NANOSLEEP.SYNCS 0x989680 ;  /* 0x009896800000a95d */ /* 0x008fea0003900000 */
[----:B------:R-:W3:Y:S02]  /*9350*/  @!P2 SYNCS.PHASECHK.TRANS64 P2, [R2+URZ+0x22840], R3 ;  /* 0x022840030200a5a7 */ /* 0x000ee4000804007f */
[----:B---3--:R-:W-:Y:S05]  /*9360*/  @!P2 BRA `(.L_x_54) ;  /* 0xfffffffc00f0a947 */ /* 0x008fea000383ffff */
[----:B------:R-:W-:Y:S05]  /*9370*/  BRA `(.L_x_97) ;  /* 0xffffffe400307947 */ /* 0x000fea000383ffff */
.L_x_56:
[----:B---3--:R3:W4:Y:S02]  /*9380*/  SYNCS.PHASECHK.TRANS64.TRYWAIT P2, [R2+URZ+0x22860], R3 ;  /* 0x02286003020075a7 */ /* 0x008724000804017f */
[----:B----4-:R-:W-:Y:S05]  /*9390*/  @!P2 NANOSLEEP.SYNCS 0x989680 ;  /* 0x009896800000a95d */ /* 0x010fea0003900000 */
[----:B------:R-:W4:Y:S02]  /*93a0*/  @!P2 SYNCS.PHASECHK.TRANS64 P2, [R2+URZ+0x22860], R3 ;  /* 0x022860030200a5a7 */ /* 0x000f24000804007f */
[----:B----4-:R-:W-:Y:S05]  /*93b0*/  @!P2 BRA `(.L_x_56) ;  /* 0xfffffffc00f0a947 */ /* 0x010fea000383ffff */
[----:B------:R-:W-:Y:S05]  /*93c0*/  BRA `(.L_x_98) ;  /* 0xffffffe4008c7947 */ /* 0x000fea000383ffff */
.L_x_62:
[----:B-1----:R1:W2:Y:S02]  /*93d0*/  SYNCS.PHASECHK.TRANS64.TRYWAIT P2, [R3+URZ+0x22840], R2 ;  /* 0x02284002030075a7 */ /* 0x0022a4000804017f */
[----:B--2---:R-:W-:Y:S05]  /*93e0*/  @!P2 NANOSLEEP.SYNCS 0x989680 ;  /* 0x009896800000a95d */ /* 0x004fea0003900000 */
[----:B------:R-:W2:Y:S02]  /*93f0*/  @!P2 SYNCS.PHASECHK.TRANS64 P2, [R3+URZ+0x22840], R2 ;  /* 0x022840020300a5a7 */ /* 0x000ea4000804007f */
[----:B--2---:R-:W-:Y:S05]  /*9400*/  @!P2 BRA `(.L_x_62) ;  /* 0xfffffffc00f0a947 */ /* 0x004fea000383ffff */
[----:B------:R-:W-:Y:S05]  /*9410*/  BRA `(.L_x_99) ;  /* 0xffffffe800cc7947 */ /* 0x000fea000383ffff */
.L_x_64:
[----:B--2---:R2:W3:Y:S02]  /*9420*/  SYNCS.PHASECHK.TRANS64.TRYWAIT P2, [R3+URZ+0x22860], R2 ;  /* 0x02286002030075a7 */ /* 0x0044e4000804017f */
[----:B---3--:R-:W-:Y:S05]  /*9430*/  @!P2 NANOSLEEP.SYNCS 0x989680 ;  /* 0x009896800000a95d */ /* 0x008fea0003900000 */
[----:B------:R-:W3:Y:S02]  /*9440*/  @!P2 SYNCS.PHASECHK.TRANS64 P2, [R3+URZ+0x22860], R2 ;  /* 0x022860020300a5a7 */ /* 0x000ee4000804007f */
[----:B---3--:R-:W-:Y:S05]  /*9450*/  @!P2 BRA `(.L_x_64) ;  /* 0xfffffffc00f0a947 */ /* 0x008fea000383ffff */
[----:B------:R-:W-:Y:S05]  /*9460*/  BRA `(.L_x_100) ;  /* 0xffffffec00287947 */ /* 0x000fea000383ffff */
.L_x_69:
[----:B-1----:R1:W2:Y:S02]  /*9470*/  SYNCS.PHASECHK.TRANS64.TRYWAIT P2, [R3+URZ+0x22840], R2 ;  /* 0x02284002030075a7 */ /* 0x0022a4000804017f */
[----:B--2---:R-:W-:Y:S05]  /*9480*/  @!P2 NANOSLEEP.SYNCS 0x989680 ;  /* 0x009896800000a95d */ /* 0x004fea0003900000 */
[----:B------:R-:W2:Y:S02]  /*9490*/  @!P2 SYNCS.PHASECHK.TRANS64 P2, [R3+URZ+0x22840], R2 ;  /* 0x022840020300a5a7 */ /* 0x000ea4000804007f */
[----:B--2---:R-:W-:Y:S05]  /*94a0*/  @!P2 BRA `(.L_x_69) ;  /* 0xfffffffc00f0a947 */ /* 0x004fea000383ffff */
[----:B------:R-:W-:Y:S05]  /*94b0*/  BRA `(.L_x_101) ;  /* 0xfffffff000507947 */ /* 0x000fea000383ffff */
.L_x_71:
[----:B--2---:R2:W3:Y:S02]  /*94c0*/  SYNCS.PHASECHK.TRANS64.TRYWAIT P2, [R3+URZ+0x22860], R2 ;  /* 0x02286002030075a7 */ /* 0x0044e4000804017f */
[----:B---3--:R-:W-:Y:S05]  /*94d0*/  @!P2 NANOSLEEP.SYNCS 0x989680 ;  /* 0x009896800000a95d */ /* 0x008fea0003900000 */
[----:B------:R-:W3:Y:S02]  /*94e0*/  @!P2 SYNCS.PHASECHK.TRANS64 P2, [R3+URZ+0x22860], R2 ;  /* 0x022860020300a5a7 */ /* 0x000ee4000804007f */
[----:B---3--:R-:W-:Y:S05]  /*94f0*/  @!P2 BRA `(.L_x_71) ;  /* 0xfffffffc00f0a947 */ /* 0x008fea000383ffff */
[----:B------:R-:W-:Y:S05]  /*9500*/  BRA `(.L_x_102) ;  /* 0xfffffff000ac7947 */ /* 0x000fea000383ffff */
.L_x_76:
[----:B--2---:R2:W3:Y:S02]  /*9510*/  SYNCS.PHASECHK.TRANS64.TRYWAIT P0, [R0+URZ+0x22820], R3 ;  /* 0x02282003000075a7 */ /* 0x0044e4000800017f */
[----:B---3--:R-:W-:Y:S05]  /*9520*/  @!P0 NANOSLEEP.SYNCS 0x989680 ;  /* 0x009896800000895d */ /* 0x008fea0003900000 */
[----:B------:R-:W3:Y:S02]  /*9530*/  @!P0 SYNCS.PHASECHK.TRANS64 P0, [R0+URZ+0x22820], R3 ;  /* 0x02282003000085a7 */ /* 0x000ee4000800007f */
[----:B---3--:R-:W-:Y:S05]  /*9540*/  @!P0 BRA `(.L_x_76) ;  /* 0xfffffffc00f08947 */ /* 0x008fea000383ffff */
[----:B------:R-:W-:Y:S05]  /*9550*/  BRA `(.L_x_103) ;  /* 0xfffffff400a87947 */ /* 0x000fea000383ffff */
.L_x_77:
[----:B------:R-:W3:Y:S01]  /*9560*/  S2R R2, SR_TID.X ;  /* 0x0000000000027919 */ /* 0x000ee20000002100 */
[----:B------:R-:W-:Y:S01]  /*9570*/  BSSY B0, `(.L_x_104) ;  /* 0x000000a000007945 */ /* 0x000fe20003800000 */
[----:B------:R-:W-:Y:S02]  /*9580*/  IMAD.MOV.U32 R12, RZ, RZ, RZ ;  /* 0x000000ffff0c7224 */ /* 0x000fe400078e00ff */
[----:B------:R-:W-:Y:S02]  /*9590*/  IMAD.MOV.U32 R11, RZ, RZ, 0x1f ;  /* 0x0000001fff0b7424 */ /* 0x000fe400078e00ff */
[----:B------:R-:W-:Y:S01]  /*95a0*/  IMAD.MOV.U32 R15, RZ, RZ, -0x1 ;  /* 0xffffffffff0f7424 */ /* 0x000fe200078e00ff */
[----:B---3--:R-:W-:-:S04]  /*95b0*/  SHF.R.U32.HI R2, RZ, 0x5, R2 ;  /* 0x00000005ff027819 */ /* 0x008fc80000011602 */
[----:B------:R-:W-:-:S05]  /*95c0*/  LOP3.LUT R2, R2, 0x3, RZ, 0xc0, !PT ;  /* 0x0000000302027812 */ /* 0x000fca00078ec0ff */
[----:B------:R-:W-:-:S07]  /*95d0*/  IMAD.MOV.U32 R13, RZ, RZ, R2 ;  /* 0x000000ffff0d7224 */ /* 0x000fce00078e0002 */
[----:B-12---:R-:W-:Y:S05]  /*95e0*/  WARPSYNC.COLLECTIVE R15, `(.L_x_105) ;  /* 0x000000000f087348 */ /* 0x006fea0003c00000 */
[----:B------:R3:W4:Y:S02]  /*95f0*/  SHFL.IDX P6, R14, R13, R12, R11 ;  /* 0x0000000c0d0e7389 */ /* 0x00072400000c000b */
[----:B-1234-:R-:W-:Y:S01]  /*9600*/  ENDCOLLECTIVE ;  /* 0x000000000000791b */ /* 0x01efe20003800000 */
.L_x_105:
[----:B------:R-:W-:Y:S05]  /*9610*/  BSYNC B0 ;  /* 0x0000000000007941 */ /* 0x000fea0003800000 */
.L_x_104:
[----:B------:R-:W-:Y:S05]  /*9620*/  BRA `(.L_x_106) ;  /* 0xfffffff400907947 */ /* 0x000fea000383ffff */
.L_x_80:
[----:B------:R-:W-:Y:S01]  /*9630*/  BSSY B1, `(.L_x_107) ;  /* 0x0000006000017945 */ /* 0x000fe20003800000 */
[----:B------:R-:W-:-:S07]  /*9640*/  IMAD.MOV.U32 R15, RZ, RZ, -0x1 ;  /* 0xffffffffff0f7424 */ /* 0x000fce00078e00ff */
[----:B-123--:R-:W-:Y:S05]  /*9650*/  WARPSYNC.COLLECTIVE R15, `(.L_x_108) ;  /* 0x000000000f0c7348 */ /* 0x00efea0003c00000 */
[----:B------:R-:W-:Y:S02]  /*9660*/  ELECT P6, UR62, PT ;  /* 0x00000000003e782f */ /* 0x000fe400038c0000 */
[----:B------:R-:W-:Y:S01]  /*9670*/  MOV R14, UR62 ;  /* 0x0000003e000e7c02 */ /* 0x000fe20008000f00 */
[----:B-123--:R-:W-:Y:S10]  /*9680*/  ENDCOLLECTIVE ;  /* 0x000000000000791b */ /* 0x00eff40003800000 */
.L_x_108:
[----:B------:R-:W-:Y:S05]  /*9690*/  BSYNC B1 ;  /* 0x0000000000017941 */ /* 0x000fea0003800000 */
.L_x_107:
[----:B------:R-:W-:Y:S05]  /*96a0*/  BRA `(.L_x_109) ;  /* 0xfffffff400887947 */ /* 0x000fea000383ffff */
.L_x_82:
[----:B--2---:R2:W3:Y:S02]  /*96b0*/  SYNCS.PHASECHK.TRANS64.TRYWAIT P0, [R6+URZ], R5 ;  /* 0x00000005060075a7 */ /* 0x0044e4000800017f */
[----:B---3--:R-:W-:Y:S05]  /*96c0*/  @!P0 NANOSLEEP.SYNCS 0x989680 ;  /* 0x009896800000895d */ /* 0x008fea0003900000 */
[----:B------:R-:W3:Y:S02]  /*96d0*/  @!P0 SYNCS.PHASECHK.TRANS64 P0, [R6+URZ], R5 ;  /* 0x00000005060085a7 */ /* 0x000ee4000800007f */
[----:B---3--:R-:W-:Y:S05]  /*96e0*/  @!P0 BRA `(.L_x_82) ;  /* 0xfffffffc00f08947 */ /* 0x008fea000383ffff */
[----:B------:R-:W-:Y:S05]  /*96f0*/  BRA `(.L_x_110) ;  /* 0xfffffff400bc7947 */ /* 0x000fea000383ffff */
.L_x_83:
[----:B---3--:R3:W4:Y:S02]  /*9700*/  SYNCS.PHASECHK.TRANS64.TRYWAIT P0, [R3+URZ], R2 ;  /* 0x00000002030075a7 */ /* 0x008724000800017f */
[----:B----4-:R-:W-:Y:S05]  /*9710*/  @!P0 NANOSLEEP.SYNCS 0x989680 ;  /* 0x009896800000895d */ /* 0x010fea0003900000 */
[----:B------:R-:W4:Y:S02]  /*9720*/  @!P0 SYNCS.PHASECHK.TRANS64 P0, [R3+URZ], R2 ;  /* 0x00000002030085a7 */ /* 0x000f24000800007f */
[----:B----4-:R-:W-:Y:S05]  /*9730*/  @!P0 BRA `(.L_x_83) ;  /* 0xfffffffc00f08947 */ /* 0x010fea000383ffff */
[----:B------:R-:W-:Y:S05]  /*9740*/  BRA `(.L_x_111) ;  /* 0xfffffff400b07947 */ /* 0x000fea000383ffff */
.L_x_85:
[----:B---3--:R3:W4:Y:S02]  /*9750*/  SYNCS.PHASECHK.TRANS64.TRYWAIT P0, [R16+URZ], R5 ;  /* 0x00000005100075a7 */ /* 0x008724000800017f */
[----:B----4-:R-:W-:Y:S05]  /*9760*/  @!P0 NANOSLEEP.SYNCS 0x989680 ;  /* 0x009896800000895d */ /* 0x010fea0003900000 */
[----:B------:R-:W4:Y:S02]  /*9770*/  @!P0 SYNCS.PHASECHK.TRANS64 P0, [R16+URZ], R5 ;  /* 0x00000005100085a7 */ /* 0x000f24000800007f */
[----:B----4-:R-:W-:Y:S05]  /*9780*/  @!P0 BRA `(.L_x_85) ;  /* 0xfffffffc00f08947 */ /* 0x010fea000383ffff */
[----:B------:R-:W-:Y:S05]  /*9790*/  BRA `(.L_x_112) ;  /* 0xfffffff400b47947 */ /* 0x000fea000383ffff */
.L_x_113:
[----:B------:R-:W-:-:S00]  /*97a0*/  BRA `(.L_x_113) ;  /* 0xfffffffc00fc7947 */ /* 0x000fc0000383ffff */
[----:B------:R-:W-:-:S00]  /*97b0*/  NOP ;  /* 0x0000000000007918 */ /* 0x000fc00000000000 */
        /* <DEDUP_REMOVED lines=12> */
.L_x_4714:


//--------------------- .text._ZN7cutlass13device_kernelIN5flash11enable_sm90INS1_16FlashAttnFwdSm90INS1_25CollectiveMainloopFwdSm90ILi2EN4cute5tupleIJNS5_1CILi1EEES8_S8_EEENS6_IJNS7_ILi128EEENS7_ILi96EEENS7_ILi64EEEEEELi256ENS_10bfloat16_tEfNS_4arch4Sm90ELb0ELb0ELb0ELb0ELb0ELb0ELb1ELb1ELb0ELb0ELb0ELb0EEENS1_21CollectiveEpilogueFwdINS6_IJSA_NS7_ILi256EEESB_EEES9_SE_SG_Li256ELb0ELb0ELb0ELb0EEENS1_29StaticPersistentTileSchedulerILb0EEEEEEEEEvNT_6ParamsE --------------------------
	.section	.text._ZN7cutlass13device_kernelIN5flash11enable_sm90INS1_16FlashAttnFwdSm90INS1_25CollectiveMainloopFwdSm90ILi2EN4cute5tupleIJNS5_1CILi1EEES8_S8_EEENS6_IJNS7_ILi128EEENS7_ILi96EEENS7_ILi64EEEEEELi256ENS_10bfloat16_tEfNS_4arch4Sm90ELb0ELb0ELb0ELb0ELb0ELb0ELb1ELb1ELb0ELb0ELb0ELb0EEENS1_21CollectiveEpilogueFwdINS6_IJSA_NS7_ILi256EEESB_EEES9_SE_SG_Li256ELb0ELb0ELb0ELb0EEENS1_29StaticPersistentTileSchedulerILb0EEEEEEEEEvNT_6ParamsE,"ax",@progbits
	.align	128
.text._ZN7cutlass13device_kernelIN5flash11enable_sm90INS1_16FlashAttnFwdSm90INS1_25CollectiveMainloopFwdSm90ILi2EN4cute5tupleIJNS5_1CILi1EEES8_S8_EEENS6_IJNS7_ILi128EEENS7_ILi96EEENS7_ILi64EEEEEELi256ENS_10bfloat16_tEfNS_4arch4Sm90ELb0ELb0ELb0ELb0ELb0ELb0ELb1ELb1ELb0ELb0ELb0ELb0EEENS1_21CollectiveEpilogueFwdINS6_IJSA_NS7_ILi256EEESB_EEES9_SE_SG_Li256ELb0ELb0ELb0ELb0EEENS1_29StaticPersistentTileSchedulerILb0EEEEEEEEEvNT_6ParamsE:
        .type           _ZN7cutlass13device_kernelIN5flash11enable_sm90INS1_16FlashAttnFwdSm90INS1_25CollectiveMainloopFwdSm90ILi2EN4cute5tupleIJNS5_1CILi1EEES8_S8_EEENS6_IJNS7_ILi128EEENS7_ILi96EEENS7_ILi64EEEEEELi256ENS_10bfloat16_tEfNS_4arch4Sm90ELb0ELb0ELb0ELb0ELb0ELb0ELb1ELb1ELb0ELb0ELb0ELb0EEENS1_21CollectiveEpilogueFwdINS6_IJSA_NS7_ILi256EEESB_EEES9_SE_SG_Li256ELb0ELb0ELb0ELb0EEENS1_29StaticPersistentTileSchedulerILb0EEEEEEEEEvNT_6ParamsE,@function
        .size           _ZN7cutlass13device_kernelIN5flash11enable_sm90INS1_16FlashAttnFwdSm90INS1_25CollectiveMainloopFwdSm90ILi2EN4cute5tupleIJNS5_1CILi1EEES8_S8_EEENS6_IJNS7_ILi128EEENS7_ILi96EEENS7_ILi64EEEEEELi256ENS_10bfloat16_tEfNS_4arch4Sm90ELb0ELb0ELb0ELb0ELb0ELb0ELb1ELb1ELb0ELb0ELb0ELb0EEENS1_21CollectiveEpilogueFwdINS6_IJSA_NS7_ILi256EEESB_EEES9_SE_SG_Li256ELb0ELb0ELb0ELb0EEENS1_29StaticPersistentTileSchedulerILb0EEEEEEEEEvNT_6ParamsE,(.L_x_4715 - _ZN7cutlass13device_kernelIN5flash11enable_sm90INS1_16FlashAttnFwdSm90INS1_25CollectiveMainloopFwdSm90ILi2EN4cute5tupleIJNS5_1CILi1EEES8_S8_EEENS6_IJNS7_ILi128EEENS7_ILi96EEENS7_ILi64EEEEEELi256ENS_10bfloat16_tEfNS_4arch4Sm90ELb0ELb0ELb0ELb0ELb0ELb0ELb1ELb1ELb0ELb0ELb0ELb0EEENS1_21CollectiveEpilogueFwdINS6_IJSA_NS7_ILi256EEESB_EEES9_SE_SG_Li256ELb0ELb0ELb0ELb0EEENS1_29StaticPersistentTileSchedulerILb0EEEEEEEEEvNT_6ParamsE)
        .other          _ZN7cutlass13device_kernelIN5flash11enable_sm90INS1_16FlashAttnFwdSm90INS1_25CollectiveMainloopFwdSm90ILi2EN4cute5tupleIJNS5_1CILi1EEES8_S8_EEENS6_IJNS7_ILi128EEENS7_ILi96EEENS7_ILi64EEEEEELi256ENS_10bfloat16_tEfNS_4arch4Sm90ELb0ELb0ELb0ELb0ELb0ELb0ELb1ELb1ELb0ELb0ELb0ELb0EEENS1_21CollectiveEpilogueFwdINS6_IJSA_NS7_ILi256EEESB_EEES9_SE_SG_Li256ELb0ELb0ELb0ELb0EEENS1_29StaticPersistentTileSchedulerILb0EEEEEEEEEvNT_6ParamsE,@"STO_CUDA_ENTRY STV_DEFAULT"
_ZN7cutlass13device_kernelIN5flash11enable_sm90INS1_16FlashAttnFwdSm90INS1_25CollectiveMainloopFwdSm90ILi2EN4cute5tupleIJNS5_1CILi1EEES8_S8_EEENS6_IJNS7_ILi128EEENS7_ILi96EEENS7_ILi64EEEEEELi256ENS_10bfloat16_tEfNS_4arch4Sm90ELb0ELb0ELb0ELb0ELb0ELb0ELb1ELb1ELb0ELb0ELb0ELb0EEENS1_21CollectiveEpilogueFwdINS6_IJSA_NS7_ILi256EEESB_EEES9_SE_SG_Li256ELb0ELb0ELb0ELb0EEENS1_29StaticPersistentTileSchedulerILb0EEEEEEEEEvNT_6ParamsE:
        /* <DEDUP_REMOVED lines=15> */
[----:B------:R-:W-:-:S02]  /*00f0*/  UIADD3 UR4, UP4, UR4, 0xaf0, URZ ;  /* 0x00000af004047890 */ /* 0x000fc4000ff9e03f */
[----:B------:R-:W-:Y:S02]  /*0100*/  UIADD3.X UR7, URZ, UR5, URZ, UP0, !UPT ;  /* 0x000000053f077290 */ /* 0x000fe400087fe43f */
[----:B------:R-:W-:Y:S02]  /*0110*/  UIADD3.X UR9, URZ, UR5, URZ, UP1, !UPT ;  /* 0x000000053f097290 */ /* 0x000fe40008ffe43f */
[----:B------:R-:W-:Y:S02]  /*0120*/  UIADD3.X UR11, URZ, UR5, URZ, UP2, !UPT ;  /* 0x000000053f0b7290 */ /* 0x000fe400097fe43f */
[----:B------:R-:W-:Y:S02]  /*0130*/  UIADD3.X UR13, URZ, UR5, URZ, UP3, !UPT ;  /* 0x000000053f0d7290 */ /* 0x000fe40009ffe43f */
[----:B------:R-:W-:Y:S01]  /*0140*/  UIADD3.X UR5, URZ, UR5, URZ, UP4, !UPT ;  /* 0x000000053f057290 */ /* 0x000fe2000a7fe43f */
[----:B------:R1:W-:Y:S02]  /*0150*/  UTMACCTL.PF [UR6] ;  /* 0x00000000060079b9 */ /* 0x0003e40008040000 */
[----:B------:R1:W-:Y:S02]  /*0160*/  UTMACCTL.PF [UR8] ;  /* 0x00000000080079b9 */ /* 0x0003e40008040000 */
[----:B------:R1:W-:Y:S02]  /*0170*/  UTMACCTL.PF [UR10] ;  /* 0x000000000a0079b9 */ /* 0x0003e40008040000 */
[----:B------:R1:W-:Y:S02]  /*0180*/  UTMACCTL.PF [UR12] ;  /* 0x000000000c0079b9 */ /* 0x0003e40008040000 */
[----:B------:R1:W-:Y:S02]  /*0190*/  UTMACCTL.PF [UR4] ;  /* 0x00000000040079b9 */ /* 0x0003e40008040000 */
[----:B-1----:R-:W-:Y:S01]  /*01a0*/  NOP ;  /* 0x0000000000007918 */ /* 0x002fe20000000000 */
.L_x_115:
[----:B------:R-:W-:Y:S05]  /*01b0*/  BSYNC B0 ;  /* 0x0000000000007941 */ /* 0x000fea0003800000 */
.L_x_114:
        /* <DEDUP_REMOVED lines=11> */
[----:B------:R-:W-:Y:S01]  /*0270*/  VOTEU.ANY UP3, P0 ;  /* 0x00000000003f7886 */ /* 0x000fe20000060100 */
[----:B-1----:R-:W-:Y:S01]  /*0280*/  R2UR UR8, R4 ;  /* 0x00000000040872ca */ /* 0x002fe200000e0000 */
[----:B--2---:R-:W-:Y:S01]  /*0290*/  @UP0 ULEA UR6, UR7, UR6, 0x18 ;  /* 0x0000000607060291 */ /* 0x004fe2000f8ec03f */
[----:B---3--:R-:W-:-:S11]  /*02a0*/  ISETP.NE.AND P1, PT, R2, RZ, PT ;  /* 0x000000ff0200720c */ /* 0x008fd60003f25270 */
[----:B------:R-:W-:Y:S01]  /*02b0*/  UISETP.NE.AND UP0, UPT, UR8, URZ, UPT ;  /* 0x0000003f0800728c */ /* 0x000fe2000bf05270 */
[----:B------:R-:W1:Y:S02]  /*02c0*/  FENCE.VIEW.ASYNC.S ;  /* 0x00000000000073c6 */ /* 0x000e640000000000 */
[----:B-1----:R1:W2:Y:S01]  /*02d0*/  @UP1 SYNCS.EXCH.64 URZ, [UR6+0x32400], UR4 ;  /* 0x03240004063f15b2 */ /* 0x0022a20008000100 */
[----:B------:R1:W3:Y:S01]  /*02e0*/  @UP2 SYNCS.EXCH.64 URZ, [UR6+0x32410], UR4 ;  /* 0x03241004063f25b2 */ /* 0x0002e20008000100 */
[----:B------:R1:W4:Y:S01]  /*02f0*/  @UP3 SYNCS.EXCH.64 URZ, [UR6+0x32420], UR4 ;  /* 0x03242004063f35b2 */ /* 0x0003220008000100 */
[----:B------:R-:W-:Y:S05]  /*0300*/  @P1 BRA `(.L_x_116) ;  /* 0x0000000000481947 */ /* 0x000fea0003800000 */
        /* <DEDUP_REMOVED lines=16> */
[----:B------:R1:W1:Y:S01]  /*0410*/  SYNCS.EXCH.64 URZ, [UR8+0x32448], UR4 ;  /* 0x03244804083f75b2 */ /* 0x0002620008000100 */
[----:B------:R-:W-:Y:S01]  /*0420*/  NOP ;  /* 0x0000000000007918 */ /* 0x000fe20000000000 */
.L_x_116:
[----:B------:R-:W5:Y:S01]  /*0430*/  SHFL.IDX PT, R2, R0, RZ, 0x1f ;  /* 0x00001fff00027589 */ /* 0x000f6200000e0000 */
[----:B------:R-:W-:Y:S01]  /*0440*/  NOP ;  /* 0x0000000000007918 */ /* 0x000fe20000000000 */
[----:B-----5:R-:W-:-:S13]  /*0450*/  ISETP.NE.AND P0, PT, R2, RZ, PT ;  /* 0x000000ff0200720c */ /* 0x020fda0003f05270 */
        /* <DEDUP_REMOVED lines=19> */
.L_x_117:
[----:B------:R-:W5:Y:S01]  /*0590*/  SHFL.IDX PT, R2, R0, RZ, 0x1f ;  /* 0x00001fff00027589 */ /* 0x000f6200000e0000 */
[----:B------:R-:W-:Y:S01]  /*05a0*/  NOP ;  /* 0x0000000000007918 */ /* 0x000fe20000000000 */
[----:B-----5:R-:W-:-:S13]  /*05b0*/  ISETP.NE.AND P0, PT, R2, RZ, PT ;  /* 0x000000ff0200720c */ /* 0x020fda0003f05270 */
        /* <DEDUP_REMOVED lines=13> */
[----:B------:R1:W1:Y:S01]  /*0690*/  SYNCS.EXCH.64 URZ, [UR6+0x32488], UR4 ;  /* 0x03248804063f75b2 */ /* 0x0002620008000100 */
[----:B------:R-:W-:Y:S01]  /*06a0*/  NOP ;  /* 0x0000000000007918 */ /* 0x000fe20000000000 */
.L_x_118:
        /* <DEDUP_REMOVED lines=22> */
.L_x_119:
        /* <DEDUP_REMOVED lines=22> */
.L_x_120:
[----:B------:R-:W-:Y:S01]  /*0970*/  PLOP3.LUT P0, PT, PT, PT, UP0, 0x80, 0x0 ;  /* 0x000000000000781c */ /* 0x000fe20003f0f008 */
[----:B------:R-:W-:Y:S01]  /*0980*/  UMOV UR46, 0x1 ;  /* 0x00000001002e7882 */ /* 0x000fe20000000000 */
[----:B------:R-:W-:Y:S01]  /*0990*/  NOP ;  /* 0x0000000000007918 */ /* 0x000fe20000000000 */
[----:B------:R-:W-:Y:S01]  /*09a0*/  USEL UR46, UR46, 0x2, !UP0 ;  /* 0x000000022e2e7887 */ /* 0x000fe2000c000000 */
[----:B------:R-:W-:Y:S01]  /*09b0*/  ULDC.64 UR48, c[0x0][0x208] ;  /* 0x0000820000307ab9 */ /* 0x000fe20000000a00 */
[----:B-1234-:R-:W-:Y:S08]  /*09c0*/  BAR.SYNC.DEFER_BLOCKING 0x0 ;  /* 0x0000000000007b1d */ /* 0x01eff00000010000 */
[----:B------:R-:W-:Y:S05]  /*09d0*/  @!P0 BRA `(.L_x_121) ;  /* 0x0000006400ac8947 */ /* 0x000fea0003800000 */
.L_x_122:
        /* <DEDUP_REMOVED lines=59> */
.L_x_146:
[----:B------:R-:W1:Y:S01]  /*0d90*/  SHFL.IDX PT, R0, R19, RZ, 0x1f ;  /* 0x00001fff13007589 */ /* 0x000e6200000e0000 */
[----:B------:R-:W-:Y:S01]  /*0da0*/  ULDC UR4, c[0x0][0xea8] ;  /* 0x0003aa0000047ab9 */ /* 0x000fe20000000800 */
[----:B------:R-:W-:Y:S01]  /*0db0*/  ULDC.64 UR6, c[0x0][0x3f8] ;  /* 0x0000fe0000067ab9 */ /* 0x000fe20000000a00 */
[----:B------:R-:W-:Y:S02]  /*0dc0*/  UISETP.NE.AND UP1, UPT, UR4, 0x1, UPT ;  /* 0x000000010400788c */ /* 0x000fe4000bf25270 */
[----:B------:R-:W-:Y:S01]  /*0dd0*/  UISETP.NE.U32.AND UP0, UPT, UR6, URZ, UPT ;  /* 0x0000003f0600728c */ /* 0x000fe2000bf05070 */
[----:B------:R-:W-:Y:S01]  /*0de0*/  ULDC UR4, c[0x0][0xeb4] ;  /* 0x0003ad0000047ab9 */ /* 0x000fe20000000800 */
[----:B------:R-:W-:Y:S02]  /*0df0*/  ULDC UR47, c[0x0][0x404] ;  /* 0x00010100002f7ab9 */ /* 0x000fe40000000800 */
[----:B------:R-:W-:Y:S02]  /*0e00*/  UISETP.NE.AND.EX UP0, UPT, UR7, URZ, UPT, UP0 ;  /* 0x0000003f0700728c */ /* 0x000fe4000bf05300 */
[----:B------:R-:W-:-:S02]  /*0e10*/  UIADD3 UR9, UR41, 0x18400, URZ ;  /* 0x0001840029097890 */ /* 0x000fc4000fffe03f */
[----:B------:R-:W-:Y:S02]  /*0e20*/  UISETP.NE.AND UP2, UPT, UR4, 0x1, UPT ;  /* 0x000000010400788c */ /* 0x000fe4000bf45270 */
[----:B------:R-:W-:Y:S01]  /*0e30*/  USEL UR47, UR47, 0x1, UP0 ;  /* 0x000000012f2f7887 */ /* 0x000fe20008000000 */
[----:B------:R-:W-:Y:S01]  /*0e40*/  @UP1 ULDC UR4, c[0x0][0xeac] ;  /* 0x0003ab0000041ab9 */ /* 0x000fe20000000800 */
[----:B------:R-:W-:Y:S01]  /*0e50*/  ULDC UR7, c[0x0][0x2e0] ;  /* 0x0000b80000077ab9 */ /* 0x000fe20000000800 */
[----:B------:R-:W-:Y:S02]  /*0e60*/  ULOP3.LUT UP0, URZ, UR9, 0x1bf, URZ, 0xc0, !UPT ;  /* 0x000001bf093f7892 */ /* 0x000fe4000f80c03f */
[----:B------:R-:W-:Y:S02]  /*0e70*/  UIMAD.WIDE.U32 UR4, UR43, UR4, URZ ;  /* 0x000000042b0472a5 */ /* 0x000fe4000f8e003f */
[----:B------:R-:W-:Y:S01]  /*0e80*/  UIMAD UR47, UR47, UR7, URZ ;  /* 0x000000072f2f72a4 */ /* 0x000fe2000f8e023f */
[----:B-1----:R-:W-:Y:S01]  /*0e90*/  R2UR UR44, R0 ;  /* 0x00000000002c72ca */ /* 0x002fe200000e0000 */
[----:B------:R-:W-:Y:S01]  /*0ea0*/  @UP1 ULDC UR8, c[0x0][0xeb0] ;  /* 0x0003ac0000081ab9 */ /* 0x000fe20000000800 */
[----:B------:R-:W-:Y:S01]  /*0eb0*/  UMOV UR37, UR43 ;  /* 0x0000002b00257c82 */ /* 0x000fe20008000000 */
[----:B------:R-:W-:Y:S01]  /*0ec0*/  @UP1 USHF.R.U32.HI UR37, URZ, UR8, UR5 ;  /* 0x000000083f251299 */ /* 0x000fe20008011605 */
[----:B------:R-:W-:Y:S01]  /*0ed0*/  PLOP3.LUT P0, PT, PT, PT, UP0, 0x80, 0x0 ;  /* 0x000000000000781c */ /* 0x000fe20003f0f008 */
[----:B------:R-:W-:-:S02]  /*0ee0*/  @UP2 ULDC.64 UR10, c[0x0][0xeb8] ;  /* 0x0003ae00000a2ab9 */ /* 0x000fc40000000a00 */
[----:B------:R-:W-:-:S03]  /*0ef0*/  UIMAD.WIDE.U32 UR4, UR37, UR10, URZ ;  /* 0x0000000a250472a5 */ /* 0x000fc6000f8e003f */
[----:B------:R-:W-:Y:S01]  /*0f00*/  UMOV UR36, UR37 ;  /* 0x0000002500247c82 */ /* 0x000fe20008000000 */
[----:B------:R-:W-:Y:S02]  /*0f10*/  @UP2 USHF.R.U32.HI UR36, URZ, UR11, UR5 ;  /* 0x0000000b3f242299 */ /* 0x000fe40008011605 */
[----:B------:R-:W-:-:S04]  /*0f20*/  ULEA.HI UR6, UR44, UR44, URZ, 0x1 ;  /* 0x0000002c2c067291 */ /* 0x000fc8000f8f083f */
[----:B------:R-:W-:-:S04]  /*0f30*/  ULOP3.LUT UR6, UR6, 0xfffffffe, URZ, 0xc0, !UPT ;  /* 0xfffffffe06067892 */ /* 0x000fc8000f8ec03f */
[----:B------:R-:W-:Y:S02]  /*0f40*/  UIADD3 UR44, UR44, -UR6, URZ ;  /* 0x800000062c2c7290 */ /* 0x000fe4000fffe03f */
[----:B------:R-:W-:Y:S02]  /*0f50*/  UIADD3 UR6, UR47, 0x5f, URZ ;  /* 0x0000005f2f067890 */ /* 0x000fe4000fffe03f */
[----:B------:R-:W-:Y:S02]  /*0f60*/  ULEA UR8, UR44, UR41, 0xd ;  /* 0x000000292c087291 */ /* 0x000fe4000f8e683f */
[----:B------:R-:W-:Y:S02]  /*0f70*/  UIMAD.WIDE UR6, UR6, 0x2aaaaaab, URZ ;  /* 0x2aaaaaab060678a5 */ /* 0x000fe4000f8e023f */
[----:B------:R-:W-:Y:S02]  /*0f80*/  UIADD3 UR8, UR8, 0x22400, URZ ;  /* 0x0002240008087890 */ /* 0x000fe4000fffe03f */
[----:B------:R-:W-:-:S02]  /*0f90*/  USHF.R.U32.HI UR45, URZ, 0x1f, UR7 ;  /* 0x0000001f3f2d7899 */ /* 0x000fc40008011607 */
[----:B------:R-:W-:Y:S02]  /*0fa0*/  USHF.R.U32.HI UR8, URZ, 0x4, UR8 ;  /* 0x000000043f087899 */ /* 0x000fe40008011608 */
[----:B------:R-:W-:Y:S02]  /*0fb0*/  ULEA.HI.SX32 UR45, UR7, UR45, 0x1c ;  /* 0x0000002d072d7291 */ /* 0x000fe4000f8fe23f */
[----:B------:R-:W-:Y:S01]  /*0fc0*/  ULOP3.LUT UR52, UR8, 0x3fff, URZ, 0xc0, !UPT ;  /* 0x00003fff08347892 */ /* 0x000fe2000f8ec03f */
        /* <DEDUP_REMOVED lines=17> */
.L_x_123:
[----:B------:R-:W-:Y:S01]  /*10e0*/  ULOP3.LUT UR4, UR40, 0x1, URZ, 0xc0, !UPT ;  /* 0x0000000128047892 */ /* 0x000fe2000f8ec03f */
[----:B------:R-:W-:-:S05]  /*10f0*/  VIADD R187, R18, 0x8 ;  /* 0x0000000812bb7836 */ /* 0x000fca0000000000 */
[----:B------:R-:W-:-:S05]  /*1100*/  IMAD.U32 R0, RZ, RZ, UR4 ;  /* 0x00000004ff007e24 */ /* 0x000fca000f8e00ff */
[----:B------:R-:W-:-:S04]  /*1110*/  SHF.L.U32 R0, R0, 0x1f, RZ ;  /* 0x0000001f00007819 */ /* 0x000fc800000006ff */
[----:B------:R-:W1:Y:S02]  /*1120*/  SYNCS.PHASECHK.TRANS64.TRYWAIT P0, [UR41+0x32400], R0 ;  /* 0x03240000ff0075a7 */ /* 0x000e640008000169 */
[----:B-1----:R-:W-:Y:S05]  /*1130*/  @!P0 BRA `(.L_x_124) ;  /* 0x0000008c00888947 */ /* 0x002fea0003800000 */
.L_x_204:
[----:B-1----:R-:W-:Y:S01]  /*1140*/  MOV R3, UR42 ;  /* 0x0000002a00037c02 */ /* 0x002fe20008000f00 */
[----:B------:R-:W-:Y:S05]  /*1150*/  WARPSYNC.ALL ;  /* 0x0000000000007948 */ /* 0x000fea0003800000 */
[----:B------:R1:W-:Y:S01]  /*1160*/  BAR.SYNC.DEFER_BLOCKING R187, 0x100 ;  /* 0x000400bb0000751d */ /* 0x0003e20000010000 */
[----:B------:R-:W-:-:S13]  /*1170*/  ISETP.NE.AND P0, PT, R3, 0x3, PT ;  /* 0x000000030300780c */ /* 0x000fda0003f05270 */
[----:B-1----:R-:W-:Y:S05]  /*1180*/  @!P0 BRA `(.L_x_125) ;  /* 0x0000000000048947 */ /* 0x002fea0003800000 */
[----:B------:R-:W-:Y:S01]  /*1190*/  BPT.TRAP 0x1 ;  /* 0x000000040000795c */ /* 0x000fe20000300000 */
.L_x_125:
[----:B------:R-:W-:Y:S01]  /*11a0*/  ULEA UR26, UR39, UR41, 0x3 ;  /* 0x00000029271a7291 */ /* 0x000fe2000f8e183f */
[----:B------:R-:W-:-:S05]  /*11b0*/  IMAD.U32 R3, RZ, RZ, UR38 ;  /* 0x00000026ff037e24 */ /* 0x000fca000f8e00ff */
[----:B------:R-:W-:-:S04]  /*11c0*/  SHF.L.U32 R3, R3, 0x1f, RZ ;  /* 0x0000001f03037819 */ /* 0x000fc800000006ff */
[----:B------:R1:W2:Y:S01]  /*11d0*/  SYNCS.PHASECHK.TRANS64.TRYWAIT P1, [UR26+0x32430], R3 ;  /* 0x03243003ff0075a7 */ /* 0x0002a2000802015a */
[----:B------:R-:W-:Y:S05]  /*11e0*/  @!P0 BRA `(.L_x_126) ;  /* 0x0000000000048947 */ /* 0x000fea0003800000 */
[----:B------:R-:W-:Y:S01]  /*11f0*/  BPT.TRAP 0x1 ;  /* 0x000000040000795c */ /* 0x000fe20000300000 */
.L_x_126:
[----:B--2---:R-:W-:Y:S05]  /*1200*/  @P1 BRA `(.L_x_127) ;  /* 0x0000000000081947 */ /* 0x004fea0003800000 */
[----:B------:R-:W2:Y:S02]  /*1210*/  SYNCS.PHASECHK.TRANS64.TRYWAIT P1, [UR26+0x32430], R3 ;  /* 0x03243003ff0075a7 */ /* 0x000ea4000802015a */
[----:B--2---:R-:W-:Y:S05]  /*1220*/  @!P1 BRA `(.L_x_128) ;  /* 0x0000008c00649947 */ /* 0x004fea0003800000 */
.L_x_127:
[----:B------:R-:W-:Y:S01]  /*1230*/  ULEA UR4, UR44, UR41, 0xd ;  /* 0x000000292c047291 */ /* 0x000fe2000f8e683f */
[----:B------:R-:W-:Y:S01]  /*1240*/  WARPGROUP.ARRIVE ;  /* 0x00000000000079c5 */ /* 0x000fe20000000000 */
[----:B------:R-:W-:Y:S02]  /*1250*/  UIADD3 UR5, UR41, 0x1c400, URZ ;  /* 0x0001c40029057890 */ /* 0x000fe4000fffe03f */
[----:B------:R-:W-:Y:S02]  /*1260*/  UIADD3 UR4, UR4, 0x18400, URZ ;  /* 0x0001840004047890 */ /* 0x000fe4000fffe03f */
[----:B------:R-:W-:Y:S02]  /*1270*/  USHF.R.U32.HI UR5, URZ, 0x4, UR5 ;  /* 0x000000043f057899 */ /* 0x000fe40008011605 */
[----:B------:R-:W-:Y:S02]  /*1280*/  USHF.R.U32.HI UR4, URZ, 0x4, UR4 ;  /* 0x000000043f047899 */ /* 0x000fe40008011604 */
[----:B------:R-:W-:-:S02]  /*1290*/  ULOP3.LUT UR5, UR5, 0x3fff, URZ, 0xc0, !UPT ;  /* 0x00003fff05057892 */ /* 0x000fc4000f8ec03f */
[----:B------:R-:W-:Y:S02]  /*12a0*/  ULOP3.LUT UR4, UR4, 0x3fff, URZ, 0xc0, !UPT ;  /* 0x00003fff04047892 */ /* 0x000fe4000f8ec03f */
[----:B------:R-:W-:Y:S02]  /*12b0*/  ULOP3.LUT UR24, UR5, 0x10000, URZ, 0xfc, !UPT ;  /* 0x0001000005187892 */ /* 0x000fe4000f8efc3f */
[----:B------:R-:W-:Y:S02]  /*12c0*/  ULOP3.LUT UR4, UR4, 0x10000, URZ, 0xfc, !UPT ;  /* 0x0001000004047892 */ /* 0x000fe4000f8efc3f */
[----:B------:R-:W-:Y:S01]  /*12d0*/  UIMAD UR6, UR39, 0x300, UR24 ;  /* 0x00000300270678a4 */ /* 0x000fe2000f8e0218 */
[----:B------:R-:W-:Y:S01]  /*12e0*/  UMOV UR5, 0x40000040 ;  /* 0x4000004000057882 */ /* 0x000fe20000000000 */
[----:B------:R-:W-:Y:S01]  /*12f0*/  UMOV UR7, 0x40000040 ;  /* 0x4000004000077882 */ /* 0x000fe20000000000 */
[----:B------:R-:W-:Y:S02]  /*1300*/  UIADD3 UR8, UR4, 0x2, URZ ;  /* 0x0000000204087890 */ /* 0x000fe4000fffe03f */
[----:B------:R-:W-:Y:S01]  /*1310*/  UIADD3 UR10, UR6, 0x2, URZ ;  /* 0x00000002060a7890 */ /* 0x000fe2000fffe03f */
[----:B------:R-:W-:-:S03]  /*1320*/  UMOV UR9, 0x40000040 ;  /* 0x4000004000097882 */ /* 0x000fc60000000000 */
[----:B------:R-:W-:Y:S01]  /*1330*/  HGMMA.64x96x16.F32.BF16 R24, gdesc[UR4], RZ, !UPT, gsb0 ;  /* 0x01600000041879f0 */ /* 0x000fe2000c0018ff */
[----:B------:R-:W-:Y:S01]  /*1340*/  UMOV UR11, 0x40000040 ;  /* 0x40000040000b7882 */ /* 0x000fe20000000000 */
[----:B------:R-:W-:Y:S02]  /*1350*/  UIADD3 UR12, UR4, 0x4, URZ ;  /* 0x00000004040c7890 */ /* 0x000fe4000fffe03f */
[----:B------:R-:W-:Y:S01]  /*1360*/  UIADD3 UR14, UR6, 0x4, URZ ;  /* 0x00000004060e7890 */ /* 0x000fe2000fffe03f */
[----:B------:R-:W-:Y:S01]  /*1370*/  UMOV UR13, 0x40000040 ;  /* 0x40000040000d7882 */ /* 0x000fe20000000000 */
[----:B------:R-:W-:Y:S01]  /*1380*/  UMOV UR15, 0x40000040 ;  /* 0x40000040000f7882 */ /* 0x000fe20000000000 */
[----:B------:R-:W-:Y:S02]  /*1390*/  UIADD3 UR16, UR4, 0x6, URZ ;  /* 0x0000000604107890 */ /* 0x000fe4000fffe03f */
[----:B------:R-:W-:Y:S01]  /*13a0*/  UIADD3 UR18, UR6, 0x6, URZ ;  /* 0x0000000606127890 */ /* 0x000fe2000fffe03f */
[----:B------:R-:W-:Y:S01]  /*13b0*/  UMOV UR17, 0x40000040 ;  /* 0x4000004000117882 */ /* 0x000fe20000000000 */
[----:B------:R-:W-:Y:S01]  /*13c0*/  UMOV UR19, 0x40000040 ;  /* 0x4000004000137882 */ /* 0x000fe20000000000 */
[----:B------:R-:W-:-:S02]  /*13d0*/  WARPGROUP.DEPBAR.LE gsb0, 0x0 ;  /* 0x00008000000079c5 */ /* 0x000fc40000010000 */
[----:B------:R-:W-:-:S06]  /*13e0*/  WARPGROUP.ARRIVE ;  /* 0x00000000000079c5 */ /* 0x000fcc0000000000 */
[----:B------:R-:W-:Y:S03]  /*13f0*/  HGMMA.64x96x16.F32.BF16 R24, gdesc[UR8], R24, gsb0 ;  /* 0x01600000081879f0 */ /* 0x000fe60008001818 */
[----:B------:R-:W-:Y:S02]  /*1400*/  WARPGROUP.DEPBAR.LE gsb0, 0x0 ;  /* 0x00008000000079c5 */ /* 0x000fe40000010000 */
[----:B------:R-:W-:-:S06]  /*1410*/  WARPGROUP.ARRIVE ;  /* 0x00000000000079c5 */ /* 0x000fcc0000000000 */
[----:B------:R-:W-:Y:S03]  /*1420*/  HGMMA.64x96x16.F32.BF16 R24, gdesc[UR12], R24, gsb0 ;  /* 0x016000000c1879f0 */ /* 0x000fe60008001818 */
[----:B------:R-:W-:Y:S02]  /*1430*/  WARPGROUP.DEPBAR.LE gsb0, 0x0 ;  /* 0x00008000000079c5 */ /* 0x000fe40000010000 */
[----:B------:R-:W-:-:S06]  /*1440*/  WARPGROUP.ARRIVE ;  /* 0x00000000000079c5 */ /* 0x000fcc0000000000 */
[----:B------:R-:W-:Y:S03]  /*1450*/  HGMMA.64x96x16.F32.BF16 R24, gdesc[UR16], R24, gsb0 ;  /* 0x01600000101879f0 */ /* 0x000fe60008001818 */
[----:B------:R-:W-:Y:S02]  /*1460*/  WARPGROUP.DEPBAR.LE gsb0, 0x0 ;  /* 0x00008000000079c5 */ /* 0x000fe40000010000 */
[----:B------:R-:W3:Y:S02]  /*1470*/  SYNCS.PHASECHK.TRANS64.TRYWAIT P1, [UR41+0x32410], R0 ;  /* 0x03241000ff0075a7 */ /* 0x000ee40008020169 */
[----:B---3--:R-:W-:Y:S05]  /*1480*/  @!P1 BRA `(.L_x_129) ;  /* 0x0000008800e49947 */ /* 0x008fea0003800000 */
.L_x_205:
[----:B------:R-:W-:Y:S05]  /*1490*/  @!P0 BRA `(.L_x_130) ;  /* 0x0000000000048947 */ /* 0x000fea0003800000 */
[----:B------:R-:W-:Y:S01]  /*14a0*/  BPT.TRAP 0x1 ;  /* 0x000000040000795c */ /* 0x000fe20000300000 */
.L_x_130:
[----:B------:R4:W1:Y:S01]  /*14b0*/  SYNCS.PHASECHK.TRANS64.TRYWAIT P1, [UR26+0x32450], R3 ;  /* 0x03245003ff0075a7 */ /* 0x000862000802015a */
[----:B------:R-:W-:Y:S05]  /*14c0*/  @!P0 BRA `(.L_x_131) ;  /* 0x0000000000048947 */ /* 0x000fea0003800000 */
[----:B------:R-:W-:Y:S01]  /*14d0*/  BPT.TRAP 0x1 ;  /* 0x000000040000795c */ /* 0x000fe20000300000 */
.L_x_131:
[----:B-1----:R-:W-:Y:S05]  /*14e0*/  @P1 BRA `(.L_x_132) ;  /* 0x0000000000081947 */ /* 0x002fea0003800000 */
[----:B------:R-:W1:Y:S02]  /*14f0*/  SYNCS.PHASECHK.TRANS64.TRYWAIT P1, [UR26+0x32450], R3 ;  /* 0x03245003ff0075a7 */ /* 0x000e64000802015a */
[----:B-1----:R-:W-:Y:S05]  /*1500*/  @!P1 BRA `(.L_x_133) ;  /* 0x0000008800dc9947 */ /* 0x002fea0003800000 */
.L_x_132:
[----:B------:R-:W-:Y:S01]  /*1510*/  UIADD3 UR6, UR41, 0x400, URZ ;  /* 0x0000040029067890 */ /* 0x000fe2000fffe03f */
[----:B------:R-:W-:Y:S01]  /*1520*/  WARPGROUP.ARRIVE ;  /* 0x00000000000079c5 */ /* 0x000fe20000000000 */
[----:B------:R-:W-:-:S05]  /*1530*/  ULOP3.LUT UR7, UR52, 0x10000, URZ, 0xfc, !UPT ;  /* 0x0001000034077892 */ /* 0x000fca000f8efc3f */
[----:B------:R-:W5:Y:S01]  /*1540*/  S2R R72, SR_TID.X ;  /* 0x0000000000487919 */ /* 0x000f620000002100 */
[----:B------:R-:W-:Y:S01]  /*1550*/  USHF.R.U32.HI UR6, URZ, 0x4, UR6 ;  /* 0x000000043f067899 */ /* 0x000fe20008011606 */
[----:B------:R-:W-:Y:S01]  /*1560*/  IMAD.U32 R174, RZ, RZ, UR26 ;  /* 0x0000001affae7e24 */ /* 0x000fe2000f8e00ff */
[----:B------:R-:W-:Y:S01]  /*1570*/  UMOV UR21, 0x40000040 ;  /* 0x4000004000157882 */ /* 0x000fe20000000000 */
[----:B------:R-:W-:Y:S01]  /*1580*/  UMOV UR23, 0x40000040 ;  /* 0x4000004000177882 */ /* 0x000fe20000000000 */
[----:B------:R-:W-:Y:S01]  /*1590*/  ULOP3.LUT UR6, UR6, 0x3fff, URZ, 0xc0, !UPT ;  /* 0x00003fff06067892 */ /* 0x000fe2000f8ec03f */
[----:B------:R-:W-:Y:S01]  /*15a0*/  UMOV UR20, UR7 ;  /* 0x0000000700147c82 */ /* 0x000fe20008000000 */
[----:B------:R-:W-:Y:S02]  /*15b0*/  ULDC UR27, c[0x0][0xa80] ;  /* 0x0002a000001b7ab9 */ /* 0x000fe40000000800 */
[----:B------:R-:W-:Y:S02]  /*15c0*/  ULOP3.LUT UR25, UR6, 0x10000, URZ, 0xfc, !UPT ;  /* 0x0001000006197892 */ /* 0x000fe4000f8efc3f */
[----:B------:R-:W-:-:S02]  /*15d0*/  ULOP3.LUT UR26, UR6, 0x3000000, URZ, 0xfc, !UPT ;  /* 0x03000000061a7892 */ /* 0x000fc4000f8efc3f */
[----:B------:R-:W-:Y:S02]  /*15e0*/  UIMAD UR10, UR39, 0xc00, UR25 ;  /* 0x00000c00270a78a4 */ /* 0x000fe4000f8e0219 */
[----:B------:R-:W-:-:S05]  /*15f0*/  UISETP.GE.AND UP0, UPT, UR47, 0x61, UPT ;  /* 0x000000612f00788c */ /* 0x000fca000bf06270 */
[----:B------:R-:W-:Y:S02]  /*1600*/  UMOV UR22, UR10 ;  /* 0x0000000a00167c82 */ /* 0x000fe40008000000 */
[----:B------:R-:W-:Y:S01]  /*1610*/  HGMMA.64x96x16.F32.BF16 R24, gdesc[UR20], R24, gsb0 ;  /* 0x01600000141879f0 */ /* 0x000fe20008001818 */
[----:B------:R-:W-:Y:S02]  /*1620*/  UIADD3 UR20, UR7, 0x2, URZ ;  /* 0x0000000207147890 */ /* 0x000fe4000fffe03f */
[----:B------:R-:W-:Y:S01]  /*1630*/  UIADD3 UR22, UR10, 0x2, URZ ;  /* 0x000000020a167890 */ /* 0x000fe2000fffe03f */
[----:B------:R-:W-:Y:S01]  /*1640*/  UMOV UR21, 0x40000040 ;  /* 0x4000004000157882 */ /* 0x000fe20000000000 */
[----:B------:R-:W-:Y:S01]  /*1650*/  UMOV UR23, 0x40000040 ;  /* 0x4000004000177882 */ /* 0x000fe20000000000 */
[----:B-----5:R-:W-:Y:S01]  /*1660*/  LOP3.LUT R72, R72, 0x7f, RZ, 0xc0, !PT ;  /* 0x0000007f48487812 */ /* 0x020fe200078ec0ff */
[----:B------:R-:W-:Y:S02]  /*1670*/  WARPGROUP.DEPBAR.LE gsb0, 0x0 ;  /* 0x00008000000079c5 */ /* 0x000fe40000010000 */
[----:B------:R-:W-:-:S06]  /*1680*/  WARPGROUP.ARRIVE ;  /* 0x00000000000079c5 */ /* 0x000fcc0000000000 */
[----:B------:R-:W-:Y:S01]  /*1690*/  HGMMA.64x96x16.F32.BF16 R24, gdesc[UR20], R24, gsb0 ;  /* 0x01600000141879f0 */ /* 0x000fe20008001818 */
[----:B------:R-:W-:Y:S02]  /*16a0*/  UIADD3 UR20, UR7, 0x4, URZ ;  /* 0x0000000407147890 */ /* 0x000fe4000fffe03f */
[----:B------:R-:W-:Y:S01]  /*16b0*/  UIADD3 UR22, UR10, 0x4, URZ ;  /* 0x000000040a167890 */ /* 0x000fe2000fffe03f */
[----:B------:R-:W-:Y:S01]  /*16c0*/  UMOV UR21, 0x40000040 ;  /* 0x4000004000157882 */ /* 0x000fe20000000000 */
[----:B------:R-:W-:Y:S01]  /*16d0*/  UMOV UR23, 0x40000040 ;  /* 0x4000004000177882 */ /* 0x000fe20000000000 */
        /* <DEDUP_REMOVED lines=91> */
[----:B------:R-:W-:Y:S02]  /*1c90*/  UIMAD UR7, UR45, -0x60, UR47 ;  /* 0xffffffa02d0778a4 */ /* 0x000fe4000f8e022f */
[----:B------:R-:W-:Y:S02]  /*1ca0*/  UIMAD UR10, UR39, 0xc00, UR26 ;  /* 0x00000c00270a78a4 */ /* 0x000fe4000f8e021a */
[----:B------:R-:W-:-:S05]  /*1cb0*/  UIADD3 UR7, UR7, 0x60, URZ ;  /* 0x0000006007077890 */ /* 0x000fca000fffe03f */
[----:B------:R-:W-:Y:S01]  /*1cc0*/  UMOV UR6, UR10 ;  /* 0x0000000a00067c82 */ /* 0x000fe20008000000 */
[----:B-1-3--:R-:W-:Y:S01]  /*1cd0*/  IMAD.U32 R0, RZ, RZ, UR7 ;  /* 0x00000007ff007e24 */ /* 0x00afe2000f8e00ff */
[----:B------:R-:W-:-:S03]  /*1ce0*/  UMOV UR7, 0x40000040 ;  /* 0x4000004000077882 */ /* 0x000fc60000000000 */
        /* <DEDUP_REMOVED lines=9> */
[----:B------:R-:W-:Y:S03]  /*1d80*/  HGMMA.64x96x16.F32.BF16 R24, gdesc[UR20], R24, gsb0 ;  /* 0x01600000141879f0 */ /* 0x000fe60008001818 */
[----:B------:R-:W-:Y:S02]  /*1d90*/  WARPGROUP.DEPBAR.LE gsb0, 0x0 ;  /* 0x00008000000079c5 */ /* 0x000fe40000010000 */
[----:B------:R-:W-:Y:S02]  /*1da0*/  FSEL R24, R24, -INF , P2 ;  /* 0xff80000018187808 */ /* 0x000fe40001000000 */
[----:B--2---:R-:W-:Y:S02]  /*1db0*/  FSEL R4, R25, -INF , P1 ;  /* 0xff80000019047808 */ /* 0x004fe40000800000 */
[----:B------:R-:W-:Y:S02]  /*1dc0*/  FSEL R28, R28, -INF , P6 ;  /* 0xff8000001c1c7808 */ /* 0x000fe40003000000 */
[----:B----4-:R-:W-:-:S02]  /*1dd0*/  FMNMX.FTZ R3, R24, R4, !PT ;  /* 0x0000000418037209 */ /* 0x010fc40007810000 */
[----:B------:R-:W-:Y:S02]  /*1de0*/  FSEL R73, R26, -INF , P2 ;  /* 0xff8000001a497808 */ /* 0x000fe40001000000 */
[----:B------:R-:W-:Y:S02]  /*1df0*/  FSEL R26, R29, -INF , P5 ;  /* 0xff8000001d1a7808 */ /* 0x000fe40002800000 */
[----:B------:R-:W-:Y:S02]  /*1e00*/  FMNMX.FTZ R3, R28, R3, !PT ;  /* 0x000000031c037209 */ /* 0x000fe40007810000 */
[----:B------:R-:W-:Y:S02]  /*1e10*/  FSEL R182, R32, -INF , P4 ;  /* 0xff80000020b67808 */ /* 0x000fe40002000000 */
[----:B------:R-:W-:Y:S02]  /*1e20*/  FMNMX.FTZ R3, R26, R3, !PT ;  /* 0x000000031a037209 */ /* 0x000fe40007810000 */
        /* <DEDUP_REMOVED lines=8> */
[----:B------:R-:W-:Y:S02]  /*1eb0*/  FMNMX.FTZ R10, R73, R27, !PT ;  /* 0x0000001b490a7209 */ /* 0x000fe40007810000 */
[----:B------:R-:W-:Y:S02]  /*1ec0*/  ISETP.GT.AND P6, PT, R0, 0x20, PT ;  /* 0x000000200000780c */ /* 0x000fe40003fc4270 */
[----:B------:R-:W-:Y:S02]  /*1ed0*/  FSEL R196, R37, -INF , P1 ;  /* 0xff80000025c47808 */ /* 0x000fe40000800000 */
[----:B------:R-:W-:Y:S02]  /*1ee0*/  FMNMX.FTZ R3, R186, R3, !PT ;  /* 0x00000003ba037209 */ /* 0x000fe40007810000 */
[----:B------:R-:W-:-:S02]  /*1ef0*/  FSEL R31, R31, -INF , P5 ;  /* 0xff8000001f1f7808 */ /* 0x000fc40002800000 */
[----:B------:R-:W-:Y:S02]  /*1f00*/  FMNMX.FTZ R10, R25, R10, !PT ;  /* 0x0000000a190a7209 */ /* 0x000fe40007810000 */
[----:B------:R-:W-:Y:S02]  /*1f10*/  ISETP.GT.AND P5, PT, R0, 0x21, PT ;  /* 0x000000210000780c */ /* 0x000fe40003fa4270 */
[----:B------:R-:W-:Y:S02]  /*1f20*/  FSEL R188, R40, -INF , P6 ;  /* 0xff80000028bc7808 */ /* 0x000fe40003000000 */
[----:B------:R-:W-:Y:S02]  /*1f30*/  FMNMX.FTZ R9, R196, R3, !PT ;  /* 0x00000003c4097209 */ /* 0x000fe40007810000 */
[----:B------:R-:W-:Y:S02]  /*1f40*/  FSEL R6, R34, -INF , P4 ;  /* 0xff80000022067808 */ /* 0x000fe40002000000 */
[----:B------:R-:W-:-:S02]  /*1f50*/  FMNMX.FTZ R3, R31, R10, !PT ;  /* 0x0000000a1f037209 */ /* 0x000fc40007810000 */
[----:B------:R-:W-:Y:S02]  /*1f60*/  ISETP.GT.AND P4, PT, R0, 0x28, PT ;  /* 0x000000280000780c */ /* 0x000fe40003f84270 */
        /* <DEDUP_REMOVED lines=8> */
[----:B------:R-:W-:Y:S02]  /*1ff0*/  FMNMX.FTZ R12, R189, R10, !PT ;  /* 0x0000000abd0c7209 */ /* 0x000fe40007810000 */
[----:B------:R-:W-:Y:S02]  /*2000*/  ISETP.GT.AND P2, PT, R0, 0x30, PT ;  /* 0x000000300000780c */ /* 0x000fe40003f44270 */
[----:B------:R-:W-:-:S02]  /*2010*/  FSEL R194, R45, -INF , P3 ;  /* 0xff8000002dc27808 */ /* 0x000fc40001800000 */
[----:B------:R-:W-:Y:S02]  /*2020*/  FMNMX.FTZ R3, R192, R3, !PT ;  /* 0x00000003c0037209 */ /* 0x000fe40007810000 */
[----:B------:R-:W-:Y:S02]  /*2030*/  FSEL R193, R39, -INF , P1 ;  /* 0xff80000027c17808 */ /* 0x000fe40000800000 */
[----:B------:R-:W-:Y:S02]  /*2040*/  FMNMX.FTZ R14, R191, R12, !PT ;  /* 0x0000000cbf0e7209 */ /* 0x000fe40007810000 */
        /* <DEDUP_REMOVED lines=30> */
[----:B------:R-:W-:Y:S02]  /*2230*/  FSEL R15, R54, -INF , P6 ;  /* 0xff800000360f7808 */ /* 0x000fe40003000000 */
[----:B------:R-:W-:Y:S02]  /*2240*/  ISETP.GT.AND P6, PT, R0, 0x49, PT ;  /* 0x000000490000780c */ /* 0x000fe40003fc4270 */
[----:B------:R-:W-:-:S02]  /*2250*/  FSEL R158, R60, -INF , P2 ;  /* 0xff8000003c9e7808 */ /* 0x000fc40001000000 */
[----:B------:R-:W-:Y:S02]  /*2260*/  FMNMX.FTZ R29, R21, R32, !PT ;  /* 0x00000020151d7209 */ /* 0x000fe40007810000 */
        /* <DEDUP_REMOVED lines=21> */
[----:B------:R-:W-:Y:S02]  /*23c0*/  FMNMX.FTZ R30, R163, R0, !PT ;  /* 0x00000000a31e7209 */ /* 0x000fe40007810000 */
[----:B------:R-:W-:-:S02]  /*23d0*/  FSEL R179, R63, -INF , P6 ;  /* 0xff8000003fb37808 */ /* 0x000fc40003000000 */
[----:B------:R-:W-:Y:S02]  /*23e0*/  FMNMX.FTZ R0, R176, R3, !PT ;  /* 0x00000003b0007209 */ /* 0x000fe40007810000 */
[----:B------:R-:W-:Y:S02]  /*23f0*/  FSEL R175, R66, -INF , P1 ;  /* 0xff80000042af7808 */ /* 0x000fe40000800000 */
[----:B------:R-:W-:Y:S02]  /*2400*/  FMNMX.FTZ R0, R179, R0, !PT ;  /* 0x00000000b3007209 */ /* 0x000fe40007810000 */
[----:B------:R-:W-:Y:S02]  /*2410*/  FSEL R177, R67, -INF , P5 ;  /* 0xff80000043b17808 */ /* 0x000fe40002800000 */
[----:B------:R-:W-:Y:S02]  /*2420*/  FMNMX.FTZ R0, R175, R0, !PT ;  /* 0x00000000af007209 */ /* 0x000fe40007810000 */
[----:B------:R-:W-:-:S02]  /*2430*/  FSEL R165, R69, -INF , P3 ;  /* 0xff80000045a57808 */ /* 0x000fc40001800000 */
[----:B------:R-:W-:Y:S02]  /*2440*/  FSEL R178, R70, -INF , P4 ;  /* 0xff80000046b27808 */ /* 0x000fe40002000000 */
[----:B------:R-:W-:Y:S02]  /*2450*/  FMNMX.FTZ R3, R177, R0, !PT ;  /* 0x00000000b1037209 */ /* 0x000fe40007810000 */
[----:B------:R-:W-:Y:S02]  /*2460*/  FMNMX.FTZ R30, R165, R30, !PT ;  /* 0x0000001ea51e7209 */ /* 0x000fe40007810000 */
[----:B------:R-:W-:Y:S02]  /*2470*/  FSEL R183, R71, -INF , P3 ;  /* 0xff80000047b77808 */ /* 0x000fe40001800000 */
[----:B------:R-:W-:Y:S01]  /*2480*/  FMNMX.FTZ R0, R178, R3, !PT ;  /* 0x00000003b2007209 */ /* 0x000fe20007810000 */
[----:B------:R-:W1:Y:S01]  /*2490*/  SHFL.BFLY PT, R29, R30, 0x2, 0x1f ;  /* 0x0c401f001e1d7f89 */ /* 0x000e6200000e0000 */
[----:B------:R-:W-:-:S02]  /*24a0*/  PLOP3.LUT P2, PT, PT, PT, UP0, 0x80, 0x0 ;  /* 0x000000000000781c */ /* 0x000fc40003f4f008 */
[----:B------:R-:W-:-:S05]  /*24b0*/  FMNMX.FTZ R3, R183, R0, !PT ;  /* 0x00000000b7037209 */ /* 0x000fca0007810000 */
[----:B------:R-:W2:Y:S01]  /*24c0*/  SHFL.BFLY PT, R32, R3, 0x2, 0x1f ;  /* 0x0c401f0003207f89 */ /* 0x000ea200000e0000 */
[----:B-1----:R-:W-:-:S05]  /*24d0*/  FMNMX.FTZ R29, R30, R29, !PT ;  /* 0x0000001d1e1d7209 */ /* 0x002fca0007810000 */
[----:B------:R-:W1:Y:S01]  /*24e0*/  SHFL.BFLY PT, R0, R29, 0x1, 0x1f ;  /* 0x0c201f001d007f89 */ /* 0x000e6200000e0000 */
[----:B--2---:R-:W-:-:S05]  /*24f0*/  FMNMX.FTZ R32, R3, R32, !PT ;  /* 0x0000002003207209 */ /* 0x004fca0007810000 */
[----:B------:R-:W2:Y:S01]  /*2500*/  SHFL.BFLY PT, R33, R32, 0x1, 0x1f ;  /* 0x0c201f0020217f89 */ /* 0x000ea200000e0000 */
[----:B-1----:R-:W-:-:S04]  /*2510*/  FMNMX.FTZ R0, R29, R0, !PT ;  /* 0x000000001d007209 */ /* 0x002fc80007810000 */
[C---:B------:R-:W-:Y:S01]  /*2520*/  FSETP.NEU.FTZ.AND P1, PT, R0.reuse, -INF , PT ;  /* 0xff8000000000780b */ /* 0x040fe20003f3d000 */
[----:B------:R-:W-:Y:S01]  /*2530*/  FMUL.FTZ R181, R0, UR27 ;  /* 0x0000001b00b57c20 */ /* 0x000fe20008410000 */
[----:B--2---:R-:W-:-:S04]  /*2540*/  FMNMX.FTZ R3, R32, R33, !PT ;  /* 0x0000002120037209 */ /* 0x004fc80007810000 */
[----:B------:R-:W-:Y:S02]  /*2550*/  FSEL R181, R181, RZ, P1 ;  /* 0x000000ffb5b57208 */ /* 0x000fe40000800000 */
[C---:B------:R-:W-:Y:S01]  /*2560*/  FSETP.NEU.FTZ.AND P1, PT, R3.reuse, -INF , PT ;  /* 0xff8000000300780b */ /* 0x040fe20003f3d000 */
[----:B------:R-:W-:Y:S02]  /*2570*/  FMUL.FTZ R180, R3, UR27 ;  /* 0x0000001b03b47c20 */ /* 0x000fe40008410000 */
[--C-:B------:R-:W-:Y:S01]  /*2580*/  FFMA.FTZ R167, R24, UR27, -R181.reuse ;  /* 0x0000001b18a77c23 */ /* 0x100fe200080108b5 */
[--C-:B------:R-:W-:Y:S01]  /*2590*/  FFMA.FTZ R166, R4, UR27, -R181.reuse ;  /* 0x0000001b04a67c23 */ /* 0x100fe200080108b5 */
[----:B------:R-:W-:Y:S01]  /*25a0*/  IADD3 R4, -R18, 0xb, RZ ;  /* 0x0000000b12047810 */ /* 0x000fe20007ffe1ff */
[--C-:B------:R-:W-:Y:S01]  /*25b0*/  FFMA.FTZ R169, R28, UR27, -R181.reuse ;  /* 0x0000001b1ca97c23 */ /* 0x100fe200080108b5 */
[----:B------:R-:W-:Y:S01]  /*25c0*/  FSEL R180, R180, RZ, P1 ;  /* 0x000000ffb4b47208 */ /* 0x000fe20000800000 */
[--C-:B------:R-:W-:Y:S01]  /*25d0*/  FFMA.FTZ R172, R26, UR27, -R181.reuse ;  /* 0x0000001b1aac7c23 */ /* 0x100fe200080108b5 */
[----:B------:R-:W-:Y:S01]  /*25e0*/  ISETP.NE.AND P1, PT, R72, RZ, PT ;  /* 0x000000ff4800720c */ /* 0x000fe20003f25270 */
[----:B------:R-:W-:Y:S01]  /*25f0*/  MUFU.EX2 R167, R167 ;  /* 0x000000a700a77308 */ /* 0x000fe20000000800 */
[--C-:B------:R-:W-:Y:S01]  /*2600*/  FFMA.FTZ R185, R184, UR27, -R181.reuse ;  /* 0x0000001bb8b97c23 */ /* 0x100fe200080108b5 */
[--C-:B------:R-:W-:Y:S01]  /*2610*/  FFMA.FTZ R168, R73, UR27, -R180.reuse ;  /* 0x0000001b49a87c23 */ /* 0x100fe200080108b4 */
[--C-:B------:R-:W-:Y:S01]  /*2620*/  FFMA.FTZ R173, R27, UR27, -R180.reuse ;  /* 0x0000001b1bad7c23 */ /* 0x100fe200080108b4 */
[--C-:B------:R-:W-:Y:S01]  /*2630*/  FFMA.FTZ R170, R25, UR27, -R180.reuse ;  /* 0x0000001b19aa7c23 */ /* 0x100fe200080108b4 */
[--C-:B------:R-:W-:Y:S01]  /*2640*/  FFMA.FTZ R171, R31, UR27, -R180.reuse ;  /* 0x0000001b1fab7c23 */ /* 0x100fe200080108b4 */
[--C-:B------:R-:W-:Y:S01]  /*2650*/  FFMA.FTZ R184, R186, UR27, -R181.reuse ;  /* 0x0000001bbab87c23 */ /* 0x100fe200080108b5 */
[--C-:B------:R-:W-:Y:S01]  /*2660*/  FFMA.FTZ R186, R191, UR27, -R180.reuse ;  /* 0x0000001bbfba7c23 */ /* 0x100fe200080108b4 */
[----:B------:R-:W1:Y:S01]  /*2670*/  MUFU.EX2 R166, R166 ;  /* 0x000000a600a67308 */ /* 0x000e620000000800 */
[----:B------:R-:W-:Y:S01]  /*2680*/  FFMA.FTZ R182, R182, UR27, -R181 ;  /* 0x0000001bb6b67c23 */ /* 0x000fe200080108b5 */
[--C-:B------:R-:W-:Y:S01]  /*2690*/  FFMA.FTZ R6, R6, UR27, -R180.reuse ;  /* 0x0000001b06067c23 */ /* 0x100fe200080108b4 */
[----:B------:R-:W-:Y:S01]  /*26a0*/  FFMA.FTZ R189, R189, UR27, -R180 ;  /* 0x0000001bbdbd7c23 */ /* 0x000fe200080108b4 */
[----:B------:R-:W-:-:S02]  /*26b0*/  @!P1 VIADD R24, R174, 0x32440 ;  /* 0x00032440ae189836 */ /* 0x000fc40000000000 */
[----:B------:R-:W-:Y:S01]  /*26c0*/  FFMA.FTZ R191, R193, UR27, -R180 ;  /* 0x0000001bc1bf7c23 */ /* 0x000fe200080108b4 */
[--C-:B------:R-:W-:Y:S01]  /*26d0*/  FFMA.FTZ R193, R190, UR27, -R181.reuse ;  /* 0x0000001bbec17c23 */ /* 0x100fe200080108b5 */
[--C-:B------:R-:W-:Y:S01]  /*26e0*/  FFMA.FTZ R190, R192, UR27, -R181.reuse ;  /* 0x0000001bc0be7c23 */ /* 0x100fe200080108b5 */
[----:B------:R-:W-:Y:S01]  /*26f0*/  MUFU.EX2 R169, R169 ;  /* 0x000000a900a97308 */ /* 0x000fe20000000800 */
[----:B------:R-:W-:Y:S01]  /*2700*/  @!P1 PRMT R24, RZ, 0x654, R24 ;  /* 0x00000654ff189816 */ /* 0x000fe20000000018 */
[----:B------:R2:W-:Y:S06]  /*2710*/  BAR.ARV R4, 0x100 ;  /* 0x000400040000751d */ /* 0x0005ec0000002000 */
[----:B------:R3:W-:Y:S01]  /*2720*/  @!P1 SYNCS.ARRIVE.TRANS64.RED.A1T0 RZ, [R24+URZ], RZ ;  /* 0x000000ff18ff99a7 */ /* 0x0007e2000810043f */
[----:B------:R-:W4:Y:S01]  /*2730*/  MUFU.EX2 R172, R172 ;  /* 0x000000ac00ac7308 */ /* 0x000f220000000800 */
[----:B------:R5:W-:Y:S01]  /*2740*/  BAR.SYNC.DEFER_BLOCKING R187, 0x100 ;  /* 0x000400bb0000751d */ /* 0x000be20000010000 */
[----:B-1----:R-:W-:Y:S01]  /*2750*/  F2FP.BF16.F32.PACK_AB R152, R166, R167 ;  /* 0x000000a7a698723e */ /* 0x002fe200000010ff */
[--C-:B------:R-:W-:Y:S01]  /*2760*/  FFMA.FTZ R192, R7, UR27, -R180.reuse ;  /* 0x0000001b07c07c23 */ /* 0x100fe200080108b4 */
[--C-:B------:R-:W-:Y:S01]  /*2770*/  FFMA.FTZ R7, R8, UR27, -R180.reuse ;  /* 0x0000001b08077c23 */ /* 0x100fe200080108b4 */
[--C-:B------:R-:W-:Y:S01]  /*2780*/  FFMA.FTZ R188, R188, UR27, -R181.reuse ;  /* 0x0000001bbcbc7c23 */ /* 0x100fe200080108b5 */
[--C-:B------:R-:W-:Y:S01]  /*2790*/  FFMA.FTZ R195, R194, UR27, -R181.reuse ;  /* 0x0000001bc2c37c23 */ /* 0x100fe200080108b5 */
[--C-:B------:R-:W-:Y:S01]  /*27a0*/  FFMA.FTZ R5, R5, UR27, -R180.reuse ;  /* 0x0000001b05057c23 */ /* 0x100fe200080108b4 */
[----:B------:R-:W-:Y:S01]  /*27b0*/  MUFU.EX2 R168, R168 ;  /* 0x000000a800a87308 */ /* 0x000fe20000000800 */
[--C-:B-----5:R-:W-:Y:S01]  /*27c0*/  FFMA.FTZ R187, R196, UR27, -R181.reuse ;  /* 0x0000001bc4bb7c23 */ /* 0x120fe200080108b5 */
[--C-:B------:R-:W-:Y:S01]  /*27d0*/  FFMA.FTZ R8, R11, UR27, -R180.reuse ;  /* 0x0000001b0b087c23 */ /* 0x100fe200080108b4 */
[--C-:B------:R-:W-:Y:S01]  /*27e0*/  FFMA.FTZ R11, R13, UR27, -R181.reuse ;  /* 0x0000001b0d0b7c23 */ /* 0x100fe200080108b5 */
[--C-:B------:R-:W-:Y:S01]  /*27f0*/  FFMA.FTZ R13, R20, UR27, -R181.reuse ;  /* 0x0000001b140d7c23 */ /* 0x100fe200080108b5 */
[--C-:B------:R-:W-:Y:S01]  /*2800*/  FFMA.FTZ R10, R10, UR27, -R181.reuse ;  /* 0x0000001b0a0a7c23 */ /* 0x100fe200080108b5 */
[--C-:B------:R-:W-:Y:S01]  /*2810*/  FFMA.FTZ R20, R157, UR27, -R181.reuse ;  /* 0x0000001b9d147c23 */ /* 0x100fe200080108b5 */
[--C-:B------:R-:W-:Y:S01]  /*2820*/  FFMA.FTZ R9, R9, UR27, -R180.reuse ;  /* 0x0000001b09097c23 */ /* 0x100fe200080108b4 */
[----:B------:R-:W1:Y:S01]  /*2830*/  MUFU.EX2 R173, R173 ;  /* 0x000000ad00ad7308 */ /* 0x000e620000000800 */
[----:B----4-:R-:W-:Y:S01]  /*2840*/  F2FP.BF16.F32.PACK_AB R154, R172, R169 ;  /* 0x000000a9ac9a723e */ /* 0x010fe200000010ff */
[--C-:B------:R-:W-:Y:S01]  /*2850*/  FFMA.FTZ R12, R12, UR27, -R180.reuse ;  /* 0x0000001b0c0c7c23 */ /* 0x100fe200080108b4 */
[--C-:B------:R-:W-:Y:S01]  /*2860*/  FFMA.FTZ R15, R15, UR27, -R180.reuse ;  /* 0x0000001b0f0f7c23 */ /* 0x100fe200080108b4 */
[--C-:B------:R-:W-:Y:S01]  /*2870*/  FFMA.FTZ R194, R161, UR27, -R180.reuse ;  /* 0x0000001ba1c27c23 */ /* 0x100fe200080108b4 */
[--C-:B------:R-:W-:Y:S01]  /*2880*/  FFMA.FTZ R157, R158, UR27, -R181.reuse ;  /* 0x0000001b9e9d7c23 */ /* 0x100fe200080108b5 */
[--C-:B------:R-:W-:Y:S01]  /*2890*/  FFMA.FTZ R158, R162, UR27, -R181.reuse ;  /* 0x0000001ba29e7c23 */ /* 0x100fe200080108b5 */
[--C-:B------:R-:W-:Y:S01]  /*28a0*/  FFMA.FTZ R162, R164, UR27, -R180.reuse ;  /* 0x0000001ba4a27c23 */ /* 0x100fe200080108b4 */
        /* <DEDUP_REMOVED lines=8> */
[----:B------:R-:W4:Y:S01]  /*2930*/  MUFU.EX2 R171, R171 ;  /* 0x000000ab00ab7308 */ /* 0x000f220000000800 */
[----:B-1----:R-:W-:Y:S01]  /*2940*/  F2FP.BF16.F32.PACK_AB R153, R173, R168 ;  /* 0x000000a8ad99723e */ /* 0x002fe200000010ff */
[--C-:B------:R-:W-:Y:S01]  /*2950*/  FFMA.FTZ R163, R165, UR27, -R181.reuse ;  /* 0x0000001ba5a37c23 */ /* 0x100fe200080108b5 */
[--C-:B------:R-:W-:Y:S01]  /*2960*/  FFMA.FTZ R165, R175, UR27, -R180.reuse ;  /* 0x0000001bafa57c23 */ /* 0x100fe200080108b4 */
[--C-:B------:R-:W-:Y:S01]  /*2970*/  FFMA.FTZ R175, R178, UR27, -R180.reuse ;  /* 0x0000001bb2af7c23 */ /* 0x100fe200080108b4 */
[----:B------:R-:W-:Y:S01]  /*2980*/  FFMA.FTZ R156, R156, UR27, -R181 ;  /* 0x0000001b9c9c7c23 */ /* 0x000fe200080108b5 */
[--C-:B------:R-:W-:Y:S01]  /*2990*/  FFMA.FTZ R176, R177, UR27, -R180.reuse ;  /* 0x0000001bb1b07c23 */ /* 0x100fe200080108b4 */
[----:B------:R-:W-:Y:S01]  /*29a0*/  FFMA.FTZ R178, R183, UR27, -R180 ;  /* 0x0000001bb7b27c23 */ /* 0x000fe200080108b4 */
[----:B------:R-:W-:Y:S01]  /*29b0*/  MUFU.EX2 R182, R182 ;  /* 0x000000b600b67308 */ /* 0x000fe20000000800 */
[----:B------:R-:W-:Y:S01]  /*29c0*/  FADD.FTZ R166, R167, R166 ;  /* 0x000000a6a7a67221 */ /* 0x000fe20000010000 */
[----:B------:R-:W-:Y:S01]  /*29d0*/  FADD.FTZ R173, R168, R173 ;  /* 0x000000ada8ad7221 */ /* 0x000fe20000010000 */
[----:B------:R-:W-:-:S02]  /*29e0*/  @!P1 VIADD R174, R174, 0x32460 ;  /* 0x00032460aeae9836 */ /* 0x000fc40000000000 */
[----:B------:R-:W-:-:S03]  /*29f0*/  FADD.FTZ R169, R169, R166 ;  /* 0x000000a6a9a97221 */ /* 0x000fc60000010000 */
[----:B------:R-:W1:Y:S01]  /*2a00*/  MUFU.EX2 R185, R185 ;  /* 0x000000b900b97308 */ /* 0x000e620000000800 */
[C---:B----4-:R-:W-:Y:S01]  /*2a10*/  F2FP.BF16.F32.PACK_AB R155, R171.reuse, R170 ;  /* 0x000000aaab9b723e */ /* 0x050fe200000010ff */
[----:B------:R-:W-:Y:S01]  /*2a20*/  FADD.FTZ R170, R170, R173 ;  /* 0x000000adaaaa7221 */ /* 0x000fe20000010000 */
[----:B------:R-:W-:Y:S01]  /*2a30*/  FADD.FTZ R169, R172, R169 ;  /* 0x000000a9aca97221 */ /* 0x000fe20000010000 */
[----:B------:R-:W-:Y:S01]  /*2a40*/  @!P1 PRMT R174, RZ, 0x654, R174 ;  /* 0x00000654ffae9816 */ /* 0x000fe200000000ae */
[----:B---3--:R-:W-:Y:S01]  /*2a50*/  WARPGROUP.ARRIVE ;  /* 0x00000000000079c5 */ /* 0x008fe20000000000 */
[----:B------:R-:W-:Y:S02]  /*2a60*/  FADD.FTZ R171, R171, R170 ;  /* 0x000000aaabab7221 */ /* 0x000fe40000010000 */
[----:B------:R-:W-:Y:S03]  /*2a70*/  MUFU.EX2 R184, R184 ;  /* 0x000000b800b87308 */ /* 0x000fe60000000800 */
[----:B------:R-:W-:Y:S01]  /*2a80*/  HGMMA.64x256x16.F32.BF16 R24, R152, gdesc[UR4].tnspB, RZ, !UPT, gsb0 ;  /* 0x43e0000498187df0 */ /* 0x000fe2000c0018ff */
[----:B------:R-:W-:Y:S01]  /*2a90*/  UIADD3 UR6, UR10, 0x80, URZ ;  /* 0x000000800a067890 */ /* 0x000fe2000fffe03f */
[----:B------:R-:W-:-:S03]  /*2aa0*/  UMOV UR7, 0x40000040 ;  /* 0x4000004000077882 */ /* 0x000fc60000000000 */
[----:B------:R-:W-:Y:S08]  /*2ab0*/  MUFU.EX2 R187, R187 ;  /* 0x000000bb00bb7308 */ /* 0x000ff00000000800 */
[----:B------:R-:W-:Y:S08]  /*2ac0*/  MUFU.EX2 R6, R6 ;  /* 0x0000000600067308 */ /* 0x000ff00000000800 */
[----:B------:R-:W3:Y:S08]  /*2ad0*/  MUFU.EX2 R189, R189 ;  /* 0x000000bd00bd7308 */ /* 0x000ef00000000800 */
[----:B------:R-:W-:Y:S08]  /*2ae0*/  MUFU.EX2 R186, R186 ;  /* 0x000000ba00ba7308 */ /* 0x000ff00000000800 */
[----:B------:R-:W4:Y:S08]  /*2af0*/  MUFU.EX2 R191, R191 ;  /* 0x000000bf00bf7308 */ /* 0x000f300000000800 */
[----:B------:R-:W-:Y:S08]  /*2b00*/  MUFU.EX2 R188, R188 ;  /* 0x000000bc00bc7308 */ /* 0x000ff00000000800 */
[----:B------:R-:W5:Y:S08]  /*2b10*/  MUFU.EX2 R193, R193 ;  /* 0x000000c100c17308 */ /* 0x000f700000000800 */
[----:B------:R-:W-:Y:S08]  /*2b20*/  MUFU.EX2 R190, R190 ;  /* 0x000000be00be7308 */ /* 0x000ff00000000800 */
[----:B------:R-:W-:Y:S08]  /*2b30*/  MUFU.EX2 R195, R195 ;  /* 0x000000c300c37308 */ /* 0x000ff00000000800 */
[----:B------:R-:W-:Y:S08]  /*2b40*/  MUFU.EX2 R5, R5 ;  /* 0x0000000500057308 */ /* 0x000ff00000000800 */
[----:B------:R-:W2:Y:S08]  /*2b50*/  MUFU.EX2 R192, R192 ;  /* 0x000000c000c07308 */ /* 0x000eb00000000800 */
[----:B------:R-:W-:Y:S08]  /*2b60*/  MUFU.EX2 R7, R7 ;  /* 0x0000000700077308 */ /* 0x000ff00000000800 */
[----:B------:R-:W2:Y:S08]  /*2b70*/  MUFU.EX2 R8, R8 ;  /* 0x0000000800087308 */ /* 0x000eb00000000800 */
[----:B------:R-:W-:Y:S08]  /*2b80*/  MUFU.EX2 R10, R10 ;  /* 0x0000000a000a7308 */ /* 0x000ff00000000800 */
[----:B------:R-:W2:Y:S08]  /*2b90*/  MUFU.EX2 R11, R11 ;  /* 0x0000000b000b7308 */ /* 0x000eb00000000800 */
        /* <DEDUP_REMOVED lines=18> */
[----:B------:R-:W-:Y:S01]  /*2cc0*/  MUFU.EX2 R165, R165 ;  /* 0x000000a500a57308 */ /* 0x000fe20000000800 */
[----:B------:R-:W-:-:S02]  /*2cd0*/  WARPGROUP.DEPBAR.LE gsb0, 0x0 ;  /* 0x00008000000079c5 */ /* 0x000fc40000010000 */
[----:B-1----:R-:W-:Y:S01]  /*2ce0*/  F2FP.BF16.F32.PACK_AB R152, R185, R182 ;  /* 0x000000b6b998723e */ /* 0x002fe200000010ff */
[----:B------:R-:W-:Y:S01]  /*2cf0*/  FADD.FTZ R182, R182, R169 ;  /* 0x000000a9b6b67221 */ /* 0x000fe20000010000 */
[----:B---3--:R-:W-:Y:S01]  /*2d00*/  F2FP.BF16.F32.PACK_AB R153, R189, R6 ;  /* 0x00000006bd99723e */ /* 0x008fe200000010ff */
[----:B------:R-:W-:Y:S01]  /*2d10*/  FADD.FTZ R6, R6, R171 ;  /* 0x000000ab06067221 */ /* 0x000fe20000010000 */
[----:B------:R-:W-:Y:S01]  /*2d20*/  F2FP.BF16.F32.PACK_AB R154, R187, R184 ;  /* 0x000000b8bb9a723e */ /* 0x000fe200000010ff */
[----:B------:R-:W1:Y:S01]  /*2d30*/  MUFU.EX2 R176, R176 ;  /* 0x000000b000b07308 */ /* 0x000e620000000800 */
[----:B----4-:R-:W-:Y:S01]  /*2d40*/  F2FP.BF16.F32.PACK_AB R155, R191, R186 ;  /* 0x000000babf9b723e */ /* 0x010fe200000010ff */
[----:B------:R-:W-:Y:S01]  /*2d50*/  FADD.FTZ R185, R185, R182 ;  /* 0x000000b6b9b97221 */ /* 0x000fe20000010000 */
[----:B------:R-:W-:Y:S02]  /*2d60*/  FADD.FTZ R189, R189, R6 ;  /* 0x00000006bdbd7221 */ /* 0x000fe40000010000 */
[----:B------:R-:W-:Y:S01]  /*2d70*/  WARPGROUP.ARRIVE ;  /* 0x00000000000079c5 */ /* 0x000fe20000000000 */
[----:B------:R-:W-:Y:S01]  /*2d80*/  FADD.FTZ R184, R184, R185 ;  /* 0x000000b9b8b87221 */ /* 0x000fe20000010000 */
[----:B------:R-:W-:Y:S01]  /*2d90*/  FADD.FTZ R186, R186, R189 ;  /* 0x000000bdbaba7221 */ /* 0x000fe20000010000 */
[----:B------:R-:W-:Y:S02]  /*2da0*/  MUFU.EX2 R175, R175 ;  /* 0x000000af00af7308 */ /* 0x000fe40000000800 */
[----:B------:R-:W-:Y:S01]  /*2db0*/  FADD.FTZ R187, R187, R184 ;  /* 0x000000b8bbbb7221 */ /* 0x000fe20000010000 */
[----:B------:R-:W-:Y:S01]  /*2dc0*/  HGMMA.64x256x16.F32.BF16 R24, R152, gdesc[UR4].tnspB, R24, gsb0 ;  /* 0x43e0000498187df0 */ /* 0x000fe20008001818 */
[----:B------:R-:W-:Y:S01]  /*2dd0*/  UIADD3 UR6, UR10, 0x100, URZ ;  /* 0x000001000a067890 */ /* 0x000fe2000fffe03f */
[----:B------:R-:W-:Y:S01]  /*2de0*/  FADD.FTZ R186, R191, R186 ;  /* 0x000000babfba7221 */ /* 0x000fe20000010000 */
[----:B------:R-:W-:-:S02]  /*2df0*/  UMOV UR7, 0x40000040 ;  /* 0x4000004000077882 */ /* 0x000fc40000000000 */
[----:B------:R-:W3:Y:S01]  /*2e00*/  MUFU.EX2 R178, R178 ;  /* 0x000000b200b27308 */ /* 0x000ee20000000800 */
[----:B------:R-:W-:Y:S02]  /*2e10*/  WARPGROUP.DEPBAR.LE gsb0, 0x0 ;  /* 0x00008000000079c5 */ /* 0x000fe40000010000 */
[----:B-----5:R-:W-:Y:S01]  /*2e20*/  F2FP.BF16.F32.PACK_AB R152, R193, R188 ;  /* 0x000000bcc198723e */ /* 0x020fe200000010ff */
[----:B------:R-:W-:Y:S01]  /*2e30*/  FADD.FTZ R188, R188, R187 ;  /* 0x000000bbbcbc7221 */ /* 0x000fe20000010000 */
[----:B--2---:R-:W-:Y:S01]  /*2e40*/  F2FP.BF16.F32.PACK_AB R153, R192, R5 ;  /* 0x00000005c099723e */ /* 0x004fe200000010ff */
[----:B------:R-:W-:Y:S01]  /*2e50*/  FADD.FTZ R5, R5, R186 ;  /* 0x000000ba05057221 */ /* 0x000fe20000010000 */
[----:B------:R-:W-:Y:S01]  /*2e60*/  F2FP.BF16.F32.PACK_AB R154, R195, R190 ;  /* 0x000000bec39a723e */ /* 0x000fe200000010ff */
[----:B------:R-:W-:Y:S01]  /*2e70*/  FADD.FTZ R193, R193, R188 ;  /* 0x000000bcc1c17221 */ /* 0x000fe20000010000 */
[----:B------:R-:W-:Y:S01]  /*2e80*/  F2FP.BF16.F32.PACK_AB R155, R8, R7 ;  /* 0x00000007089b723e */ /* 0x000fe200000010ff */
[----:B------:R-:W-:-:S02]  /*2e90*/  FADD.FTZ R192, R192, R5 ;  /* 0x00000005c0c07221 */ /* 0x000fc40000010000 */
[----:B------:R-:W-:Y:S01]  /*2ea0*/  FADD.FTZ R190, R190, R193 ;  /* 0x000000c1bebe7221 */ /* 0x000fe20000010000 */
[----:B------:R-:W-:Y:S01]  /*2eb0*/  WARPGROUP.ARRIVE ;  /* 0x00000000000079c5 */ /* 0x000fe20000000000 */
[----:B------:R-:W-:Y:S02]  /*2ec0*/  FADD.FTZ R7, R7, R192 ;  /* 0x000000c007077221 */ /* 0x000fe40000010000 */
[----:B------:R-:W-:Y:S02]  /*2ed0*/  FADD.FTZ R195, R195, R190 ;  /* 0x000000bec3c37221 */ /* 0x000fe40000010000 */
[----:B------:R-:W-:-:S05]  /*2ee0*/  FADD.FTZ R8, R8, R7 ;  /* 0x0000000708087221 */ /* 0x000fca0000010000 */
[----:B------:R-:W-:Y:S01]  /*2ef0*/  HGMMA.64x256x16.F32.BF16 R24, R152, gdesc[UR4].tnspB, R24, gsb0 ;  /* 0x43e0000498187df0 */ /* 0x000fe20008001818 */
[----:B------:R-:W-:Y:S01]  /*2f00*/  UIADD3 UR6, UR10, 0x180, URZ ;  /* 0x000001800a067890 */ /* 0x000fe2000fffe03f */
[----:B------:R-:W-:Y:S01]  /*2f10*/  UMOV UR7, 0x40000040 ;  /* 0x4000004000077882 */ /* 0x000fe20000000000 */
[----:B------:R-:W-:Y:S02]  /*2f20*/  WARPGROUP.DEPBAR.LE gsb0, 0x0 ;  /* 0x00008000000079c5 */ /* 0x000fe40000010000 */
[----:B------:R-:W-:Y:S01]  /*2f30*/  F2FP.BF16.F32.PACK_AB R152, R11, R10 ;  /* 0x0000000a0b98723e */ /* 0x000fe200000010ff */
[----:B------:R-:W-:Y:S01]  /*2f40*/  FADD.FTZ R10, R10, R195 ;  /* 0x000000c30a0a7221 */ /* 0x000fe20000010000 */
[----:B------:R-:W-:Y:S01]  /*2f50*/  F2FP.BF16.F32.PACK_AB R153, R12, R9 ;  /* 0x000000090c99723e */ /* 0x000fe200000010ff */
        /* <DEDUP_REMOVED lines=9> */
[----:B------:R-:W-:-:S08]  /*2ff0*/  FADD.FTZ R194, R194, R15 ;  /* 0x0000000fc2c27221 */ /* 0x000fd00000010000 */
        /* <DEDUP_REMOVED lines=23> */
[----:B-1----:R-:W-:Y:S01]  /*3170*/  F2FP.BF16.F32.PACK_AB R153, R176, R165 ;  /* 0x000000a5b099723e */ /* 0x002fe200000010ff */
[----:B------:R-:W-:Y:S01]  /*3180*/  FADD.FTZ R165, R165, R164 ;  /* 0x000000a4a5a57221 */ /* 0x000fe20000010000 */
[----:B------:R-:W-:Y:S01]  /*3190*/  F2FP.BF16.F32.PACK_AB R154, R163, R160 ;  /* 0x000000a0a39a723e */ /* 0x000fe200000010ff */
[----:B------:R-:W-:Y:S01]  /*31a0*/  FADD.FTZ R179, R179, R156 ;  /* 0x0000009cb3b37221 */ /* 0x000fe20000010000 */
[----:B---3--:R-:W-:Y:S01]  /*31b0*/  F2FP.BF16.F32.PACK_AB R155, R178, R175 ;  /* 0x000000afb29b723e */ /* 0x008fe200000010ff */
[----:B------:R-:W-:-:S02]  /*31c0*/  FADD.FTZ R176, R176, R165 ;  /* 0x000000a5b0b07221 */ /* 0x000fc40000010000 */
[----:B------:R-:W-:Y:S01]  /*31d0*/  FADD.FTZ R160, R160, R179 ;  /* 0x000000b3a0a07221 */ /* 0x000fe20000010000 */
[----:B------:R-:W-:Y:S01]  /*31e0*/  WARPGROUP.ARRIVE ;  /* 0x00000000000079c5 */ /* 0x000fe20000000000 */
[----:B------:R-:W-:Y:S02]  /*31f0*/  FADD.FTZ R7, R175, R176 ;  /* 0x000000b0af077221 */ /* 0x000fe40000010000 */
[----:B------:R-:W-:Y:S02]  /*3200*/  FADD.FTZ R5, R163, R160 ;  /* 0x000000a0a3057221 */ /* 0x000fe40000010000 */
[----:B------:R-:W-:-:S08]  /*3210*/  FADD.FTZ R7, R178, R7 ;  /* 0x00000007b2077221 */ /* 0x000fd00000010000 */
[----:B------:R-:W-:Y:S03]  /*3220*/  HGMMA.64x256x16.F32.BF16 R24, R152, gdesc[UR4].tnspB, R24, gsb0 ;  /* 0x43e0000498187df0 */ /* 0x000fe60008001818 */
[----:B------:R-:W-:Y:S02]  /*3230*/  WARPGROUP.DEPBAR.LE gsb0, 0x0 ;  /* 0x00008000000079c5 */ /* 0x000fe40000010000 */
[----:B------:R1:W-:Y:S01]  /*3240*/  @!P1 SYNCS.ARRIVE.TRANS64.RED.A1T0 RZ, [R174+URZ], RZ ;  /* 0x000000ffaeff99a7 */ /* 0x0003e2000810043f */
[----:B------:R-:W-:Y:S05]  /*3250*/  @!P2 BRA `(.L_x_134) ;  /* 0x0000002000f8a947 */ /* 0x000fea0003800000 */
[----:B------:R-:W-:Y:S01]  /*3260*/  IMAD.MOV.U32 R12, RZ, RZ, R3 ;  /* 0x000000ffff0c7224 */ /* 0x000fe200078e0003 */
[----:B------:R-:W-:Y:S01]  /*3270*/  UIADD3 UR45, UR45, -0x2, URZ ;  /* 0xfffffffe2d2d7890 */ /* 0x000fe2000fffe03f */
[----:B------:R-:W-:Y:S01]  /*3280*/  IMAD.MOV.U32 R9, RZ, RZ, R0 ;  /* 0x000000ffff097224 */ /* 0x000fe200078e0000 */
[----:B------:R-:W-:-:S10]  /*3290*/  ULDC UR27, c[0x0][0xa80] ;  /* 0x0002a000001b7ab9 */ /* 0x000fd40000000800 */
.L_x_143:
        /* <DEDUP_REMOVED lines=8> */
[----:B--2---:R-:W-:Y:S11]  /*3320*/  @!P0 BRA `(.L_x_135) ;  /* 0x0000000000048947 */ /* 0x004ff60003800000 */
[----:B------:R-:W-:Y:S01]  /*3330*/  BPT.TRAP 0x1 ;  /* 0x000000040000795c */ /* 0x000fe20000300000 */
.L_x_135:
[----:B------:R-:W-:Y:S01]  /*3340*/  ULEA UR28, UR39, UR41, 0x3 ;  /* 0x00000029271c7291 */ /* 0x000fe2000f8e183f */
[----:B------:R-:W-:-:S04]  /*3350*/  MOV R0, UR38 ;  /* 0x0000002600007c02 */ /* 0x000fc80008000f00 */
[----:B------:R-:W-:-:S04]  /*3360*/  SHF.L.U32 R0, R0, 0x1f, RZ ;  /* 0x0000001f00007819 */ /* 0x000fc800000006ff */
[----:B------:R2:W3:Y:S01]  /*3370*/  SYNCS.PHASECHK.TRANS64.TRYWAIT P3, [UR28+0x32430], R0 ;  /* 0x03243000ff0075a7 */ /* 0x0004e2000806015c */
[----:B------:R-:W-:Y:S05]  /*3380*/  @!P0 BRA `(.L_x_136) ;  /* 0x0000000000048947 */ /* 0x000fea0003800000 */
[----:B------:R-:W-:Y:S01]  /*3390*/  BPT.TRAP 0x1 ;  /* 0x000000040000795c */ /* 0x000fe20000300000 */
.L_x_136:
[----:B---3--:R-:W-:Y:S05]  /*33a0*/  @P3 BRA `(.L_x_137) ;  /* 0x0000000000083947 */ /* 0x008fea0003800000 */
[----:B------:R-:W3:Y:S02]  /*33b0*/  SYNCS.PHASECHK.TRANS64.TRYWAIT P3, [UR28+0x32430], R0 ;  /* 0x03243000ff0075a7 */ /* 0x000ee4000806015c */
[----:B---3--:R-:W-:Y:S05]  /*33c0*/  @!P3 BRA `(.L_x_138) ;  /* 0x0000006c0044b947 */ /* 0x008fea0003800000 */
.L_x_137:
[----:B------:R-:W-:Y:S01]  /*33d0*/  UIMAD UR6, UR39, 0x300, UR24 ;  /* 0x00000300270678a4 */ /* 0x000fe2000f8e0218 */
[----:B-1----:R-:W-:Y:S01]  /*33e0*/  WARPGROUP.ARRIVE ;  /* 0x00000000000079c5 */ /* 0x002fe20000000000 */
        /* <DEDUP_REMOVED lines=18> */
[----:B------:R-:W-:Y:S05]  /*3510*/  @!P0 BRA `(.L_x_139) ;  /* 0x0000000000048947 */ /* 0x000fea0003800000 */
[----:B------:R-:W-:Y:S01]  /*3520*/  BPT.TRAP 0x1 ;  /* 0x000000040000795c */ /* 0x000fe20000300000 */
.L_x_139:
[----:B------:R1:W4:Y:S01]  /*3530*/  SYNCS.PHASECHK.TRANS64.TRYWAIT P3, [UR28+0x32450], R0 ;  /* 0x03245000ff0075a7 */ /* 0x000322000806015c */
[----:B------:R-:W-:Y:S05]  /*3540*/  @!P0 BRA `(.L_x_140) ;  /* 0x0000000000048947 */ /* 0x000fea0003800000 */
[----:B------:R-:W-:Y:S01]  /*3550*/  BPT.TRAP 0x1 ;  /* 0x000000040000795c */ /* 0x000fe20000300000 */
.L_x_140:
[----:B----4-:R-:W-:Y:S05]  /*3560*/  @P3 BRA `(.L_x_141) ;  /* 0x0000000000083947 */ /* 0x010fea0003800000 */
[----:B------:R-:W4:Y:S02]  /*3570*/  SYNCS.PHASECHK.TRANS64.TRYWAIT P3, [UR28+0x32450], R0 ;  /* 0x03245000ff0075a7 */ /* 0x000f24000806015c */
[----:B----4-:R-:W-:Y:S05]  /*3580*/  @!P3 BRA `(.L_x_142) ;  /* 0x0000006800ecb947 */ /* 0x010fea0003800000 */
.L_x_141:
[----:B------:R-:W-:Y:S01]  /*3590*/  ULEA UR6, UR44, UR41, 0xd ;  /* 0x000000292c067291 */ /* 0x000fe2000f8e683f */
[----:B------:R-:W-:Y:S01]  /*35a0*/  WARPGROUP.ARRIVE ;  /* 0x00000000000079c5 */ /* 0x000fe20000000000 */
[----:B------:R-:W-:Y:S01]  /*35b0*/  UIMAD UR7, UR39, 0xc00, UR25 ;  /* 0x00000c00270778a4 */ /* 0x000fe2000f8e0219 */
[----:B------:R-:W-:Y:S01]  /*35c0*/  IMAD.U32 R20, RZ, RZ, UR28 ;  /* 0x0000001cff147e24 */ /* 0x000fe2000f8e00ff */
[----:B------:R-:W-:Y:S01]  /*35d0*/  UIADD3 UR6, UR6, 0x22400, URZ ;  /* 0x0002240006067890 */ /* 0x000fe2000fffe03f */
[----:B------:R-:W-:Y:S01]  /*35e0*/  UMOV UR23, 0x40000040 ;  /* 0x4000004000177882 */ /* 0x000fe20000000000 */
[----:B------:R-:W-:Y:S02]  /*35f0*/  UMOV UR21, 0x40000040 ;  /* 0x4000004000157882 */ /* 0x000fe40000000000 */
[----:B------:R-:W-:Y:S01]  /*3600*/  USHF.R.U32.HI UR6, URZ, 0x4, UR6 ;  /* 0x000000043f067899 */ /* 0x000fe20008011606 */
[C---:B------:R-:W-:Y:S01]  /*3610*/  @!P1 VIADD R21, R20.reuse, 0x32440 ;  /* 0x0003244014159836 */ /* 0x040fe20000000000 */
[----:B------:R-:W-:Y:S01]  /*3620*/  UMOV UR22, UR7 ;  /* 0x0000000700167c82 */ /* 0x000fe20008000000 */
[----:B------:R-:W-:Y:S01]  /*3630*/  UIMAD UR10, UR39, 0xc00, UR26 ;  /* 0x00000c00270a78a4 */ /* 0x000fe2000f8e021a */
[----:B------:R-:W-:Y:S01]  /*3640*/  @!P1 VIADD R20, R20, 0x32460 ;  /* 0x0003246014149836 */ /* 0x000fe20000000000 */
[----:B------:R-:W-:-:S04]  /*3650*/  ULOP3.LUT UR6, UR6, 0x3fff, URZ, 0xc0, !UPT ;  /* 0x00003fff06067892 */ /* 0x000fc8000f8ec03f */
[----:B------:R-:W-:Y:S01]  /*3660*/  ULOP3.LUT UR6, UR6, 0x10000, URZ, 0xfc, !UPT ;  /* 0x0001000006067892 */ /* 0x000fe2000f8efc3f */
[----:B------:R-:W-:-:S06]  /*3670*/  @!P1 PRMT R20, RZ, 0x654, R20 ;  /* 0x00000654ff149816 */ /* 0x000fcc0000000014 */
[----:B------:R-:W-:Y:S02]  /*3680*/  UMOV UR20, UR6 ;  /* 0x0000000600147c82 */ /* 0x000fe40008000000 */
        /* <DEDUP_REMOVED lines=103> */
[----:B------:R-:W-:Y:S01]  /*3d00*/  UMOV UR6, UR10 ;  /* 0x0000000a00067c82 */ /* 0x000fe20008000000 */
[----:B------:R-:W-:Y:S01]  /*3d10*/  UMOV UR7, 0x40000040 ;  /* 0x4000004000077882 */ /* 0x000fe20000000000 */
[----:B------:R-:W-:Y:S02]  /*3d20*/  WARPGROUP.DEPBAR.LE gsb0, 0x0 ;  /* 0x00008000000079c5 */ /* 0x000fe40000010000 */
[----:B------:R-:W-:-:S06]  /*3d30*/  WARPGROUP.ARRIVE ;  /* 0x00000000000079c5 */ /* 0x000fcc0000000000 */
[----:B------:R-:W-:Y:S03]  /*3d40*/  HGMMA.64x96x16.F32.BF16 R152, gdesc[UR20], R152, gsb0 ;  /* 0x01600000149879f0 */ /* 0x000fe60008001898 */
[----:B------:R-:W-:Y:S02]  /*3d50*/  WARPGROUP.DEPBAR.LE gsb0, 0x0 ;  /* 0x00008000000079c5 */ /* 0x000fe40000010000 */
[----:B-123--:R-:W-:-:S04]  /*3d60*/  FMNMX.FTZ R0, R152, R9, !PT ;  /* 0x0000000998007209 */ /* 0x00efc80007810000 */
[----:B------:R-:W-:-:S04]  /*3d70*/  FMNMX.FTZ R3, R153, R0, !PT ;  /* 0x0000000099037209 */ /* 0x000fc80007810000 */
[----:B------:R-:W-:-:S04]  /*3d80*/  FMNMX.FTZ R0, R156, R3, !PT ;  /* 0x000000039c007209 */ /* 0x000fc80007810000 */
[----:B------:R-:W-:-:S04]  /*3d90*/  FMNMX.FTZ R3, R157, R0, !PT ;  /* 0x000000009d037209 */ /* 0x000fc80007810000 */
[----:B------:R-:W-:-:S04]  /*3da0*/  FMNMX.FTZ R0, R160, R3, !PT ;  /* 0x00000003a0007209 */ /* 0x000fc80007810000 */
[----:B------:R-:W-:Y:S02]  /*3db0*/  FMNMX.FTZ R3, R161, R0, !PT ;  /* 0x00000000a1037209 */ /* 0x000fe40007810000 */
[----:B------:R-:W-:Y:S02]  /*3dc0*/  FMNMX.FTZ R0, R154, R12, !PT ;  /* 0x0000000c9a007209 */ /* 0x000fe40007810000 */
[----:B------:R-:W-:Y:S02]  /*3dd0*/  FMNMX.FTZ R4, R164, R3, !PT ;  /* 0x00000003a4047209 */ /* 0x000fe40007810000 */
[----:B------:R-:W-:Y:S02]  /*3de0*/  FMNMX.FTZ R3, R155, R0, !PT ;  /* 0x000000009b037209 */ /* 0x000fe40007810000 */
[----:B------:R-:W-:Y:S02]  /*3df0*/  FMNMX.FTZ R11, R165, R4, !PT ;  /* 0x00000004a50b7209 */ /* 0x000fe40007810000 */
[----:B------:R-:W-:-:S02]  /*3e00*/  FMNMX.FTZ R0, R158, R3, !PT ;  /* 0x000000039e007209 */ /* 0x000fc40007810000 */
        /* <DEDUP_REMOVED lines=31> */
[----:B------:R-:W-:-:S03]  /*4000*/  FMNMX.FTZ R0, R190, R3, !PT ;  /* 0x00000003be007209 */ /* 0x000fc60007810000 */
[----:B------:R-:W1:Y:S01]  /*4010*/  SHFL.BFLY PT, R11, R4, 0x2, 0x1f ;  /* 0x0c401f00040b7f89 */ /* 0x000e6200000e0000 */
[----:B------:R-:W-:-:S04]  /*4020*/  FMNMX.FTZ R3, R191, R0, !PT ;  /* 0x00000000bf037209 */ /* 0x000fc80007810000 */
[----:B------:R-:W-:-:S04]  /*4030*/  FMNMX.FTZ R0, R194, R3, !PT ;  /* 0x00000003c2007209 */ /* 0x000fc80007810000 */
[----:B------:R-:W-:-:S04]  /*4040*/  FMNMX.FTZ R3, R195, R0, !PT ;  /* 0x00000000c3037209 */ /* 0x000fc80007810000 */
[----:B------:R-:W-:-:S04]  /*4050*/  FMNMX.FTZ R0, R198, R3, !PT ;  /* 0x00000003c6007209 */ /* 0x000fc80007810000 */
[----:B------:R-:W-:-:S05]  /*4060*/  FMNMX.FTZ R3, R199, R0, !PT ;  /* 0x00000000c7037209 */ /* 0x000fca0007810000 */
[----:B------:R-:W2:Y:S01]  /*4070*/  SHFL.BFLY PT, R0, R3, 0x2, 0x1f ;  /* 0x0c401f0003007f89 */ /* 0x000ea200000e0000 */
[----:B-1----:R-:W-:-:S05]  /*4080*/  FMNMX.FTZ R8, R4, R11, !PT ;  /* 0x0000000b04087209 */ /* 0x002fca0007810000 */
[----:B------:R-:W1:Y:S01]  /*4090*/  SHFL.BFLY PT, R11, R8, 0x1, 0x1f ;  /* 0x0c201f00080b7f89 */ /* 0x000e6200000e0000 */
[----:B--2---:R-:W-:-:S05]  /*40a0*/  FMNMX.FTZ R10, R3, R0, !PT ;  /* 0x00000000030a7209 */ /* 0x004fca0007810000 */
[----:B------:R-:W2:Y:S01]  /*40b0*/  SHFL.BFLY PT, R13, R10, 0x1, 0x1f ;  /* 0x0c201f000a0d7f89 */ /* 0x000ea200000e0000 */
[----:B-1----:R-:W-:-:S05]  /*40c0*/  FMNMX.FTZ R0, R8, R11, !PT ;  /* 0x0000000b08007209 */ /* 0x002fca0007810000 */
[C---:B------:R-:W-:Y:S01]  /*40d0*/  FADD.FTZ R4, -R0.reuse, R9 ;  /* 0x0000000900047221 */ /* 0x040fe20000010100 */
[----:B------:R-:W-:-:S03]  /*40e0*/  FMUL.FTZ R11, R0, UR27 ;  /* 0x0000001b000b7c20 */ /* 0x000fc60008410000 */
[----:B------:R-:W-:Y:S01]  /*40f0*/  FMUL.FTZ R4, R4, UR27 ;  /* 0x0000001b04047c20 */ /* 0x000fe20008410000 */
[--C-:B------:R-:W-:Y:S01]  /*4100*/  FFMA.FTZ R156, R156, UR27, -R11.reuse ;  /* 0x0000001b9c9c7c23 */ /* 0x100fe2000801080b */
[--C-:B------:R-:W-:Y:S01]  /*4110*/  FFMA.FTZ R9, R152, UR27, -R11.reuse ;  /* 0x0000001b98097c23 */ /* 0x100fe2000801080b */
[----:B------:R-:W-:Y:S01]  /*4120*/  FFMA.FTZ R8, R153, UR27, -R11 ;  /* 0x0000001b99087c23 */ /* 0x000fe2000801080b */
[----:B------:R1:W3:Y:S01]  /*4130*/  MUFU.EX2 R6, R4 ;  /* 0x0000000400067308 */ /* 0x0002e20000000800 */
[----:B------:R-:W-:Y:S01]  /*4140*/  VIADD R153, R18, 0x8 ;  /* 0x0000000812997836 */ /* 0x000fe20000000000 */
[----:B------:R-:W-:-:S06]  /*4150*/  @!P1 PRMT R152, RZ, 0x654, R21 ;  /* 0x00000654ff989816 */ /* 0x000fcc0000000015 */
[----:B------:R-:W-:Y:S01]  /*4160*/  MUFU.EX2 R9, R9 ;  /* 0x0000000900097308 */ /* 0x000fe20000000800 */
[----:B--2---:R-:W-:Y:S01]  /*4170*/  FMNMX.FTZ R3, R10, R13, !PT ;  /* 0x0000000d0a037209 */ /* 0x004fe20007810000 */
[----:B------:R-:W-:Y:S01]  /*4180*/  FFMA.FTZ R13, R157, UR27, -R11 ;  /* 0x0000001b9d0d7c23 */ /* 0x000fe2000801080b */
[----:B-1----:R-:W-:-:S03]  /*4190*/  IADD3 R4, -R18, 0xb, RZ ;  /* 0x0000000b12047810 */ /* 0x002fc60007ffe1ff */
[C---:B------:R-:W-:Y:S01]  /*41a0*/  FADD.FTZ R12, -R3.reuse, R12 ;  /* 0x0000000c030c7221 */ /* 0x040fe20000010100 */
[----:B------:R-:W-:Y:S01]  /*41b0*/  FMUL.FTZ R157, R3, UR27 ;  /* 0x0000001b039d7c20 */ /* 0x000fe20008410000 */
[----:B------:R1:W-:Y:S01]  /*41c0*/  MUFU.EX2 R10, R156 ;  /* 0x0000009c000a7308 */ /* 0x0003e20000000800 */
[----:B------:R2:W-:Y:S06]  /*41d0*/  BAR.ARV R4, 0x100 ;  /* 0x000400040000751d */ /* 0x0005ec0000002000 */
[----:B------:R-:W-:Y:S01]  /*41e0*/  FMUL.FTZ R12, R12, UR27 ;  /* 0x0000001b0c0c7c20 */ /* 0x000fe20008410000 */
[--C-:B------:R-:W-:Y:S01]  /*41f0*/  FFMA.FTZ R15, R154, UR27, -R157.reuse ;  /* 0x0000001b9a0f7c23 */ /* 0x100fe2000801089d */
[--C-:B------:R-:W-:Y:S01]  /*4200*/  FFMA.FTZ R14, R155, UR27, -R157.reuse ;  /* 0x0000001b9b0e7c23 */ /* 0x100fe2000801089d */
[--C-:B-1----:R-:W-:Y:S01]  /*4210*/  FFMA.FTZ R156, R159, UR27, -R157.reuse ;  /* 0x0000001b9f9c7c23 */ /* 0x102fe2000801089d */
[----:B------:R-:W-:Y:S01]  /*4220*/  FFMA.FTZ R158, R158, UR27, -R157 ;  /* 0x0000001b9e9e7c23 */ /* 0x000fe2000801089d */
[----:B------:R1:W-:Y:S01]  /*4230*/  @!P1 SYNCS.ARRIVE.TRANS64.RED.A1T0 RZ, [R152+URZ], RZ ;  /* 0x000000ff98ff99a7 */ /* 0x0003e2000810043f */
[----:B------:R-:W4:Y:S01]  /*4240*/  MUFU.EX2 R12, R12 ;  /* 0x0000000c000c7308 */ /* 0x000f220000000800 */
[-C--:B---3--:R-:W-:Y:S01]  /*4250*/  FMUL.FTZ R24, R24, R6.reuse ;  /* 0x0000000618187220 */ /* 0x088fe20000410000 */
[-C--:B------:R-:W-:Y:S01]  /*4260*/  FMUL.FTZ R25, R25, R6.reuse ;  /* 0x0000000619197220 */ /* 0x080fe20000410000 */
[-C--:B------:R-:W-:Y:S01]  /*4270*/  FMUL.FTZ R28, R28, R6.reuse ;  /* 0x000000061c1c7220 */ /* 0x080fe20000410000 */
[-C--:B------:R-:W-:Y:S01]  /*4280*/  FMUL.FTZ R29, R29, R6.reuse ;  /* 0x000000061d1d7220 */ /* 0x080fe20000410000 */
[-C--:B------:R-:W-:Y:S01]  /*4290*/  FMUL.FTZ R32, R32, R6.reuse ;  /* 0x0000000620207220 */ /* 0x080fe20000410000 */
[-C--:B------:R-:W-:Y:S01]  /*42a0*/  FMUL.FTZ R33, R33, R6.reuse ;  /* 0x0000000621217220 */ /* 0x080fe20000410000 */
[-C--:B------:R-:W-:Y:S01]  /*42b0*/  FMUL.FTZ R36, R36, R6.reuse ;  /* 0x0000000624247220 */ /* 0x080fe20000410000 */
[----:B------:R-:W1:Y:S01]  /*42c0*/  MUFU.EX2 R8, R8 ;  /* 0x0000000800087308 */ /* 0x000e620000000800 */
[-C--:B------:R-:W-:Y:S01]  /*42d0*/  FMUL.FTZ R37, R37, R6.reuse ;  /* 0x0000000625257220 */ /* 0x080fe20000410000 */
[-C--:B------:R-:W-:Y:S01]  /*42e0*/  FMUL.FTZ R40, R40, R6.reuse ;  /* 0x0000000628287220 */ /* 0x080fe20000410000 */
[-C--:B------:R-:W-:Y:S01]  /*42f0*/  FMUL.FTZ R41, R41, R6.reuse ;  /* 0x0000000629297220 */ /* 0x080fe20000410000 */
[-C--:B------:R-:W-:Y:S01]  /*4300*/  FMUL.FTZ R44, R44, R6.reuse ;  /* 0x000000062c2c7220 */ /* 0x080fe20000410000 */
[-C--:B------:R-:W-:Y:S01]  /*4310*/  FMUL.FTZ R45, R45, R6.reuse ;  /* 0x000000062d2d7220 */ /* 0x080fe20000410000 */
[-C--:B------:R-:W-:Y:S01]  /*4320*/  FMUL.FTZ R48, R48, R6.reuse ;  /* 0x0000000630307220 */ /* 0x080fe20000410000 */
[-C--:B------:R-:W-:Y:S01]  /*4330*/  FMUL.FTZ R49, R49, R6.reuse ;  /* 0x0000000631317220 */ /* 0x080fe20000410000 */
[----:B------:R-:W3:Y:S01]  /*4340*/  MUFU.EX2 R13, R13 ;  /* 0x0000000d000d7308 */ /* 0x000ee20000000800 */
        /* <DEDUP_REMOVED lines=15> */
[----:B------:R-:W5:Y:S01]  /*4440*/  MUFU.EX2 R14, R14 ;  /* 0x0000000e000e7308 */ /* 0x000f620000000800 */
[----:B------:R5:W-:Y:S01]  /*4450*/  BAR.SYNC.DEFER_BLOCKING R153, 0x100 ;  /* 0x000400990000751d */ /* 0x000be20000010000 */
[-C--:B------:R-:W-:Y:S01]  /*4460*/  FMUL.FTZ R80, R80, R6.reuse ;  /* 0x0000000650507220 */ /* 0x080fe20000410000 */
[-C--:B------:R-:W-:Y:S01]  /*4470*/  FMUL.FTZ R81, R81, R6.reuse ;  /* 0x0000000651517220 */ /* 0x080fe20000410000 */
[-C--:B------:R-:W-:Y:S01]  /*4480*/  FMUL.FTZ R84, R84, R6.reuse ;  /* 0x0000000654547220 */ /* 0x080fe20000410000 */
[-C--:B------:R-:W-:Y:S01]  /*4490*/  FMUL.FTZ R85, R85, R6.reuse ;  /* 0x0000000655557220 */ /* 0x080fe20000410000 */
[-C--:B------:R-:W-:Y:S01]  /*44a0*/  FMUL.FTZ R88, R88, R6.reuse ;  /* 0x0000000658587220 */ /* 0x080fe20000410000 */
[-C--:B------:R-:W-:Y:S01]  /*44b0*/  FMUL.FTZ R89, R89, R6.reuse ;  /* 0x0000000659597220 */ /* 0x080fe20000410000 */
[----:B------:R2:W-:Y:S01]  /*44c0*/  MUFU.EX2 R21, R158 ;  /* 0x0000009e00157308 */ /* 0x0005e20000000800 */
        /* <DEDUP_REMOVED lines=31> */
[-C--:B----4-:R-:W-:Y:S01]  /*46c0*/  FMUL.FTZ R26, R26, R12.reuse ;  /* 0x0000000c1a1a7220 */ /* 0x090fe20000410000 */
        /* <DEDUP_REMOVED lines=63> */
[----:B-1----:R-:W-:Y:S01]  /*4ac0*/  F2FP.BF16.F32.PACK_AB R152, R8, R9 ;  /* 0x000000090898723e */ /* 0x002fe200000010ff */
[--C-:B--2---:R-:W-:Y:S01]  /*4ad0*/  FFMA.FTZ R158, R160, UR27, -R11.reuse ;  /* 0x0000001ba09e7c23 */ /* 0x104fe2000801080b */
[----:B---3--:R-:W-:Y:S01]  /*4ae0*/  F2FP.BF16.F32.PACK_AB R154, R13, R10 ;  /* 0x0000000a0d9a723e */ /* 0x008fe200000010ff */
[--C-:B------:R-:W-:Y:S01]  /*4af0*/  FFMA.FTZ R159, R161, UR27, -R11.reuse ;  /* 0x0000001ba19f7c23 */ /* 0x100fe2000801080b */
[----:B-----5:R-:W-:Y:S01]  /*4b00*/  F2FP.BF16.F32.PACK_AB R153, R14, R15 ;  /* 0x0000000f0e99723e */ /* 0x020fe200000010ff */
[--C-:B------:R-:W-:Y:S01]  /*4b10*/  FFMA.FTZ R160, R164, UR27, -R11.reuse ;  /* 0x0000001ba4a07c23 */ /* 0x100fe2000801080b */
[----:B------:R-:W-:Y:S01]  /*4b20*/  F2FP.BF16.F32.PACK_AB R155, R156, R21 ;  /* 0x000000159c9b723e */ /* 0x000fe200000010ff */
[----:B------:R-:W-:Y:S01]  /*4b30*/  FFMA.FTZ R161, R165, UR27, -R11 ;  /* 0x0000001ba5a17c23 */ /* 0x000fe2000801080b */
[--C-:B------:R-:W-:Y:S01]  /*4b40*/  FFMA.FTZ R162, R162, UR27, -R157.reuse ;  /* 0x0000001ba2a27c23 */ /* 0x100fe2000801089d */
[--C-:B------:R-:W-:Y:S01]  /*4b50*/  FFMA.FTZ R163, R163, UR27, -R157.reuse ;  /* 0x0000001ba3a37c23 */ /* 0x100fe2000801089d */
[----:B------:R-:W-:Y:S01]  /*4b60*/  WARPGROUP.ARRIVE ;  /* 0x00000000000079c5 */ /* 0x000fe20000000000 */
[--C-:B------:R-:W-:Y:S01]  /*4b70*/  FFMA.FTZ R164, R166, UR27, -R157.reuse ;  /* 0x0000001ba6a47c23 */ /* 0x100fe2000801089d */
[----:B------:R-:W-:Y:S01]  /*4b80*/  FFMA.FTZ R165, R167, UR27, -R157 ;  /* 0x0000001ba7a57c23 */ /* 0x000fe2000801089d */
[----:B------:R-:W-:Y:S01]  /*4b90*/  MUFU.EX2 R158, R158 ;  /* 0x0000009e009e7308 */ /* 0x000fe20000000800 */
[--C-:B------:R-:W-:Y:S01]  /*4ba0*/  FFMA.FTZ R166, R168, UR27, -R11.reuse ;  /* 0x0000001ba8a67c23 */ /* 0x100fe2000801080b */
[--C-:B------:R-:W-:Y:S01]  /*4bb0*/  FFMA.FTZ R167, R169, UR27, -R11.reuse ;  /* 0x0000001ba9a77c23 */ /* 0x100fe2000801080b */
[----:B------:R-:W-:Y:S01]  /*4bc0*/  HGMMA.64x256x16.F32.BF16 R24, R152, gdesc[UR4].tnspB, R24, gsb0 ;  /* 0x43e0000498187df0 */ /* 0x000fe20008001818 */
[----:B------:R-:W-:Y:S01]  /*4bd0*/  UIADD3 UR6, UR10, 0x80, URZ ;  /* 0x000000800a067890 */ /* 0x000fe2000fffe03f */
[--C-:B------:R-:W-:Y:S01]  /*4be0*/  FFMA.FTZ R168, R172, UR27, -R11.reuse ;  /* 0x0000001baca87c23 */ /* 0x100fe2000801080b */
[----:B------:R-:W-:Y:S01]  /*4bf0*/  UMOV UR7, 0x40000040 ;  /* 0x4000004000077882 */ /* 0x000fe20000000000 */
[----:B------:R-:W-:Y:S01]  /*4c00*/  FFMA.FTZ R169, R173, UR27, -R11 ;  /* 0x0000001bada97c23 */ /* 0x000fe2000801080b */
[----:B------:R-:W1:Y:S01]  /*4c10*/  MUFU.EX2 R159, R159 ;  /* 0x0000009f009f7308 */ /* 0x000e620000000800 */
[--C-:B------:R-:W-:Y:S01]  /*4c20*/  FFMA.FTZ R170, R170, UR27, -R157.reuse ;  /* 0x0000001baaaa7c23 */ /* 0x100fe2000801089d */
[--C-:B------:R-:W-:Y:S01]  /*4c30*/  FFMA.FTZ R171, R171, UR27, -R157.reuse ;  /* 0x0000001babab7c23 */ /* 0x100fe2000801089d */
[--C-:B------:R-:W-:Y:S01]  /*4c40*/  FFMA.FTZ R172, R174, UR27, -R157.reuse ;  /* 0x0000001baeac7c23 */ /* 0x100fe2000801089d */
[----:B------:R-:W-:Y:S01]  /*4c50*/  FFMA.FTZ R173, R175, UR27, -R157 ;  /* 0x0000001bafad7c23 */ /* 0x000fe2000801089d */
[--C-:B------:R-:W-:Y:S01]  /*4c60*/  FFMA.FTZ R174, R176, UR27, -R11.reuse ;  /* 0x0000001bb0ae7c23 */ /* 0x100fe2000801080b */
[--C-:B------:R-:W-:Y:S01]  /*4c70*/  FFMA.FTZ R175, R177, UR27, -R11.reuse ;  /* 0x0000001bb1af7c23 */ /* 0x100fe2000801080b */
[--C-:B------:R-:W-:Y:S01]  /*4c80*/  FFMA.FTZ R176, R180, UR27, -R11.reuse ;  /* 0x0000001bb4b07c23 */ /* 0x100fe2000801080b */
[----:B------:R-:W-:Y:S01]  /*4c90*/  MUFU.EX2 R160, R160 ;  /* 0x000000a000a07308 */ /* 0x000fe20000000800 */
[----:B------:R-:W-:Y:S01]  /*4ca0*/  FFMA.FTZ R177, R181, UR27, -R11 ;  /* 0x0000001bb5b17c23 */ /* 0x000fe2000801080b */
[--C-:B------:R-:W-:Y:S01]  /*4cb0*/  FFMA.FTZ R178, R178, UR27, -R157.reuse ;  /* 0x0000001bb2b27c23 */ /* 0x100fe2000801089d */
[--C-:B------:R-:W-:Y:S01]  /*4cc0*/  FFMA.FTZ R179, R179, UR27, -R157.reuse ;  /* 0x0000001bb3b37c23 */ /* 0x100fe2000801089d */
[--C-:B------:R-:W-:Y:S01]  /*4cd0*/  FFMA.FTZ R180, R182, UR27, -R157.reuse ;  /* 0x0000001bb6b47c23 */ /* 0x100fe2000801089d */
[----:B------:R-:W-:Y:S01]  /*4ce0*/  FFMA.FTZ R181, R183, UR27, -R157 ;  /* 0x0000001bb7b57c23 */ /* 0x000fe2000801089d */
[--C-:B------:R-:W-:Y:S01]  /*4cf0*/  FFMA.FTZ R182, R184, UR27, -R11.reuse ;  /* 0x0000001bb8b67c23 */ /* 0x100fe2000801080b */
[--C-:B------:R-:W-:Y:S01]  /*4d00*/  FFMA.FTZ R183, R185, UR27, -R11.reuse ;  /* 0x0000001bb9b77c23 */ /* 0x100fe2000801080b */
[----:B------:R-:W-:Y:S01]  /*4d10*/  MUFU.EX2 R161, R161 ;  /* 0x000000a100a17308 */ /* 0x000fe20000000800 */
[--C-:B------:R-:W-:Y:S01]  /*4d20*/  FFMA.FTZ R184, R188, UR27, -R11.reuse ;  /* 0x0000001bbcb87c23 */ /* 0x100fe2000801080b */
[----:B------:R-:W-:Y:S01]  /*4d30*/  FFMA.FTZ R185, R189, UR27, -R11 ;  /* 0x0000001bbdb97c23 */ /* 0x000fe2000801080b */
[--C-:B------:R-:W-:Y:S01]  /*4d40*/  FFMA.FTZ R186, R186, UR27, -R157.reuse ;  /* 0x0000001bbaba7c23 */ /* 0x100fe2000801089d */
[--C-:B------:R-:W-:Y:S01]  /*4d50*/  FFMA.FTZ R187, R187, UR27, -R157.reuse ;  /* 0x0000001bbbbb7c23 */ /* 0x100fe2000801089d */
[--C-:B------:R-:W-:Y:S01]  /*4d60*/  FFMA.FTZ R188, R190, UR27, -R157.reuse ;  /* 0x0000001bbebc7c23 */ /* 0x100fe2000801089d */
[----:B------:R-:W-:Y:S01]  /*4d70*/  FFMA.FTZ R189, R191, UR27, -R157 ;  /* 0x0000001bbfbd7c23 */ /* 0x000fe2000801089d */
[--C-:B------:R-:W-:Y:S01]  /*4d80*/  FFMA.FTZ R191, R193, UR27, -R11.reuse ;  /* 0x0000001bc1bf7c23 */ /* 0x100fe2000801080b */
[----:B------:R-:W-:Y:S01]  /*4d90*/  MUFU.EX2 R162, R162 ;  /* 0x000000a200a27308 */ /* 0x000fe20000000800 */
[----:B------:R-:W-:Y:S01]  /*4da0*/  FFMA.FTZ R190, R192, UR27, -R11 ;  /* 0x0000001bc0be7c23 */ /* 0x000fe2000801080b */
[----:B------:R-:W-:Y:S01]  /*4db0*/  FFMA.FTZ R193, R194, UR27, -R157 ;  /* 0x0000001bc2c17c23 */ /* 0x000fe2000801089d */
[----:B------:R-:W-:Y:S01]  /*4dc0*/  FFMA.FTZ R192, R196, UR27, -R11 ;  /* 0x0000001bc4c07c23 */ /* 0x000fe2000801080b */
[----:B------:R-:W-:Y:S01]  /*4dd0*/  FFMA.FTZ R194, R195, UR27, -R157 ;  /* 0x0000001bc3c27c23 */ /* 0x000fe2000801089d */
[----:B------:R-:W-:Y:S01]  /*4de0*/  FFMA.FTZ R11, R197, UR27, -R11 ;  /* 0x0000001bc50b7c23 */ /* 0x000fe2000801080b */
[--C-:B------:R-:W-:Y:S01]  /*4df0*/  FFMA.FTZ R195, R198, UR27, -R157.reuse ;  /* 0x0000001bc6c37c23 */ /* 0x100fe2000801089d */
[----:B------:R-:W-:Y:S01]  /*4e00*/  FFMA.FTZ R196, R199, UR27, -R157 ;  /* 0x0000001bc7c47c23 */ /* 0x000fe2000801089d */
[----:B------:R-:W2:Y:S01]  /*4e10*/  MUFU.EX2 R163, R163 ;  /* 0x000000a300a37308 */ /* 0x000ea20000000800 */
[----:B------:R-:W-:Y:S01]  /*4e20*/  FFMA.FTZ R5, R6, R5, R9 ;  /* 0x0000000506057223 */ /* 0x000fe20000010009 */
[----:B------:R-:W-:Y:S01]  /*4e30*/  FFMA.FTZ R7, R12, R7, R15 ;  /* 0x000000070c077223 */ /* 0x000fe2000001000f */
[----:B------:R-:W-:-:S02]  /*4e40*/  IMAD.MOV.U32 R12, RZ, RZ, R3 ;  /* 0x000000ffff0c7224 */ /* 0x000fc400078e0003 */
[----:B------:R-:W-:Y:S01]  /*4e50*/  FADD.FTZ R5, R8, R5 ;  /* 0x0000000508057221 */ /* 0x000fe20000010000 */
[----:B------:R-:W-:Y:S01]  /*4e60*/  FADD.FTZ R14, R14, R7 ;  /* 0x000000070e0e7221 */ /* 0x000fe20000010000 */
[----:B------:R-:W-:Y:S01]  /*4e70*/  IMAD.MOV.U32 R9, RZ, RZ, R0 ;  /* 0x000000ffff097224 */ /* 0x000fe200078e0000 */
[----:B------:R-:W-:Y:S01]  /*4e80*/  MUFU.EX2 R164, R164 ;  /* 0x000000a400a47308 */ /* 0x000fe20000000800 */
[----:B------:R-:W-:Y:S01]  /*4e90*/  FADD.FTZ R10, R10, R5 ;  /* 0x000000050a0a7221 */ /* 0x000fe20000010000 */
[----:B------:R-:W-:-:S03]  /*4ea0*/  FADD.FTZ R21, R21, R14 ;  /* 0x0000000e15157221 */ /* 0x000fc60000010000 */
[----:B------:R-:W-:Y:S01]  /*4eb0*/  FADD.FTZ R13, R13, R10 ;  /* 0x0000000a0d0d7221 */ /* 0x000fe20000010000 */
[----:B------:R-:W-:Y:S02]  /*4ec0*/  FADD.FTZ R21, R156, R21 ;  /* 0x000000159c157221 */ /* 0x000fe40000010000 */
[----:B------:R-:W3:Y:S08]  /*4ed0*/  MUFU.EX2 R165, R165 ;  /* 0x000000a500a57308 */ /* 0x000ef00000000800 */
[----:B------:R-:W-:Y:S08]  /*4ee0*/  MUFU.EX2 R166, R166 ;  /* 0x000000a600a67308 */ /* 0x000ff00000000800 */
[----:B------:R-:W4:Y:S08]  /*4ef0*/  MUFU.EX2 R167, R167 ;  /* 0x000000a700a77308 */ /* 0x000f300000000800 */
[----:B------:R-:W-:Y:S08]  /*4f00*/  MUFU.EX2 R168, R168 ;  /* 0x000000a800a87308 */ /* 0x000ff00000000800 */
[----:B------:R-:W-:Y:S08]  /*4f10*/  MUFU.EX2 R169, R169 ;  /* 0x000000a900a97308 */ /* 0x000ff00000000800 */
[----:B------:R-:W-:Y:S08]  /*4f20*/  MUFU.EX2 R170, R170 ;  /* 0x000000aa00aa7308 */ /* 0x000ff00000000800 */
[----:B------:R-:W5:Y:S08]  /*4f30*/  MUFU.EX2 R171, R171 ;  /* 0x000000ab00ab7308 */ /* 0x000f700000000800 */
[----:B------:R-:W-:Y:S08]  /*4f40*/  MUFU.EX2 R172, R172 ;  /* 0x000000ac00ac7308 */ /* 0x000ff00000000800 */
[----:B------:R-:W5:Y:S08]  /*4f50*/  MUFU.EX2 R173, R173 ;  /* 0x000000ad00ad7308 */ /* 0x000f700000000800 */
[----:B------:R-:W-:Y:S08]  /*4f60*/  MUFU.EX2 R174, R174 ;  /* 0x000000ae00ae7308 */ /* 0x000ff00000000800 */
[----:B------:R-:W5:Y:S08]  /*4f70*/  MUFU.EX2 R175, R175 ;  /* 0x000000af00af7308 */ /* 0x000f700000000800 */
        /* <DEDUP_REMOVED lines=16> */
[----:B------:R-:W-:Y:S01]  /*5080*/  MUFU.EX2 R192, R192 ;  /* 0x000000c000c07308 */ /* 0x000fe20000000800 */
[----:B------:R-:W-:-:S02]  /*5090*/  WARPGROUP.DEPBAR.LE gsb0, 0x0 ;  /* 0x00008000000079c5 */ /* 0x000fc40000010000 */
[----:B-1----:R-:W-:Y:S01]  /*50a0*/  F2FP.BF16.F32.PACK_AB R152, R159, R158 ;  /* 0x0000009e9f98723e */ /* 0x002fe200000010ff */
[----:B------:R-:W-:Y:S01]  /*50b0*/  FADD.FTZ R158, R158, R13 ;  /* 0x0000000d9e9e7221 */ /* 0x000fe20000010000 */
[----:B--2---:R-:W-:Y:S01]  /*50c0*/  F2FP.BF16.F32.PACK_AB R153, R163, R162 ;  /* 0x000000a2a399723e */ /* 0x004fe200000010ff */
[----:B------:R-:W-:Y:S01]  /*50d0*/  FADD.FTZ R162, R162, R21 ;  /* 0x00000015a2a27221 */ /* 0x000fe20000010000 */
[----:B------:R-:W-:Y:S01]  /*50e0*/  F2FP.BF16.F32.PACK_AB R154, R161, R160 ;  /* 0x000000a0a19a723e */ /* 0x000fe200000010ff */
[----:B------:R-:W-:Y:S01]  /*50f0*/  MUFU.EX2 R11, R11 ;  /* 0x0000000b000b7308 */ /* 0x000fe20000000800 */
[----:B---3--:R-:W-:Y:S01]  /*5100*/  F2FP.BF16.F32.PACK_AB R155, R165, R164 ;  /* 0x000000a4a59b723e */ /* 0x008fe200000010ff */
        /* <DEDUP_REMOVED lines=11> */
[----:B------:R-:W1:Y:S08]  /*51c0*/  MUFU.EX2 R194, R194 ;  /* 0x000000c200c27308 */ /* 0x000e700000000800 */
[----:B------:R-:W-:Y:S08]  /*51d0*/  MUFU.EX2 R195, R195 ;  /* 0x000000c300c37308 */ /* 0x000ff00000000800 */
[----:B------:R-:W2:Y:S01]  /*51e0*/  MUFU.EX2 R196, R196 ;  /* 0x000000c400c47308 */ /* 0x000ea20000000800 */
[----:B------:R-:W-:-:S02]  /*51f0*/  WARPGROUP.DEPBAR.LE gsb0, 0x0 ;  /* 0x00008000000079c5 */ /* 0x000fc40000010000 */
[----:B----4-:R-:W-:Y:S01]  /*5200*/  F2FP.BF16.F32.PACK_AB R152, R167, R166 ;  /* 0x000000a6a798723e */ /* 0x010fe200000010ff */
[----:B------:R-:W-:Y:S01]  /*5210*/  FADD.FTZ R166, R166, R161 ;  /* 0x000000a1a6a67221 */ /* 0x000fe20000010000 */
[----:B-----5:R-:W-:Y:S01]  /*5220*/  F2FP.BF16.F32.PACK_AB R153, R171, R170 ;  /* 0x000000aaab99723e */ /* 0x020fe200000010ff */
[----:B------:R-:W-:Y:S01]  /*5230*/  FADD.FTZ R170, R170, R165 ;  /* 0x000000a5aaaa7221 */ /* 0x000fe20000010000 */
[----:B------:R-:W-:Y:S01]  /*5240*/  F2FP.BF16.F32.PACK_AB R154, R169, R168 ;  /* 0x000000a8a99a723e */ /* 0x000fe200000010ff */
[----:B------:R-:W-:Y:S01]  /*5250*/  FADD.FTZ R167, R167, R166 ;  /* 0x000000a6a7a77221 */ /* 0x000fe20000010000 */
[----:B------:R-:W-:Y:S01]  /*5260*/  F2FP.BF16.F32.PACK_AB R155, R173, R172 ;  /* 0x000000acad9b723e */ /* 0x000fe200000010ff */
[----:B------:R-:W-:Y:S02]  /*5270*/  FADD.FTZ R171, R171, R170 ;  /* 0x000000aaabab7221 */ /* 0x000fe40000010000 */
[----:B------:R-:W-:Y:S01]  /*5280*/  FADD.FTZ R168, R168, R167 ;  /* 0x000000a7a8a87221 */ /* 0x000fe20000010000 */
[----:B------:R-:W-:Y:S01]  /*5290*/  WARPGROUP.ARRIVE ;  /* 0x00000000000079c5 */ /* 0x000fe20000000000 */
[----:B------:R-:W-:-:S02]  /*52a0*/  FADD.FTZ R172, R172, R171 ;  /* 0x000000abacac7221 */ /* 0x000fc40000010000 */
[----:B------:R-:W-:Y:S02]  /*52b0*/  FADD.FTZ R169, R169, R168 ;  /* 0x000000a8a9a97221 */ /* 0x000fe40000010000 */
[----:B------:R-:W-:Y:S01]  /*52c0*/  FADD.FTZ R173, R173, R172 ;  /* 0x000000acadad7221 */ /* 0x000fe20000010000 */
        /* <DEDUP_REMOVED lines=44> */
[----:B--2---:R-:W-:Y:S01]  /*5590*/  F2FP.BF16.F32.PACK_AB R155, R196, R195 ;  /* 0x000000c3c49b723e */ /* 0x004fe200000010ff */
        /* <DEDUP_REMOVED lines=9> */
[----:B------:R-:W-:Y:S05]  /*5630*/  @P2 BRA `(.L_x_143) ;  /* 0xffffffdc00182947 */ /* 0x000fea000383ffff */
.L_x_134:
[----:B------:R-:W3:Y:S01]  /*5640*/  SHFL.BFLY PT, R6, R5, 0x2, 0x1f ;  /* 0x0c401f0005067f89 */ /* 0x000ee200000e0000 */
[C---:B------:R-:W-:Y:S01]  /*5650*/  IADD3 R10, P0, R16.reuse, 0x20, RZ ;  /* 0x00000020100a7810 */ /* 0x040fe20007f1e0ff */
[----:B------:R-:W-:Y:S01]  /*5660*/  UIADD3 UR34, -UR37, URZ, URZ ;  /* 0x0000003f25227290 */ /* 0x000fe2000fffe13f */
[----:B------:R-:W-:Y:S01]  /*5670*/  IADD3 R165, P3, R16, 0x4000, RZ ;  /* 0x0000400010a57810 */ /* 0x000fe20007f7e0ff */
[----:B------:R-:W4:Y:S01]  /*5680*/  SHFL.BFLY PT, R8, R7, 0x2, 0x1f ;  /* 0x0c401f0007087f89 */ /* 0x000f2200000e0000 */
[----:B------:R-:W-:Y:S01]  /*5690*/  LOP3.LUT R9, R10, 0x380, RZ, 0xc0, !PT ;  /* 0x000003800a097812 */ /* 0x000fe200078ec0ff */
[----:B------:R-:W-:Y:S01]  /*56a0*/  ULDC UR4, c[0x0][0xea8] ;  /* 0x0003aa0000047ab9 */ /* 0x000fe20000000800 */
[C---:B------:R-:W-:Y:S01]  /*56b0*/  IADD3 R11, P2, R16.reuse, 0x4060, RZ ;  /* 0x00004060100b7810 */ /* 0x040fe20007f5e0ff */
[----:B------:R-:W-:Y:S01]  /*56c0*/  UIADD3 UR35, -UR36, URZ, URZ ;  /* 0x0000003f24237290 */ /* 0x000fe2000fffe13f */
[----:B------:R-:W-:Y:S01]  /*56d0*/  LOP3.LUT R164, R165, 0x380, RZ, 0xc0, !PT ;  /* 0x00000380a5a47812 */ /* 0x000fe200078ec0ff */
[----:B------:R-:W-:Y:S01]  /*56e0*/  UIMAD UR34, UR4, UR34, UR43 ;  /* 0x00000022042272a4 */ /* 0x000fe2000f8e022b */
[----:B------:R-:W-:Y:S01]  /*56f0*/  IADD3 R163, P1, R16, 0x40, RZ ;  /* 0x0000004010a37810 */ /* 0x000fe20007f3e0ff */
[----:B------:R-:W-:Y:S01]  /*5700*/  ULDC.64 UR8, c[0x0][0xc70] ;  /* 0x00031c0000087ab9 */ /* 0x000fe20000000a00 */
[----:B------:R-:W-:Y:S01]  /*5710*/  SHF.R.U64 R164, R164, 0x3, RZ ;  /* 0x00000003a4a47819 */ /* 0x000fe200000012ff */
[----:B------:R-:W-:Y:S01]  /*5720*/  ULDC UR4, c[0x0][0xeb4] ;  /* 0x0003ad0000047ab9 */ /* 0x000fe20000000800 */
[----:B------:R-:W-:Y:S01]  /*5730*/  IADD3 R12, P4, R16, 0x60, RZ ;  /* 0x00000060100c7810 */ /* 0x000fe20007f9e0ff */
[----:B------:R-:W-:Y:S01]  /*5740*/  UIMAD UR35, UR4, UR35, UR37 ;  /* 0x00000023042372a4 */ /* 0x000fe2000f8e0225 */
[----:B------:R-:W-:Y:S01]  /*5750*/  LOP3.LUT R164, R164, R165, RZ, 0x3c, !PT ;  /* 0x000000a5a4a47212 */ /* 0x000fe200078e3cff */
[----:B------:R-:W-:Y:S01]  /*5760*/  IMAD.X R165, RZ, RZ, R17, P3 ;  /* 0x000000ffffa57224 */ /* 0x000fe200018e0611 */
[----:B------:R-:W-:Y:S01]  /*5770*/  IADD3 R177, P3, R16, 0x8060, RZ ;  /* 0x0000806010b17810 */ /* 0x000fe20007f7e0ff */
[----:B------:R-:W-:Y:S01]  /*5780*/  USHF.L.U32 UR34, UR34, 0x7, URZ ;  /* 0x0000000722227899 */ /* 0x000fe2000800063f */
[----:B------:R-:W-:Y:S01]  /*5790*/  LOP3.LUT R162, R163, 0x380, RZ, 0xc0, !PT ;  /* 0x00000380a3a27812 */ /* 0x000fe200078ec0ff */
[----:B------:R-:W-:Y:S01]  /*57a0*/  USHF.R.S32.HI UR4, URZ, 0x1f, UR35 ;  /* 0x0000001f3f047899 */ /* 0x000fe20008011423 */
[----:B------:R-:W-:Y:S01]  /*57b0*/  LOP3.LUT R176, R177, 0x380, RZ, 0xc0, !PT ;  /* 0x00000380b1b07812 */ /* 0x000fe200078ec0ff */
[----:B---3--:R-:W-:Y:S01]  /*57c0*/  FADD.FTZ R6, R6, R5 ;  /* 0x0000000506067221 */ /* 0x008fe20000010000 */
[----:B------:R-:W-:Y:S01]  /*57d0*/  LOP3.LUT R5, R12, 0x380, RZ, 0xc0, !PT ;  /* 0x000003800c057812 */ /* 0x000fe200078ec0ff */
[----:B------:R-:W-:Y:S01]  /*57e0*/  UIMAD UR6, UR4, UR8, URZ ;  /* 0x00000008040672a4 */ /* 0x000fe2000f8e023f */
[----:B------:R-:W-:Y:S01]  /*57f0*/  SHF.R.U64 R176, R176, 0x3, RZ ;  /* 0x00000003b0b07819 */ /* 0x000fe200000012ff */
[----:B----4-:R-:W-:Y:S01]  /*5800*/  FADD.FTZ R8, R8, R7 ;  /* 0x0000000708087221 */ /* 0x010fe20000010000 */
[----:B------:R-:W3:Y:S01]  /*5810*/  SHFL.BFLY PT, R169, R6, 0x1, 0x1f ;  /* 0x0c201f0006a97f89 */ /* 0x000ee200000e0000 */
[----:B------:R-:W-:Y:S01]  /*5820*/  SHF.R.U64 R7, R9, 0x3, RZ ;  /* 0x0000000309077819 */ /* 0x000fe200000012ff */
[----:B------:R-:W-:Y:S01]  /*5830*/  UIMAD.WIDE.U32 UR4, UR35, UR8, URZ ;  /* 0x00000008230472a5 */ /* 0x000fe2000f8e003f */
[----:B------:R-:W-:Y:S01]  /*5840*/  IADD3 R9, P6, R16, 0x4020, RZ ;  /* 0x0000402010097810 */ /* 0x000fe20007fde0ff */
[----:B------:R-:W4:Y:S01]  /*5850*/  SHFL.BFLY PT, R167, R8, 0x1, 0x1f ;  /* 0x0c201f0008a77f89 */ /* 0x000f2200000e0000 */
[----:B------:R-:W-:Y:S01]  /*5860*/  SHF.R.U64 R162, R162, 0x3, RZ ;  /* 0x00000003a2a27819 */ /* 0x000fe200000012ff */
[----:B------:R-:W-:Y:S01]  /*5870*/  ULDC UR7, c[0x0][0xb88] ;  /* 0x0002e20000077ab9 */ /* 0x000fe20000000800 */
[----:B------:R-:W-:Y:S01]  /*5880*/  SHF.R.U64 R5, R5, 0x3, RZ ;  /* 0x0000000305057819 */ /* 0x000fe200000012ff */
[----:B------:R5:W-:Y:S06]  /*5890*/  BAR.ARV R4, 0x100 ;  /* 0x000400040000751d */ /* 0x000bec0000002000 */
[----:B------:R-:W-:Y:S01]  /*58a0*/  LOP3.LUT R176, R176, R177, RZ, 0x3c, !PT ;  /* 0x000000b1b0b07212 */ /* 0x000fe200078e3cff */
[----:B------:R-:W-:Y:S01]  /*58b0*/  UIMAD UR6, UR35, UR9, UR6 ;  /* 0x00000009230672a4 */ /* 0x000fe2000f8e0206 */
[----:B------:R-:W-:Y:S01]  /*58c0*/  LOP3.LUT R162, R162, R163, RZ, 0x3c, !PT ;  /* 0x000000a3a2a27212 */ /* 0x000fe200078e3cff */
[----:B------:R-:W-:Y:S01]  /*58d0*/  IMAD.X R163, RZ, RZ, R17, P1 ;  /* 0x000000ffffa37224 */ /* 0x000fe200008e0611 */
[----:B------:R-:W-:Y:S01]  /*58e0*/  IADD3.X R177, RZ, R17, RZ, P3, !PT ;  /* 0x00000011ffb17210 */ /* 0x000fe20001ffe4ff */
[----:B------:R-:W-:Y:S06]  /*58f0*/  BAR.ARV 0x8, 0x120 ;  /* 0x0204800000007b1d */ /* 0x000fec0000002000 */
[----:B---3--:R-:W-:Y:S01]  /*5900*/  FADD.FTZ R169, R6, R169 ;  /* 0x000000a906a97221 */ /* 0x008fe20000010000 */
[----:B------:R-:W-:Y:S01]  /*5910*/  LOP3.LUT R6, R7, R10, RZ, 0x3c, !PT ;  /* 0x0000000a07067212 */ /* 0x000fe200078e3cff */
[----:B------:R-:W-:Y:S01]  /*5920*/  IMAD.X R7, RZ, RZ, R17, P0 ;  /* 0x000000ffff077224 */ /* 0x000fe200000e0611 */
[----:B------:R-:W-:Y:S01]  /*5930*/  LOP3.LUT R10, R11, 0x380, RZ, 0xc0, !PT ;  /* 0x000003800b0a7812 */ /* 0x000fe200078ec0ff */
[----:B----4-:R-:W-:Y:S01]  /*5940*/  FADD.FTZ R167, R8, R167 ;  /* 0x000000a708a77221 */ /* 0x010fe20000010000 */
[----:B------:R-:W-:Y:S01]  /*5950*/  LOP3.LUT R8, R9, 0x380, RZ, 0xc0, !PT ;  /* 0x0000038009087812 */ /* 0x000fe200078ec0ff */
[----:B------:R-:W-:Y:S01]  /*5960*/  BAR.SYNC.DEFER_BLOCKING 0x1, 0x100 ;  /* 0x0044000000007b1d */ /* 0x000fe20000010000 */
[----:B------:R-:W-:-:S02]  /*5970*/  SHF.R.U64 R10, R10, 0x3, RZ ;  /* 0x000000030a0a7819 */ /* 0x000fc400000012ff */
[----:B------:R-:W-:Y:S02]  /*5980*/  IADD3 R13, P0, R16, 0x8000, RZ ;  /* 0x00008000100d7810 */ /* 0x000fe40007f1e0ff */
[----:B------:R-:W-:Y:S01]  /*5990*/  LOP3.LUT R10, R10, R11, RZ, 0x3c, !PT ;  /* 0x0000000b0a0a7212 */ /* 0x000fe200078e3cff */
[----:B------:R-:W-:Y:S01]  /*59a0*/  IMAD.X R11, RZ, RZ, R17, P2 ;  /* 0x000000ffff0b7224 */ /* 0x000fe200010e0611 */
[----:B------:R-:W-:Y:S02]  /*59b0*/  IADD3 R173, P2, R16, 0xc040, RZ ;  /* 0x0000c04010ad7810 */ /* 0x000fe40007f5e0ff */
[----:B------:R-:W-:Y:S02]  /*59c0*/  SHF.R.U64 R8, R8, 0x3, RZ ;  /* 0x0000000308087819 */ /* 0x000fe400000012ff */
[----:B------:R-:W-:Y:S02]  /*59d0*/  LOP3.LUT R172, R173, 0x380, RZ, 0xc0, !PT ;  /* 0x00000380adac7812 */ /* 0x000fe400078ec0ff */
[----:B------:R-:W-:-:S02]  /*59e0*/  FSETP.NE.FTZ.AND P3, PT, R169, RZ, PT ;  /* 0x000000ffa900720b */ /* 0x000fc40003f75000 */
[----:B------:R-:W-:Y:S02]  /*59f0*/  SHF.R.U64 R172, R172, 0x3, RZ ;  /* 0x00000003acac7819 */ /* 0x000fe400000012ff */
[----:B-----5:R-:W-:Y:S02]  /*5a00*/  LOP3.LUT R4, R5, R12, RZ, 0x3c, !PT ;  /* 0x0000000c05047212 */ /* 0x020fe400078e3cff */
[----:B------:R-:W-:Y:S02]  /*5a10*/  IADD3.X R5, RZ, R17, RZ, P4, !PT ;  /* 0x00000011ff057210 */ /* 0x000fe400027fe4ff */
[----:B------:R-:W-:Y:S02]  /*5a20*/  LOP3.LUT R12, R13, 0x380, RZ, 0xc0, !PT ;  /* 0x000003800d0c7812 */ /* 0x000fe400078ec0ff */
[----:B------:R-:W-:Y:S01]  /*5a30*/  LOP3.LUT R172, R172, R173, RZ, 0x3c, !PT ;  /* 0x000000adacac7212 */ /* 0x000fe200078e3cff */
[--C-:B------:R-:W-:Y:S01]  /*5a40*/  IMAD.X R173, RZ, RZ, R17.reuse, P2 ;  /* 0x000000ffffad7224 */ /* 0x100fe200010e0611 */
[----:B------:R-:W-:Y:S01]  /*5a50*/  LOP3.LUT R8, R8, R9, RZ, 0x3c, !PT ;  /* 0x0000000908087212 */ /* 0x000fe200078e3cff */
[----:B------:R-:W-:Y:S01]  /*5a60*/  IMAD.X R9, RZ, RZ, R17, P6 ;  /* 0x000000ffff097224 */ /* 0x000fe200030e0611 */
[----:B------:R-:W-:-:S02]  /*5a70*/  FSETP.NE.FTZ.AND P2, PT, R167, RZ, PT ;  /* 0x000000ffa700720b */ /* 0x000fc40003f55000 */
[----:B------:R-:W-:Y:S02]  /*5a80*/  MOV R162, R162 ;  /* 0x000000a200a27202 */ /* 0x000fe40000000f00 */
[----:B------:R-:W-:Y:S02]  /*5a90*/  SHF.R.U64 R12, R12, 0x3, RZ ;  /* 0x000000030c0c7819 */ /* 0x000fe400000012ff */
[C---:B------:R-:W-:Y:S02]  /*5aa0*/  IADD3 R155, P6, R16.reuse, 0xc000, RZ ;  /* 0x0000c000109b7810 */ /* 0x040fe40007fde0ff */
[----:B------:R-:W-:Y:S01]  /*5ab0*/  MOV R163, R4 ;  /* 0x0000000400a37202 */ /* 0x000fe20000000f00 */
[----:B------:R-:W-:Y:S01]  /*5ac0*/  IMAD.MOV.U32 R4, RZ, RZ, RZ ;  /* 0x000000ffff047224 */ /* 0x000fe200078e00ff */
[----:B------:R-:W-:Y:S02]  /*5ad0*/  IADD3 R159, P5, R16, 0x4040, RZ ;  /* 0x00004040109f7810 */ /* 0x000fe40007fbe0ff */
[----:B------:R-:W-:Y:S01]  /*5ae0*/  LOP3.LUT R12, R12, R13, RZ, 0x3c, !PT ;  /* 0x0000000d0c0c7212 */ /* 0x000fe200078e3cff */
[----:B------:R-:W-:Y:S01]  /*5af0*/  IMAD.X R13, RZ, RZ, R17, P0 ;  /* 0x000000ffff0d7224 */ /* 0x000fe200000e0611 */
[----:B------:R-:W-:Y:S01]  /*5b00*/  LOP3.LUT R154, R155, 0x380, RZ, 0xc0, !PT ;  /* 0x000003809b9a7812 */ /* 0x000fe200078ec0ff */
[----:B------:R-:W3:Y:S01]  /*5b10*/  @P3 MUFU.RCP R4, R169 ;  /* 0x000000a900043308 */ /* 0x000ee20000001000 */
[----:B------:R-:W-:Y:S01]  /*5b20*/  MOV R161, R6 ;  /* 0x0000000600a17202 */ /* 0x000fe20000000f00 */
[----:B------:R-:W-:Y:S01]  /*5b30*/  IMAD.MOV.U32 R6, RZ, RZ, RZ ;  /* 0x000000ffff067224 */ /* 0x000fe200078e00ff */
[----:B------:R-:W-:-:S02]  /*5b40*/  IADD3 R21, P1, R16, 0x8020, RZ ;  /* 0x0000802010157810 */ /* 0x000fc40007f3e0ff */
[----:B------:R-:W-:Y:S02]  /*5b50*/  IADD3 R171, P0, R16, 0xc060, RZ ;  /* 0x0000c06010ab7810 */ /* 0x000fe40007f1e0ff */
[----:B------:R-:W-:Y:S01]  /*5b60*/  LOP3.LUT R158, R159, 0x380, RZ, 0xc0, !PT ;  /* 0x000003809f9e7812 */ /* 0x000fe200078ec0ff */
[----:B------:R-:W4:Y:S01]  /*5b70*/  @P2 MUFU.RCP R6, R167 ;  /* 0x000000a700062308 */ /* 0x000f220000001000 */
[----:B------:R-:W-:Y:S02]  /*5b80*/  SHF.R.U64 R154, R154, 0x3, RZ ;  /* 0x000000039a9a7819 */ /* 0x000fe400000012ff */
[----:B--2---:R-:W-:Y:S02]  /*5b90*/  LOP3.LUT R20, R21, 0x380, RZ, 0xc0, !PT ;  /* 0x0000038015147812 */ /* 0x004fe400078ec0ff */
[----:B------:R-:W-:Y:S02]  /*5ba0*/  LOP3.LUT R15, R16, 0x380, RZ, 0xc0, !PT ;  /* 0x00000380100f7812 */ /* 0x000fe400078ec0ff */
[----:B------:R-:W-:Y:S01]  /*5bb0*/  LOP3.LUT R170, R171, 0x380, RZ, 0xc0, !PT ;  /* 0x00000380abaa7812 */ /* 0x000fe200078ec0ff */
[----:B------:R-:W2:Y:S01]  /*5bc0*/  @P3 MUFU.LG2 R169, R169 ;  /* 0x000000a900a93308 */ /* 0x000ea20000000c00 */
[----:B------:R-:W-:Y:S01]  /*5bd0*/  SHF.R.U64 R158, R158, 0x3, RZ ;  /* 0x000000039e9e7819 */ /* 0x000fe200000012ff */
[-C--:B---3--:R-:W-:Y:S01]  /*5be0*/  FMUL.FTZ R168, R32, R4.reuse ;  /* 0x0000000420a87220 */ /* 0x088fe20000410000 */
[----:B------:R-:W-:Y:S01]  /*5bf0*/  LOP3.LUT R154, R154, R155, RZ, 0x3c, !PT ;  /* 0x0000009b9a9a7212 */ /* 0x000fe200078e3cff */
[--C-:B------:R-:W-:Y:S01]  /*5c00*/  IMAD.X R155, RZ, RZ, R17.reuse, P6 ;  /* 0x000000ffff9b7224 */ /* 0x100fe200030e0611 */
[----:B------:R-:W-:Y:S01]  /*5c10*/  SHF.R.U64 R20, R20, 0x3, RZ ;  /* 0x0000000314147819 */ /* 0x000fe200000012ff */
[-C--:B------:R-:W-:Y:S01]  /*5c20*/  FMUL.FTZ R7, R37, R4.reuse ;  /* 0x0000000425077220 */ /* 0x080fe20000410000 */
[----:B------:R-:W-:Y:S01]  /*5c30*/  SHF.R.U64 R15, R15, 0x3, RZ ;  /* 0x000000030f0f7819 */ /* 0x000fe200000012ff */
[----:B------:R-:W3:Y:S01]  /*5c40*/  @P2 MUFU.LG2 R167, R167 ;  /* 0x000000a700a72308 */ /* 0x000ee20000000c00 */
[----:B------:R-:W-:Y:S01]  /*5c50*/  SHF.R.U64 R170, R170, 0x3, RZ ;  /* 0x00000003aaaa7819 */ /* 0x000fe200000012ff */
[----:B------:R-:W-:Y:S01]  /*5c60*/  FMUL.FTZ R166, R36, R4 ;  /* 0x0000000424a67220 */ /* 0x000fe20000410000 */
[----:B------:R-:W-:Y:S01]  /*5c70*/  LOP3.LUT R158, R158, R159, RZ, 0x3c, !PT ;  /* 0x0000009f9e9e7212 */ /* 0x000fe200078e3cff */
[--C-:B------:R-:W-:Y:S01]  /*5c80*/  IMAD.X R159, RZ, RZ, R17.reuse, P5 ;  /* 0x000000ffff9f7224 */ /* 0x100fe200028e0611 */
[----:B------:R-:W-:Y:S01]  /*5c90*/  LOP3.LUT R20, R20, R21, RZ, 0x3c, !PT ;  /* 0x0000001514147212 */ /* 0x000fe200078e3cff */
[--C-:B------:R-:W-:Y:S01]  /*5ca0*/  IMAD.X R21, RZ, RZ, R17.reuse, P1 ;  /* 0x000000ffff157224 */ /* 0x100fe200008e0611 */
[----:B------:R-:W-:Y:S01]  /*5cb0*/  LOP3.LUT R14, R15, R16, RZ, 0x3c, !PT ;  /* 0x000000100f0e7212 */ /* 0x000fe200078e3cff */
[--C-:B------:R-:W-:Y:S01]  /*5cc0*/  IMAD.MOV.U32 R15, RZ, RZ, R17.reuse ;  /* 0x000000ffff0f7224 */ /* 0x100fe200078e0011 */
[----:B------:R-:W-:Y:S01]  /*5cd0*/  LOP3.LUT R170, R170, R171, RZ, 0x3c, !PT ;  /* 0x000000abaaaa7212 */ /* 0x000fe200078e3cff */
[----:B------:R-:W-:Y:S01]  /*5ce0*/  IMAD.X R171, RZ, RZ, R17, P0 ;  /* 0x000000ffffab7224 */ /* 0x000fe200000e0611 */
[----:B------:R-:W-:Y:S01]  /*5cf0*/  MOV R155, R154 ;  /* 0x0000009a009b7202 */ /* 0x000fe20000000f00 */
[----:B------:R-:W-:Y:S01]  /*5d00*/  VIADD R154, R200, UR34 ;  /* 0x00000022c89a7c36 */ /* 0x000fe20008000000 */
[----:B------:R-:W-:Y:S01]  /*5d10*/  MOV R158, R158 ;  /* 0x0000009e009e7202 */ /* 0x000fe20000000f00 */
[----:B------:R-:W-:Y:S01]  /*5d20*/  FMUL.FTZ R25, R25, R4 ;  /* 0x0000000419197220 */ /* 0x000fe20000410000 */
[----:B------:R-:W-:Y:S01]  /*5d30*/  MOV R14, R14 ;  /* 0x0000000e000e7202 */ /* 0x000fe20000000f00 */
        /* <DEDUP_REMOVED lines=15> */
[----:B------:R-:W-:Y:S01]  /*5e30*/  MOV R40, UR27 ;  /* 0x0000001b00287c02 */ /* 0x000fe20008000f00 */
        /* <DEDUP_REMOVED lines=55> */
[-C--:B----4-:R-:W-:Y:S01]  /*61b0*/  FMUL.FTZ R43, R43, R6.reuse ;  /* 0x000000062b2b7220 */ /* 0x090fe20000410000 */
[----:B------:R-:W-:Y:S01]  /*61c0*/  FMUL.FTZ R42, R42, R6 ;  /* 0x000000062a2a7220 */ /* 0x000fe20000410000 */
[----:B------:R-:W-:-:S02]  /*61d0*/  IMAD.U32 R5, RZ, RZ, UR5 ;  /* 0x00000005ff057e24 */ /* 0x000fc4000f8e00ff */
        /* <DEDUP_REMOVED lines=8> */
[----:B--2---:R-:W-:Y:S01]  /*6260*/  @P3 FMUL.FTZ R26, R169, 0.69314718246459960938 ;  /* 0x3f317218a91a3820 */ /* 0x004fe20000410000 */
        /* <DEDUP_REMOVED lines=21> */
[----:B-1----:R-:W-:Y:S01]  /*63c0*/  LOP3.LUT R174, R175, 0x380, RZ, 0xc0, !PT ;  /* 0x00000380afae7812 */ /* 0x002fe200078ec0ff */
        /* <DEDUP_REMOVED lines=50> */
[----:B---3--:R-:W-:Y:S01]  /*66f0*/  @P2 FMUL.FTZ R30, R167, 0.69314718246459960938 ;  /* 0x3f317218a71e2820 */ /* 0x008fe20000410000 */
        /* <DEDUP_REMOVED lines=142> */
.L_x_145:
[----:B------:R-:W-:Y:S05]  /*6fe0*/  BSYNC B0 ;  /* 0x0000000000007941 */ /* 0x000fea0003800000 */
.L_x_144:
        /* <DEDUP_REMOVED lines=10> */
.L_x_121:
[----:B------:R-:W-:-:S08]  /*7090*/  NOP ;  /* 0x0000000000007918 */ /* 0x000fd00000000000 */
[----:B------:R-:W1:-:S00]  /*70a0*/  USETMAXREG.DEALLOC.CTAPOOL 0x18 ;  /* 0x00000018000079c8 */ /* 0x000e4000080e0500 */
[----:B-1----:R-:W-:-:S06]  /*70b0*/  LOP3.LUT R0, R0, 0x3, RZ, 0xc0, !PT ;  /* 0x0000000300007812 */ /* 0x002fcc00078ec0ff */
[----:B------:R-:W1:Y:S02]  /*70c0*/  SHFL.IDX PT, R0, R0, RZ, 0x1f ;  /* 0x00001fff00007589 */ /* 0x000e6400000e0000 */
[----:B-1----:R-:W-:-:S13]  /*70d0*/  ISETP.NE.AND P0, PT, R0, RZ, PT ;  /* 0x000000ff0000720c */ /* 0x002fda0003f05270 */
[----:B------:R-:W-:Y:S05]  /*70e0*/  @P0 EXIT ;  /* 0x000000000000094d */ /* 0x000fea0003800000 */
[----:B------:R-:W1:Y:S01]  /*70f0*/  S2UR UR4, SR_CTAID.X ;  /* 0x00000000000479c3 */ /* 0x000e620000002500 */
[----:B------:R-:W-:Y:S01]  /*7100*/  MOV R16, RZ ;  /* 0x000000ff00107202 */ /* 0x000fe20000000f00 */
[----:B------:R-:W-:Y:S02]  /*7110*/  IMAD.MOV.U32 R2, RZ, RZ, 0x1 ;  /* 0x00000001ff027424 */ /* 0x000fe400078e00ff */
[----:B------:R-:W-:-:S04]  /*7120*/  IMAD.MOV.U32 R17, RZ, RZ, 0x1 ;  /* 0x00000001ff117424 */ /* 0x000fc800078e00ff */
        /* <DEDUP_REMOVED lines=10> */
.L_x_191:
        /* <DEDUP_REMOVED lines=14> */
[----:B--2---:R-:W-:-:S04]  /*72b0*/  @P0 IMAD.HI.U32 R0, R2, R0, RZ ;  /* 0x0000000002000227 */ /* 0x004fc800078e00ff */
[----:B------:R-:W-:Y:S01]  /*72c0*/  IMAD.MOV.U32 R4, RZ, RZ, R2 ;  /* 0x000000ffff047224 */ /* 0x000fe200078e0002 */
        /* <DEDUP_REMOVED lines=8> */
[----:B------:R2:W-:Y:S01]  /*7350*/  STL [R1+0x14], R7 ;  /* 0x0000140701007387 */ /* 0x0005e20000100800 */
[----:B------:R-:W-:Y:S01]  /*7360*/  IADD3 R0, R7, 0x5f, RZ ;  /* 0x0000005f07007810 */ /* 0x000fe20007ffe0ff */
[----:B----4-:R-:W-:Y:S02]  /*7370*/  @P1 IMAD.HI.U32 R2, R4, R2, RZ ;  /* 0x0000000204021227 */ /* 0x010fe400078e00ff */
[----:B------:R2:W-:Y:S03]  /*7380*/  STL [R1], R6 ;  /* 0x0000000601007387 */ /* 0x0005e60000100800 */
        /* <DEDUP_REMOVED lines=26> */
.L_x_148:
        /* <DEDUP_REMOVED lines=20> */
.L_x_150:
[----:B------:R-:W-:Y:S01]  /*7670*/  MOV R2, 0x0 ;  /* 0x0000000000027802 */ /* 0x000fe20000000f00 */
[----:B------:R-:W-:Y:S01]  /*7680*/  ULDC.64 UR6, c[0x4][0x90] ;  /* 0x0100240000067ab9 */ /* 0x000fe20000000a00 */
[----:B------:R-:W-:Y:S01]  /*7690*/  ULDC.64 UR8, c[0x4][0x98] ;  /* 0x0100260000087ab9 */ /* 0x000fe20000000a00 */
[----:B------:R-:W-:Y:S01]  /*76a0*/  ULDC.64 UR4, c[0x4][0x18] ;  /* 0x0100060000047ab9 */ /* 0x000fe20000000a00 */
[----:B------:R-:W-:Y:S01]  /*76b0*/  IMAD.U32 R4, RZ, RZ, UR6 ;  /* 0x00000006ff047e24 */ /* 0x000fe2000f8e00ff */
        /* <DEDUP_REMOVED lines=11> */
.L_x_149:
[----:B------:R-:W2:Y:S01]  /*7770*/  LDL.LU R5, [R1+0x4] ;  /* 0x0000040001057983 */ /* 0x000ea20000300800 */
[----:B------:R-:W1:Y:S01]  /*7780*/  LDC R0, c[0x0][0x428] ;  /* 0x00010a00ff007b82 */ /* 0x000e620000000800 */
[----:B------:R-:W-:Y:S02]  /*7790*/  ULDC.64 UR4, c[0x0][0xaf0] ;  /* 0x0002bc0000047ab9 */ /* 0x000fe40000000a00 */
[----:B------:R-:W3:Y:S01]  /*77a0*/  LDL R4, [R1+0xc] ;  /* 0x00000c0001047983 */ /* 0x000ee20000100800 */
[----:B------:R-:W-:Y:S01]  /*77b0*/  ISETP.NE.U32.AND P0, PT, RZ, UR4, PT ;  /* 0x00000004ff007c0c */ /* 0x000fe2000bf05070 */
[----:B------:R-:W-:Y:S01]  /*77c0*/  ULDC UR4, c[0x0][0xea8] ;  /* 0x0003aa0000047ab9 */ /* 0x000fe20000000800 */
[----:B------:R-:W-:Y:S01]  /*77d0*/  MOV R6, R18 ;  /* 0x0000001200067202 */ /* 0x000fe20000000f00 */
[----:B------:R-:W4:Y:S01]  /*77e0*/  S2R R7, SR_TID.X ;  /* 0x0000000000077919 */ /* 0x000f220000002100 */
[----:B------:R-:W-:Y:S02]  /*77f0*/  ISETP.NE.AND.EX P0, PT, RZ, UR5, PT, P0 ;  /* 0x00000005ff007c0c */ /* 0x000fe4000bf05300 */
[----:B-1----:R-:W-:Y:S01]  /*7800*/  ISETP.NE.AND P1, PT, R0, 0x1, PT ;  /* 0x000000010000780c */ /* 0x002fe20003f25270 */
[----:B------:R-:W-:-:S12]  /*7810*/  IMAD.MOV.U32 R0, RZ, RZ, R19 ;  /* 0x000000ffff007224 */ /* 0x000fd800078e0013 */
[----:B------:R-:W1:Y:S01]  /*7820*/  @P1 LDC R2, c[0x0][0x42c] ;  /* 0x00010b00ff021b82 */ /* 0x000e620000000800 */
[----:B----4-:R-:W-:-:S07]  /*7830*/  LOP3.LUT R7, R7, 0x1f, RZ, 0xc0, !PT ;  /* 0x0000001f07077812 */ /* 0x010fce00078ec0ff */
[----:B------:R-:W4:Y:S01]  /*7840*/  @P1 LDC R3, c[0x0][0x430] ;  /* 0x00010c00ff031b82 */ /* 0x000f220000000800 */
[----:B-1----:R-:W-:-:S05]  /*7850*/  @P1 IMAD.HI.U32 R2, R19, R2, RZ ;  /* 0x0000000213021227 */ /* 0x002fca00078e00ff */
[----:B----4-:R-:W-:Y:S02]  /*7860*/  @P1 SHF.R.U32.HI R0, RZ, R3, R2 ;  /* 0x00000003ff001219 */ /* 0x010fe40000011602 */
[----:B------:R-:W1:Y:S01]  /*7870*/  @P0 LDC.64 R2, c[0x0][0xaf0] ;  /* 0x0002bc00ff020b82 */ /* 0x000e620000000a00 */
[----:B------:R-:W-:-:S04]  /*7880*/  ISETP.NE.AND P1, PT, R7, RZ, PT ;  /* 0x000000ff0700720c */ /* 0x000fc80003f25270 */
[----:B------:R-:W-:-:S09]  /*7890*/  PLOP3.LUT P2, PT, P1, PT, PT, 0x8, 0x0 ;  /* 0x000000000000781c */ /* 0x000fd20000f4e170 */
[----:B------:R-:W-:-:S05]  /*78a0*/  VOTEU.ALL UP1, P1 ;  /* 0x00000000003f7886 */ /* 0x000fca0000820000 */
[----:B------:R-:W-:Y:S01]  /*78b0*/  @!UP1 UIADD3 UR8, UP0, UR50, 0x270, URZ ;  /* 0x0000027032089890 */ /* 0x000fe2000ff1e03f */
[----:B-1----:R-:W-:-:S03]  /*78c0*/  @P0 IMAD.WIDE R2, R18, 0x4, R2 ;  /* 0x0000000412020825 */ /* 0x002fc600078e0202 */
[----:B------:R-:W-:Y:S02]  /*78d0*/  @!UP1 UIADD3.X UR9, URZ, UR51, URZ, UP0, !UPT ;  /* 0x000000333f099290 */ /* 0x000fe400087fe43f */
[----:B------:R1:W5:Y:S01]  /*78e0*/  @P0 LDG.E R6, desc[UR48][R2.64] ;  /* 0x0000003002060981 */ /* 0x000362000c1e1900 */
[----:B------:R-:W-:Y:S01]  /*78f0*/  PLOP3.LUT P0, PT, PT, PT, PT, 0x80, 0x0 ;  /* 0x000000000000781c */ /* 0x000fe20003f0f070 */
[----:B------:R-:W-:Y:S01]  /*7900*/  VOTEU.ALL UP0, P1 ;  /* 0x00000000003f7886 */ /* 0x000fe20000800000 */
[----:B--2---:R-:W-:-:S04]  /*7910*/  IMAD.MOV R8, RZ, RZ, -R5 ;  /* 0x000000ffff087224 */ /* 0x004fc800078e0a05 */
[----:B---3--:R-:W-:-:S04]  /*7920*/  IMAD R8, R8, UR4, R4 ;  /* 0x0000000408087c24 */ /* 0x008fc8000f8e0204 */
[----:B-1----:R-:W-:-:S07]  /*7930*/  IMAD.SHL.U32 R8, R8, 0x80, RZ ;  /* 0x0000008008087824 */ /* 0x002fce00078e00ff */
.L_x_151:
[----:B------:R-:W-:Y:S02]  /*7940*/  PLOP3.LUT P0, PT, P0, P2, PT, 0xa2, 0x0 ;  /* 0x000000000000781c */ /* 0x000fe40000705472 */
[----:B------:R-:W-:Y:S01]  /*7950*/  @P2 R2UR P0, UR7, R18 ;  /* 0x00000000120722ca */ /* 0x000fe20000000000 */
[----:B------:R-:W-:-:S07]  /*7960*/  UMOV UR4, URZ ;  /* 0x0000003f00047c82 */ /* 0x000fce0008000000 */
[----:B------:R-:W-:Y:S02]  /*7970*/  PLOP3.LUT P0, PT, P0, P2, PT, 0xa2, 0x0 ;  /* 0x000000000000781c */ /* 0x000fe40000705472 */
[----:B------:R-:W-:-:S08]  /*7980*/  @P2 R2UR.OR P0, UR6, R19 ;  /* 0x00000000130622ca */ /* 0x000fd00000100000 */
[----:B------:R-:W-:Y:S02]  /*7990*/  PLOP3.LUT P0, PT, P0, P2, PT, 0xa2, 0x0 ;  /* 0x000000000000781c */ /* 0x000fe40000705472 */
[----:B------:R-:W-:-:S08]  /*79a0*/  @P2 R2UR.OR P0, UR5, R8 ;  /* 0x00000000080522ca */ /* 0x000fd00000100000 */
[----:B------:R-:W-:Y:S02]  /*79b0*/  @P2 PLOP3.LUT P2, PT, P0, PT, PT, 0x80, 0x0 ;  /* 0x000000000000281c */ /* 0x000fe4000074f070 */
[----:B------:R-:W-:-:S03]  /*79c0*/  PLOP3.LUT P0, PT, PT, PT, PT, 0x80, 0x0 ;  /* 0x000000000000781c */ /* 0x000fc60003f0f070 */
        /* <DEDUP_REMOVED lines=8> */
.L_x_208:
[----:B------:R-:W2:Y:S01]  /*7a50*/  LDL R5, [R1+0x8] ;  /* 0x0000080001057983 */ /* 0x000ea20000100800 */
[----:B------:R-:W-:Y:S01]  /*7a60*/  UMOV UR4, 0xffffffff ;  /* 0xffffffff00047882 */ /* 0x000fe20000000000 */
[----:B------:R-:W-:Y:S01]  /*7a70*/  SHF.R.S32.HI R7, RZ, 0x1f, R6 ;  /* 0x0000001fff077819 */ /* 0x000fe20000011406 */
[----:B--2---:R-:W-:Y:S01]  /*7a80*/  VIADD R9, R5, 0xffffffff ;  /* 0xffffffff05097836 */ /* 0x004fe20000000000 */
[----:B------:R-:W-:Y:S06]  /*7a90*/  BRA.DIV UR4, `(.L_x_153) ;  /* 0x0000002604f47947 */ /* 0x000fec000b800000 */
[----:B------:R-:W-:-:S13]  /*7aa0*/  ELECT P6, URZ, PT ;  /* 0x00000000003f782f */ /* 0x000fda00038c0000 */
.L_x_211:
        /* <DEDUP_REMOVED lines=11> */
[----:B------:R-:W-:-:S04]  /*7b60*/  IMAD R10, R7, UR4, RZ ;  /* 0x00000004070a7c24 */ /* 0x000fc8000f8e02ff */
[----:B------:R-:W-:Y:S02]  /*7b70*/  IMAD.MOV R5, RZ, RZ, -R4 ;  /* 0x000000ffff057224 */ /* 0x000fe400078e0a04 */
[----:B------:R-:W-:Y:S02]  /*7b80*/  IMAD R10, R6, UR5, R10 ;  /* 0x00000005060a7c24 */ /* 0x000fe4000f8e020a */
        /* <DEDUP_REMOVED lines=8> */
.L_x_155:
[----:B--2---:R-:W2:Y:S01]  /*7c10*/  S2R R10, SR_CgaCtaId ;  /* 0x00000000000a7919 */ /* 0x004ea20000008800 */
[----:B------:R-:W-:-:S04]  /*7c20*/  MOV R5, 0x400 ;  /* 0x0000040000057802 */ /* 0x000fc80000000f00 */
[----:B--2---:R-:W-:Y:S02]  /*7c30*/  LEA R5, R10, R5, 0x18 ;  /* 0x000000050a057211 */ /* 0x004fe400078ec0ff */
[----:B------:R-:W-:Y:S02]  /*7c40*/  SHF.L.U32 R10, R17, 0x1f, RZ ;  /* 0x0000001f110a7819 */ /* 0x000fe400000006ff */
[----:B------:R-:W-:-:S04]  /*7c50*/  LEA R5, R16, R5, 0x3 ;  /* 0x0000000510057211 */ /* 0x000fc800078e18ff */
[----:B------:R-:W2:Y:S02]  /*7c60*/  SYNCS.PHASECHK.TRANS64.TRYWAIT P1, [R5+URZ+0x32440], R10 ;  /* 0x0324400a050075a7 */ /* 0x000ea4000802017f */
[----:B--2---:R-:W-:Y:S05]  /*7c70*/  @!P1 BRA `(.L_x_156) ;  /* 0x00000024009c9947 */ /* 0x004fea0003800000 */
.L_x_212:
        /* <DEDUP_REMOVED lines=11> */
.L_x_157:
        /* <DEDUP_REMOVED lines=20> */
.L_x_154:
[----:B------:R-:W2:Y:S01]  /*7e70*/  S2R R11, SR_CgaCtaId ;  /* 0x00000000000b7919 */ /* 0x000ea20000008800 */
[----:B------:R-:W-:Y:S05]  /*7e80*/  WARPSYNC.ALL ;  /* 0x0000000000007948 */ /* 0x000fea0003800000 */
[----:B------:R-:W-:Y:S01]  /*7e90*/  BAR.SYNC.DEFER_BLOCKING 0x8, 0x120 ;  /* 0x0204800000007b1d */ /* 0x000fe20000010000 */
[----:B------:R-:W-:Y:S02]  /*7ea0*/  ELECT P1, URZ, PT ;  /* 0x00000000003f782f */ /* 0x000fe40003820000 */
[----:B------:R-:W-:-:S03]  /*7eb0*/  MOV R10, 0x400 ;  /* 0x00000400000a7802 */ /* 0x000fc60000000f00 */
[----:B------:R-:W-:Y:S01]  /*7ec0*/  BSSY B0, `(.L_x_158) ;  /* 0x0000032000007945 */ /* 0x000fe20003800000 */
[----:B--2---:R-:W-:-:S07]  /*7ed0*/  LEA R10, R11, R10, 0x18 ;  /* 0x0000000a0b0a7211 */ /* 0x004fce00078ec0ff */
[----:B------:R-:W-:Y:S05]  /*7ee0*/  @!P1 BRA `(.L_x_159) ;  /* 0x0000000000bc9947 */ /* 0x000fea0003800000 */
[----:B------:R-:W-:Y:S01]  /*7ef0*/  R2UR UR16, R10 ;  /* 0x000000000a1072ca */ /* 0x000fe200000e0000 */
[----:B------:R-:W-:Y:S01]  /*7f00*/  UIADD3 UR4, UP0, UR50, 0x270, URZ ;  /* 0x0000027032047890 */ /* 0x000fe2000ff1e03f */
[----:B------:R-:W-:Y:S01]  /*7f10*/  R2UR UR11, R8 ;  /* 0x00000000080b72ca */ /* 0x000fe200000e0000 */
[----:B------:R-:W-:Y:S01]  /*7f20*/  IMAD.MOV.U32 R5, RZ, RZ, 0x4000 ;  /* 0x00004000ff057424 */ /* 0x000fe200078e00ff */
[----:B------:R-:W-:Y:S01]  /*7f30*/  R2UR UR12, R19 ;  /* 0x00000000130c72ca */ /* 0x000fe200000e0000 */
[----:B------:R-:W-:Y:S01]  /*7f40*/  UIADD3.X UR5, URZ, UR51, URZ, UP0, !UPT ;  /* 0x000000333f057290 */ /* 0x000fe200087fe43f */
[----:B------:R-:W-:Y:S01]  /*7f50*/  R2UR UR13, R18 ;  /* 0x00000000120d72ca */ /* 0x000fe200000e0000 */
[----:B------:R-:W-:Y:S01]  /*7f60*/  UIADD3 UR6, UP0, UR50, 0x770, URZ ;  /* 0x0000077032067890 */ /* 0x000fe2000ff1e03f */
[----:B------:R2:W-:Y:S01]  /*7f70*/  SYNCS.ARRIVE.TRANS64 RZ, [R10+URZ+0x32400], R5 ;  /* 0x032400050aff79a7 */ /* 0x0005e2000800003f */
[----:B------:R-:W-:Y:S01]  /*7f80*/  UMOV UR14, 0x0 ;  /* 0x00000000000e7882 */ /* 0x000fe20000000000 */
[----:B------:R-:W-:Y:S01]  /*7f90*/  UMOV UR15, 0x12f00000 ;  /* 0x12f00000000f7882 */ /* 0x000fe20000000000 */
[----:B------:R-:W-:-:S02]  /*7fa0*/  UIADD3.X UR7, URZ, UR51, URZ, UP0, !UPT ;  /* 0x000000333f077290 */ /* 0x000fc400087fe43f */
[----:B------:R-:W-:Y:S02]  /*7fb0*/  UIADD3 UR8, UR16, 0x18400, URZ ;  /* 0x0001840010087890 */ /* 0x000fe4000fffe03f */
[----:B------:R-:W-:Y:S02]  /*7fc0*/  UIADD3 UR9, UR16, 0x32400, URZ ;  /* 0x0003240010097890 */ /* 0x000fe4000fffe03f */
[----:B------:R-:W-:Y:S01]  /*7fd0*/  UIADD3 UR40, UR16, 0x22400, URZ ;  /* 0x0002240010287890 */ /* 0x000fe2000fffe03f */
[----:B--2---:R-:W-:Y:S01]  /*7fe0*/  IMAD.MOV.U32 R5, RZ, RZ, 0x10000 ;  /* 0x00010000ff057424 */ /* 0x004fe200078e00ff */
[----:B------:R-:W-:Y:S02]  /*7ff0*/  UIADD3 UR41, UR16, 0x32410, URZ ;  /* 0x0003241010297890 */ /* 0x000fe4000fffe03f */
[----:B------:R-:W-:Y:S02]  /*8000*/  UIADD3 UR32, UR16, 0x26400, URZ ;  /* 0x0002640010207890 */ /* 0x000fe4000fffe03f */
[----:B------:R-:W-:-:S02]  /*8010*/  UIADD3 UR24, UR16, 0x2a400, URZ ;  /* 0x0002a40010187890 */ /* 0x000fc4000fffe03f */
[----:B------:R-:W-:Y:S01]  /*8020*/  UIADD3 UR16, UR16, 0x2e400, URZ ;  /* 0x0002e40010107890 */ /* 0x000fe2000fffe03f */
[----:B------:R-:W-:Y:S01]  /*8030*/  UMOV UR10, URZ ;  /* 0x0000003f000a7c82 */ /* 0x000fe20008000000 */
[----:B------:R-:W-:Y:S01]  /*8040*/  UMOV UR43, UR11 ;  /* 0x0000000b002b7c82 */ /* 0x000fe20008000000 */
[----:B------:R2:W-:Y:S01]  /*8050*/  UTMALDG.4D [UR8], [UR4], desc[UR14] ;  /* 0x00000e08040075b4 */ /* 0x0005e20008019000 */
[----:B------:R-:W-:Y:S01]  /*8060*/  UMOV UR44, UR12 ;  /* 0x0000000c002c7c82 */ /* 0x000fe20008000000 */
[----:B------:R-:W-:Y:S01]  /*8070*/  UMOV UR45, UR13 ;  /* 0x0000000d002d7c82 */ /* 0x000fe20008000000 */
[----:B------:R-:W-:Y:S01]  /*8080*/  UMOV UR42, UR10 ;  /* 0x0000000a002a7c82 */ /* 0x000fe20008000000 */
[----:B------:R2:W-:Y:S01]  /*8090*/  SYNCS.ARRIVE.TRANS64 RZ, [R10+URZ+0x32410], R5 ;  /* 0x032410050aff79a7 */ /* 0x0005e2000800003f */
[----:B------:R-:W-:Y:S01]  /*80a0*/  UMOV UR34, 0x40 ;  /* 0x0000004000227882 */ /* 0x000fe20000000000 */
[----:B------:R-:W-:Y:S01]  /*80b0*/  UMOV UR35, UR11 ;  /* 0x0000000b00237c82 */ /* 0x000fe20008000000 */
[----:B------:R-:W-:Y:S01]  /*80c0*/  UMOV UR36, UR12 ;  /* 0x0000000c00247c82 */ /* 0x000fe20008000000 */
[----:B------:R-:W-:Y:S01]  /*80d0*/  UMOV UR37, UR13 ;  /* 0x0000000d00257c82 */ /* 0x000fe20008000000 */
[----:B------:R-:W-:Y:S01]  /*80e0*/  UMOV UR33, UR41 ;  /* 0x0000002900217c82 */ /* 0x000fe20008000000 */
[----:B------:R-:W-:Y:S01]  /*80f0*/  UMOV UR26, 0x80 ;  /* 0x00000080001a7882 */ /* 0x000fe20000000000 */
[----:B------:R-:W-:Y:S01]  /*8100*/  UMOV UR27, UR11 ;  /* 0x0000000b001b7c82 */ /* 0x000fe20008000000 */
[----:B------:R2:W-:Y:S01]  /*8110*/  UTMALDG.4D [UR40], [UR6], desc[UR14] ;  /* 0x00000e28060075b4 */ /* 0x0005e20008019000 */
[----:B------:R-:W-:Y:S01]  /*8120*/  UMOV UR28, UR12 ;  /* 0x0000000c001c7c82 */ /* 0x000fe20008000000 */
[----:B------:R-:W-:Y:S01]  /*8130*/  UMOV UR29, UR13 ;  /* 0x0000000d001d7c82 */ /* 0x000fe20008000000 */
[----:B------:R-:W-:Y:S01]  /*8140*/  UMOV UR25, UR41 ;  /* 0x0000002900197c82 */ /* 0x000fe20008000000 */
[----:B------:R-:W-:Y:S01]  /*8150*/  UMOV UR18, 0xc0 ;  /* 0x000000c000127882 */ /* 0x000fe20000000000 */
[----:B------:R-:W-:Y:S01]  /*8160*/  UMOV UR19, UR11 ;  /* 0x0000000b00137c82 */ /* 0x000fe20008000000 */
[----:B------:R-:W-:Y:S01]  /*8170*/  UMOV UR20, UR12 ;  /* 0x0000000c00147c82 */ /* 0x000fe20008000000 */
[----:B------:R-:W-:Y:S01]  /*8180*/  UMOV UR21, UR13 ;  /* 0x0000000d00157c82 */ /* 0x000fe20008000000 */
[----:B------:R2:W-:Y:S01]  /*8190*/  UTMALDG.4D [UR32], [UR6], desc[UR14] ;  /* 0x00000e20060075b4 */ /* 0x0005e20008019000 */
[----:B------:R-:W-:Y:S01]  /*81a0*/  UMOV UR17, UR41 ;  /* 0x0000002900117c82 */ /* 0x000fe20008000000 */
[----:B------:R2:W-:Y:S01]  /*81b0*/  UTMALDG.4D [UR24], [UR6], desc[UR14] ;  /* 0x00000e18060075b4 */ /* 0x0005e20008019000 */
[----:B------:R2:W-:Y:S02]  /*81c0*/  UTMALDG.4D [UR16], [UR6], desc[UR14] ;  /* 0x00000e10060075b4 */ /* 0x0005e40008019000 */
[----:B--2---:R-:W-:Y:S01]  /*81d0*/  NOP ;  /* 0x0000000000007918 */ /* 0x004fe20000000000 */
.L_x_159:
[----:B------:R-:W-:Y:S05]  /*81e0*/  BSYNC B0 ;  /* 0x0000000000007941 */ /* 0x000fea0003800000 */
.L_x_158:
[----:B------:R-:W2:Y:S01]  /*81f0*/  LDL R5, [R1+0x18] ;  /* 0x0000180001057983 */ /* 0x000ea20000100800 */
[----:B------:R-:W-:Y:S01]  /*8200*/  ULDC.64 UR38, c[0x0][0x408] ;  /* 0x0001020000267ab9 */ /* 0x000fe20000000a00 */
[----:B------:R-:W-:Y:S01]  /*8210*/  BSSY B0, `(.L_x_160) ;  /* 0x0000005000007945 */ /* 0x000fe20003800000 */
[----:B--2---:R-:W-:-:S04]  /*8220*/  LOP3.LUT R5, R5, 0x1, RZ, 0xc, !PT ;  /* 0x0000000105057812 */ /* 0x004fc800078e0cff */
[----:B------:R-:W-:-:S04]  /*8230*/  SHF.L.U32 R5, R5, 0x1f, RZ ;  /* 0x0000001f05057819 */ /* 0x000fc800000006ff */
[----:B------:R-:W2:Y:S02]  /*8240*/  SYNCS.PHASECHK.TRANS64.TRYWAIT P1, [R10+URZ+0x32420], R5 ;  /* 0x032420050a0075a7 */ /* 0x000ea4000802017f */
[----:B--2---:R-:W-:Y:S05]  /*8250*/  @!P1 BRA `(.L_x_161) ;  /* 0x0000002000389947 */ /* 0x004fea0003800000 */
.L_x_213:
[----:B------:R-:W-:Y:S05]  /*8260*/  BSYNC B0 ;  /* 0x0000000000007941 */ /* 0x000fea0003800000 */
.L_x_160:
        /* <DEDUP_REMOVED lines=12> */
.L_x_214:
        /* <DEDUP_REMOVED lines=8> */
.L_x_165:
        /* <DEDUP_REMOVED lines=19> */
[----:B------:R-:W-:Y:S01]  /*84e0*/  UIADD3 UR14, UR14, 0x9400, URZ ;  /* 0x000094000e0e7890 */ /* 0x000fe2000fffe03f */
[----:B---3--:R-:W-:-:S13]  /*84f0*/  R2UR UR11, R10 ;  /* 0x000000000a0b72ca */ /* 0x008fda00000e0000 */
[----:B------:R-:W-:-:S09]  /*8500*/  UIMAD UR11, UR11, 0x60, URZ ;  /* 0x000000600b0b78a4 */ /* 0x000fd2000f8e023f */
        /* <DEDUP_REMOVED lines=13> */
.L_x_163:
[----:B------:R-:W-:Y:S05]  /*85e0*/  BSYNC B0 ;  /* 0x0000000000007941 */ /* 0x000fea0003800000 */
.L_x_162:
        /* <DEDUP_REMOVED lines=9> */
[----:B------:R-:W-:Y:S01]  /*8680*/  MOV R5, 0x1 ;  /* 0x0000000100057802 */ /* 0x000fe20000000f00 */
[----:B--2---:R-:W-:Y:S02]  /*8690*/  IMAD.MOV R10, RZ, RZ, -R11 ;  /* 0x000000ffff0a7224 */ /* 0x004fe400078e0a0b */
        /* <DEDUP_REMOVED lines=26> */
.L_x_170:
        /* <DEDUP_REMOVED lines=10> */
.L_x_215:
[----:B------:R-:W-:Y:S05]  /*88e0*/  @P1 BRA `(.L_x_172) ;  /* 0x00000000001c1947 */ /* 0x000fea0003800000 */
[----:B------:R-:W3:Y:S01]  /*88f0*/  S2R R11, SR_TID.X ;  /* 0x00000000000b7919 */ /* 0x000ee20000002100 */
[----:B------:R-:W-:-:S04]  /*8900*/  IMAD.MOV.U32 R5, RZ, RZ, 0x3000 ;  /* 0x00003000ff057424 */ /* 0x000fc800078e00ff */
[----:B------:R4:W-:Y:S01]  /*8910*/  SYNCS.ARRIVE.TRANS64 RZ, [R2+URZ+0x32430], R5 ;  /* 0x0324300502ff79a7 */ /* 0x0009e2000800003f */
[----:B---3--:R-:W-:-:S04]  /*8920*/  LOP3.LUT R11, R11, 0x1f, RZ, 0xc0, !PT ;  /* 0x0000001f0b0b7812 */ /* 0x008fc800078ec0ff */
[----:B------:R-:W-:-:S13]  /*8930*/  ISETP.NE.AND P2, PT, R11, RZ, PT ;  /* 0x000000ff0b00720c */ /* 0x000fda0003f45270 */
[----:B----4-:R-:W-:Y:S05]  /*8940*/  @!P2 BRA `(.L_x_172) ;  /* 0x000000000004a947 */ /* 0x010fea0003800000 */
[----:B------:R-:W-:Y:S01]  /*8950*/  BPT.TRAP 0x1 ;  /* 0x000000040000795c */ /* 0x000fe20000300000 */
.L_x_172:
        /* <DEDUP_REMOVED lines=20> */
.L_x_216:
[----:B------:R-:W-:Y:S05]  /*8aa0*/  @P1 BRA `(.L_x_174) ;  /* 0x00000000001c1947 */ /* 0x000fea0003800000 */
[----:B------:R-:W4:Y:S01]  /*8ab0*/  S2R R5, SR_TID.X ;  /* 0x0000000000057919 */ /* 0x000f220000002100 */
[----:B--23--:R-:W-:-:S04]  /*8ac0*/  MOV R3, 0xc000 ;  /* 0x0000c00000037802 */ /* 0x00cfc80000000f00 */
[----:B------:R2:W-:Y:S01]  /*8ad0*/  SYNCS.ARRIVE.TRANS64 RZ, [R2+URZ+0x32450], R3 ;  /* 0x0324500302ff79a7 */ /* 0x0005e2000800003f */
[----:B----4-:R-:W-:-:S04]  /*8ae0*/  LOP3.LUT R5, R5, 0x1f, RZ, 0xc0, !PT ;  /* 0x0000001f05057812 */ /* 0x010fc800078ec0ff */
[----:B------:R-:W-:-:S13]  /*8af0*/  ISETP.NE.AND P1, PT, R5, RZ, PT ;  /* 0x000000ff0500720c */ /* 0x000fda0003f25270 */
[----:B--2---:R-:W-:Y:S05]  /*8b00*/  @!P1 BRA `(.L_x_174) ;  /* 0x0000000000049947 */ /* 0x004fea0003800000 */
[----:B------:R-:W-:Y:S01]  /*8b10*/  BPT.TRAP 0x1 ;  /* 0x000000040000795c */ /* 0x000fe20000300000 */
.L_x_174:
        /* <DEDUP_REMOVED lines=33> */
.L_x_169:
[----:B------:R-:W-:Y:S05]  /*8d30*/  BSYNC B0 ;  /* 0x0000000000007941 */ /* 0x000fea0003800000 */
.L_x_168:
[----:B------:R-:W2:Y:S01]  /*8d40*/  LDL.LU R3, [R1+0x8] ;  /* 0x0000080001037983 */ /* 0x000ea20000300800 */
[----:B------:R-:W-:-:S05]  /*8d50*/  VIADD R16, R16, 0x1 ;  /* 0x0000000110107836 */ /* 0x000fca0000000000 */
[----:B------:R-:W-:-:S04]  /*8d60*/  ISETP.NE.AND P1, PT, R16, 0x2, PT ;  /* 0x000000021000780c */ /* 0x000fc80003f25270 */
[----:B------:R-:W-:Y:S02]  /*8d70*/  SEL R2, RZ, 0x1, P1 ;  /* 0x00000001ff027807 */ /* 0x000fe40000800000 */
[----:B------:R-:W-:Y:S02]  /*8d80*/  SEL R16, R16, RZ, P1 ;  /* 0x000000ff10107207 */ /* 0x000fe40000800000 */
[----:B------:R-:W-:Y:S01]  /*8d90*/  LOP3.LUT R17, R17, R2, RZ, 0x3c, !PT ;  /* 0x0000000211117212 */ /* 0x000fe200078e3cff */
[----:B--2---:R-:W-:-:S07]  /*8da0*/  VIADD R8, R3, 0xfffffffd ;  /* 0xfffffffd03087836 */ /* 0x004fce0000000000 */
.L_x_167:
[----:B------:R-:W-:Y:S01]  /*8db0*/  IMAD.MOV R10, RZ, RZ, -R10 ;  /* 0x000000ffff0a7224 */ /* 0x000fe200078e0a0a */
[----:B------:R-:W-:Y:S04]  /*8dc0*/  BSSY B0, `(.L_x_166) ;  /* 0x00000da000007945 */ /* 0x000fe80003800000 */
[----:B------:R-:W-:-:S13]  /*8dd0*/  ISETP.NE.AND P1, PT, R9, R10, PT ;  /* 0x0000000a0900720c */ /* 0x000fda0003f25270 */
[----:B------:R-:W-:Y:S05]  /*8de0*/  @!P1 BRA `(.L_x_175) ;  /* 0x0000000c005c9947 */ /* 0x000fea0003800000 */
.L_x_190:
[----:B------:R-:W-:Y:S04]  /*8df0*/  BSSY B1, `(.L_x_176) ;  /* 0x0000064000017945 */ /* 0x000fe80003800000 */
[----:B------:R-:W-:Y:S05]  /*8e00*/  @!P6 BRA `(.L_x_177) ;  /* 0x000000040088e947 */ /* 0x000fea0003800000 */
[----:B-1----:R-:W-:Y:S01]  /*8e10*/  IMAD.MOV.U32 R9, RZ, RZ, R8 ;  /* 0x000000ffff097224 */ /* 0x002fe200078e0008 */
[----:B------:R-:W-:Y:S06]  /*8e20*/  @!P0 BRA `(.L_x_178) ;  /* 0x0000000000448947 */ /* 0x000fec0003800000 */
[----:B------:R-:W1:Y:S01]  /*8e30*/  LDC R10, c[0x0][0x41c] ;  /* 0x00010700ff0a7b82 */ /* 0x000e620000000800 */
        /* <DEDUP_REMOVED lines=11> */
[----:B------:R-:W-:Y:S02]  /*8ef0*/  IMAD.IADD R11, R11, 0x1, R3 ;  /* 0x000000010b0b7824 */ /* 0x000fe400078e0203 */
[----:B------:R-:W-:Y:S01]  /*8f00*/  IMAD R9, R10, R9, R8 ;  /* 0x000000090a097224 */ /* 0x000fe200078e0208 */
[----:B-1----:R-:W-:-:S04]  /*8f10*/  LEA R4, P1, R2, R4, 0x2 ;  /* 0x0000000402047211 */ /* 0x002fc800078210ff */
[----:B------:R-:W-:-:S05]  /*8f20*/  LEA.HI.X R5, R2, R5, R11, 0x2, P1 ;  /* 0x0000000502057211 */ /* 0x000fca00008f140b */
[----:B------:R1:W5:Y:S04]  /*8f30*/  LDG.E R4, desc[UR48][R4.64] ;  /* 0x0000003004047981 */ /* 0x000368000c1e1900 */
.L_x_178:
[----:B------:R-:W2:Y:S01]  /*8f40*/  S2R R3, SR_CgaCtaId ;  /* 0x0000000000037919 */ /* 0x000ea20000008800 */
[----:B------:R-:W-:Y:S01]  /*8f50*/  MOV R2, 0x400 ;  /* 0x0000040000027802 */ /* 0x000fe20000000f00 */
[----:B-1----:R-:W1:Y:S03]  /*8f60*/  S2R R5, SR_TID.X ;  /* 0x0000000000057919 */ /* 0x002e660000002100 */
[----:B--2---:R-:W-:-:S04]  /*8f70*/  LEA R2, R3, R2, 0x18 ;  /* 0x0000000203027211 */ /* 0x004fc800078ec0ff */
[----:B------:R-:W-:Y:S02]  /*8f80*/  LEA R3, R16, R2, 0x3 ;  /* 0x0000000210037211 */ /* 0x000fe400078e18ff */
[----:B------:R-:W-:Y:S02]  /*8f90*/  SHF.L.U32 R2, R17, 0x1f, RZ ;  /* 0x0000001f11027819 */ /* 0x000fe400000006ff */
[----:B-1----:R-:W-:Y:S02]  /*8fa0*/  LOP3.LUT R5, R5, 0x7f, RZ, 0xc0, !PT ;  /* 0x0000007f05057812 */ /* 0x002fe400078ec0ff */
[----:B------:R-:W1:Y:S02]  /*8fb0*/  SYNCS.PHASECHK.TRANS64.TRYWAIT P2, [R3+URZ+0x32440], R2 ;  /* 0x03244002030075a7 */ /* 0x000e64000804017f */
[----:B------:R-:W-:Y:S01]  /*8fc0*/  ISETP.NE.AND P1, PT, R5, RZ, PT ;  /* 0x000000ff0500720c */ /* 0x000fe20003f25270 */
[----:B-1----:R-:W-:-:S12]  /*8fd0*/  @!P2 BRA `(.L_x_179) ;  /* 0x000000140034a947 */ /* 0x002fd80003800000 */
.L_x_217:
        /* <DEDUP_REMOVED lines=8> */
.L_x_180:
        /* <DEDUP_REMOVED lines=20> */
.L_x_218:
        /* <DEDUP_REMOVED lines=8> */
.L_x_182:
        /* <DEDUP_REMOVED lines=33> */
.L_x_177:
[----:B------:R-:W-:Y:S05]  /*9430*/  BSYNC B1 ;  /* 0x0000000000017941 */ /* 0x000fea0003800000 */
.L_x_176:
        /* <DEDUP_REMOVED lines=21> */
[----:B------:R-:W-:-:S04]  /*9590*/  IMAD.WIDE.U32 R2, R6, UR38, R2 ;  /* 0x0000002606027c25 */ /* 0x000fc8000f8e0002 */
[----:B------:R-:W-:Y:S01]  /*95a0*/  IMAD.IADD R11, R11, 0x1, R3 ;  /* 0x000000010b0b7824 */ /* 0x000fe200078e0203 */
[----:B-1----:R-:W-:-:S04]  /*95b0*/  LEA R4, P1, R2, R4, 0x2 ;  /* 0x0000000402047211 */ /* 0x002fc800078210ff */
[----:B------:R-:W-:-:S05]  /*95c0*/  LEA.HI.X R5, R2, R5, R11, 0x2, P1 ;  /* 0x0000000502057211 */ /* 0x000fca00008f140b */
[----:B------:R1:W5:Y:S04]  /*95d0*/  LDG.E R4, desc[UR48][R4.64] ;  /* 0x0000003004047981 */ /* 0x000368000c1e1900 */
.L_x_185:
        /* <DEDUP_REMOVED lines=10> */
.L_x_219:
        /* <DEDUP_REMOVED lines=8> */
.L_x_187:
        /* <DEDUP_REMOVED lines=20> */
.L_x_220:
        /* <DEDUP_REMOVED lines=8> */
.L_x_189:
        /* <DEDUP_REMOVED lines=33> */
.L_x_184:
[----:B------:R-:W-:Y:S05]  /*9ad0*/  BSYNC B1 ;  /* 0x0000000000017941 */ /* 0x000fea0003800000 */
.L_x_183:
        /* <DEDUP_REMOVED lines=8> */
.L_x_175:
[----:B------:R-:W-:Y:S05]  /*9b60*/  BSYNC B0 ;  /* 0x0000000000007941 */ /* 0x000fea0003800000 */
.L_x_166:
        /* <DEDUP_REMOVED lines=10> */
.L_x_147:
[----:B------:R-:W2:Y:S01]  /*9c10*/  S2R R3, SR_CgaCtaId ;  /* 0x0000000000037919 */ /* 0x000ea20000008800 */
[----:B------:R-:W-:Y:S01]  /*9c20*/  MOV R0, 0x400 ;  /* 0x0000040000007802 */ /* 0x000fe20000000f00 */
[----:B------:R-:W-:Y:S03]  /*9c30*/  BSSY B0, `(.L_x_192) ;  /* 0x0000005000007945 */ /* 0x000fe60003800000 */
[----:B--2---:R-:W-:Y:S02]  /*9c40*/  LEA R0, R3, R0, 0x18 ;  /* 0x0000000003007211 */ /* 0x004fe400078ec0ff */
[----:B------:R-:W-:-:S04]  /*9c50*/  SHF.L.U32 R3, R2, 0x1f, RZ ;  /* 0x0000001f02037819 */ /* 0x000fc800000006ff */
[----:B------:R-:W2:Y:S02]  /*9c60*/  SYNCS.PHASECHK.TRANS64.TRYWAIT P0, [R0+URZ+0x32420], R3 ;  /* 0x03242003000075a7 */ /* 0x000ea4000800017f */
[----:B--2---:R-:W-:Y:S05]  /*9c70*/  @!P0 BRA `(.L_x_193) ;  /* 0x00000008005c8947 */ /* 0x004fea0003800000 */
.L_x_221:
[----:B------:R-:W-:Y:S05]  /*9c80*/  BSYNC B0 ;  /* 0x0000000000007941 */ /* 0x000fea0003800000 */
.L_x_192:
[----:B------:R-:W-:-:S03]  /*9c90*/  UMOV UR4, 0xffffffff ;  /* 0xffffffff00047882 */ /* 0x000fc60000000000 */
[----:B------:R-:W-:Y:S05]  /*9ca0*/  BRA.DIV UR4, `(.L_x_194) ;  /* 0x0000000a04647947 */ /* 0x000fea000b800000 */
[----:B------:R-:W3:Y:S02]  /*9cb0*/  S2R R2, SR_TID.X ;  /* 0x0000000000027919 */ /* 0x000ee40000002100 */
[----:B---3--:R-:W-:-:S04]  /*9cc0*/  SHF.R.U32.HI R2, RZ, 0x5, R2 ;  /* 0x00000005ff027819 */ /* 0x008fc80000011602 */
[----:B------:R-:W-:-:S05]  /*9cd0*/  LOP3.LUT R2, R2, 0x3, RZ, 0xc0, !PT ;  /* 0x0000000302027812 */ /* 0x000fca00078ec0ff */
[----:B------:R3:W4:Y:S02]  /*9ce0*/  SHFL.IDX PT, R14, R2, RZ, 0x1f ;  /* 0x00001fff020e7589 */ /* 0x00072400000e0000 */
.L_x_224:
[----:B----4-:R-:W-:Y:S01]  /*9cf0*/  ISETP.NE.AND P0, PT, R14, RZ, PT ;  /* 0x000000ff0e00720c */ /* 0x010fe20003f05270 */
[----:B------:R-:W-:-:S12]  /*9d00*/  BSSY B0, `(.L_x_195) ;  /* 0x0000024000007945 */ /* 0x000fd80003800000 */
[----:B------:R-:W-:Y:S05]  /*9d10*/  @P0 BRA `(.L_x_196) ;  /* 0x0000000000880947 */ /* 0x000fea0003800000 */
[----:B------:R-:W-:-:S03]  /*9d20*/  UMOV UR4, 0xffffffff ;  /* 0xffffffff00047882 */ /* 0x000fc60000000000 */
[----:B------:R-:W-:Y:S05]  /*9d30*/  BRA.DIV UR4, `(.L_x_197) ;  /* 0x0000000a04747947 */ /* 0x000fea000b800000 */
[----:B------:R-:W-:-:S13]  /*9d40*/  ELECT P6, URZ, PT ;  /* 0x00000000003f782f */ /* 0x000fda00038c0000 */
.L_x_227:
[----:B------:R-:W-:Y:S05]  /*9d50*/  @!P6 BRA `(.L_x_196) ;  /* 0x000000000078e947 */ /* 0x000fea0003800000 */
[----:B------:R-:W-:-:S06]  /*9d60*/  ULOP3.LUT UR4, UR46, 0x2, URZ, 0xfc, !UPT ;  /* 0x000000022e047892 */ /* 0x000fcc000f8efc3f */
[----:B---3--:R-:W-:-:S05]  /*9d70*/  IMAD.U32 R2, RZ, RZ, UR4 ;  /* 0x00000004ff027e24 */ /* 0x008fca000f8e00ff */
[----:B------:R-:W-:-:S13]  /*9d80*/  ISETP.NE.AND P2, PT, R2, 0x3, PT ;  /* 0x000000030200780c */ /* 0x000fda0003f45270 */
[----:B------:R-:W-:Y:S05]  /*9d90*/  @!P2 BRA `(.L_x_198) ;  /* 0x000000000004a947 */ /* 0x000fea0003800000 */
[----:B------:R-:W-:Y:S01]  /*9da0*/  BPT.TRAP 0x1 ;  /* 0x000000040000795c */ /* 0x000fe20000300000 */
.L_x_198:
[----:B--2---:R-:W-:Y:S01]  /*9db0*/  IADD3 R3, R0, 0x32440, RZ ;  /* 0x0003244000037810 */ /* 0x004fe20007ffe0ff */
[----:B------:R-:W-:Y:S01]  /*9dc0*/  VIADD R2, R16, 0x1 ;  /* 0x0000000110027836 */ /* 0x000fe20000000000 */
[----:B------:R-:W-:-:S03]  /*9dd0*/  SHF.L.U32 R5, R17, 0x1f, RZ ;  /* 0x0000001f11057819 */ /* 0x000fc600000006ff */
[----:B------:R-:W-:Y:S01]  /*9de0*/  IMAD R6, R16, 0x8, R3 ;  /* 0x0000000810067824 */ /* 0x000fe200078e0203 */
[----:B------:R-:W-:-:S03]  /*9df0*/  ISETP.NE.AND P1, PT, R2, 0x2, PT ;  /* 0x000000020200780c */ /* 0x000fc60003f25270 */
[----:B------:R-:W2:Y:S01]  /*9e00*/  SYNCS.PHASECHK.TRANS64.TRYWAIT P0, [R6+URZ], R5 ;  /* 0x00000005060075a7 */ /* 0x000ea2000800017f */
[----:B------:R-:W-:-:S04]  /*9e10*/  SEL R4, RZ, 0x1, P1 ;  /* 0x00000001ff047807 */ /* 0x000fc80000800000 */
[----:B------:R-:W-:Y:S02]  /*9e20*/  LOP3.LUT R17, R17, R4, RZ, 0x3c, !PT ;  /* 0x0000000411117212 */ /* 0x000fe400078e3cff */
[----:B------:R-:W-:Y:S02]  /*9e30*/  SEL R4, R2, RZ, P1 ;  /* 0x000000ff02047207 */ /* 0x000fe40000800000 */
[----:B------:R-:W-:-:S03]  /*9e40*/  SHF.L.U32 R2, R17, 0x1f, RZ ;  /* 0x0000001f11027819 */ /* 0x000fc600000006ff */
[----:B------:R-:W-:Y:S01]  /*9e50*/  IMAD R3, R4, 0x8, R3 ;  /* 0x0000000804037824 */ /* 0x000fe200078e0203 */
[----:B--2---:R-:W-:Y:S06]  /*9e60*/  @!P0 BRA `(.L_x_199) ;  /* 0x0000000800488947 */ /* 0x004fec0003800000 */
.L_x_228:
[----:B------:R-:W3:Y:S02]  /*9e70*/  SYNCS.PHASECHK.TRANS64.TRYWAIT P0, [R3+URZ], R2 ;  /* 0x00000002030075a7 */ /* 0x000ee4000800017f */
[----:B---3--:R-:W-:Y:S05]  /*9e80*/  @!P0 BRA `(.L_x_200) ;  /* 0x0000000800548947 */ /* 0x008fea0003800000 */
.L_x_229:
[----:B------:R-:W-:Y:S05]  /*9e90*/  @!P2 BRA `(.L_x_201) ;  /* 0x000000000004a947 */ /* 0x000fea0003800000 */
[----:B------:R-:W-:Y:S01]  /*9ea0*/  BPT.TRAP 0x1 ;  /* 0x000000040000795c */ /* 0x000fe20000300000 */
.L_x_201:
[----:B---3--:R-:W-:-:S04]  /*9eb0*/  VIADD R3, R0, 0x32460 ;  /* 0x0003246000037836 */ /* 0x008fc80000000000 */
[----:B------:R-:W-:-:S04]  /*9ec0*/  IMAD R16, R16, 0x8, R3 ;  /* 0x0000000810107824 */ /* 0x000fc800078e0203 */
[----:B------:R-:W3:Y:S02]  /*9ed0*/  SYNCS.PHASECHK.TRANS64.TRYWAIT P0, [R16+URZ], R5 ;  /* 0x00000005100075a7 */ /* 0x000ee4000800017f */
[----:B---3--:R-:W-:Y:S05]  /*9ee0*/  @!P0 BRA `(.L_x_202) ;  /* 0x0000000800508947 */ /* 0x008fea0003800000 */
.L_x_230:
[----:B------:R-:W-:-:S07]  /*9ef0*/  IMAD R3, R4, 0x8, R3 ;  /* 0x0000000804037824 */ /* 0x000fce00078e0203 */
.L_x_203:
[----:B----4-:R4:W1:Y:S02]  /*9f00*/  SYNCS.PHASECHK.TRANS64.TRYWAIT P0, [R3+URZ], R2 ;  /* 0x00000002030075a7 */ /* 0x010864000800017f */
[----:B-1----:R-:W-:Y:S05]  /*9f10*/  @!P0 NANOSLEEP.SYNCS 0x989680 ;  /* 0x009896800000895d */ /* 0x002fea0003900000 */
[----:B------:R-:W1:Y:S02]  /*9f20*/  @!P0 SYNCS.PHASECHK.TRANS64 P0, [R3+URZ], R2 ;  /* 0x00000002030085a7 */ /* 0x000e64000800007f */
[----:B-1----:R-:W-:Y:S05]  /*9f30*/  @!P0 BRA `(.L_x_203) ;  /* 0xfffffffc00f08947 */ /* 0x002fea000383ffff */
.L_x_196:
[----:B------:R-:W-:Y:S05]  /*9f40*/  BSYNC B0 ;  /* 0x0000000000007941 */ /* 0x000fea0003800000 */
.L_x_195:
[----:B------:R-:W-:Y:S05]  /*9f50*/  EXIT ;  /* 0x000000000000794d */ /* 0x000fea0003800000 */
.L_x_124:
[----:B-1----:R-:W-:-:S04]  /*9f60*/  IMAD.U32 R3, RZ, RZ, UR41 ;  /* 0x00000029ff037e24 */ /* 0x002fc8000f8e00ff */
[----:B------:R1:W2:Y:S03]  /*9f70*/  SYNCS.PHASECHK.TRANS64.TRYWAIT P0, [R3+URZ+0x32400], R0 ;  /* 0x03240000030075a7 */ /* 0x0002a6000800017f */
[----:B--2---:R-:W-:Y:S05]  /*9f80*/  @!P0 NANOSLEEP.SYNCS 0x989680 ;  /* 0x009896800000895d */ /* 0x004fea0003900000 */
[----:B------:R-:W2:Y:S02]  /*9f90*/  @!P0 SYNCS.PHASECHK.TRANS64 P0, [R3+URZ+0x32400], R0 ;  /* 0x03240000030085a7 */ /* 0x000ea4000800007f */
[----:B--2---:R-:W-:Y:S05]  /*9fa0*/  @!P0 BRA `(.L_x_124) ;  /* 0xfffffffc00ec8947 */ /* 0x004fea000383ffff */
[----:B------:R-:W-:Y:S05]  /*9fb0*/  BRA `(.L_x_204) ;  /* 0xffffff7000607947 */ /* 0x000fea000383ffff */
.L_x_128:
[----:B--2---:R-:W-:-:S04]  /*9fc0*/  MOV R4, UR26 ;  /* 0x0000001a00047c02 */ /* 0x004fc80008000f00 */
[----:B------:R2:W3:Y:S03]  /*9fd0*/  SYNCS.PHASECHK.TRANS64.TRYWAIT P1, [R4+URZ+0x32430], R3 ;  /* 0x03243003040075a7 */ /* 0x0004e6000802017f */
[----:B---3--:R-:W-:Y:S05]  /*9fe0*/  @!P1 NANOSLEEP.SYNCS 0x989680 ;  /* 0x009896800000995d */ /* 0x008fea0003900000 */
[----:B------:R-:W3:Y:S02]  /*9ff0*/  @!P1 SYNCS.PHASECHK.TRANS64 P1, [R4+URZ+0x32430], R3 ;  /* 0x03243003040095a7 */ /* 0x000ee4000802007f */
[----:B---3--:R-:W-:Y:S05]  /*a000*/  @!P1 BRA `(.L_x_128) ;  /* 0xfffffffc00ec9947 */ /* 0x008fea000383ffff */
[----:B------:R-:W-:Y:S05]  /*a010*/  BRA `(.L_x_127) ;  /* 0xffffff7000847947 */ /* 0x000fea000383ffff */
.L_x_129:
[----:B---3--:R-:W-:-:S04]  /*a020*/  IMAD.U32 R5, RZ, RZ, UR41 ;  /* 0x00000029ff057e24 */ /* 0x008fc8000f8e00ff */
[----:B------:R3:W4:Y:S03]  /*a030*/  SYNCS.PHASECHK.TRANS64.TRYWAIT P1, [R5+URZ+0x32410], R0 ;  /* 0x03241000050075a7 */ /* 0x000726000802017f */
[----:B----4-:R-:W-:Y:S05]  /*a040*/  @!P1 NANOSLEEP.SYNCS 0x989680 ;  /* 0x009896800000995d */ /* 0x010fea0003900000 */
[----:B------:R-:W4:Y:S02]  /*a050*/  @!P1 SYNCS.PHASECHK.TRANS64 P1, [R5+URZ+0x32410], R0 ;  /* 0x03241000050095a7 */ /* 0x000f24000802007f */
[----:B----4-:R-:W-:Y:S05]  /*a060*/  @!P1 BRA `(.L_x_129) ;  /* 0xfffffffc00ec9947 */ /* 0x010fea000383ffff */
[----:B------:R-:W-:Y:S05]  /*a070*/  BRA `(.L_x_205) ;  /* 0xffffff7400047947 */ /* 0x000fea000383ffff */
.L_x_133:
[----:B-1-3--:R-:W-:-:S04]  /*a080*/  IMAD.U32 R0, RZ, RZ, UR26 ;  /* 0x0000001aff007e24 */ /* 0x00afc8000f8e00ff */
[----:B------:R1:W3:Y:S03]  /*a090*/  SYNCS.PHASECHK.TRANS64.TRYWAIT P1, [R0+URZ+0x32450], R3 ;  /* 0x03245003000075a7 */ /* 0x0002e6000802017f */
[----:B---3--:R-:W-:Y:S05]  /*a0a0*/  @!P1 NANOSLEEP.SYNCS 0x989680 ;  /* 0x009896800000995d */ /* 0x008fea0003900000 */
[----:B------:R-:W3:Y:S02]  /*a0b0*/  @!P1 SYNCS.PHASECHK.TRANS64 P1, [R0+URZ+0x32450], R3 ;  /* 0x03245003000095a7 */ /* 0x000ee4000802007f */
[----:B---3--:R-:W-:Y:S05]  /*a0c0*/  @!P1 BRA `(.L_x_133) ;  /* 0xfffffffc00ec9947 */ /* 0x008fea000383ffff */
[----:B------:R-:W-:Y:S05]  /*a0d0*/  BRA `(.L_x_132) ;  /* 0xffffff74000c7947 */ /* 0x000fea000383ffff */
.L_x_138:
[----:B---3--:R-:W-:-:S04]  /*a0e0*/  IMAD.U32 R3, RZ, RZ, UR28 ;  /* 0x0000001cff037e24 */ /* 0x008fc8000f8e00ff */
[----:B------:R3:W4:Y:S03]  /*a0f0*/  SYNCS.PHASECHK.TRANS64.TRYWAIT P3, [R3+URZ+0x32430], R0 ;  /* 0x03243000030075a7 */ /* 0x000726000806017f */
[----:B----4-:R-:W-:Y:S05]  /*a100*/  @!P3 NANOSLEEP.SYNCS 0x989680 ;  /* 0x009896800000b95d */ /* 0x010fea0003900000 */
[----:B------:R-:W4:Y:S02]  /*a110*/  @!P3 SYNCS.PHASECHK.TRANS64 P3, [R3+URZ+0x32430], R0 ;  /* 0x032430000300b5a7 */ /* 0x000f24000806007f */
[----:B----4-:R-:W-:Y:S05]  /*a120*/  @!P3 BRA `(.L_x_138) ;  /* 0xfffffffc00ecb947 */ /* 0x010fea000383ffff */
[----:B------:R-:W-:Y:S05]  /*a130*/  BRA `(.L_x_137) ;  /* 0xffffff9000a47947 */ /* 0x000fea000383ffff */
.L_x_142:
[----:B---3--:R-:W-:-:S04]  /*a140*/  IMAD.U32 R3, RZ, RZ, UR28 ;  /* 0x0000001cff037e24 */ /* 0x008fc8000f8e00ff */
[----:B------:R3:W4:Y:S03]  /*a150*/  SYNCS.PHASECHK.TRANS64.TRYWAIT P3, [R3+URZ+0x32450], R0 ;  /* 0x03245000030075a7 */ /* 0x000726000806017f */
[----:B----4-:R-:W-:Y:S05]  /*a160*/  @!P3 NANOSLEEP.SYNCS 0x989680 ;  /* 0x009896800000b95d */ /* 0x010fea0003900000 */
[----:B------:R-:W4:Y:S02]  /*a170*/  @!P3 SYNCS.PHASECHK.TRANS64 P3, [R3+URZ+0x32450], R0 ;  /* 0x032450000300b5a7 */ /* 0x000f24000806007f */
[----:B----4-:R-:W-:Y:S05]  /*a180*/  @!P3 BRA `(.L_x_142) ;  /* 0xfffffffc00ecb947 */ /* 0x010fea000383ffff */
[----:B------:R-:W-:Y:S05]  /*a190*/  BRA `(.L_x_141) ;  /* 0xffffff9000fc7947 */ /* 0x000fea000383ffff */
.L_x_152:
        /* <DEDUP_REMOVED lines=11> */
.L_x_207:
[----:B------:R-:W-:Y:S05]  /*a250*/  BSYNC B0 ;  /* 0x0000000000007941 */ /* 0x000fea0003800000 */
.L_x_206:
[----:B------:R-:W-:Y:S05]  /*a260*/  BRA `(.L_x_208) ;  /* 0xffffffd400f87947 */ /* 0x000fea000383ffff */
.L_x_153:
[----:B------:R-:W-:Y:S01]  /*a270*/  BSSY B0, `(.L_x_209) ;  /* 0x0000006000007945 */ /* 0x000fe20003800000 */
[----:B------:R-:W-:-:S07]  /*a280*/  IMAD.MOV.U32 R15, RZ, RZ, -0x1 ;  /* 0xffffffffff0f7424 */ /* 0x000fce00078e00ff */
[----:B------:R-:W-:Y:S05]  /*a290*/  WARPSYNC.COLLECTIVE R15, `(.L_x_210) ;  /* 0x000000000f0c7348 */ /* 0x000fea0003c00000 */
[----:B------:R-:W-:Y:S02]  /*a2a0*/  ELECT P6, UR62, PT ;  /* 0x00000000003e782f */ /* 0x000fe400038c0000 */
[----:B------:R-:W-:Y:S01]  /*a2b0*/  MOV R14, UR62 ;  /* 0x0000003e000e7c02 */ /* 0x000fe20008000f00 */
[----:B------:R-:W-:Y:S10]  /*a2c0*/  ENDCOLLECTIVE ;  /* 0x000000000000791b */ /* 0x000ff40003800000 */
.L_x_210:
[----:B------:R-:W-:Y:S05]  /*a2d0*/  BSYNC B0 ;  /* 0x0000000000007941 */ /* 0x000fea0003800000 */
.L_x_209:
[----:B------:R-:W-:Y:S05]  /*a2e0*/  BRA `(.L_x_211) ;  /* 0xffffffd400f07947 */ /* 0x000fea000383ffff */
.L_x_156:
[----:B--2---:R2:W3:Y:S02]  /*a2f0*/  SYNCS.PHASECHK.TRANS64.TRYWAIT P1, [R5+URZ+0x32440], R10 ;  /* 0x0324400a050075a7 */ /* 0x0044e4000802017f */
[----:B---3--:R-:W-:Y:S05]  /*a300*/  @!P1 NANOSLEEP.SYNCS 0x989680 ;  /* 0x009896800000995d */ /* 0x008fea0003900000 */
[----:B------:R-:W3:Y:S02]  /*a310*/  @!P1 SYNCS.PHASECHK.TRANS64 P1, [R5+URZ+0x32440], R10 ;  /* 0x0324400a050095a7 */ /* 0x000ee4000802007f */
[----:B---3--:R-:W-:Y:S05]  /*a320*/  @!P1 BRA `(.L_x_156) ;  /* 0xfffffffc00f09947 */ /* 0x008fea000383ffff */
[----:B------:R-:W-:Y:S05]  /*a330*/  BRA `(.L_x_212) ;  /* 0xffffffd800507947 */ /* 0x000fea000383ffff */
.L_x_161:
        /* <DEDUP_REMOVED lines=8> */
.L_x_164:
[----:B--2---:R2:W3:Y:S02]  /*a3c0*/  SYNCS.PHASECHK.TRANS64.TRYWAIT P1, [R8+URZ+0x32460], R5 ;  /* 0x03246005080075a7 */ /* 0x0044e4000802017f */
[----:B---3--:R-:W-:Y:S05]  /*a3d0*/  @!P1 NANOSLEEP.SYNCS 0x989680 ;  /* 0x009896800000995d */ /* 0x008fea0003900000 */
[----:B------:R-:W3:Y:S02]  /*a3e0*/  @!P1 SYNCS.PHASECHK.TRANS64 P1, [R8+URZ+0x32460], R5 ;  /* 0x03246005080095a7 */ /* 0x000ee4000802007f */
[----:B---3--:R-:W-:Y:S05]  /*a3f0*/  @!P1 BRA `(.L_x_164) ;  /* 0xfffffffc00f09947 */ /* 0x008fea000383ffff */
[----:B------:R-:W-:Y:S05]  /*a400*/  BRA `(.L_x_214) ;  /* 0xffffffdc00c87947 */ /* 0x000fea000383ffff */
.L_x_171:
[----:B--2---:R2:W3:Y:S02]  /*a410*/  SYNCS.PHASECHK.TRANS64.TRYWAIT P2, [R2+URZ+0x32440], R3 ;  /* 0x03244003020075a7 */ /* 0x0044e4000804017f */
[----:B---3--:R-:W-:Y:S05]  /*a420*/  @!P2 NANOSLEEP.SYNCS 0x989680 ;  /* 0x009896800000a95d */ /* 0x008fea0003900000 */
[----:B------:R-:W3:Y:S02]  /*a430*/  @!P2 SYNCS.PHASECHK.TRANS64 P2, [R2+URZ+0x32440], R3 ;  /* 0x032440030200a5a7 */ /* 0x000ee4000804007f */
[----:B---3--:R-:W-:Y:S05]  /*a440*/  @!P2 BRA `(.L_x_171) ;  /* 0xfffffffc00f0a947 */ /* 0x008fea000383ffff */
[----:B------:R-:W-:Y:S05]  /*a450*/  BRA `(.L_x_215) ;  /* 0xffffffe400207947 */ /* 0x000fea000383ffff */
.L_x_173:
[----:B---3--:R3:W4:Y:S02]  /*a460*/  SYNCS.PHASECHK.TRANS64.TRYWAIT P2, [R2+URZ+0x32460], R3 ;  /* 0x03246003020075a7 */ /* 0x008724000804017f */
[----:B----4-:R-:W-:Y:S05]  /*a470*/  @!P2 NANOSLEEP.SYNCS 0x989680 ;  /* 0x009896800000a95d */ /* 0x010fea0003900000 */
[----:B------:R-:W4:Y:S02]  /*a480*/  @!P2 SYNCS.PHASECHK.TRANS64 P2, [R2+URZ+0x32460], R3 ;  /* 0x032460030200a5a7 */ /* 0x000f24000804007f */
[----:B----4-:R-:W-:Y:S05]  /*a490*/  @!P2 BRA `(.L_x_173) ;  /* 0xfffffffc00f0a947 */ /* 0x010fea000383ffff */
[----:B------:R-:W-:Y:S05]  /*a4a0*/  BRA `(.L_x_216) ;  /* 0xffffffe4007c7947 */ /* 0x000fea000383ffff */
.L_x_179:
[----:B-1----:R1:W2:Y:S02]  /*a4b0*/  SYNCS.PHASECHK.TRANS64.TRYWAIT P2, [R3+URZ+0x32440], R2 ;  /* 0x03244002030075a7 */ /* 0x0022a4000804017f */
[----:B--2---:R-:W-:Y:S05]  /*a4c0*/  @!P2 NANOSLEEP.SYNCS 0x989680 ;  /* 0x009896800000a95d */ /* 0x004fea0003900000 */
[----:B------:R-:W2:Y:S02]  /*a4d0*/  @!P2 SYNCS.PHASECHK.TRANS64 P2, [R3+URZ+0x32440], R2 ;  /* 0x032440020300a5a7 */ /* 0x000ea4000804007f */
[----:B--2---:R-:W-:Y:S05]  /*a4e0*/  @!P2 BRA `(.L_x_179) ;  /* 0xfffffffc00f0a947 */ /* 0x004fea000383ffff */
[----:B------:R-:W-:Y:S05]  /*a4f0*/  BRA `(.L_x_217) ;  /* 0xffffffe800b87947 */ /* 0x000fea000383ffff */
.L_x_181:
[----:B--2---:R2:W3:Y:S02]  /*a500*/  SYNCS.PHASECHK.TRANS64.TRYWAIT P2, [R3+URZ+0x32460], R2 ;  /* 0x03246002030075a7 */ /* 0x0044e4000804017f */
[----:B---3--:R-:W-:Y:S05]  /*a510*/  @!P2 NANOSLEEP.SYNCS 0x989680 ;  /* 0x009896800000a95d */ /* 0x008fea0003900000 */
[----:B------:R-:W3:Y:S02]  /*a520*/  @!P2 SYNCS.PHASECHK.TRANS64 P2, [R3+URZ+0x32460], R2 ;  /* 0x032460020300a5a7 */ /* 0x000ee4000804007f */
[----:B---3--:R-:W-:Y:S05]  /*a530*/  @!P2 BRA `(.L_x_181) ;  /* 0xfffffffc00f0a947 */ /* 0x008fea000383ffff */
[----:B------:R-:W-:Y:S05]  /*a540*/  BRA `(.L_x_218) ;  /* 0xffffffec00147947 */ /* 0x000fea000383ffff */
.L_x_186:
[----:B-1----:R1:W2:Y:S02]  /*a550*/  SYNCS.PHASECHK.TRANS64.TRYWAIT P2, [R3+URZ+0x32440], R2 ;  /* 0x03244002030075a7 */ /* 0x0022a4000804017f */
[----:B--2---:R-:W-:Y:S05]  /*a560*/  @!P2 NANOSLEEP.SYNCS 0x989680 ;  /* 0x009896800000a95d */ /* 0x004fea0003900000 */
[----:B------:R-:W2:Y:S02]  /*a570*/  @!P2 SYNCS.PHASECHK.TRANS64 P2, [R3+URZ+0x32440], R2 ;  /* 0x032440020300a5a7 */ /* 0x000ea4000804007f */
[----:B--2---:R-:W-:Y:S05]  /*a580*/  @!P2 BRA `(.L_x_186) ;  /* 0xfffffffc00f0a947 */ /* 0x004fea000383ffff */
[----:B------:R-:W-:Y:S05]  /*a590*/  BRA `(.L_x_219) ;  /* 0xfffffff000387947 */ /* 0x000fea000383ffff */
.L_x_188:
[----:B--2---:R2:W3:Y:S02]  /*a5a0*/  SYNCS.PHASECHK.TRANS64.TRYWAIT P2, [R3+URZ+0x32460], R2 ;  /* 0x03246002030075a7 */ /* 0x0044e4000804017f */
[----:B---3--:R-:W-:Y:S05]  /*a5b0*/  @!P2 NANOSLEEP.SYNCS 0x989680 ;  /* 0x009896800000a95d */ /* 0x008fea0003900000 */
[----:B------:R-:W3:Y:S02]  /*a5c0*/  @!P2 SYNCS.PHASECHK.TRANS64 P2, [R3+URZ+0x32460], R2 ;  /* 0x032460020300a5a7 */ /* 0x000ee4000804007f */
[----:B---3--:R-:W-:Y:S05]  /*a5d0*/  @!P2 BRA `(.L_x_188) ;  /* 0xfffffffc00f0a947 */ /* 0x008fea000383ffff */
[----:B------:R-:W-:Y:S05]  /*a5e0*/  BRA `(.L_x_220) ;  /* 0xfffffff000947947 */ /* 0x000fea000383ffff */
.L_x_193:
[----:B--2---:R2:W3:Y:S02]  /*a5f0*/  SYNCS.PHASECHK.TRANS64.TRYWAIT P0, [R0+URZ+0x32420], R3 ;  /* 0x03242003000075a7 */ /* 0x0044e4000800017f */
[----:B---3--:R-:W-:Y:S05]  /*a600*/  @!P0 NANOSLEEP.SYNCS 0x989680 ;  /* 0x009896800000895d */ /* 0x008fea0003900000 */
[----:B------:R-:W3:Y:S02]  /*a610*/  @!P0 SYNCS.PHASECHK.TRANS64 P0, [R0+URZ+0x32420], R3 ;  /* 0x03242003000085a7 */ /* 0x000ee4000800007f */
[----:B---3--:R-:W-:Y:S05]  /*a620*/  @!P0 BRA `(.L_x_193) ;  /* 0xfffffffc00f08947 */ /* 0x008fea000383ffff */
[----:B------:R-:W-:Y:S05]  /*a630*/  BRA `(.L_x_221) ;  /* 0xfffffff400907947 */ /* 0x000fea000383ffff */
.L_x_194:
        /* <DEDUP_REMOVED lines=11> */
.L_x_223:
[----:B------:R-:W-:Y:S05]  /*a6f0*/  BSYNC B0 ;  /* 0x0000000000007941 */ /* 0x000fea0003800000 */
.L_x_222:
[----:B------:R-:W-:Y:S05]  /*a700*/  BRA `(.L_x_224) ;  /* 0xfffffff400787947 */ /* 0x000fea000383ffff */
.L_x_197:
[----:B------:R-:W-:Y:S01]  /*a710*/  BSSY B1, `(.L_x_225) ;  /* 0x0000006000017945 */ /* 0x000fe20003800000 */
[----:B------:R-:W-:-:S07]  /*a720*/  IMAD.MOV.U32 R15, RZ, RZ, -0x1 ;  /* 0xffffffffff0f7424 */ /* 0x000fce00078e00ff */
[----:B-123--:R-:W-:Y:S05]  /*a730*/  WARPSYNC.COLLECTIVE R15, `(.L_x_226) ;  /* 0x000000000f0c7348 */ /* 0x00efea0003c00000 */
[----:B------:R-:W-:Y:S02]  /*a740*/  ELECT P6, UR62, PT ;  /* 0x00000000003e782f */ /* 0x000fe400038c0000 */
[----:B------:R-:W-:Y:S01]  /*a750*/  MOV R14, UR62 ;  /* 0x0000003e000e7c02 */ /* 0x000fe20008000f00 */
[----:B-123--:R-:W-:Y:S10]  /*a760*/  ENDCOLLECTIVE ;  /* 0x000000000000791b */ /* 0x00eff40003800000 */
.L_x_226:
[----:B------:R-:W-:Y:S05]  /*a770*/  BSYNC B1 ;  /* 0x0000000000017941 */ /* 0x000fea0003800000 */
.L_x_225:
[----:B------:R-:W-:Y:S05]  /*a780*/  BRA `(.L_x_227) ;  /* 0xfffffff400707947 */ /* 0x000fea000383ffff */
.L_x_199:
[----:B--2---:R2:W3:Y:S02]  /*a790*/  SYNCS.PHASECHK.TRANS64.TRYWAIT P0, [R6+URZ], R5 ;  /* 0x00000005060075a7 */ /* 0x0044e4000800017f */
[----:B---3--:R-:W-:Y:S05]  /*a7a0*/  @!P0 NANOSLEEP.SYNCS 0x989680 ;  /* 0x009896800000895d */ /* 0x008fea0003900000 */
[----:B------:R-:W3:Y:S02]  /*a7b0*/  @!P0 SYNCS.PHASECHK.TRANS64 P0, [R6+URZ], R5 ;  /* 0x00000005060085a7 */ /* 0x000ee4000800007f */
[----:B---3--:R-:W-:Y:S05]  /*a7c0*/  @!P0 BRA `(.L_x_199) ;  /* 0xfffffffc00f08947 */ /* 0x008fea000383ffff */
[----:B------:R-:W-:Y:S05]  /*a7d0*/  BRA `(.L_x_228) ;  /* 0xfffffff400a47947 */ /* 0x000fea000383ffff */
.L_x_200:
[----:B---3--:R3:W4:Y:S02]  /*a7e0*/  SYNCS.PHASECHK.TRANS64.TRYWAIT P0, [R3+URZ], R2 ;  /* 0x00000002030075a7 */ /* 0x008724000800017f */
[----:B----4-:R-:W-:Y:S05]  /*a7f0*/  @!P0 NANOSLEEP.SYNCS 0x989680 ;  /* 0x009896800000895d */ /* 0x010fea0003900000 */
[----:B------:R-:W4:Y:S02]  /*a800*/  @!P0 SYNCS.PHASECHK.TRANS64 P0, [R3+URZ], R2 ;  /* 0x00000002030085a7 */ /* 0x000f24000800007f */
[----:B----4-:R-:W-:Y:S05]  /*a810*/  @!P0 BRA `(.L_x_200) ;  /* 0xfffffffc00f08947 */ /* 0x010fea000383ffff */
[----:B------:R-:W-:Y:S05]  /*a820*/  BRA `(.L_x_229) ;  /* 0xfffffff400987947 */ /* 0x000fea000383ffff */
.L_x_202:
[----:B---3--:R3:W4:Y:S02]  /*a830*/  SYNCS.PHASECHK.TRANS64.TRYWAIT P0, [R16+URZ], R5 ;  /* 0x00000005100075a7 */ /* 0x008724000800017f */
[----:B----4-:R-:W-:Y:S05]  /*a840*/  @!P0 NANOSLEEP.SYNCS 0x989680 ;  /* 0x009896800000895d */ /* 0x010fea0003900000 */
[----:B------:R-:W4:Y:S02]  /*a850*/  @!P0 SYNCS.PHASECHK.TRANS64 P0, [R16+URZ], R5 ;  /* 0x00000005100085a7 */ /* 0x000f24000800007f */
[----:B----4-:R-:W-:Y:S05]  /*a860*/  @!P0 BRA `(.L_x_202) ;  /* 0xfffffffc00f08947 */ /* 0x010fea000383ffff */
[----:B------:R-:W-:Y:S05]  /*a870*/  BRA `(.L_x_230) ;  /* 0xfffffff4009c7947 */ /* 0x000fea000383ffff */
.L_x_231:
        /* <DEDUP_REMOVED lines=16> */
.L_x_4715:


//--------------------- .text._ZN7cutlass13device_kernelIN5flash11enable_sm90INS1_16FlashAttnFwdSm90INS1_25CollectiveMainloopFwdSm90ILi2EN4cute5tupleIJNS5_1CILi1EEES8_S8_EEENS6_IJNS7_ILi128EEENS7_ILi96EEENS7_ILi64EEEEEELi256ENS_10bfloat16_tEfNS_4arch4Sm90ELb0ELb0ELb0ELb1ELb0ELb0ELb0ELb1ELb0ELb0ELb0ELb0EEENS1_21CollectiveEpilogueFwdINS6_IJSA_NS7_ILi256EEESB_EEES9_SE_SG_Li256ELb1ELb0ELb0ELb0EEENS1_36VarlenDynamicPersistentTileSchedulerILi128ELi96ELi256ELi32ELb0ELb0ELb1ELb0ELb1ELb1EEEEEEEEEvNT_6ParamsE --------------------------
	.section	.text._ZN7cutlass13device_kernelIN5flash11enable_sm90INS1_16FlashAttnFwdSm90INS1_25CollectiveMainloopFwdSm90ILi2EN4cute5tupleIJNS5_1CILi1EEES8_S8_EEENS6_IJNS7_ILi128EEENS7_ILi96EEENS7_ILi64EEEEEELi256ENS_10bfloat16_tEfNS_4arch4Sm90ELb0ELb0ELb0ELb1ELb0ELb0ELb0ELb1ELb0ELb0ELb0ELb0EEENS1_21CollectiveEpilogueFwdINS6_IJSA_NS7_ILi256EEESB_EEES9_SE_SG_Li256ELb1ELb0ELb0ELb0EEENS1_36VarlenDynamicPersistentTileSchedulerILi128ELi96ELi256ELi32ELb0ELb0ELb1ELb0ELb1ELb1EEEEEEEEEvNT_6ParamsE,"ax",@progbits
	.align	128
.text._ZN7cutlass13device_kernelIN5flash11enable_sm90INS1_16FlashAttnFwdSm90INS1_25CollectiveMainloopFwdSm90ILi2EN4cute5tupleIJNS5_1CILi1EEES8_S8_EEENS6_IJNS7_ILi128EEENS7_ILi96EEENS7_ILi64EEEEEELi256ENS_10bfloat16_tEfNS_4arch4Sm90ELb0ELb0ELb0ELb1ELb0ELb0ELb0ELb1ELb0ELb0ELb0ELb0EEENS1_21CollectiveEpilogueFwdINS6_IJSA_NS7_ILi256EEESB_EEES9_SE_SG_Li256ELb1ELb0ELb0ELb0EEENS1_36VarlenDynamicPersistentTileSchedulerILi128ELi96ELi256ELi32ELb0ELb0ELb1ELb0ELb1ELb1EEEEEEEEEvNT_6ParamsE:
        .type           _ZN7cutlass13device_kernelIN5flash11enable_sm90INS1_16FlashAttnFwdSm90INS1_25CollectiveMainloopFwdSm90ILi2EN4cute5tupleIJNS5_1CILi1EEES8_S8_EEENS6_IJNS7_ILi128EEENS7_ILi96EEENS7_ILi64EEEEEELi256ENS_10bfloat16_tEfNS_4arch4Sm90ELb0ELb0ELb0ELb1ELb0ELb0ELb0ELb1ELb0ELb0ELb0ELb0EEENS1_21CollectiveEpilogueFwdINS6_IJSA_NS7_ILi256EEESB_EEES9_SE_SG_Li256ELb1ELb0ELb0ELb0EEENS1_36VarlenDynamicPersistentTileSchedulerILi128ELi96ELi256ELi32ELb0ELb0ELb1ELb0ELb1ELb1EEEEEEEEEvNT_6ParamsE,@function
        .size           _ZN7cutlass13device_kernelIN5flash11enable_sm90INS1_16FlashAttnFwdSm90INS1_25CollectiveMainloopFwdSm90ILi2EN4cute5tupleIJNS5_1CILi1EEES8_S8_EEENS6_IJNS7_ILi128EEENS7_ILi96EEENS7_ILi64EEEEEELi256ENS_10bfloat16_tEfNS_4arch4Sm90ELb0ELb0ELb0ELb1ELb0ELb0ELb0ELb1ELb0ELb0ELb0ELb0EEENS1_21CollectiveEpilogueFwdINS6_IJSA_NS7_ILi256EEESB_EEES9_SE_SG_Li256ELb1ELb0ELb0ELb0EEENS1_36VarlenDynamicPersistentTileSchedulerILi128ELi96ELi256ELi32ELb0ELb0ELb1ELb0ELb1ELb1EEEEEEEEEvNT_6ParamsE,(.L_x_4716 - _ZN7cutlass13device_kernelIN5flash11enable_sm90INS1_16FlashAttnFwdSm90INS1_25CollectiveMainloopFwdSm90ILi2EN4cute5tupleIJNS5_1CILi1EEES8_S8_EEENS6_IJNS7_ILi128EEENS7_ILi96EEENS7_ILi64EEEEEELi256ENS_10bfloat16_tEfNS_4arch4Sm90ELb0ELb0ELb0ELb1ELb0ELb0ELb0ELb1ELb0ELb0ELb0ELb0EEENS1_21CollectiveEpilogueFwdINS6_IJSA_NS7_ILi256EEESB_EEES9_SE_SG_Li256ELb1ELb0ELb0ELb0EEENS1_36VarlenDynamicPersistentTileSchedulerILi128ELi96ELi256ELi32ELb0ELb0ELb1ELb0ELb1ELb1EEEEEEEEEvNT_6ParamsE)
        .other          _ZN7cutlass13device_kernelIN5flash11enable_sm90INS1_16FlashAttnFwdSm90INS1_25CollectiveMainloopFwdSm90ILi2EN4cute5tupleIJNS5_1CILi1EEES8_S8_EEENS6_IJNS7_ILi128EEENS7_ILi96EEENS7_ILi64EEEEEELi256ENS_10bfloat16_tEfNS_4arch4Sm90ELb0ELb0ELb0ELb1ELb0ELb0ELb0ELb1ELb0ELb0ELb0ELb0EEENS1_21CollectiveEpilogueFwdINS6_IJSA_NS7_ILi256EEESB_EEES9_SE_SG_Li256ELb1ELb0ELb0ELb0EEENS1_36VarlenDynamicPersistentTileSchedulerILi128ELi96ELi256ELi32ELb0ELb0ELb1ELb0ELb1ELb1EEEEEEEEEvNT_6ParamsE,@"STO_CUDA_ENTRY STV_DEFAULT"
_ZN7cutlass13device_kernelIN5flash11enable_sm90INS1_16FlashAttnFwdSm90INS1_25CollectiveMainloopFwdSm90ILi2EN4cute5tupleIJNS5_1CILi1EEES8_S8_EEENS6_IJNS7_ILi128EEENS7_ILi96EEENS7_ILi64EEEEEELi256ENS_10bfloat16_tEfNS_4arch4Sm90ELb0ELb0ELb0ELb1ELb0ELb0ELb0ELb1ELb0ELb0ELb0ELb0EEENS1_21CollectiveEpilogueFwdINS6_IJSA_NS7_ILi256EEESB_EEES9_SE_SG_Li256ELb1ELb0ELb0ELb0EEENS1_36VarlenDynamicPersistentTileSchedulerILi128ELi96ELi256ELi32ELb0ELb0ELb1ELb0ELb1ELb1EEEEEEEEEvNT_6ParamsE:
[----:B------:R-:W0:Y:S02]  /*0000*/  LDC R1, c[0x0][0x28] ;  /* 0x00000a00ff017b82 */ /* 0x000e240000000800 */
[----:B0-----:R-:W-:Y:S01]  /*0010*/  VIADD R1, R1, 0xffffffd0 ;  /* 0xffffffd001017836 */ /* 0x001fe20000000000 */
[----:B------:R-:W0:Y:S01]  /*0020*/  S2R R3, SR_TID.X ;  /* 0x0000000000037919 */ /* 0x000e220000002100 */
[----:B------:R-:W-:Y:S01]  /*0030*/  ELECT P0, URZ, PT ;  /* 0x00000000003f782f */ /* 0x000fe20003800000 */
[----:B------:R-:W-:Y:S01]  /*0040*/  BSSY B0, `(.L_x_232) ;  /* 0x0000011000007945 */ /* 0x000fe20003800000 */
[--C-:B0-----:R-:W-:Y:S02]  /*0050*/  SHF.R.U32.HI R0, RZ, 0x5, R3.reuse ;  /* 0x00000005ff007819 */ /* 0x101fe40000011603 */
[----:B------:R-:W-:-:S03]  /*0060*/  SHF.R.U32.HI R22, RZ, 0x7, R3 ;  /* 0x00000007ff167819 */ /* 0x000fc60000011603 */
[----:B------:R-:W0:Y:S02]  /*0070*/  SHFL.IDX PT, R2, R0, RZ, 0x1f ;  /* 0x00001fff00027589 */ /* 0x000e2400000e0000 */
[----:B0-----:R-:W-:-:S13]  /*0080*/  ISETP.EQ.AND P0, PT, R2, RZ, P0 ;  /* 0x000000ff0200720c */ /* 0x001fda0000702270 */
[----:B------:R-:W-:Y:S05]  /*0090*/  @!P0 BRA `(.L_x_233) ;  /* 0x00000000002c8947 */ /* 0x000fea0003800000 */
[----:B------:R-:W-:Y:S02]  /*00a0*/  ULDC.64 UR4, c[0x0][0x198] ;  /* 0x0000660000047ab9 */ /* 0x000fe40000000a00 */
[----:B------:R-:W-:Y:S02]  /*00b0*/  UIADD3 UR6, UP0, UR4, 0x270, URZ ;  /* 0x0000027004067890 */ /* 0x000fe4000ff1e03f */
[----:B------:R-:W-:Y:S02]  /*00c0*/  UIADD3 UR8, UP1, UR4, 0x370, URZ ;  /* 0x0000037004087890 */ /* 0x000fe4000ff3e03f */
[----:B------:R-:W-:Y:S02]  /*00d0*/  UIADD3 UR4, UP2, UR4, 0x470, URZ ;  /* 0x0000047004047890 */ /* 0x000fe4000ff5e03f */
[----:B------:R-:W-:Y:S02]  /*00e0*/  UIADD3.X UR7, URZ, UR5, URZ, UP0, !UPT ;  /* 0x000000053f077290 */ /* 0x000fe400087fe43f */
[----:B------:R-:W-:-:S02]  /*00f0*/  UIADD3.X UR9, URZ, UR5, URZ, UP1, !UPT ;  /* 0x000000053f097290 */ /* 0x000fc40008ffe43f */
[----:B------:R-:W-:-:S05]  /*0100*/  UIADD3.X UR5, URZ, UR5, URZ, UP2, !UPT ;  /* 0x000000053f057290 */ /* 0x000fca00097fe43f */
[----:B------:R0:W-:Y:S02]  /*0110*/  UTMACCTL.PF [UR6] ;  /* 0x00000000060079b9 */ /* 0x0001e40008040000 */
[----:B------:R0:W-:Y:S02]  /*0120*/  UTMACCTL.PF [UR8] ;  /* 0x00000000080079b9 */ /* 0x0001e40008040000 */
[----:B------:R0:W-:Y:S02]  /*0130*/  UTMACCTL.PF [UR4] ;  /* 0x00000000040079b9 */ /* 0x0001e40008040000 */
[----:B0-----:R-:W-:Y:S01]  /*0140*/  NOP ;  /* 0x0000000000007918 */ /* 0x001fe20000000000 */
.L_x_233:
[----:B------:R-:W-:Y:S05]  /*0150*/  BSYNC B0 ;  /* 0x0000000000007941 */ /* 0x000fea0003800000 */
.L_x_232:
[----:B------:R-:W-:Y:S01]  /*0160*/  VOTEU.ANY UP0, P0 ;  /* 0x00000000003f7886 */ /* 0x000fe20000000100 */
[----:B------:R-:W0:Y:S01]  /*0170*/  SHFL.IDX PT, R3, R22, RZ, 0x1f ;  /* 0x00001fff16037589 */ /* 0x000e2200000e0000 */
[----:B------:R-:W-:Y:S01]  /*0180*/  UMOV UR4, 0x1 ;  /* 0x0000000100047882 */ /* 0x000fe20000000000 */
[----:B------:R-:W-:Y:S01]  /*0190*/  UMOV UR7, 0x100 ;  /* 0x0000010000077882 */ /* 0x000fe20000000000 */
[----:B------:R-:W-:Y:S01]  /*01a0*/  VOTEU.ANY UP1, P0 ;  /* 0x00000000003f7886 */ /* 0x000fe20000020100 */
[----:B------:R-:W1:Y:S01]  /*01b0*/  @UP0 S2UR UR8, SR_CgaCtaId ;  /* 0x00000000000809c3 */ /* 0x000e620000008800 */
[----:B------:R-:W2:Y:S01]  /*01c0*/  SHFL.IDX PT, R2, R0, RZ, 0x1f ;  /* 0x00001fff00027589 */ /* 0x000ea200000e0000 */
[----:B------:R-:W-:Y:S01]  /*01d0*/  @UP0 UMOV UR6, 0x400 ;  /* 0x0000040000060882 */ /* 0x000fe20000000000 */
[----:B------:R-:W-:-:S04]  /*01e0*/  @UP0 UIADD3 UR4, -UR4, 0x100000, URZ ;  /* 0x0010000004040890 */ /* 0x000fc8000fffe13f */
[----:B------:R-:W-:Y:S02]  /*01f0*/  @UP0 USHF.L.U32 UR5, UR4, 0xb, URZ ;  /* 0x0000000b04050899 */ /* 0x000fe4000800063f */
[----:B------:R-:W-:Y:S01]  /*0200*/  @UP0 USHF.L.U32 UR4, UR4, 0x1, URZ ;  /* 0x0000000104040899 */ /* 0x000fe2000800063f */
[----:B------:R-:W-:Y:S01]  /*0210*/  VOTEU.ANY UP2, P0 ;  /* 0x00000000003f7886 */ /* 0x000fe20000040100 */
[----:B0-----:R-:W-:Y:S01]  /*0220*/  R2UR UR9, R3 ;  /* 0x00000000030972ca */ /* 0x001fe200000e0000 */
[----:B-1----:R-:W-:Y:S01]  /*0230*/  @UP0 ULEA UR8, UR8, UR6, 0x18 ;  /* 0x0000000608080291 */ /* 0x002fe2000f8ec03f */
[----:B--2---:R-:W-:Y:S01]  /*0240*/  ISETP.NE.AND P1, PT, R2, RZ, PT ;  /* 0x000000ff0200720c */ /* 0x004fe20003f25270 */
[----:B------:R-:W-:-:S04]  /*0250*/  @UP0 UIADD3 UR6, -UR7, 0x100000, URZ ;  /* 0x0010000007060890 */ /* 0x000fc8000fffe13f */
[----:B------:R-:W-:Y:S02]  /*0260*/  @UP0 USHF.L.U32 UR7, UR6, 0xb, URZ ;  /* 0x0000000b06070899 */ /* 0x000fe4000800063f */
[----:B------:R-:W-:-:S04]  /*0270*/  @UP0 USHF.L.U32 UR6, UR6, 0x1, URZ ;  /* 0x0000000106060899 */ /* 0x000fc8000800063f */
[----:B------:R-:W-:Y:S01]  /*0280*/  UISETP.NE.AND UP0, UPT, UR9, URZ, UPT ;  /* 0x0000003f0900728c */ /* 0x000fe2000bf05270 */
[----:B------:R-:W0:Y:S02]  /*0290*/  FENCE.VIEW.ASYNC.S ;  /* 0x00000000000073c6 */ /* 0x000e240000000000 */
[----:B0-----:R0:W1:Y:S05]  /*02a0*/  @UP1 SYNCS.EXCH.64 URZ, [UR8+0x22800], UR4 ;  /* 0x02280004083f15b2 */ /* 0x00106a0008000100 */
[----:B------:R0:W2:Y:S01]  /*02b0*/  @UP2 SYNCS.EXCH.64 URZ, [UR8+0x22820], UR6 ;  /* 0x02282006083f25b2 */ /* 0x0000a20008000100 */
[----:B------:R-:W-:Y:S05]  /*02c0*/  @P1 BRA `(.L_x_234) ;  /* 0x0000000000481947 */ /* 0x000fea0003800000 */
[----:B0-----:R-:W0:Y:S01]  /*02d0*/  S2UR UR5, SR_CgaCtaId ;  /* 0x00000000000579c3 */ /* 0x001e220000008800 */
[----:B------:R-:W-:Y:S01]  /*02e0*/  UMOV UR4, 0x400 ;  /* 0x0000040000047882 */ /* 0x000fe20000000000 */
[----:B------:R-:W-:Y:S01]  /*02f0*/  UMOV UR6, 0x1 ;  /* 0x0000000100067882 */ /* 0x000fe20000000000 */
[----:B------:R-:W-:Y:S01]  /*0300*/  UMOV UR9, 0x2 ;  /* 0x0000000200097882 */ /* 0x000fe20000000000 */
[----:B------:R-:W-:-:S04]  /*0310*/  UIADD3 UR6, -UR6, 0x100000, URZ ;  /* 0x0010000006067890 */ /* 0x000fc8000fffe13f */
[----:B------:R-:W-:Y:S02]  /*0320*/  USHF.L.U32 UR7, UR6, 0xb, URZ ;  /* 0x0000000b06077899 */ /* 0x000fe4000800063f */
[----:B------:R-:W-:Y:S01]  /*0330*/  USHF.L.U32 UR6, UR6, 0x1, URZ ;  /* 0x0000000106067899 */ /* 0x000fe2000800063f */
[----:B------:R-:W-:Y:S01]  /*0340*/  ELECT P0, URZ, PT ;  /* 0x00000000003f782f */ /* 0x000fe20003800000 */
[----:B0-----:R-:W-:Y:S02]  /*0350*/  ULEA UR8, UR5, UR4, 0x18 ;  /* 0x0000000405087291 */ /* 0x001fe4000f8ec03f */
[----:B------:R-:W-:-:S04]  /*0360*/  UIADD3 UR4, -UR9, 0x100000, URZ ;  /* 0x0010000009047890 */ /* 0x000fc8000fffe13f */
[----:B------:R-:W-:Y:S02]  /*0370*/  USHF.L.U32 UR5, UR4, 0xb, URZ ;  /* 0x0000000b04057899 */ /* 0x000fe4000800063f */
[----:B------:R-:W-:Y:S01]  /*0380*/  USHF.L.U32 UR4, UR4, 0x1, URZ ;  /* 0x0000000104047899 */ /* 0x000fe2000800063f */
[----:B------:R-:W0:Y:S03]  /*0390*/  FENCE.VIEW.ASYNC.S ;  /* 0x00000000000073c6 */ /* 0x000e260000000000 */
[----:B0-----:R3:W4:Y:S08]  /*03a0*/  SYNCS.EXCH.64 URZ, [UR8+0x22830], UR6 ;  /* 0x02283006083f75b2 */ /* 0x0017300008000100 */
[----:B------:R3:W0:Y:S01]  /*03b0*/  SYNCS.EXCH.64 URZ, [UR8+0x22840], UR4 ;  /* 0x02284004083f75b2 */ /* 0x0006220008000100 */
[----:B------:R3:W0:Y:S01]  /*03c0*/  SYNCS.EXCH.64 URZ, [UR8+0x22838], UR6 ;  /* 0x02283806083f75b2 */ /* 0x0006220008000100 */
[----:B------:R3:W0:Y:S02]  /*03d0*/  SYNCS.EXCH.64 URZ, [UR8+0x22848], UR4 ;  /* 0x02284804083f75b2 */ /* 0x0006240008000100 */
[----:B---3--:R-:W-:Y:S01]  /*03e0*/  NOP ;  /* 0x0000000000007918 */ /* 0x008fe20000000000 */
.L_x_234:
[----:B------:R-:W3:Y:S01]  /*03f0*/  SHFL.IDX PT, R2, R0, RZ, 0x1f ;  /* 0x00001fff00027589 */ /* 0x000ee200000e0000 */
[----:B------:R-:W-:Y:S01]  /*0400*/  NOP ;  /* 0x0000000000007918 */ /* 0x000fe20000000000 */
[----:B---3--:R-:W-:-:S13]  /*0410*/  ISETP.NE.AND P0, PT, R2, RZ, PT ;  /* 0x000000ff0200720c */ /* 0x008fda0003f05270 */
[----:B------:R-:W-:Y:S05]  /*0420*/  @P0 BRA `(.L_x_235) ;  /* 0x0000000000480947 */ /* 0x000fea0003800000 */
[----:B0-----:R-:W0:Y:S01]  /*0430*/  S2UR UR5, SR_CgaCtaId ;  /* 0x00000000000579c3 */ /* 0x001e220000008800 */
[----:B------:R-:W-:Y:S01]  /*0440*/  UMOV UR4, 0x400 ;  /* 0x0000040000047882 */ /* 0x000fe20000000000 */
[----:B------:R-:W-:Y:S01]  /*0450*/  UMOV UR6, 0x1 ;  /* 0x0000000100067882 */ /* 0x000fe20000000000 */
[----:B------:R-:W-:Y:S01]  /*0460*/  UMOV UR7, 0x2 ;  /* 0x0000000200077882 */ /* 0x000fe20000000000 */
[----:B------:R-:W-:Y:S01]  /*0470*/  ELECT P0, URZ, PT ;  /* 0x00000000003f782f */ /* 0x000fe20003800000 */
[----:B0-----:R-:W-:Y:S02]  /*0480*/  ULEA UR8, UR5, UR4, 0x18 ;  /* 0x0000000405087291 */ /* 0x001fe4000f8ec03f */
[----:B------:R-:W-:-:S04]  /*0490*/  UIADD3 UR4, -UR6, 0x100000, URZ ;  /* 0x0010000006047890 */ /* 0x000fc8000fffe13f */
[----:B------:R-:W-:Y:S02]  /*04a0*/  USHF.L.U32 UR5, UR4, 0xb, URZ ;  /* 0x0000000b04057899 */ /* 0x000fe4000800063f */
[----:B------:R-:W-:Y:S02]  /*04b0*/  USHF.L.U32 UR4, UR4, 0x1, URZ ;  /* 0x0000000104047899 */ /* 0x000fe4000800063f */
[----:B------:R-:W-:-:S04]  /*04c0*/  UIADD3 UR6, -UR7, 0x100000, URZ ;  /* 0x0010000007067890 */ /* 0x000fc8000fffe13f */
[----:B------:R-:W-:Y:S02]  /*04d0*/  USHF.L.U32 UR7, UR6, 0xb, URZ ;  /* 0x0000000b06077899 */ /* 0x000fe4000800063f */
[----:B------:R-:W-:Y:S01]  /*04e0*/  USHF.L.U32 UR6, UR6, 0x1, URZ ;  /* 0x0000000106067899 */ /* 0x000fe2000800063f */
[----:B------:R-:W0:Y:S03]  /*04f0*/  FENCE.VIEW.ASYNC.S ;  /* 0x00000000000073c6 */ /* 0x000e260000000000 */
[----:B0-----:R3:W0:Y:S08]  /*0500*/  SYNCS.EXCH.64 URZ, [UR8+0x22850], UR4 ;  /* 0x02285004083f75b2 */ /* 0x0016300008000100 */
[----:B------:R3:W0:Y:S01]  /*0510*/  SYNCS.EXCH.64 URZ, [UR8+0x22860], UR6 ;  /* 0x02286006083f75b2 */ /* 0x0006220008000100 */
[----:B------:R3:W0:Y:S01]  /*0520*/  SYNCS.EXCH.64 URZ, [UR8+0x22858], UR4 ;  /* 0x02285804083f75b2 */ /* 0x0006220008000100 */
[----:B------:R3:W0:Y:S02]  /*0530*/  SYNCS.EXCH.64 URZ, [UR8+0x22868], UR6 ;  /* 0x02286806083f75b2 */ /* 0x0006240008000100 */
[----:B---3--:R-:W-:Y:S01]  /*0540*/  NOP ;  /* 0x0000000000007918 */ /* 0x008fe20000000000 */
.L_x_235:
[----:B------:R-:W3:Y:S01]  /*0550*/  SHFL.IDX PT, R2, R0, RZ, 0x1f ;  /* 0x00001fff00027589 */ /* 0x000ee200000e0000 */
[----:B------:R-:W-:Y:S01]  /*0560*/  NOP ;  /* 0x0000000000007918 */ /* 0x000fe20000000000 */
[----:B---3--:R-:W-:-:S13]  /*0570*/  ISETP.NE.AND P0, PT, R2, RZ, PT ;  /* 0x000000ff0200720c */ /* 0x008fda0003f05270 */
[----:B------:R-:W-:Y:S05]  /*0580*/  @P0 BRA `(.L_x_236) ;  /* 0x0000000000380947 */ /* 0x000fea0003800000 */
[----:B0-----:R-:W0:Y:S01]  /*0590*/  S2UR UR5, SR_CgaCtaId ;  /* 0x00000000000579c3 */ /* 0x001e220000008800 */
[----:B------:R-:W-:Y:S01]  /*05a0*/  UMOV UR4, 0x400 ;  /* 0x0000040000047882 */ /* 0x000fe20000000000 */
[----:B------:R-:W-:Y:S01]  /*05b0*/  UMOV UR7, 0x1 ;  /* 0x0000000100077882 */ /* 0x000fe20000000000 */
[----:B------:R-:W-:Y:S01]  /*05c0*/  ELECT P0, URZ, PT ;  /* 0x00000000003f782f */ /* 0x000fe20003800000 */
[----:B0-----:R-:W-:Y:S02]  /*05d0*/  ULEA UR6, UR5, UR4, 0x18 ;  /* 0x0000000405067291 */ /* 0x001fe4000f8ec03f */
[----:B------:R-:W-:-:S04]  /*05e0*/  UIADD3 UR4, -UR7, 0x100000, URZ ;  /* 0x0010000007047890 */ /* 0x000fc8000fffe13f */
[----:B------:R-:W-:Y:S02]  /*05f0*/  USHF.L.U32 UR5, UR4, 0xb, URZ ;  /* 0x0000000b04057899 */ /* 0x000fe4000800063f */
[----:B------:R-:W-:Y:S01]  /*0600*/  USHF.L.U32 UR4, UR4, 0x1, URZ ;  /* 0x0000000104047899 */ /* 0x000fe2000800063f */
[----:B------:R-:W0:Y:S11]  /*0610*/  FENCE.VIEW.ASYNC.S ;  /* 0x00000000000073c6 */ /* 0x000e360000000000 */
[----:B0-----:R3:W0:Y:S01]  /*0620*/  SYNCS.EXCH.64 URZ, [UR6+0x22870], UR4 ;  /* 0x02287004063f75b2 */ /* 0x0016220008000100 */
[----:B------:R3:W0:Y:S01]  /*0630*/  SYNCS.EXCH.64 URZ, [UR6+0x22880], UR4 ;  /* 0x02288004063f75b2 */ /* 0x0006220008000100 */
[----:B------:R3:W0:Y:S01]  /*0640*/  SYNCS.EXCH.64 URZ, [UR6+0x22878], UR4 ;  /* 0x02287804063f75b2 */ /* 0x0006220008000100 */
[----:B------:R3:W0:Y:S02]  /*0650*/  SYNCS.EXCH.64 URZ, [UR6+0x22888], UR4 ;  /* 0x02288804063f75b2 */ /* 0x0006240008000100 */
[----:B---3--:R-:W-:Y:S01]  /*0660*/  NOP ;  /* 0x0000000000007918 */ /* 0x008fe20000000000 */
.L_x_236:
        /* <DEDUP_REMOVED lines=22> */
.L_x_237:
        /* <DEDUP_REMOVED lines=22> */
.L_x_238:
[----:B------:R-:W-:Y:S01]  /*0930*/  PLOP3.LUT P0, PT, PT, PT, UP0, 0x80, 0x0 ;  /* 0x000000000000781c */ /* 0x000fe20003f0f008 */
[----:B------:R-:W-:Y:S01]  /*0940*/  UMOV UR36, 0x1 ;  /* 0x0000000100247882 */ /* 0x000fe20000000000 */
[----:B------:R-:W-:Y:S01]  /*0950*/  NOP ;  /* 0x0000000000007918 */ /* 0x000fe20000000000 */
[----:B------:R-:W-:Y:S01]  /*0960*/  USEL UR36, UR36, 0x2, !UP0 ;  /* 0x0000000224247887 */ /* 0x000fe2000c000000 */
[----:B------:R-:W-:Y:S01]  /*0970*/  ULDC.64 UR40, c[0x0][0x208] ;  /* 0x0000820000287ab9 */ /* 0x000fe20000000a00 */
[----:B012-4-:R-:W-:Y:S08]  /*0980*/  BAR.SYNC.DEFER_BLOCKING 0x0 ;  /* 0x0000000000007b1d */ /* 0x017ff00000010000 */
[----:B------:R-:W-:Y:S05]  /*0990*/  @!P0 BRA `(.L_x_239) ;  /* 0x0000007800948947 */ /* 0x000fea0003800000 */
.L_x_240:
[----:B------:R-:W-:-:S08]  /*09a0*/  NOP ;  /* 0x0000000000007918 */ /* 0x000fd00000000000 */
[----:B------:R-:W0:Y:S02]  /*09b0*/  USETMAXREG.TRY_ALLOC.CTAPOOL UP0, 0xf0 ;  /* 0x000000f0000079c8 */ /* 0x000e240008000600 */
[----:B0-----:R-:W-:-:S13]  /*09c0*/  PLOP3.LUT P0, PT, PT, PT, UP0, 0x80, 0x0 ;  /* 0x000000000000781c */ /* 0x001fda0003f0f008 */
[----:B------:R-:W-:Y:S05]  /*09d0*/  @!P0 BRA `(.L_x_240) ;  /* 0xfffffffc00f08947 */ /* 0x000fea000383ffff */
[----:B------:R-:W-:Y:S06]  /*09e0*/  BAR.ARV 0x8, 0x120 ;  /* 0x0204800000007b1d */ /* 0x000fec0000002000 */
[----:B------:R-:W-:Y:S02]  /*09f0*/  ISETP.NE.AND P0, PT, R22, 0x1, PT ;  /* 0x000000011600780c */ /* 0x000fe40003f05270 */
[----:B------:R-:W0:Y:S01]  /*0a00*/  S2UR UR5, SR_CgaCtaId ;  /* 0x00000000000579c3 */ /* 0x000e220000008800 */
[----:B------:R-:W-:-:S10]  /*0a10*/  UMOV UR4, 0x400 ;  /* 0x0000040000047882 */ /* 0x000fd40000000000 */
[----:B------:R-:W-:Y:S08]  /*0a20*/  @!P0 BAR.ARV 0x9, 0x100 ;  /* 0x0244000000008b1d */ /* 0x000ff00000002000 */
[----:B------:R-:W-:Y:S01]  /*0a30*/  BAR.SYNC.DEFER_BLOCKING 0x5, 0x120 ;  /* 0x0144800000007b1d */ /* 0x000fe20000010000 */
[----:B0-----:R-:W-:-:S09]  /*0a40*/  ULEA UR4, UR5, UR4, 0x18 ;  /* 0x0000000405047291 */ /* 0x001fd2000f8ec03f */
[----:B------:R-:W0:Y:S01]  /*0a50*/  LDS.128 R40, [UR4+0x228d0] ;  /* 0x0228d004ff287984 */ /* 0x000e220008000c00 */
[----:B------:R-:W-:Y:S01]  /*0a60*/  ULDC UR4, c[0x0][0xc14] ;  /* 0x0003050000047ab9 */ /* 0x000fe20000000800 */
[----:B------:R-:W-:Y:S06]  /*0a70*/  BAR.ARV 0x4, 0x120 ;  /* 0x0104800000007b1d */ /* 0x000fec0000002000 */
[----:B0-----:R-:W-:-:S13]  /*0a80*/  ISETP.GE.AND P0, PT, R43, UR4, PT ;  /* 0x000000042b007c0c */ /* 0x001fda000bf06270 */
[----:B------:R-:W-:Y:S05]  /*0a90*/  @P0 EXIT ;  /* 0x000000000000094d */ /* 0x000fea0003800000 */
[----:B------:R-:W0:Y:S01]  /*0aa0*/  S2R R0, SR_TID.X ;  /* 0x0000000000007919 */ /* 0x000e220000002100 */
[----:B------:R-:W-:Y:S01]  /*0ab0*/  R2UR UR5, R42 ;  /* 0x000000002a0572ca */ /* 0x000fe200000e0000 */
[----:B------:R-:W-:Y:S01]  /*0ac0*/  ULOP3.LUT UR47, UR36, 0x1, URZ, 0xfc, !UPT ;  /* 0x00000001242f7892 */ /* 0x000fe2000f8efc3f */
[----:B------:R-:W-:Y:S01]  /*0ad0*/  UMOV UR39, URZ ;  /* 0x0000003f00277c82 */ /* 0x000fe20008000000 */
[----:B------:R-:W-:Y:S01]  /*0ae0*/  UMOV UR38, URZ ;  /* 0x0000003f00267c82 */ /* 0x000fe20008000000 */
[----:B------:R-:W-:Y:S01]  /*0af0*/  UMOV UR37, URZ ;  /* 0x0000003f00257c82 */ /* 0x000fe20008000000 */
[----:B0-----:R-:W-:-:S05]  /*0b00*/  VIADD R203, R0, 0xffffff80 ;  /* 0xffffff8000cb7836 */ /* 0x001fca0000000000 */
[----:B------:R-:W-:-:S04]  /*0b10*/  SHF.R.S32.HI R0, RZ, 0x1f, R203 ;  /* 0x0000001fff007819 */ /* 0x000fc800000114cb */
[CC--:B------:R-:W-:Y:S02]  /*0b20*/  LEA.HI R2, R0.reuse, R203.reuse, RZ, 0x7 ;  /* 0x000000cb00027211 */ /* 0x0c0fe400078f38ff */
[----:B------:R-:W-:Y:S02]  /*0b30*/  LEA.HI R3, R0, R203, RZ, 0x4 ;  /* 0x000000cb00037211 */ /* 0x000fe400078f20ff */
[C---:B------:R-:W-:Y:S02]  /*0b40*/  LOP3.LUT R4, R2.reuse, 0xffffff80, RZ, 0xc0, !PT ;  /* 0xffffff8002047812 */ /* 0x040fe400078ec0ff */
[----:B------:R-:W-:Y:S02]  /*0b50*/  SHF.R.S32.HI R23, RZ, 0x7, R2 ;  /* 0x00000007ff177819 */ /* 0x000fe40000011402 */
[----:B------:R-:W-:Y:S01]  /*0b60*/  SHF.R.S32.HI R6, RZ, 0x4, R3 ;  /* 0x00000004ff067819 */ /* 0x000fe20000011403 */
[----:B------:R-:W-:Y:S01]  /*0b70*/  IMAD.IADD R19, R203, 0x1, -R4 ;  /* 0x00000001cb137824 */ /* 0x000fe200078e0a04 */
[----:B------:R-:W-:-:S04]  /*0b80*/  LEA.HI R2, R2, R23, RZ, 0x1 ;  /* 0x0000001702027211 */ /* 0x000fc800078f08ff */
[----:B------:R-:W-:Y:S02]  /*0b90*/  SHF.R.S32.HI R8, RZ, 0x1f, R19 ;  /* 0x0000001fff087819 */ /* 0x000fe40000011413 */
[----:B------:R-:W-:Y:S02]  /*0ba0*/  LOP3.LUT R2, R2, 0x3fffffe, RZ, 0xc0, !PT ;  /* 0x03fffffe02027812 */ /* 0x000fe400078ec0ff */
[CC--:B------:R-:W-:Y:S02]  /*0bb0*/  LEA.HI R7, R8.reuse, R19.reuse, RZ, 0x2 ;  /* 0x0000001308077211 */ /* 0x0c0fe400078f10ff */
[----:B------:R-:W-:Y:S01]  /*0bc0*/  LEA.HI R8, R8, R19, RZ, 0x5 ;  /* 0x0000001308087211 */ /* 0x000fe200078f28ff */
[----:B------:R-:W-:Y:S01]  /*0bd0*/  IMAD.IADD R2, R23, 0x1, -R2 ;  /* 0x0000000117027824 */ /* 0x000fe200078e0a02 */
[--C-:B------:R-:W-:Y:S02]  /*0be0*/  SHF.R.S32.HI R9, RZ, 0x2, R7.reuse ;  /* 0x00000002ff097819 */ /* 0x100fe40000011407 */
[----:B------:R-:W-:-:S02]  /*0bf0*/  SHF.R.S32.HI R4, RZ, 0x1f, R7 ;  /* 0x0000001fff047819 */ /* 0x000fc40000011407 */
[----:B------:R-:W-:Y:S02]  /*0c00*/  SHF.R.S32.HI R8, RZ, 0x5, R8 ;  /* 0x00000005ff087819 */ /* 0x000fe40000011408 */
[----:B------:R-:W-:Y:S02]  /*0c10*/  LEA.HI R5, R4, R9, RZ, 0x3 ;  /* 0x0000000904057211 */ /* 0x000fe400078f18ff */
[CC--:B------:R-:W-:Y:S02]  /*0c20*/  LEA.HI R4, R0.reuse, R203.reuse, RZ, 0x5 ;  /* 0x000000cb00047211 */ /* 0x0c0fe400078f28ff */
[----:B------:R-:W-:Y:S02]  /*0c30*/  LOP3.LUT R10, R5, 0xfffffff8, RZ, 0xc0, !PT ;  /* 0xfffffff8050a7812 */ /* 0x000fe400078ec0ff */
[----:B------:R-:W-:Y:S01]  /*0c40*/  LEA.HI R0, R0, R203, RZ, 0x3 ;  /* 0x000000cb00007211 */ /* 0x000fe200078f18ff */
[----:B------:R-:W-:Y:S01]  /*0c50*/  IMAD.SHL.U32 R5, R4, 0x20, RZ ;  /* 0x0000002004057824 */ /* 0x000fe200078e00ff */
[----:B------:R-:W-:Y:S01]  /*0c60*/  LOP3.LUT R4, R3, 0x3fffff0, RZ, 0xc0, !PT ;  /* 0x03fffff003047812 */ /* 0x000fe200078ec0ff */
[----:B------:R-:W-:Y:S01]  /*0c70*/  IMAD.IADD R9, R9, 0x1, -R10 ;  /* 0x0000000109097824 */ /* 0x000fe200078e0a0a */
[----:B------:R-:W-:-:S02]  /*0c80*/  LEA.HI R3, R3, R6, RZ, 0x1 ;  /* 0x0000000603037211 */ /* 0x000fc400078f08ff */
[----:B------:R-:W-:Y:S01]  /*0c90*/  LOP3.LUT R5, R5, 0xfffffc00, RZ, 0xc0, !PT ;  /* 0xfffffc0005057812 */ /* 0x000fe200078ec0ff */
[----:B------:R-:W-:Y:S01]  /*0ca0*/  IMAD R9, R8, 0x10, R9 ;  /* 0x0000001008097824 */ /* 0x000fe200078e0209 */
[----:B------:R-:W-:Y:S01]  /*0cb0*/  LOP3.LUT R3, R3, 0x1ffffffe, RZ, 0xc0, !PT ;  /* 0x1ffffffe03037812 */ /* 0x000fe200078ec0ff */
[----:B------:R-:W-:Y:S01]  /*0cc0*/  IMAD.IADD R4, R203, 0x1, -R4 ;  /* 0x00000001cb047824 */ /* 0x000fe200078e0a04 */
[----:B------:R-:W-:Y:S01]  /*0cd0*/  LOP3.LUT R200, R7, 0x7ffffffc, RZ, 0xc0, !PT ;  /* 0x7ffffffc07c87812 */ /* 0x000fe200078ec0ff */
[----:B------:R-:W-:Y:S01]  /*0ce0*/  IMAD R201, R2, 0x40, R9 ;  /* 0x0000004002c97824 */ /* 0x000fe200078e0209 */
[----:B------:R-:W-:Y:S01]  /*0cf0*/  LOP3.LUT R2, R0, 0x1ffffff8, RZ, 0xc0, !PT ;  /* 0x1ffffff800027812 */ /* 0x000fe200078ec0ff */
[----:B------:R-:W-:Y:S01]  /*0d00*/  IMAD R4, R4, 0x40, R5 ;  /* 0x0000004004047824 */ /* 0x000fe200078e0205 */
[----:B------:R-:W-:Y:S01]  /*0d10*/  SHF.R.S32.HI R16, RZ, 0x3, R0 ;  /* 0x00000003ff107819 */ /* 0x000fe20000011400 */
[----:B------:R-:W-:Y:S02]  /*0d20*/  IMAD.IADD R3, R6, 0x1, -R3 ;  /* 0x0000000106037824 */ /* 0x000fe400078e0a03 */
[----:B------:R-:W-:-:S02]  /*0d30*/  IMAD.IADD R2, R203, 0x1, -R2 ;  /* 0x00000001cb027824 */ /* 0x000fc400078e0a02 */
[----:B------:R-:W-:Y:S02]  /*0d40*/  IMAD R202, R3, 0x8, R4 ;  /* 0x0000000803ca7824 */ /* 0x000fe400078e0204 */
[----:B------:R-:W-:Y:S02]  /*0d50*/  IMAD.SHL.U32 R2, R2, 0x8, RZ ;  /* 0x0000000802027824 */ /* 0x000fe400078e00ff */
[----:B------:R-:W-:-:S07]  /*0d60*/  IMAD.IADD R200, R19, 0x1, -R200 ;  /* 0x0000000113c87824 */ /* 0x000fce00078e0ac8 */
.L_x_282:
[----:B0---45:R-:W0:Y:S01]  /*0d70*/  LDC.64 R4, c[0x0][0xc60] ;  /* 0x00031800ff047b82 */ /* 0x031e220000000a00 */
[----:B------:R-:W-:Y:S01]  /*0d80*/  ULDC.64 UR6, c[0x0][0xa28] ;  /* 0x00028a0000067ab9 */ /* 0x000fe20000000a00 */
[----:B------:R-:W-:Y:S01]  /*0d90*/  ULDC.64 UR8, c[0x0][0xa20] ;  /* 0x0002880000087ab9 */ /* 0x000fe20000000a00 */
[----:B------:R-:W-:Y:S01]  /*0da0*/  ULDC UR4, c[0x0][0x404] ;  /* 0x0001010000047ab9 */ /* 0x000fe20000000800 */
[----:B0-----:R-:W-:-:S06]  /*0db0*/  IMAD.WIDE R4, R43, 0x4, R4 ;  /* 0x000000042b047825 */ /* 0x001fcc00078e0204 */
[----:B--2---:R-:W2:Y:S01]  /*0dc0*/  LDG.E R4, desc[UR40][R4.64] ;  /* 0x0000002804047981 */ /* 0x004ea2000c1e1900 */
[----:B------:R-:W-:Y:S02]  /*0dd0*/  UISETP.NE.U32.AND UP0, UPT, UR6, URZ, UPT ;  /* 0x0000003f0600728c */ /* 0x000fe4000bf05070 */
[----:B------:R-:W-:Y:S02]  /*0de0*/  UISETP.NE.U32.AND UP1, UPT, UR8, URZ, UPT ;  /* 0x0000003f0800728c */ /* 0x000fe4000bf25070 */
[----:B------:R-:W-:Y:S02]  /*0df0*/  UISETP.NE.AND.EX UP0, UPT, UR7, URZ, UPT, UP0 ;  /* 0x0000003f0700728c */ /* 0x000fe4000bf05300 */
[----:B------:R-:W-:-:S04]  /*0e00*/  UISETP.NE.AND.EX UP1, UPT, UR9, URZ, UPT, UP1 ;  /* 0x0000003f0900728c */ /* 0x000fc8000bf25310 */
[----:B------:R-:W-:Y:S02]  /*0e10*/  PLOP3.LUT P0, PT, PT, PT, UP0, 0x80, 0x0 ;  /* 0x000000000000781c */ /* 0x000fe40003f0f008 */
[----:B------:R-:W-:Y:S02]  /*0e20*/  PLOP3.LUT P1, PT, PT, PT, UP1, 0x80, 0x0 ;  /* 0x000000000000781c */ /* 0x000fe40003f2f018 */
[----:B--2---:R-:W-:-:S13]  /*0e30*/  R2UR UR46, R4 ;  /* 0x00000000042e72ca */ /* 0x004fda00000e0000 */
[----:B------:R-:W-:Y:S02]  /*0e40*/  USHF.R.S32.HI UR45, URZ, 0x1f, UR46 ;  /* 0x0000001f3f2d7899 */ /* 0x000fe4000801142e */
[----:B------:R-:W-:Y:S02]  /*0e50*/  @UP0 ULEA UR6, UP2, UR46, UR6, 0x2 ;  /* 0x000000062e060291 */ /* 0x000fe4000f84103f */
[----:B------:R-:W-:Y:S02]  /*0e60*/  @UP1 ULEA UR8, UP3, UR46, UR8, 0x2 ;  /* 0x000000082e081291 */ /* 0x000fe4000f86103f */
[----:B------:R-:W-:Y:S02]  /*0e70*/  @UP0 ULEA.HI.X UR7, UR46, UR7, UR45, 0x2, UP2 ;  /* 0x000000072e070291 */ /* 0x000fe400090f142d */
[----:B------:R-:W-:Y:S01]  /*0e80*/  @UP1 ULEA.HI.X UR9, UR46, UR9, UR45, 0x2, UP3 ;  /* 0x000000092e091291 */ /* 0x000fe200098f142d */
[----:B------:R-:W-:Y:S02]  /*0e90*/  IMAD.U32 R4, RZ, RZ, UR6 ;  /* 0x00000006ff047e24 */ /* 0x000fe4000f8e00ff */
[----:B---3--:R-:W-:-:S02]  /*0ea0*/  IMAD.U32 R6, RZ, RZ, UR8 ;  /* 0x00000008ff067e24 */ /* 0x008fc4000f8e00ff */
[----:B------:R-:W-:Y:S01]  /*0eb0*/  IMAD.U32 R5, RZ, RZ, UR7 ;  /* 0x00000007ff057e24 */ /* 0x000fe2000f8e00ff */
[----:B------:R-:W-:Y:S01]  /*0ec0*/  ULDC.64 UR6, c[0x0][0x3f8] ;  /* 0x0000fe0000067ab9 */ /* 0x000fe20000000a00 */
[----:B------:R-:W-:-:S03]  /*0ed0*/  IMAD.U32 R7, RZ, RZ, UR9 ;  /* 0x00000009ff077e24 */ /* 0x000fc6000f8e00ff */
[----:B------:R-:W2:Y:S04]  /*0ee0*/  @P0 LDG.E R4, desc[UR40][R4.64] ;  /* 0x0000002804040981 */ /* 0x000ea8000c1e1900 */
[----:B------:R-:W3:Y:S01]  /*0ef0*/  @P1 LDG.E R6, desc[UR40][R6.64] ;  /* 0x0000002806061981 */ /* 0x000ee2000c1e1900 */
[----:B------:R-:W-:Y:S01]  /*0f00*/  UISETP.NE.U32.AND UP0, UPT, UR6, URZ, UPT ;  /* 0x0000003f0600728c */ /* 0x000fe2000bf05070 */
[----:B------:R-:W-:Y:S01]  /*0f10*/  IMAD.MOV.U32 R18, RZ, RZ, R41 ;  /* 0x000000ffff127224 */ /* 0x000fe200078e0029 */
[----:B------:R-:W-:Y:S01]  /*0f20*/  UMOV UR43, URZ ;  /* 0x0000003f002b7c82 */ /* 0x000fe20008000000 */
[----:B------:R-:W-:Y:S01]  /*0f30*/  ULDC UR6, c[0x0][0x2e0] ;  /* 0x0000b80000067ab9 */ /* 0x000fe20000000800 */
[----:B------:R-:W-:Y:S01]  /*0f40*/  UISETP.NE.AND.EX UP0, UPT, UR7, URZ, UPT, UP0 ;  /* 0x0000003f0700728c */ /* 0x000fe2000bf05300 */
[----:B------:R-:W-:Y:S01]  /*0f50*/  CS2R R44, SRZ ;  /* 0x00000000002c7805 */ /* 0x000fe2000001ff00 */
[----:B------:R-:W-:Y:S01]  /*0f60*/  UMOV UR44, UR5 ;  /* 0x00000005002c7c82 */ /* 0x000fe20008000000 */
[----:B------:R-:W-:Y:S01]  /*0f70*/  CS2R R150, SRZ ;  /* 0x0000000000967805 */ /* 0x000fe2000001ff00 */
[----:B------:R-:W-:Y:S01]  /*0f80*/  USEL UR4, UR4, 0x1, UP0 ;  /* 0x0000000104047887 */ /* 0x000fe20008000000 */
[----:B------:R-:W-:-:S02]  /*0f90*/  CS2R R148, SRZ ;  /* 0x0000000000947805 */ /* 0x000fc4000001ff00 */
[----:B------:R-:W-:Y:S02]  /*0fa0*/  CS2R R146, SRZ ;  /* 0x0000000000927805 */ /* 0x000fe4000001ff00 */
[----:B------:R-:W-:Y:S01]  /*0fb0*/  CS2R R144, SRZ ;  /* 0x0000000000907805 */ /* 0x000fe2000001ff00 */
[----:B------:R-:W-:Y:S01]  /*0fc0*/  UIMAD UR4, UR4, UR6, URZ ;  /* 0x00000006040472a4 */ /* 0x000fe2000f8e023f */
[----:B------:R-:W-:Y:S02]  /*0fd0*/  CS2R R142, SRZ ;  /* 0x00000000008e7805 */ /* 0x000fe4000001ff00 */
[----:B------:R-:W-:Y:S02]  /*0fe0*/  CS2R R140, SRZ ;  /* 0x00000000008c7805 */ /* 0x000fe4000001ff00 */
[----:B------:R-:W-:Y:S02]  /*0ff0*/  CS2R R138, SRZ ;  /* 0x00000000008a7805 */ /* 0x000fe4000001ff00 */
[----:B------:R-:W-:-:S02]  /*1000*/  CS2R R136, SRZ ;  /* 0x0000000000887805 */ /* 0x000fc4000001ff00 */
[----:B------:R-:W-:Y:S02]  /*1010*/  CS2R R134, SRZ ;  /* 0x0000000000867805 */ /* 0x000fe4000001ff00 */
[----:B------:R-:W-:Y:S02]  /*1020*/  CS2R R132, SRZ ;  /* 0x0000000000847805 */ /* 0x000fe4000001ff00 */
        /* <DEDUP_REMOVED lines=32> */
[----:B-1----:R-:W-:Y:S02]  /*1230*/  CS2R R68, SRZ ;  /* 0x0000000000447805 */ /* 0x002fe4000001ff00 */
[----:B------:R-:W-:-:S02]  /*1240*/  CS2R R166, SRZ ;  /* 0x0000000000a67805 */ /* 0x000fc4000001ff00 */
[----:B------:R-:W-:Y:S01]  /*1250*/  CS2R R154, SRZ ;  /* 0x00000000009a7805 */ /* 0x000fe2000001ff00 */
[----:B------:R-:W-:Y:S01]  /*1260*/  IMAD.MOV.U32 R28, RZ, RZ, RZ ;  /* 0x000000ffff1c7224 */ /* 0x000fe200078e00ff */
[----:B------:R-:W-:Y:S01]  /*1270*/  CS2R R60, SRZ ;  /* 0x00000000003c7805 */ /* 0x000fe2000001ff00 */
[----:B------:R-:W-:Y:S01]  /*1280*/  IMAD.MOV.U32 R3, RZ, RZ, RZ ;  /* 0x000000ffff037224 */ /* 0x000fe200078e00ff */
[----:B------:R-:W-:Y:S02]  /*1290*/  CS2R R24, SRZ ;  /* 0x0000000000187805 */ /* 0x000fe4000001ff00 */
[----:B------:R-:W-:Y:S02]  /*12a0*/  CS2R R168, SRZ ;  /* 0x0000000000a87805 */ /* 0x000fe4000001ff00 */
[----:B------:R-:W-:Y:S02]  /*12b0*/  CS2R R156, SRZ ;  /* 0x00000000009c7805 */ /* 0x000fe4000001ff00 */
[----:B------:R-:W-:-:S02]  /*12c0*/  CS2R R14, SRZ ;  /* 0x00000000000e7805 */ /* 0x000fc4000001ff00 */
[----:B------:R-:W-:Y:S02]  /*12d0*/  CS2R R12, SRZ ;  /* 0x00000000000c7805 */ /* 0x000fe4000001ff00 */
[----:B------:R-:W-:Y:S02]  /*12e0*/  CS2R R170, SRZ ;  /* 0x0000000000aa7805 */ /* 0x000fe4000001ff00 */
[----:B------:R-:W-:Y:S02]  /*12f0*/  CS2R R158, SRZ ;  /* 0x00000000009e7805 */ /* 0x000fe4000001ff00 */
[----:B------:R-:W-:Y:S01]  /*1300*/  CS2R R10, SRZ ;  /* 0x00000000000a7805 */ /* 0x000fe2000001ff00 */
[----:B------:R-:W-:Y:S01]  /*1310*/  IMAD.MOV.U32 R8, RZ, RZ, RZ ;  /* 0x000000ffff087224 */ /* 0x000fe200078e00ff */
[----:B--2---:R-:W-:Y:S02]  /*1320*/  @P0 R2UR UR43, R4 ;  /* 0x00000000042b02ca */ /* 0x004fe400000e0000 */
[----:B------:R-:W-:-:S02]  /*1330*/  PLOP3.LUT P0, PT, PT, PT, PT, 0x80, 0x0 ;  /* 0x000000000000781c */ /* 0x000fc40003f0f070 */
[----:B---3--:R-:W-:Y:S01]  /*1340*/  @P1 R2UR UR4, R6 ;  /* 0x00000000060412ca */ /* 0x008fe200000e0000 */
[----:B------:R-:W-:-:S14]  /*1350*/  @P1 BRA `(.L_x_241) ;  /* 0x0000000000341947 */ /* 0x000fdc0003800000 */
[----:B------:R-:W-:Y:S02]  /*1360*/  ULDC.64 UR6, c[0x0][0xa08] ;  /* 0x0002820000067ab9 */ /* 0x000fe40000000a00 */
[----:B------:R-:W-:-:S04]  /*1370*/  ISETP.NE.U32.AND P1, PT, RZ, UR6, PT ;  /* 0x00000006ff007c0c */ /* 0x000fc8000bf25070 */
[----:B------:R-:W-:-:S13]  /*1380*/  ISETP.NE.AND.EX P1, PT, RZ, UR7, PT, P1 ;  /* 0x00000007ff007c0c */ /* 0x000fda000bf25310 */
[----:B------:R-:W-:Y:S05]  /*1390*/  @!P1 BRA `(.L_x_241) ;  /* 0x0000000000249947 */ /* 0x000fea0003800000 */
[----:B------:R-:W-:Y:S02]  /*13a0*/  ULDC.64 UR4, c[0x0][0xa08] ;  /* 0x0002820000047ab9 */ /* 0x000fe40000000a00 */
[----:B------:R-:W-:-:S06]  /*13b0*/  UIMAD.WIDE UR4, UR46, 0x4, UR4 ;  /* 0x000000042e0478a5 */ /* 0x000fcc000f8e0204 */
[----:B------:R-:W-:Y:S02]  /*13c0*/  IMAD.U32 R4, RZ, RZ, UR4 ;  /* 0x00000004ff047e24 */ /* 0x000fe4000f8e00ff */
[----:B------:R-:W-:-:S05]  /*13d0*/  IMAD.U32 R5, RZ, RZ, UR5 ;  /* 0x00000005ff057e24 */ /* 0x000fca000f8e00ff */
[----:B------:R-:W2:Y:S04]  /*13e0*/  LDG.E R6, desc[UR40][R4.64] ;  /* 0x0000002804067981 */ /* 0x000ea8000c1e1900 */
[----:B------:R-:W3:Y:S01]  /*13f0*/  LDG.E R0, desc[UR40][R4.64+0x4] ;  /* 0x0000042804007981 */ /* 0x000ee2000c1e1900 */
[----:B--2---:R-:W-:Y:S02]  /*1400*/  R2UR UR4, R6 ;  /* 0x00000000060472ca */ /* 0x004fe400000e0000 */
[----:B---3--:R-:W-:-:S13]  /*1410*/  R2UR UR5, R0 ;  /* 0x00000000000572ca */ /* 0x008fda00000e0000 */
[----:B------:R-:W-:-:S12]  /*1420*/  UIADD3 UR4, -UR4, UR5, URZ ;  /* 0x0000000504047290 */ /* 0x000fd8000fffe13f */
.L_x_241:
[----:B------:R-:W-:Y:S01]  /*1430*/  UIADD3 UR43, -UR43, UR4, URZ ;  /* 0x000000042b2b7290 */ /* 0x000fe2000fffe13f */
[----:B------:R-:W-:Y:S01]  /*1440*/  IMAD.MOV.U32 R9, RZ, RZ, RZ ;  /* 0x000000ffff097224 */ /* 0x000fe200078e00ff */
[----:B------:R-:W-:Y:S02]  /*1450*/  CS2R R174, SRZ ;  /* 0x0000000000ae7805 */ /* 0x000fe4000001ff00 */
[----:B------:R-:W-:Y:S01]  /*1460*/  CS2R R172, SRZ ;  /* 0x0000000000ac7805 */ /* 0x000fe2000001ff00 */
[----:B------:R-:W-:Y:S01]  /*1470*/  UISETP.GE.AND UP0, UPT, UR43, 0x1, UPT ;  /* 0x000000012b00788c */ /* 0x000fe2000bf06270 */
[----:B------:R-:W-:Y:S01]  /*1480*/  CS2R R36, SRZ ;  /* 0x0000000000247805 */ /* 0x000fe2000001ff00 */
[----:B------:R-:W-:Y:S01]  /*1490*/  UIADD3 UR4, UR43, 0x5f, URZ ;  /* 0x0000005f2b047890 */ /* 0x000fe2000fffe03f */
[----:B------:R-:W-:Y:S02]  /*14a0*/  CS2R R176, SRZ ;  /* 0x0000000000b07805 */ /* 0x000fe4000001ff00 */
[----:B------:R-:W-:Y:S01]  /*14b0*/  CS2R R32, SRZ ;  /* 0x0000000000207805 */ /* 0x000fe2000001ff00 */
[----:B------:R-:W-:Y:S01]  /*14c0*/  IMAD.MOV.U32 R26, RZ, RZ, RZ ;  /* 0x000000ffff1a7224 */ /* 0x000fe200078e00ff */
[----:B------:R-:W-:Y:S01]  /*14d0*/  PLOP3.LUT P1, PT, PT, PT, UP0, 0x80, 0x0 ;  /* 0x000000000000781c */ /* 0x000fe20003f2f008 */
[----:B------:R-:W-:Y:S01]  /*14e0*/  UIMAD.WIDE UR4, UR4, 0x2aaaaaab, URZ ;  /* 0x2aaaaaab040478a5 */ /* 0x000fe2000f8e023f */
[----:B------:R-:W-:Y:S01]  /*14f0*/  IMAD.MOV.U32 R29, RZ, RZ, RZ ;  /* 0x000000ffff1d7224 */ /* 0x000fe200078e00ff */
[----:B------:R-:W-:Y:S01]  /*1500*/  CS2R R4, SRZ ;  /* 0x0000000000047805 */ /* 0x000fe2000001ff00 */
[----:B------:R-:W-:Y:S01]  /*1510*/  IMAD.MOV.U32 R6, RZ, RZ, RZ ;  /* 0x000000ffff067224 */ /* 0x000fe200078e00ff */
[----:B------:R-:W-:Y:S01]  /*1520*/  USHF.R.U32.HI UR42, URZ, 0x1f, UR5 ;  /* 0x0000001f3f2a7899 */ /* 0x000fe20008011605 */
[----:B------:R-:W-:-:S03]  /*1530*/  IMAD.MOV.U32 R179, RZ, RZ, RZ ;  /* 0x000000ffffb37224 */ /* 0x000fc600078e00ff */
[----:B------:R-:W-:-:S04]  /*1540*/  ULEA.HI.SX32 UR42, UR5, UR42, 0x1c ;  /* 0x0000002a052a7291 */ /* 0x000fc8000f8fe23f */
[----:B------:R-:W-:Y:S08]  /*1550*/  @!P1 BRA `(.L_x_242) ;  /* 0x0000004000f89947 */ /* 0x000ff00003800000 */
[----:B------:R-:W0:Y:S01]  /*1560*/  SHFL.IDX PT, R0, R23, RZ, 0x1f ;  /* 0x00001fff17007589 */ /* 0x000e2200000e0000 */
[----:B------:R-:W1:Y:S01]  /*1570*/  S2UR UR7, SR_CgaCtaId ;  /* 0x00000000000779c3 */ /* 0x000e620000008800 */
[----:B------:R-:W-:Y:S01]  /*1580*/  UMOV UR6, 0x400 ;  /* 0x0000040000067882 */ /* 0x000fe20000000000 */
[----:B0-----:R-:W-:Y:S01]  /*1590*/  R2UR UR4, R0 ;  /* 0x00000000000472ca */ /* 0x001fe200000e0000 */
[----:B-1----:R-:W-:-:S04]  /*15a0*/  ULEA UR6, UR7, UR6, 0x18 ;  /* 0x0000000607067291 */ /* 0x002fc8000f8ec03f */
[----:B------:R-:W-:-:S04]  /*15b0*/  UIADD3 UR6, UR6, 0x18400, URZ ;  /* 0x0001840006067890 */ /* 0x000fc8000fffe03f */
[----:B------:R-:W-:-:S04]  /*15c0*/  ULOP3.LUT UP0, URZ, UR6, 0x1bf, URZ, 0xc0, !UPT ;  /* 0x000001bf063f7892 */ /* 0x000fc8000f80c03f */
[----:B------:R-:W-:Y:S02]  /*15d0*/  ULEA.HI UR5, UR4, UR4, URZ, 0x1 ;  /* 0x0000000404057291 */ /* 0x000fe4000f8f083f */
[----:B------:R-:W-:Y:S02]  /*15e0*/  PLOP3.LUT P0, PT, PT, PT, UP0, 0x80, 0x0 ;  /* 0x000000000000781c */ /* 0x000fe40003f0f008 */
[----:B------:R-:W-:-:S04]  /*15f0*/  ULOP3.LUT UR5, UR5, 0x1e, URZ, 0xc0, !UPT ;  /* 0x0000001e05057892 */ /* 0x000fc8000f8ec03f */
[----:B------:R-:W-:-:S04]  /*1600*/  UIADD3 UR5, UR4, -UR5, URZ ;  /* 0x8000000504057290 */ /* 0x000fc8000fffe03f */
[----:B------:R-:W-:-:S04]  /*1610*/  ULEA UR5, UR5, UR6, 0xd ;  /* 0x0000000605057291 */ /* 0x000fc8000f8e683f */
[----:B------:R-:W-:-:S04]  /*1620*/  USHF.R.U32.HI UR5, URZ, 0x4, UR5 ;  /* 0x000000043f057899 */ /* 0x000fc80008011605 */
[----:B------:R-:W-:Y:S01]  /*1630*/  ULOP3.LUT UR48, UR5, 0x3fff, URZ, 0xc0, !UPT ;  /* 0x00003fff05307892 */ /* 0x000fe2000f8ec03f */
[----:B------:R-:W-:Y:S11]  /*1640*/  @!P0 BRA `(.L_x_243) ;  /* 0x0000000000408947 */ /* 0x000ff60003800000 */
[----:B------:R-:W-:Y:S01]  /*1650*/  MOV R0, 0x0 ;  /* 0x0000000000007802 */ /* 0x000fe20000000f00 */
[----:B------:R-:W-:Y:S01]  /*1660*/  ULDC.64 UR4, c[0x4][0x90] ;  /* 0x0100240000047ab9 */ /* 0x000fe20000000a00 */
[----:B------:R-:W-:Y:S01]  /*1670*/  ULDC.64 UR6, c[0x4][0x28] ;  /* 0x01000a0000067ab9 */ /* 0x000fe20000000a00 */
[----:B------:R-:W-:Y:S01]  /*1680*/  IMAD.U32 R4, RZ, RZ, UR4 ;  /* 0x00000004ff047e24 */ /* 0x000fe2000f8e00ff */
[----:B------:R0:W1:Y:S01]  /*1690*/  LDC.64 R14, c[0x4][R0] ;  /* 0x01000000000e7b82 */ /* 0x0000620000000a00 */
[----:B------:R-:W-:Y:S01]  /*16a0*/  IMAD.U32 R5, RZ, RZ, UR5 ;  /* 0x00000005ff057e24 */ /* 0x000fe2000f8e00ff */
[----:B------:R-:W-:Y:S01]  /*16b0*/  ULDC.64 UR4, c[0x4][0x98] ;  /* 0x0100260000047ab9 */ /* 0x000fe20000000a00 */
[----:B------:R-:W-:Y:S02]  /*16c0*/  IMAD.U32 R10, RZ, RZ, UR6 ;  /* 0x00000006ff0a7e24 */ /* 0x000fe4000f8e00ff */
[----:B------:R-:W-:Y:S02]  /*16d0*/  IMAD.U32 R6, RZ, RZ, UR4 ;  /* 0x00000004ff067e24 */ /* 0x000fe4000f8e00ff */
[----:B------:R-:W-:-:S02]  /*16e0*/  IMAD.U32 R7, RZ, RZ, UR5 ;  /* 0x00000005ff077e24 */ /* 0x000fc4000f8e00ff */
[----:B------:R-:W-:Y:S02]  /*16f0*/  IMAD.U32 R11, RZ, RZ, UR7 ;  /* 0x00000007ff0b7e24 */ /* 0x000fe4000f8e00ff */
[----:B------:R-:W-:Y:S02]  /*1700*/  IMAD.MOV.U32 R8, RZ, RZ, 0x70 ;  /* 0x00000070ff087424 */ /* 0x000fe400078e00ff */
[----:B------:R-:W-:Y:S02]  /*1710*/  IMAD.MOV.U32 R12, RZ, RZ, 0x1 ;  /* 0x00000001ff0c7424 */ /* 0x000fe400078e00ff */
[----:B0-----:R-:W-:-:S07]  /*1720*/  IMAD.MOV.U32 R13, RZ, RZ, RZ ;  /* 0x000000ffff0d7224 */ /* 0x001fce00078e00ff */
[----:B------:R-:W-:-:S07]  /*1730*/  LEPC R20, `(.L_x_243) ;  /* 0x000000001014794e */ /* 0x000fce0000000000 */
[----:B-1----:R-:W-:Y:S05]  /*1740*/  CALL.ABS.NOINC R14 ;  /* 0x000000000e007343 */ /* 0x002fea0003c00000 */
.L_x_243:
[----:B------:R-:W0:Y:S01]  /*1750*/  S2R R3, SR_CgaCtaId ;  /* 0x0000000000037919 */ /* 0x000e220000008800 */
[----:B------:R-:W-:Y:S01]  /*1760*/  ULEA.HI UR4, UR39, UR39, URZ, 0x1 ;  /* 0x0000002727047291 */ /* 0x000fe2000f8f083f */
[----:B------:R-:W-:Y:S01]  /*1770*/  MOV R6, 0x400 ;  /* 0x0000040000067802 */ /* 0x000fe20000000f00 */
[----:B------:R-:W-:Y:S02]  /*1780*/  VIADD R8, R22, 0x8 ;  /* 0x0000000816087836 */ /* 0x000fe40000000000 */
[----:B------:R-:W-:-:S04]  /*1790*/  ULOP3.LUT UR4, UR4, 0xfffffffe, URZ, 0xc0, !UPT ;  /* 0xfffffffe04047892 */ /* 0x000fc8000f8ec03f */
[----:B------:R-:W-:-:S06]  /*17a0*/  UIADD3 UR4, UR39, -UR4, URZ ;  /* 0x8000000427047290 */ /* 0x000fcc000fffe03f */
[----:B------:R-:W-:Y:S01]  /*17b0*/  IMAD.U32 R0, RZ, RZ, UR4 ;  /* 0x00000004ff007e24 */ /* 0x000fe2000f8e00ff */
[----:B0-----:R-:W-:-:S04]  /*17c0*/  LEA R6, R3, R6, 0x18 ;  /* 0x0000000603067211 */ /* 0x001fc800078ec0ff */
[----:B------:R-:W-:-:S04]  /*17d0*/  SHF.L.U32 R3, R0, 0x1f, RZ ;  /* 0x0000001f00037819 */ /* 0x000fc800000006ff */
[----:B------:R-:W0:Y:S02]  /*17e0*/  SYNCS.PHASECHK.TRANS64.TRYWAIT P0, [R6+URZ+0x22800], R3 ;  /* 0x02280003060075a7 */ /* 0x000e24000800017f */
[----:B0-----:R-:W-:Y:S05]  /*17f0*/  @!P0 BRA `(.L_x_244) ;  /* 0x000000b000b08947 */ /* 0x001fea0003800000 */
.L_x_366:
[----:B------:R-:W-:Y:S01]  /*1800*/  IMAD.U32 R0, RZ, RZ, UR47 ;  /* 0x0000002fff007e24 */ /* 0x000fe2000f8e00ff */
[----:B------:R-:W-:Y:S05]  /*1810*/  WARPSYNC.ALL ;  /* 0x0000000000007948 */ /* 0x000fea0003800000 */
[----:B------:R1:W-:Y:S01]  /*1820*/  BAR.SYNC.DEFER_BLOCKING R8, 0x100 ;  /* 0x000400080000751d */ /* 0x0003e20000010000 */
[----:B------:R-:W-:-:S13]  /*1830*/  ISETP.NE.AND P0, PT, R0, 0x3, PT ;  /* 0x000000030000780c */ /* 0x000fda0003f05270 */
[----:B-1----:R-:W-:Y:S05]  /*1840*/  @!P0 BRA `(.L_x_245) ;  /* 0x0000000000048947 */ /* 0x002fea0003800000 */
[----:B------:R-:W-:Y:S01]  /*1850*/  BPT.TRAP 0x1 ;  /* 0x000000040000795c */ /* 0x000fe20000300000 */
.L_x_245:
[----:B------:R-:W-:Y:S02]  /*1860*/  IMAD.U32 R10, RZ, RZ, UR38 ;  /* 0x00000026ff0a7e24 */ /* 0x000fe4000f8e00ff */
[----:B------:R-:W-:-:S03]  /*1870*/  IMAD.U32 R5, RZ, RZ, UR37 ;  /* 0x00000025ff057e24 */ /* 0x000fc6000f8e00ff */
[----:B------:R-:W-:Y:S01]  /*1880*/  SHF.L.U32 R10, R10, 0x1f, RZ ;  /* 0x0000001f0a0a7819 */ /* 0x000fe200000006ff */
[----:B------:R-:W-:-:S04]  /*1890*/  IMAD R5, R5, 0x8, R6 ;  /* 0x0000000805057824 */ /* 0x000fc800078e0206 */
[----:B------:R1:W2:Y:S01]  /*18a0*/  SYNCS.PHASECHK.TRANS64.TRYWAIT P1, [R5+URZ+0x22830], R10 ;  /* 0x0228300a050075a7 */ /* 0x0002a2000802017f */
[----:B------:R-:W-:Y:S05]  /*18b0*/  @!P0 BRA `(.L_x_246) ;  /* 0x0000000000048947 */ /* 0x000fea0003800000 */
[----:B------:R-:W-:Y:S01]  /*18c0*/  BPT.TRAP 0x1 ;  /* 0x000000040000795c */ /* 0x000fe20000300000 */
.L_x_246:
[----:B--2---:R-:W-:Y:S05]  /*18d0*/  @P1 BRA `(.L_x_247) ;  /* 0x0000000000081947 */ /* 0x004fea0003800000 */
[----:B------:R-:W2:Y:S02]  /*18e0*/  SYNCS.PHASECHK.TRANS64.TRYWAIT P1, [R5+URZ+0x22830], R10 ;  /* 0x0228300a050075a7 */ /* 0x000ea4000802017f */
[----:B--2---:R-:W-:Y:S05]  /*18f0*/  @!P1 BRA `(.L_x_248) ;  /* 0x000000b000849947 */ /* 0x004fea0003800000 */
.L_x_247:
[----:B------:R-:W-:Y:S01]  /*1900*/  R2UR UR4, R6 ;  /* 0x00000000060472ca */ /* 0x000fe200000e0000 */
[----:B------:R-:W-:Y:S01]  /*1910*/  WARPGROUP.ARRIVE ;  /* 0x00000000000079c5 */ /* 0x000fe20000000000 */
[----:B------:R-:W-:Y:S01]  /*1920*/  UMOV UR5, 0x40000040 ;  /* 0x4000004000057882 */ /* 0x000fe20000000000 */
[----:B------:R-:W-:Y:S01]  /*1930*/  UMOV UR7, 0x40000040 ;  /* 0x4000004000077882 */ /* 0x000fe20000000000 */
[----:B------:R-:W-:Y:S01]  /*1940*/  UMOV UR9, 0x40000040 ;  /* 0x4000004000097882 */ /* 0x000fe20000000000 */
[----:B------:R-:W-:Y:S01]  /*1950*/  UMOV UR11, 0x40000040 ;  /* 0x40000040000b7882 */ /* 0x000fe20000000000 */
[----:B------:R-:W-:Y:S01]  /*1960*/  UMOV UR13, 0x40000040 ;  /* 0x40000040000d7882 */ /* 0x000fe20000000000 */
[----:B------:R-:W-:Y:S01]  /*1970*/  UMOV UR15, 0x40000040 ;  /* 0x40000040000f7882 */ /* 0x000fe20000000000 */
[----:B------:R-:W-:Y:S01]  /*1980*/  UMOV UR17, 0x40000040 ;  /* 0x4000004000117882 */ /* 0x000fe20000000000 */
[----:B------:R-:W-:Y:S01]  /*1990*/  UMOV UR19, 0x40000040 ;  /* 0x4000004000137882 */ /* 0x000fe20000000000 */
[----:B------:R-:W-:Y:S01]  /*19a0*/  P2R R12, PR, RZ, 0x1 ;  /* 0x00000001ff0c7803 */ /* 0x000fe20000000000 */
[----:B------:R-:W3:Y:S01]  /*19b0*/  S2R R13, SR_TID.X ;  /* 0x00000000000d7919 */ /* 0x000ee20000002100 */
[----:B------:R-:W-:Y:S01]  /*19c0*/  IADD3 R176, -R22, 0xb, RZ ;  /* 0x0000000b16b07810 */ /* 0x000fe20007ffe1ff */
[----:B------:R-:W-:-:S04]  /*19d0*/  UIADD3 UR4, UR4, 0x1c400, URZ ;  /* 0x0001c40004047890 */ /* 0x000fc8000fffe03f */
[----:B------:R-:W-:-:S04]  /*19e0*/  USHF.R.U32.HI UR4, URZ, 0x4, UR4 ;  /* 0x000000043f047899 */ /* 0x000fc80008011604 */
[----:B------:R-:W-:-:S04]  /*19f0*/  ULOP3.LUT UR4, UR4, 0x3fff, URZ, 0xc0, !UPT ;  /* 0x00003fff04047892 */ /* 0x000fc8000f8ec03f */
[----:B------:R-:W-:Y:S02]  /*1a00*/  ULOP3.LUT UR20, UR4, 0x10000, URZ, 0xfc, !UPT ;  /* 0x0001000004147892 */ /* 0x000fe4000f8efc3f */
[----:B------:R-:W-:Y:S02]  /*1a10*/  ULOP3.LUT UR4, UR48, 0x10000, URZ, 0xfc, !UPT ;  /* 0x0001000030047892 */ /* 0x000fe4000f8efc3f */
[----:B------:R-:W-:Y:S02]  /*1a20*/  UIMAD UR6, UR37, 0x300, UR20 ;  /* 0x00000300250678a4 */ /* 0x000fe4000f8e0214 */
[----:B------:R-:W-:Y:S02]  /*1a30*/  UIADD3 UR8, UR4, 0x2, URZ ;  /* 0x0000000204087890 */ /* 0x000fe4000fffe03f */
[----:B------:R-:W-:Y:S02]  /*1a40*/  UIADD3 UR10, UR6, 0x2, URZ ;  /* 0x00000002060a7890 */ /* 0x000fe4000fffe03f */
[----:B------:R-:W-:-:S02]  /*1a50*/  UIADD3 UR12, UR4, 0x4, URZ ;  /* 0x00000004040c7890 */ /* 0x000fc4000fffe03f */
[----:B------:R-:W-:Y:S02]  /*1a60*/  UIADD3 UR14, UR6, 0x4, URZ ;  /* 0x00000004060e7890 */ /* 0x000fe4000fffe03f */
[----:B------:R-:W-:Y:S01]  /*1a70*/  HGMMA.64x96x16.F32.BF16 R24, gdesc[UR4], RZ, !UPT, gsb0 ;  /* 0x01600000041879f0 */ /* 0x000fe2000c0018ff */
[----:B------:R-:W-:Y:S02]  /*1a80*/  UIADD3 UR16, UR4, 0x6, URZ ;  /* 0x0000000604107890 */ /* 0x000fe4000fffe03f */
[----:B------:R-:W-:Y:S02]  /*1a90*/  UIADD3 UR18, UR6, 0x6, URZ ;  /* 0x0000000606127890 */ /* 0x000fe4000fffe03f */
[----:B------:R-:W-:-:S04]  /*1aa0*/  UIMAD UR6, UR42, -0x60, UR43 ;  /* 0xffffffa02a0678a4 */ /* 0x000fc8000f8e022b */
[----:B------:R-:W-:-:S06]  /*1ab0*/  UIADD3 UR6, UR6, 0x60, URZ ;  /* 0x0000006006067890 */ /* 0x000fcc000fffe03f */
[----:B0-----:R-:W-:-:S04]  /*1ac0*/  IMAD.U32 R3, RZ, RZ, UR6 ;  /* 0x00000006ff037e24 */ /* 0x001fc8000f8e00ff */
        /* <DEDUP_REMOVED lines=104> */
[----:B------:R-:W0:Y:S01]  /*2150*/  SHFL.BFLY PT, R0, R7, 0x2, 0x1f ;  /* 0x0c401f0007007f89 */ /* 0x000e2200000e0000 */
[----:B------:R-:W-:Y:S02]  /*2160*/  FSEL R67, R67, -INF , P3 ;  /* 0xff80000043437808 */ /* 0x000fe40001800000 */
[----:B------:R-:W-:-:S02]  /*2170*/  FSEL R70, R70, -INF , P2 ;  /* 0xff80000046467808 */ /* 0x000fc40001000000 */
[----:B------:R-:W-:Y:S02]  /*2180*/  FSEL R71, R71, -INF , P1 ;  /* 0xff80000047477808 */ /* 0x000fe40000800000 */
[----:B0-----:R-:W-:-:S05]  /*2190*/  FMNMX.FTZ R9, R7, R0, !PT ;  /* 0x0000000007097209 */ /* 0x001fca0007810000 */
[----:B------:R-:W0:Y:S02]  /*21a0*/  SHFL.BFLY PT, R0, R9, 0x1, 0x1f ;  /* 0x0c201f0009007f89 */ /* 0x000e2400000e0000 */
[----:B0-----:R-:W-:Y:S01]  /*21b0*/  FMNMX.FTZ R0, R9, R0, !PT ;  /* 0x0000000009007209 */ /* 0x001fe20007810000 */
[----:B------:R0:W-:Y:S06]  /*21c0*/  BAR.ARV R176, 0x100 ;  /* 0x000400b00000751d */ /* 0x0001ec0000002000 */
[C---:B------:R-:W-:Y:S01]  /*21d0*/  FMUL.FTZ R3, R0.reuse, UR10 ;  /* 0x0000000a00037c20 */ /* 0x040fe20008410000 */
[----:B------:R-:W-:-:S04]  /*21e0*/  FSETP.NEU.FTZ.AND P0, PT, R0, -INF , PT ;  /* 0xff8000000000780b */ /* 0x000fc80003f1d000 */
        /* <DEDUP_REMOVED lines=17> */
[----:B------:R-:W4:Y:S01]  /*2300*/  MUFU.EX2 R25, R25 ;  /* 0x0000001900197308 */ /* 0x000f220000000800 */
        /* <DEDUP_REMOVED lines=15> */
[----:B------:R-:W5:Y:S01]  /*2400*/  MUFU.EX2 R29, R29 ;  /* 0x0000001d001d7308 */ /* 0x000f620000000800 */
[--C-:B------:R-:W-:Y:S01]  /*2410*/  FFMA.FTZ R61, R61, UR10, -R11.reuse ;  /* 0x0000000a3d3d7c23 */ /* 0x100fe2000801080b */
[--C-:B------:R-:W-:Y:S01]  /*2420*/  FFMA.FTZ R64, R64, UR10, -R11.reuse ;  /* 0x0000000a40407c23 */ /* 0x100fe2000801080b */
[----:B------:R-:W-:Y:S01]  /*2430*/  FMNMX.FTZ R4, R46, R3, !PT ;  /* 0x000000032e047209 */ /* 0x000fe20007810000 */
[--C-:B------:R-:W-:Y:S01]  /*2440*/  FFMA.FTZ R65, R65, UR10, -R11.reuse ;  /* 0x0000000a41417c23 */ /* 0x100fe2000801080b */
[--C-:B------:R-:W-:Y:S01]  /*2450*/  FFMA.FTZ R68, R68, UR10, -R11.reuse ;  /* 0x0000000a44447c23 */ /* 0x100fe2000801080b */
[----:B------:R-:W-:Y:S01]  /*2460*/  FFMA.FTZ R11, R69, UR10, -R11 ;  /* 0x0000000a450b7c23 */ /* 0x000fe2000801080b */
[----:B------:R-:W-:Y:S01]  /*2470*/  FMNMX.FTZ R3, R47, R4, !PT ;  /* 0x000000042f037209 */ /* 0x000fe20007810000 */
[----:B------:R-:W-:Y:S01]  /*2480*/  MUFU.EX2 R32, R32 ;  /* 0x0000002000207308 */ /* 0x000fe20000000800 */
[----:B----4-:R-:W-:-:S02]  /*2490*/  F2FP.BF16.F32.PACK_AB R168, R25, R24 ;  /* 0x0000001819a8723e */ /* 0x010fc400000010ff */
[----:B------:R-:W-:-:S04]  /*24a0*/  FMNMX.FTZ R4, R50, R3, !PT ;  /* 0x0000000332047209 */ /* 0x000fc80007810000 */
[----:B------:R-:W-:Y:S01]  /*24b0*/  FMNMX.FTZ R3, R51, R4, !PT ;  /* 0x0000000433037209 */ /* 0x000fe20007810000 */
[----:B------:R-:W4:Y:S01]  /*24c0*/  MUFU.EX2 R33, R33 ;  /* 0x0000002100217308 */ /* 0x000f220000000800 */
[----:B-----5:R-:W-:Y:S02]  /*24d0*/  F2FP.BF16.F32.PACK_AB R170, R29, R28 ;  /* 0x0000001c1daa723e */ /* 0x020fe400000010ff */
[----:B------:R-:W-:-:S04]  /*24e0*/  FMNMX.FTZ R4, R54, R3, !PT ;  /* 0x0000000336047209 */ /* 0x000fc80007810000 */
[----:B------:R-:W-:Y:S01]  /*24f0*/  FMNMX.FTZ R3, R55, R4, !PT ;  /* 0x0000000437037209 */ /* 0x000fe20007810000 */
[----:B------:R-:W-:Y:S03]  /*2500*/  MUFU.EX2 R36, R36 ;  /* 0x0000002400247308 */ /* 0x000fe60000000800 */
[----:B------:R-:W-:-:S04]  /*2510*/  FMNMX.FTZ R4, R58, R3, !PT ;  /* 0x000000033a047209 */ /* 0x000fc80007810000 */
[----:B------:R-:W-:Y:S01]  /*2520*/  FMNMX.FTZ R3, R59, R4, !PT ;  /* 0x000000043b037209 */ /* 0x000fe20007810000 */
[----:B------:R-:W5:Y:S01]  /*2530*/  MUFU.EX2 R37, R37 ;  /* 0x0000002500257308 */ /* 0x000f620000000800 */
[----:B----4-:R-:W-:Y:S02]  /*2540*/  F2FP.BF16.F32.PACK_AB R164, R33, R32 ;  /* 0x0000002021a4723e */ /* 0x010fe400000010ff */
[----:B------:R-:W-:-:S04]  /*2550*/  FMNMX.FTZ R4, R62, R3, !PT ;  /* 0x000000033e047209 */ /* 0x000fc80007810000 */
[----:B------:R-:W-:Y:S01]  /*2560*/  FMNMX.FTZ R3, R63, R4, !PT ;  /* 0x000000043f037209 */ /* 0x000fe20007810000 */
[----:B------:R-:W-:Y:S03]  /*2570*/  MUFU.EX2 R40, R40 ;  /* 0x0000002800287308 */ /* 0x000fe60000000800 */
[----:B------:R-:W-:-:S04]  /*2580*/  FMNMX.FTZ R4, R66, R3, !PT ;  /* 0x0000000342047209 */ /* 0x000fc80007810000 */
[----:B------:R-:W-:Y:S01]  /*2590*/  FMNMX.FTZ R3, R67, R4, !PT ;  /* 0x0000000443037209 */ /* 0x000fe20007810000 */
[----:B------:R-:W4:Y:S01]  /*25a0*/  MUFU.EX2 R41, R41 ;  /* 0x0000002900297308 */ /* 0x000f220000000800 */
[----:B-----5:R-:W-:Y:S02]  /*25b0*/  F2FP.BF16.F32.PACK_AB R166, R37, R36 ;  /* 0x0000002425a6723e */ /* 0x020fe400000010ff */
[----:B------:R-:W-:-:S04]  /*25c0*/  FMNMX.FTZ R4, R70, R3, !PT ;  /* 0x0000000346047209 */ /* 0x000fc80007810000 */
[----:B------:R-:W-:Y:S01]  /*25d0*/  FMNMX.FTZ R4, R71, R4, !PT ;  /* 0x0000000447047209 */ /* 0x000fe20007810000 */
[----:B------:R-:W-:Y:S04]  /*25e0*/  MUFU.EX2 R44, R44 ;  /* 0x0000002c002c7308 */ /* 0x000fe80000000800 */
[----:B------:R-:W5:Y:S04]  /*25f0*/  SHFL.BFLY PT, R3, R4, 0x2, 0x1f ;  /* 0x0c401f0004037f89 */ /* 0x000f6800000e0000 */
[----:B------:R-:W1:Y:S01]  /*2600*/  MUFU.EX2 R45, R45 ;  /* 0x0000002d002d7308 */ /* 0x000e620000000800 */
[----:B----4-:R-:W-:-:S07]  /*2610*/  F2FP.BF16.F32.PACK_AB R160, R41, R40 ;  /* 0x0000002829a0723e */ /* 0x010fce00000010ff */
[----:B------:R-:W-:Y:S08]  /*2620*/  MUFU.EX2 R48, R48 ;  /* 0x0000003000307308 */ /* 0x000ff00000000800 */
[----:B------:R-:W4:Y:S01]  /*2630*/  MUFU.EX2 R49, R49 ;  /* 0x0000003100317308 */ /* 0x000f220000000800 */
[----:B-1----:R-:W-:Y:S02]  /*2640*/  F2FP.BF16.F32.PACK_AB R162, R45, R44 ;  /* 0x0000002c2da2723e */ /* 0x002fe400000010ff */
[----:B-----5:R-:W-:-:S05]  /*2650*/  FMNMX.FTZ R3, R4, R3, !PT ;  /* 0x0000000304037209 */ /* 0x020fca0007810000 */
[----:B------:R-:W-:Y:S01]  /*2660*/  MUFU.EX2 R52, R52 ;  /* 0x0000003400347308 */ /* 0x000fe20000000800 */
[----:B------:R-:W1:Y:S07]  /*2670*/  SHFL.BFLY PT, R4, R3, 0x1, 0x1f ;  /* 0x0c201f0003047f89 */ /* 0x000e6e00000e0000 */
[----:B------:R-:W5:Y:S01]  /*2680*/  MUFU.EX2 R53, R53 ;  /* 0x0000003500357308 */ /* 0x000f620000000800 */
[----:B----4-:R-:W-:-:S07]  /*2690*/  F2FP.BF16.F32.PACK_AB R156, R49, R48 ;  /* 0x00000030319c723e */ /* 0x010fce00000010ff */
[----:B------:R-:W-:Y:S08]  /*26a0*/  MUFU.EX2 R56, R56 ;  /* 0x0000003800387308 */ /* 0x000ff00000000800 */
[----:B------:R-:W-:Y:S01]  /*26b0*/  MUFU.EX2 R57, R57 ;  /* 0x0000003900397308 */ /* 0x000fe20000000800 */
[----:B-1----:R-:W-:Y:S02]  /*26c0*/  FMNMX.FTZ R7, R3, R4, !PT ;  /* 0x0000000403077209 */ /* 0x002fe40007810000 */
[----:B-----5:R-:W-:-:S02]  /*26d0*/  F2FP.BF16.F32.PACK_AB R158, R53, R52 ;  /* 0x00000034359e723e */ /* 0x020fc400000010ff */
[C---:B------:R-:W-:Y:S01]  /*26e0*/  FSETP.NEU.FTZ.AND P1, PT, R7.reuse, -INF , PT ;  /* 0xff8000000700780b */ /* 0x040fe20003f3d000 */
[----:B------:R-:W-:Y:S02]  /*26f0*/  FMUL.FTZ R3, R7, UR10 ;  /* 0x0000000a07037c20 */ /* 0x000fe40008410000 */
[----:B------:R-:W-:Y:S03]  /*2700*/  MUFU.EX2 R60, R60 ;  /* 0x0000003c003c7308 */ /* 0x000fe60000000800 */
[----:B------:R-:W-:Y:S01]  /*2710*/  FSEL R4, R3, RZ, P1 ;  /* 0x000000ff03047208 */ /* 0x000fe20000800000 */
[----:B------:R-:W-:Y:S01]  /*2720*/  FADD.FTZ R3, R24, R25 ;  /* 0x0000001918037221 */ /* 0x000fe20000010000 */
[----:B---3--:R-:W-:-:S03]  /*2730*/  LOP3.LUT P1, RZ, R13, 0x7f, RZ, 0xc0, !PT ;  /* 0x0000007f0dff7812 */ /* 0x008fc6000782c0ff */
[--C-:B------:R-:W-:Y:S01]  /*2740*/  FFMA.FTZ R26, R26, UR10, -R4.reuse ;  /* 0x0000000a1a1a7c23 */ /* 0x100fe20008010804 */
[--C-:B------:R-:W-:Y:S01]  /*2750*/  FFMA.FTZ R27, R27, UR10, -R4.reuse ;  /* 0x0000000a1b1b7c23 */ /* 0x100fe20008010804 */
[--C-:B------:R-:W-:Y:S01]  /*2760*/  FFMA.FTZ R30, R30, UR10, -R4.reuse ;  /* 0x0000000a1e1e7c23 */ /* 0x100fe20008010804 */
[--C-:B------:R-:W-:Y:S01]  /*2770*/  FFMA.FTZ R31, R31, UR10, -R4.reuse ;  /* 0x0000000a1f1f7c23 */ /* 0x100fe20008010804 */
[--C-:B------:R-:W-:Y:S01]  /*2780*/  FFMA.FTZ R34, R34, UR10, -R4.reuse ;  /* 0x0000000a22227c23 */ /* 0x100fe20008010804 */
[----:B------:R-:W-:Y:S01]  /*2790*/  FADD.FTZ R12, R28, R3 ;  /* 0x000000031c0c7221 */ /* 0x000fe20000010000 */
[----:B------:R-:W-:Y:S01]  /*27a0*/  MUFU.EX2 R26, R26 ;  /* 0x0000001a001a7308 */ /* 0x000fe20000000800 */
[--C-:B------:R-:W-:Y:S01]  /*27b0*/  FFMA.FTZ R35, R35, UR10, -R4.reuse ;  /* 0x0000000a23237c23 */ /* 0x100fe20008010804 */
[----:B------:R-:W-:Y:S01]  /*27c0*/  FFMA.FTZ R38, R38, UR10, -R4 ;  /* 0x0000000a26267c23 */ /* 0x000fe20008010804 */
[----:B------:R-:W-:Y:S01]  /*27d0*/  FADD.FTZ R3, R29, R12 ;  /* 0x0000000c1d037221 */ /* 0x000fe20000010000 */
[--C-:B------:R-:W-:Y:S01]  /*27e0*/  FFMA.FTZ R39, R39, UR10, -R4.reuse ;  /* 0x0000000a27277c23 */ /* 0x100fe20008010804 */
[--C-:B------:R-:W-:Y:S01]  /*27f0*/  FFMA.FTZ R42, R42, UR10, -R4.reuse ;  /* 0x0000000a2a2a7c23 */ /* 0x100fe20008010804 */
[--C-:B------:R-:W-:Y:S01]  /*2800*/  FFMA.FTZ R43, R43, UR10, -R4.reuse ;  /* 0x0000000a2b2b7c23 */ /* 0x100fe20008010804 */
[----:B------:R-:W-:Y:S01]  /*2810*/  FADD.FTZ R12, R32, R3 ;  /* 0x00000003200c7221 */ /* 0x000fe20000010000 */
[----:B------:R-:W1:Y:S01]  /*2820*/  MUFU.EX2 R27, R27 ;  /* 0x0000001b001b7308 */ /* 0x000e620000000800 */
[--C-:B------:R-:W-:Y:S01]  /*2830*/  FFMA.FTZ R46, R46, UR10, -R4.reuse ;  /* 0x0000000a2e2e7c23 */ /* 0x100fe20008010804 */
[----:B------:R-:W-:Y:S01]  /*2840*/  FFMA.FTZ R47, R47, UR10, -R4 ;  /* 0x0000000a2f2f7c23 */ /* 0x000fe20008010804 */
[----:B------:R-:W-:Y:S01]  /*2850*/  FADD.FTZ R9, R33, R12 ;  /* 0x0000000c21097221 */ /* 0x000fe20000010000 */
[--C-:B------:R-:W-:Y:S01]  /*2860*/  FFMA.FTZ R50, R50, UR10, -R4.reuse ;  /* 0x0000000a32327c23 */ /* 0x100fe20008010804 */
[--C-:B------:R-:W-:Y:S01]  /*2870*/  FFMA.FTZ R51, R51, UR10, -R4.reuse ;  /* 0x0000000a33337c23 */ /* 0x100fe20008010804 */
[--C-:B------:R-:W-:Y:S01]  /*2880*/  FFMA.FTZ R54, R54, UR10, -R4.reuse ;  /* 0x0000000a36367c23 */ /* 0x100fe20008010804 */
[----:B------:R-:W-:Y:S01]  /*2890*/  FADD.FTZ R14, R36, R9 ;  /* 0x00000009240e7221 */ /* 0x000fe20000010000 */
[----:B------:R-:W3:Y:S01]  /*28a0*/  MUFU.EX2 R30, R30 ;  /* 0x0000001e001e7308 */ /* 0x000ee20000000800 */
[--C-:B------:R-:W-:Y:S01]  /*28b0*/  FFMA.FTZ R55, R55, UR10, -R4.reuse ;  /* 0x0000000a37377c23 */ /* 0x100fe20008010804 */
[----:B------:R-:W-:Y:S01]  /*28c0*/  FFMA.FTZ R58, R58, UR10, -R4 ;  /* 0x0000000a3a3a7c23 */ /* 0x000fe20008010804 */
[----:B------:R-:W-:Y:S01]  /*28d0*/  FADD.FTZ R13, R37, R14 ;  /* 0x0000000e250d7221 */ /* 0x000fe20000010000 */
[--C-:B------:R-:W-:Y:S01]  /*28e0*/  FFMA.FTZ R59, R59, UR10, -R4.reuse ;  /* 0x0000000a3b3b7c23 */ /* 0x100fe20008010804 */
[--C-:B------:R-:W-:Y:S01]  /*28f0*/  FFMA.FTZ R62, R62, UR10, -R4.reuse ;  /* 0x0000000a3e3e7c23 */ /* 0x100fe20008010804 */
[--C-:B------:R-:W-:Y:S01]  /*2900*/  FFMA.FTZ R63, R63, UR10, -R4.reuse ;  /* 0x0000000a3f3f7c23 */ /* 0x100fe20008010804 */
[----:B------:R-:W-:Y:S01]  /*2910*/  FADD.FTZ R14, R40, R13 ;  /* 0x0000000d280e7221 */ /* 0x000fe20000010000 */
[----:B------:R-:W4:Y:S01]  /*2920*/  MUFU.EX2 R31, R31 ;  /* 0x0000001f001f7308 */ /* 0x000f220000000800 */
[----:B-1----:R-:W-:Y:S01]  /*2930*/  FADD.FTZ R3, R26, R27 ;  /* 0x0000001b1a037221 */ /* 0x002fe20000010000 */
[----:B------:R-:W-:Y:S01]  /*2940*/  FFMA.FTZ R66, R66, UR10, -R4 ;  /* 0x0000000a42427c23 */ /* 0x000fe20008010804 */
[----:B------:R-:W-:Y:S01]  /*2950*/  FADD.FTZ R13, R41, R14 ;  /* 0x0000000e290d7221 */ /* 0x000fe20000010000 */
[--C-:B------:R-:W-:Y:S01]  /*2960*/  FFMA.FTZ R67, R67, UR10, -R4.reuse ;  /* 0x0000000a43437c23 */ /* 0x100fe20008010804 */
[--C-:B------:R-:W-:Y:S01]  /*2970*/  FFMA.FTZ R70, R70, UR10, -R4.reuse ;  /* 0x0000000a46467c23 */ /* 0x100fe20008010804 */
[----:B------:R-:W-:Y:S01]  /*2980*/  FFMA.FTZ R4, R71, UR10, -R4 ;  /* 0x0000000a47047c23 */ /* 0x000fe20008010804 */
[----:B------:R-:W-:Y:S01]  /*2990*/  FADD.FTZ R14, R44, R13 ;  /* 0x0000000d2c0e7221 */ /* 0x000fe20000010000 */
[----:B------:R-:W1:Y:S01]  /*29a0*/  MUFU.EX2 R34, R34 ;  /* 0x0000002200227308 */ /* 0x000e620000000800 */
[----:B---3--:R-:W-:Y:S01]  /*29b0*/  FADD.FTZ R12, R30, R3 ;  /* 0x000000031e0c7221 */ /* 0x008fe20000010000 */
[----:B------:R-:W-:-:S02]  /*29c0*/  @!P1 VIADD R3, R5, 0x22840 ;  /* 0x0002284005039836 */ /* 0x000fc40000000000 */
[----:B------:R-:W-:Y:S01]  /*29d0*/  FADD.FTZ R13, R45, R14 ;  /* 0x0000000e2d0d7221 */ /* 0x000fe20000010000 */
[----:B------:R-:W-:Y:S02]  /*29e0*/  F2FP.BF16.F32.PACK_AB R152, R57, R56 ;  /* 0x000000383998723e */ /* 0x000fe400000010ff */
[----:B------:R-:W-:Y:S01]  /*29f0*/  F2FP.BF16.F32.PACK_AB R169, R27, R26 ;  /* 0x0000001a1ba9723e */ /* 0x000fe200000010ff */
[----:B------:R-:W-:Y:S01]  /*2a00*/  FADD.FTZ R14, R48, R13 ;  /* 0x0000000d300e7221 */ /* 0x000fe20000010000 */
[----:B------:R-:W3:Y:S01]  /*2a10*/  MUFU.EX2 R35, R35 ;  /* 0x0000002300237308 */ /* 0x000ee20000000800 */
[C---:B----4-:R-:W-:Y:S01]  /*2a20*/  FADD.FTZ R9, R31.reuse, R12 ;  /* 0x0000000c1f097221 */ /* 0x050fe20000010000 */
[----:B------:R-:W-:Y:S02]  /*2a30*/  @!P1 PRMT R3, RZ, 0x654, R3 ;  /* 0x00000654ff039816 */ /* 0x000fe40000000003 */
[----:B------:R-:W-:Y:S02]  /*2a40*/  F2FP.BF16.F32.PACK_AB R171, R31, R30 ;  /* 0x0000001e1fab723e */ /* 0x000fe400000010ff */
[----:B------:R4:W-:Y:S02]  /*2a50*/  @!P1 SYNCS.ARRIVE.TRANS64.RED.A1T0 RZ, [R3+URZ], RZ ;  /* 0x000000ff03ff99a7 */ /* 0x0009e4000810043f */
[----:B------:R-:W5:Y:S01]  /*2a60*/  MUFU.EX2 R38, R38 ;  /* 0x0000002600267308 */ /* 0x000f620000000800 */
[----:B-1----:R-:W-:-:S07]  /*2a70*/  FADD.FTZ R12, R34, R9 ;  /* 0x00000009220c7221 */ /* 0x002fce0000010000 */
[----:B------:R-:W1:Y:S01]  /*2a80*/  MUFU.EX2 R39, R39 ;  /* 0x0000002700277308 */ /* 0x000e620000000800 */
[C---:B---3--:R-:W-:Y:S01]  /*2a90*/  FADD.FTZ R9, R35.reuse, R12 ;  /* 0x0000000c23097221 */ /* 0x048fe20000010000 */
[----:B------:R-:W-:-:S06]  /*2aa0*/  F2FP.BF16.F32.PACK_AB R165, R35, R34 ;  /* 0x0000002223a5723e */ /* 0x000fcc00000010ff */
[----:B------:R-:W3:Y:S01]  /*2ab0*/  MUFU.EX2 R42, R42 ;  /* 0x0000002a002a7308 */ /* 0x000ee20000000800 */
[----:B-----5:R-:W-:-:S07]  /*2ac0*/  FADD.FTZ R12, R38, R9 ;  /* 0x00000009260c7221 */ /* 0x020fce0000010000 */
[----:B------:R-:W4:Y:S01]  /*2ad0*/  MUFU.EX2 R43, R43 ;  /* 0x0000002b002b7308 */ /* 0x000f220000000800 */
[C---:B-1----:R-:W-:Y:S01]  /*2ae0*/  FADD.FTZ R9, R39.reuse, R12 ;  /* 0x0000000c27097221 */ /* 0x042fe20000010000 */
[----:B------:R-:W-:-:S06]  /*2af0*/  F2FP.BF16.F32.PACK_AB R167, R39, R38 ;  /* 0x0000002627a7723e */ /* 0x000fcc00000010ff */
[----:B------:R-:W1:Y:S01]  /*2b00*/  MUFU.EX2 R46, R46 ;  /* 0x0000002e002e7308 */ /* 0x000e620000000800 */
[----:B---3--:R-:W-:Y:S01]  /*2b10*/  FADD.FTZ R12, R42, R9 ;  /* 0x000000092a0c7221 */ /* 0x008fe20000010000 */
[----:B------:R-:W-:-:S04]  /*2b20*/  FADD.FTZ R9, R49, R14 ;  /* 0x0000000e31097221 */ /* 0x000fc80000010000 */
[----:B------:R-:W-:Y:S02]  /*2b30*/  FADD.FTZ R14, R52, R9 ;  /* 0x00000009340e7221 */ /* 0x000fe40000010000 */
[----:B------:R-:W3:Y:S01]  /*2b40*/  MUFU.EX2 R47, R47 ;  /* 0x0000002f002f7308 */ /* 0x000ee20000000800 */
[----:B----4-:R-:W-:Y:S01]  /*2b50*/  FADD.FTZ R3, R43, R12 ;  /* 0x0000000c2b037221 */ /* 0x010fe20000010000 */
[----:B------:R-:W-:Y:S01]  /*2b60*/  FADD.FTZ R9, R53, R14 ;  /* 0x0000000e35097221 */ /* 0x000fe20000010000 */
[----:B------:R-:W-:-:S03]  /*2b70*/  F2FP.BF16.F32.PACK_AB R161, R43, R42 ;  /* 0x0000002a2ba1723e */ /* 0x000fc600000010ff */
[----:B------:R-:W-:Y:S02]  /*2b80*/  FADD.FTZ R14, R56, R9 ;  /* 0x00000009380e7221 */ /* 0x000fe40000010000 */
[----:B------:R-:W4:Y:S01]  /*2b90*/  MUFU.EX2 R50, R50 ;  /* 0x0000003200327308 */ /* 0x000f220000000800 */
[----:B-1----:R-:W-:Y:S01]  /*2ba0*/  FADD.FTZ R12, R46, R3 ;  /* 0x000000032e0c7221 */ /* 0x002fe20000010000 */
[----:B------:R-:W-:-:S04]  /*2bb0*/  FADD.FTZ R9, R57, R14 ;  /* 0x0000000e39097221 */ /* 0x000fc80000010000 */
[----:B------:R-:W-:Y:S02]  /*2bc0*/  FADD.FTZ R14, R60, R9 ;  /* 0x000000093c0e7221 */ /* 0x000fe40000010000 */
[----:B------:R-:W1:Y:S01]  /*2bd0*/  MUFU.EX2 R51, R51 ;  /* 0x0000003300337308 */ /* 0x000e620000000800 */
[C---:B---3--:R-:W-:Y:S01]  /*2be0*/  FADD.FTZ R3, R47.reuse, R12 ;  /* 0x0000000c2f037221 */ /* 0x048fe20000010000 */
[----:B------:R-:W-:-:S06]  /*2bf0*/  F2FP.BF16.F32.PACK_AB R163, R47, R46 ;  /* 0x0000002e2fa3723e */ /* 0x000fcc00000010ff */
[----:B------:R-:W3:Y:S01]  /*2c00*/  MUFU.EX2 R54, R54 ;  /* 0x0000003600367308 */ /* 0x000ee20000000800 */
[----:B----4-:R-:W-:-:S07]  /*2c10*/  FADD.FTZ R12, R50, R3 ;  /* 0x00000003320c7221 */ /* 0x010fce0000010000 */
[----:B------:R-:W4:Y:S01]  /*2c20*/  MUFU.EX2 R55, R55 ;  /* 0x0000003700377308 */ /* 0x000f220000000800 */
[C---:B-1----:R-:W-:Y:S01]  /*2c30*/  FADD.FTZ R3, R51.reuse, R12 ;  /* 0x0000000c33037221 */ /* 0x042fe20000010000 */
[----:B------:R-:W-:-:S06]  /*2c40*/  F2FP.BF16.F32.PACK_AB R157, R51, R50 ;  /* 0x00000032339d723e */ /* 0x000fcc00000010ff */
[----:B------:R-:W1:Y:S01]  /*2c50*/  MUFU.EX2 R61, R61 ;  /* 0x0000003d003d7308 */ /* 0x000e620000000800 */
[----:B---3--:R-:W-:-:S07]  /*2c60*/  FADD.FTZ R12, R54, R3 ;  /* 0x00000003360c7221 */ /* 0x008fce0000010000 */
[----:B------:R-:W3:Y:S01]  /*2c70*/  MUFU.EX2 R58, R58 ;  /* 0x0000003a003a7308 */ /* 0x000ee20000000800 */
[C---:B----4-:R-:W-:Y:S01]  /*2c80*/  FADD.FTZ R3, R55.reuse, R12 ;  /* 0x0000000c37037221 */ /* 0x050fe20000010000 */
[----:B------:R-:W-:-:S06]  /*2c90*/  F2FP.BF16.F32.PACK_AB R159, R55, R54 ;  /* 0x00000036379f723e */ /* 0x000fcc00000010ff */
[----:B------:R-:W4:Y:S01]  /*2ca0*/  MUFU.EX2 R64, R64 ;  /* 0x0000004000407308 */ /* 0x000f220000000800 */
[C---:B-1----:R-:W-:Y:S01]  /*2cb0*/  FADD.FTZ R9, R61.reuse, R14 ;  /* 0x0000000e3d097221 */ /* 0x042fe20000010000 */
[----:B------:R-:W-:-:S06]  /*2cc0*/  F2FP.BF16.F32.PACK_AB R154, R61, R60 ;  /* 0x0000003c3d9a723e */ /* 0x000fcc00000010ff */
[----:B------:R-:W1:Y:S01]  /*2cd0*/  MUFU.EX2 R59, R59 ;  /* 0x0000003b003b7308 */ /* 0x000e620000000800 */
[----:B---3--:R-:W-:-:S07]  /*2ce0*/  FADD.FTZ R12, R58, R3 ;  /* 0x000000033a0c7221 */ /* 0x008fce0000010000 */
[----:B------:R-:W3:Y:S01]  /*2cf0*/  MUFU.EX2 R65, R65 ;  /* 0x0000004100417308 */ /* 0x000ee20000000800 */
[----:B----4-:R-:W-:-:S07]  /*2d00*/  FADD.FTZ R14, R64, R9 ;  /* 0x00000009400e7221 */ /* 0x010fce0000010000 */
[----:B------:R-:W4:Y:S01]  /*2d10*/  MUFU.EX2 R62, R62 ;  /* 0x0000003e003e7308 */ /* 0x000f220000000800 */
[C---:B-1----:R-:W-:Y:S01]  /*2d20*/  FADD.FTZ R3, R59.reuse, R12 ;  /* 0x0000000c3b037221 */ /* 0x042fe20000010000 */
[----:B------:R-:W-:-:S06]  /*2d30*/  F2FP.BF16.F32.PACK_AB R153, R59, R58 ;  /* 0x0000003a3b99723e */ /* 0x000fcc00000010ff */
[----:B------:R-:W1:Y:S01]  /*2d40*/  MUFU.EX2 R68, R68 ;  /* 0x0000004400447308 */ /* 0x000e620000000800 */
[C---:B---3--:R-:W-:Y:S01]  /*2d50*/  FADD.FTZ R9, R65.reuse, R14 ;  /* 0x0000000e41097221 */ /* 0x048fe20000010000 */
[----:B------:R-:W-:-:S06]  /*2d60*/  F2FP.BF16.F32.PACK_AB R172, R65, R64 ;  /* 0x0000004041ac723e */ /* 0x000fcc00000010ff */
[----:B------:R-:W3:Y:S01]  /*2d70*/  MUFU.EX2 R63, R63 ;  /* 0x0000003f003f7308 */ /* 0x000ee20000000800 */
[----:B----4-:R-:W-:-:S07]  /*2d80*/  FADD.FTZ R12, R62, R3 ;  /* 0x000000033e0c7221 */ /* 0x010fce0000010000 */
[----:B------:R-:W4:Y:S01]  /*2d90*/  MUFU.EX2 R66, R66 ;  /* 0x0000004200427308 */ /* 0x000f220000000800 */
[----:B-1----:R-:W-:-:S07]  /*2da0*/  FADD.FTZ R14, R68, R9 ;  /* 0x00000009440e7221 */ /* 0x002fce0000010000 */
[----:B------:R-:W1:Y:S01]  /*2db0*/  MUFU.EX2 R67, R67 ;  /* 0x0000004300437308 */ /* 0x000e620000000800 */
[C---:B---3--:R-:W-:Y:S01]  /*2dc0*/  FADD.FTZ R9, R63.reuse, R12 ;  /* 0x0000000c3f097221 */ /* 0x048fe20000010000 */
[----:B------:R-:W-:-:S06]  /*2dd0*/  F2FP.BF16.F32.PACK_AB R155, R63, R62 ;  /* 0x0000003e3f9b723e */ /* 0x000fcc00000010ff */
[----:B------:R-:W3:Y:S01]  /*2de0*/  MUFU.EX2 R70, R70 ;  /* 0x0000004600467308 */ /* 0x000ee20000000800 */
[----:B----4-:R-:W-:-:S07]  /*2df0*/  FADD.FTZ R12, R66, R9 ;  /* 0x00000009420c7221 */ /* 0x010fce0000010000 */
[----:B------:R3:W4:Y:S01]  /*2e00*/  MUFU.EX2 R175, R4 ;  /* 0x0000000400af7308 */ /* 0x0007220000000800 */
[C---:B-1----:R-:W-:Y:S01]  /*2e10*/  FADD.FTZ R9, R67.reuse, R12 ;  /* 0x0000000c43097221 */ /* 0x042fe20000010000 */
[----:B------:R-:W-:-:S06]  /*2e20*/  F2FP.BF16.F32.PACK_AB R173, R67, R66 ;  /* 0x0000004243ad723e */ /* 0x000fcc00000010ff */
[----:B------:R-:W1:Y:S01]  /*2e30*/  MUFU.EX2 R11, R11 ;  /* 0x0000000b000b7308 */ /* 0x000e620000000800 */
[----:B---3--:R-:W-:-:S04]  /*2e40*/  FADD.FTZ R4, R70, R9 ;  /* 0x0000000946047221 */ /* 0x008fc80000010000 */
[C---:B----4-:R-:W-:Y:S01]  /*2e50*/  FADD.FTZ R4, R175.reuse, R4 ;  /* 0x00000004af047221 */ /* 0x050fe20000010000 */
[----:B------:R-:W-:Y:S01]  /*2e60*/  F2FP.BF16.F32.PACK_AB R175, R175, R70 ;  /* 0x00000046afaf723e */ /* 0x000fe200000010ff */
[C---:B-1----:R-:W-:Y:S01]  /*2e70*/  FADD.FTZ R3, R11.reuse, R14 ;  /* 0x0000000e0b037221 */ /* 0x042fe20000010000 */
[----:B------:R-:W-:Y:S01]  /*2e80*/  F2FP.BF16.F32.PACK_AB R174, R11, R68 ;  /* 0x000000440bae723e */ /* 0x000fe200000010ff */
[----:B0-----:R-:W-:Y:S06]  /*2e90*/  @!P0 BRA `(.L_x_249) ;  /* 0x0000000000048947 */ /* 0x001fec0003800000 */
[----:B------:R-:W-:Y:S01]  /*2ea0*/  BPT.TRAP 0x1 ;  /* 0x000000040000795c */ /* 0x000fe20000300000 */
.L_x_249:
[----:B------:R0:W1:Y:S01]  /*2eb0*/  SYNCS.PHASECHK.TRANS64.TRYWAIT P2, [R5+URZ+0x22850], R10 ;  /* 0x0228500a050075a7 */ /* 0x000062000804017f */
[----:B------:R-:W-:Y:S05]  /*2ec0*/  @!P0 BRA `(.L_x_250) ;  /* 0x0000000000048947 */ /* 0x000fea0003800000 */
[----:B------:R-:W-:Y:S01]  /*2ed0*/  BPT.TRAP 0x1 ;  /* 0x000000040000795c */ /* 0x000fe20000300000 */
.L_x_250:
[----:B-1----:R-:W-:Y:S05]  /*2ee0*/  @P2 BRA `(.L_x_251) ;  /* 0x0000000000082947 */ /* 0x002fea0003800000 */
[----:B------:R-:W1:Y:S02]  /*2ef0*/  SYNCS.PHASECHK.TRANS64.TRYWAIT P2, [R5+URZ+0x22850], R10 ;  /* 0x0228500a050075a7 */ /* 0x000e64000804017f */
[----:B-1----:R-:W-:Y:S05]  /*2f00*/  @!P2 BRA `(.L_x_252) ;  /* 0x0000009c0014a947 */ /* 0x002fea0003800000 */
.L_x_251:
[----:B------:R-:W-:Y:S01]  /*2f10*/  R2UR UR6, R6 ;  /* 0x00000000060672ca */ /* 0x000fe200000e0000 */
[----:B------:R3:W-:Y:S01]  /*2f20*/  BAR.SYNC.DEFER_BLOCKING R8, 0x100 ;  /* 0x000400080000751d */ /* 0x0007e20000010000 */
[----:B------:R-:W-:Y:S01]  /*2f30*/  UISETP.GE.AND UP0, UPT, UR43, 0x61, UPT ;  /* 0x000000612b00788c */ /* 0x000fe2000bf06270 */
[----:B012---:R-:W-:-:S04]  /*2f40*/  @!P1 VIADD R5, R5, 0x22860 ;  /* 0x0002286005059836 */ /* 0x007fc80000000000 */
[----:B------:R-:W-:Y:S01]  /*2f50*/  UMOV UR7, 0x40000040 ;  /* 0x4000004000077882 */ /* 0x000fe20000000000 */
[----:B------:R-:W-:Y:S02]  /*2f60*/  PLOP3.LUT P2, PT, PT, PT, UP0, 0x80, 0x0 ;  /* 0x000000000000781c */ /* 0x000fe40003f4f008 */
[----:B------:R-:W-:-:S03]  /*2f70*/  @!P1 PRMT R5, RZ, 0x654, R5 ;  /* 0x00000654ff059816 */ /* 0x000fc60000000005 */
[----:B------:R-:W-:-:S04]  /*2f80*/  UIADD3 UR6, UR6, 0x400, URZ ;  /* 0x0000040006067890 */ /* 0x000fc8000fffe03f */
[----:B------:R-:W-:-:S04]  /*2f90*/  USHF.R.U32.HI UR6, URZ, 0x4, UR6 ;  /* 0x000000043f067899 */ /* 0x000fc80008011606 */
[----:B------:R-:W-:-:S04]  /*2fa0*/  ULOP3.LUT UR6, UR6, 0x3fff, URZ, 0xc0, !UPT ;  /* 0x00003fff06067892 */ /* 0x000fc8000f8ec03f */
[----:B------:R-:W-:Y:S01]  /*2fb0*/  ULOP3.LUT UR21, UR6, 0x3000000, URZ, 0xfc, !UPT ;  /* 0x0300000006157892 */ /* 0x000fe2000f8efc3f */
[----:B------:R-:W-:-:S03]  /*2fc0*/  WARPGROUP.ARRIVE ;  /* 0x00000000000079c5 */ /* 0x000fc60000000000 */
[----:B------:R-:W-:-:S07]  /*2fd0*/  UIMAD UR11, UR37, 0xc00, UR21 ;  /* 0x00000c00250b78a4 */ /* 0x000fce000f8e0215 */
        /* <DEDUP_REMOVED lines=39> */
.L_x_262:
        /* <DEDUP_REMOVED lines=8> */
[----:B0-----:R-:W-:Y:S11]  /*32d0*/  @!P0 BRA `(.L_x_254) ;  /* 0x0000000000048947 */ /* 0x001ff60003800000 */
[----:B------:R-:W-:Y:S01]  /*32e0*/  BPT.TRAP 0x1 ;  /* 0x000000040000795c */ /* 0x000fe20000300000 */
.L_x_254:
[----:B------:R-:W0:Y:S01]  /*32f0*/  S2UR UR7, SR_CgaCtaId ;  /* 0x00000000000779c3 */ /* 0x000e220000008800 */
[----:B------:R-:W-:Y:S01]  /*3300*/  UMOV UR6, 0x400 ;  /* 0x0000040000067882 */ /* 0x000fe20000000000 */
[----:B---3--:R-:W-:-:S05]  /*3310*/  IMAD.U32 R5, RZ, RZ, UR38 ;  /* 0x00000026ff057e24 */ /* 0x008fca000f8e00ff */
[----:B------:R-:W-:Y:S01]  /*3320*/  SHF.L.U32 R5, R5, 0x1f, RZ ;  /* 0x0000001f05057819 */ /* 0x000fe200000006ff */
[----:B0-----:R-:W-:-:S04]  /*3330*/  ULEA UR6, UR7, UR6, 0x18 ;  /* 0x0000000607067291 */ /* 0x001fc8000f8ec03f */
[----:B------:R-:W-:-:S09]  /*3340*/  ULEA UR23, UR37, UR6, 0x3 ;  /* 0x0000000625177291 */ /* 0x000fd2000f8e183f */
[----:B------:R0:W1:Y:S01]  /*3350*/  SYNCS.PHASECHK.TRANS64.TRYWAIT P3, [UR23+0x22830], R5 ;  /* 0x02283005ff0075a7 */ /* 0x0000620008060157 */
[----:B------:R-:W-:Y:S05]  /*3360*/  @!P0 BRA `(.L_x_255) ;  /* 0x0000000000048947 */ /* 0x000fea0003800000 */
[----:B------:R-:W-:Y:S01]  /*3370*/  BPT.TRAP 0x1 ;  /* 0x000000040000795c */ /* 0x000fe20000300000 */
.L_x_255:
[----:B-1----:R-:W-:Y:S05]  /*3380*/  @P3 BRA `(.L_x_256) ;  /* 0x0000000000083947 */ /* 0x002fea0003800000 */
[----:B------:R-:W1:Y:S02]  /*3390*/  SYNCS.PHASECHK.TRANS64.TRYWAIT P3, [UR23+0x22830], R5 ;  /* 0x02283005ff0075a7 */ /* 0x000e640008060157 */
[----:B-1----:R-:W-:Y:S05]  /*33a0*/  @!P3 BRA `(.L_x_257) ;  /* 0x000000980000b947 */ /* 0x002fea0003800000 */
.L_x_256:
        /* <DEDUP_REMOVED lines=12> */
[----:B------:R-:W-:Y:S01]  /*3470*/  HGMMA.64x96x16.F32.BF16 R152, gdesc[UR8], R152, gsb0 ;  /* 0x01600000089879f0 */ /* 0x000fe20008001898 */
[----:B------:R-:W-:Y:S02]  /*3480*/  UMOV UR10, UR22 ;  /* 0x00000016000a7c82 */ /* 0x000fe40008000000 */
[----:B------:R-:W-:Y:S02]  /*3490*/  WARPGROUP.DEPBAR.LE gsb0, 0x0 ;  /* 0x00008000000079c5 */ /* 0x000fe40000010000 */
[----:B------:R-:W-:-:S06]  /*34a0*/  WARPGROUP.ARRIVE ;  /* 0x00000000000079c5 */ /* 0x000fcc0000000000 */
[----:B------:R-:W-:Y:S03]  /*34b0*/  HGMMA.64x96x16.F32.BF16 R152, gdesc[UR12], R152, gsb0 ;  /* 0x016000000c9879f0 */ /* 0x000fe60008001898 */
[----:B------:R-:W-:Y:S02]  /*34c0*/  WARPGROUP.DEPBAR.LE gsb0, 0x0 ;  /* 0x00008000000079c5 */ /* 0x000fe40000010000 */
[----:B------:R-:W-:-:S06]  /*34d0*/  WARPGROUP.ARRIVE ;  /* 0x00000000000079c5 */ /* 0x000fcc0000000000 */
[----:B------:R-:W-:Y:S03]  /*34e0*/  HGMMA.64x96x16.F32.BF16 R152, gdesc[UR16], R152, gsb0 ;  /* 0x01600000109879f0 */ /* 0x000fe60008001898 */
[----:B------:R-:W-:Y:S02]  /*34f0*/  WARPGROUP.DEPBAR.LE gsb0, 0x0 ;  /* 0x00008000000079c5 */ /* 0x000fe40000010000 */
[----:B-1----:R-:W-:Y:S02]  /*3500*/  FMNMX.FTZ R0, R152, R9, !PT ;  /* 0x0000000998007209 */ /* 0x002fe40007810000 */
[----:B------:R-:W-:Y:S02]  /*3510*/  FMNMX.FTZ R8, R154, R204, !PT ;  /* 0x000000cc9a087209 */ /* 0x000fe40007810000 */
        /* <DEDUP_REMOVED lines=41> */
[----:B------:R1:W-:Y:S01]  /*37b0*/  MUFU.EX2 R8, R153 ;  /* 0x0000009900087308 */ /* 0x0003e20000000800 */
[----:B------:R-:W-:Y:S01]  /*37c0*/  FMUL.FTZ R6, R6, UR10 ;  /* 0x0000000a06067c20 */ /* 0x000fe20008410000 */
[----:B------:R-:W-:Y:S01]  /*37d0*/  FMNMX.FTZ R12, R170, R7, !PT ;  /* 0x00000007aa0c7209 */ /* 0x000fe20007810000 */
[--C-:B------:R-:W-:Y:S01]  /*37e0*/  FFMA.FTZ R172, R172, UR10, -R205.reuse ;  /* 0x0000000aacac7c23 */ /* 0x100fe200080108cd */
[--C-:B------:R-:W-:Y:S01]  /*37f0*/  FFMA.FTZ R11, R157, UR10, -R205.reuse ;  /* 0x0000000a9d0b7c23 */ /* 0x100fe200080108cd */
[--C-:B------:R-:W-:Y:S01]  /*3800*/  FFMA.FTZ R156, R156, UR10, -R205.reuse ;  /* 0x0000000a9c9c7c23 */ /* 0x100fe200080108cd */
[----:B------:R-:W-:Y:S01]  /*3810*/  FMNMX.FTZ R7, R171, R12, !PT ;  /* 0x0000000cab077209 */ /* 0x000fe20007810000 */
[--C-:B------:R-:W-:Y:S01]  /*3820*/  FFMA.FTZ R157, R177, UR10, -R205.reuse ;  /* 0x0000000ab19d7c23 */ /* 0x100fe200080108cd */
[----:B------:R-:W2:Y:S01]  /*3830*/  MUFU.EX2 R6, R6 ;  /* 0x0000000600067308 */ /* 0x000ea20000000800 */
[--C-:B-1----:R-:W-:Y:S01]  /*3840*/  FFMA.FTZ R153, R173, UR10, -R205.reuse ;  /* 0x0000000aad997c23 */ /* 0x102fe200080108cd */
[----:B------:R-:W-:Y:S01]  /*3850*/  FMNMX.FTZ R14, R174, R7, !PT ;  /* 0x00000007ae0e7209 */ /* 0x000fe20007810000 */
[--C-:B------:R-:W-:Y:S01]  /*3860*/  FFMA.FTZ R173, R192, UR10, -R205.reuse ;  /* 0x0000000ac0ad7c23 */ /* 0x100fe200080108cd */
[--C-:B------:R-:W-:Y:S01]  /*3870*/  FFMA.FTZ R177, R196, UR10, -R205.reuse ;  /* 0x0000000ac4b17c23 */ /* 0x100fe200080108cd */
[--C-:B------:R-:W-:Y:S01]  /*3880*/  FFMA.FTZ R160, R160, UR10, -R205.reuse ;  /* 0x0000000aa0a07c23 */ /* 0x100fe200080108cd */
[----:B------:R-:W-:Y:S01]  /*3890*/  FMNMX.FTZ R7, R175, R14, !PT ;  /* 0x0000000eaf077209 */ /* 0x000fe20007810000 */
[--C-:B------:R-:W-:Y:S01]  /*38a0*/  FFMA.FTZ R15, R165, UR10, -R205.reuse ;  /* 0x0000000aa50f7c23 */ /* 0x100fe200080108cd */
[----:B------:R-:W1:Y:S01]  /*38b0*/  MUFU.EX2 R9, R9 ;  /* 0x0000000900097308 */ /* 0x000e620000000800 */
[--C-:B------:R-:W-:Y:S01]  /*38c0*/  FFMA.FTZ R21, R169, UR10, -R205.reuse ;  /* 0x0000000aa9157c23 */ /* 0x100fe200080108cd */
[----:B------:R-:W-:Y:S01]  /*38d0*/  FMNMX.FTZ R14, R178, R7, !PT ;  /* 0x00000007b20e7209 */ /* 0x000fe20007810000 */
[--C-:B------:R-:W-:Y:S01]  /*38e0*/  FFMA.FTZ R165, R184, UR10, -R205.reuse ;  /* 0x0000000ab8a57c23 */ /* 0x100fe200080108cd */
[--C-:B------:R-:W-:Y:S01]  /*38f0*/  FFMA.FTZ R184, R193, UR10, -R205.reuse ;  /* 0x0000000ac1b87c23 */ /* 0x100fe200080108cd */
[--C-:B------:R-:W-:Y:S01]  /*3900*/  FFMA.FTZ R169, R188, UR10, -R205.reuse ;  /* 0x0000000abca97c23 */ /* 0x100fe200080108cd */
[----:B------:R-:W-:Y:S01]  /*3910*/  FMNMX.FTZ R7, R179, R14, !PT ;  /* 0x0000000eb3077209 */ /* 0x000fe20007810000 */
[----:B------:R-:W-:Y:S01]  /*3920*/  FFMA.FTZ R188, R197, UR10, -R205 ;  /* 0x0000000ac5bc7c23 */ /* 0x000fe200080108cd */
[----:B------:R-:W-:Y:S01]  /*3930*/  MUFU.EX2 R14, R164 ;  /* 0x000000a4000e7308 */ /* 0x000fe20000000800 */
[-C--:B--2---:R-:W-:Y:S01]  /*3940*/  FMUL.FTZ R24, R24, R6.reuse ;  /* 0x0000000618187220 */ /* 0x084fe20000410000 */
[----:B------:R-:W-:Y:S01]  /*3950*/  FMNMX.FTZ R20, R182, R7, !PT ;  /* 0x00000007b6147209 */ /* 0x000fe20007810000 */
[-C--:B------:R-:W-:Y:S01]  /*3960*/  FMUL.FTZ R25, R25, R6.reuse ;  /* 0x0000000619197220 */ /* 0x080fe20000410000 */
[-C--:B------:R-:W-:Y:S01]  /*3970*/  FMUL.FTZ R28, R28, R6.reuse ;  /* 0x000000061c1c7220 */ /* 0x080fe20000410000 */
[----:B------:R-:W-:Y:S01]  /*3980*/  FMUL.FTZ R29, R29, R6 ;  /* 0x000000061d1d7220 */ /* 0x000fe20000410000 */
[----:B------:R-:W-:Y:S01]  /*3990*/  FMNMX.FTZ R7, R183, R20, !PT ;  /* 0x00000014b7077209 */ /* 0x000fe20007810000 */
[-C--:B------:R-:W-:Y:S01]  /*39a0*/  FMUL.FTZ R32, R32, R6.reuse ;  /* 0x0000000620207220 */ /* 0x080fe20000410000 */
[----:B------:R2:W-:Y:S01]  /*39b0*/  MUFU.EX2 R10, R156 ;  /* 0x0000009c000a7308 */ /* 0x0005e20000000800 */
[----:B-1----:R-:W-:Y:S01]  /*39c0*/  FFMA.FTZ R3, R6, R3, R9 ;  /* 0x0000000306037223 */ /* 0x002fe20000010009 */
[----:B------:R-:W-:Y:S01]  /*39d0*/  FMNMX.FTZ R20, R186, R7, !PT ;  /* 0x00000007ba147209 */ /* 0x000fe20007810000 */
[-C--:B------:R-:W-:Y:S01]  /*39e0*/  FMUL.FTZ R33, R33, R6.reuse ;  /* 0x0000000621217220 */ /* 0x080fe20000410000 */
[----:B------:R-:W-:Y:S01]  /*39f0*/  FMUL.FTZ R36, R36, R6 ;  /* 0x0000000624247220 */ /* 0x000fe20000410000 */
[----:B------:R-:W-:Y:S01]  /*3a00*/  FADD.FTZ R3, R8, R3 ;  /* 0x0000000308037221 */ /* 0x000fe20000010000 */
[----:B------:R-:W-:Y:S01]  /*3a10*/  FMNMX.FTZ R7, R187, R20, !PT ;  /* 0x00000014bb077209 */ /* 0x000fe20007810000 */
[-C--:B------:R-:W-:Y:S01]  /*3a20*/  FMUL.FTZ R37, R37, R6.reuse ;  /* 0x0000000625257220 */ /* 0x080fe20000410000 */
[----:B------:R-:W-:Y:S01]  /*3a30*/  MUFU.EX2 R11, R11 ;  /* 0x0000000b000b7308 */ /* 0x000fe20000000800 */
[--C-:B--2---:R-:W-:Y:S01]  /*3a40*/  FFMA.FTZ R156, R176, UR10, -R205.reuse ;  /* 0x0000000ab09c7c23 */ /* 0x104fe200080108cd */
[----:B------:R-:W-:Y:S01]  /*3a50*/  FMNMX.FTZ R20, R190, R7, !PT ;  /* 0x00000007be147209 */ /* 0x000fe20007810000 */
[-C--:B------:R-:W-:Y:S01]  /*3a60*/  FMUL.FTZ R40, R40, R6.reuse ;  /* 0x0000000628287220 */ /* 0x080fe20000410000 */
[----:B------:R-:W-:Y:S01]  /*3a70*/  IADD3 R176, -R22, 0xb, RZ ;  /* 0x0000000b16b07810 */ /* 0x000fe20007ffe1ff */
[----:B------:R-:W-:Y:S01]  /*3a80*/  FMUL.FTZ R41, R41, R6 ;  /* 0x0000000629297220 */ /* 0x000fe20000410000 */
[----:B------:R-:W-:Y:S01]  /*3a90*/  FMNMX.FTZ R7, R191, R20, !PT ;  /* 0x00000014bf077209 */ /* 0x000fe20007810000 */
[-C--:B------:R-:W-:Y:S01]  /*3aa0*/  FMUL.FTZ R44, R44, R6.reuse ;  /* 0x000000062c2c7220 */ /* 0x080fe20000410000 */
[----:B------:R1:W-:Y:S01]  /*3ab0*/  MUFU.EX2 R12, R160 ;  /* 0x000000a0000c7308 */ /* 0x0003e20000000800 */
[-C--:B------:R-:W-:Y:S01]  /*3ac0*/  FMUL.FTZ R45, R45, R6.reuse ;  /* 0x000000062d2d7220 */ /* 0x080fe20000410000 */
[----:B------:R-:W-:Y:S01]  /*3ad0*/  FMNMX.FTZ R20, R194, R7, !PT ;  /* 0x00000007c2147209 */ /* 0x000fe20007810000 */
[-C--:B------:R-:W-:Y:S01]  /*3ae0*/  FMUL.FTZ R48, R48, R6.reuse ;  /* 0x0000000630307220 */ /* 0x080fe20000410000 */
[-C--:B------:R-:W-:Y:S01]  /*3af0*/  FMUL.FTZ R49, R49, R6.reuse ;  /* 0x0000000631317220 */ /* 0x080fe20000410000 */
[----:B------:R-:W-:Y:S01]  /*3b00*/  FMUL.FTZ R52, R52, R6 ;  /* 0x0000000634347220 */ /* 0x000fe20000410000 */
[----:B------:R-:W-:Y:S01]  /*3b10*/  FMNMX.FTZ R7, R195, R20, !PT ;  /* 0x00000014c3077209 */ /* 0x000fe20007810000 */
[-C--:B------:R-:W-:Y:S01]  /*3b20*/  FMUL.FTZ R53, R53, R6.reuse ;  /* 0x0000000635357220 */ /* 0x080fe20000410000 */
[----:B------:R2:W-:Y:S01]  /*3b30*/  MUFU.EX2 R20, R172 ;  /* 0x000000ac00147308 */ /* 0x0005e20000000800 */
[--C-:B-1----:R-:W-:Y:S01]  /*3b40*/  FFMA.FTZ R160, R168, UR10, -R205.reuse ;  /* 0x0000000aa8a07c23 */ /* 0x102fe200080108cd */
[----:B------:R-:W-:Y:S01]  /*3b50*/  FMNMX.FTZ R152, R198, R7, !PT ;  /* 0x00000007c6987209 */ /* 0x000fe20007810000 */
[-C--:B------:R-:W-:Y:S01]  /*3b60*/  FMUL.FTZ R56, R56, R6.reuse ;  /* 0x0000000638387220 */ /* 0x080fe20000410000 */
[----:B------:R-:W-:Y:S01]  /*3b70*/  F2FP.BF16.F32.PACK_AB R168, R8, R9 ;  /* 0x0000000908a8723e */ /* 0x000fe200000010ff */
[----:B------:R-:W-:Y:S01]  /*3b80*/  FMUL.FTZ R57, R57, R6 ;  /* 0x0000000639397220 */ /* 0x000fe20000410000 */
[----:B------:R-:W-:Y:S01]  /*3b90*/  FMNMX.FTZ R7, R199, R152, !PT ;  /* 0x00000098c7077209 */ /* 0x000fe20007810000 */
[--C-:B------:R-:W-:Y:S01]  /*3ba0*/  FFMA.FTZ R152, R180, UR10, -R205.reuse ;  /* 0x0000000ab4987c23 */ /* 0x100fe200080108cd */
[----:B------:R-:W-:Y:S01]  /*3bb0*/  MUFU.EX2 R13, R13 ;  /* 0x0000000d000d7308 */ /* 0x000fe20000000800 */
[--C-:B--2---:R-:W-:Y:S01]  /*3bc0*/  FFMA.FTZ R172, R185, UR10, -R205.reuse ;  /* 0x0000000ab9ac7c23 */ /* 0x104fe200080108cd */
[----:B------:R-:W-:Y:S01]  /*3bd0*/  FFMA.FTZ R180, R189, UR10, -R205 ;  /* 0x0000000abdb47c23 */ /* 0x000fe200080108cd */
[----:B------:R-:W1:Y:S01]  /*3be0*/  SHFL.BFLY PT, R164, R7, 0x2, 0x1f ;  /* 0x0c401f0007a47f89 */ /* 0x000e6200000e0000 */
        /* <DEDUP_REMOVED lines=22> */
[----:B------:R-:W-:Y:S01]  /*3d50*/  FMUL.FTZ R97, R97, R6 ;  /* 0x0000000661617220 */ /* 0x000fe20000410000 */
[----:B-1----:R-:W-:Y:S01]  /*3d60*/  FMNMX.FTZ R164, R7, R164, !PT ;  /* 0x000000a407a47209 */ /* 0x002fe20007810000 */
[-C--:B------:R-:W-:Y:S01]  /*3d70*/  FMUL.FTZ R100, R100, R6.reuse ;  /* 0x0000000664647220 */ /* 0x080fe20000410000 */
[-C--:B------:R-:W-:Y:S01]  /*3d80*/  FMUL.FTZ R101, R101, R6.reuse ;  /* 0x0000000665657220 */ /* 0x080fe20000410000 */
        /* <DEDUP_REMOVED lines=26> */
[----:B-1----:R-:W-:Y:S01]  /*3f30*/  FMNMX.FTZ R7, R164, R7, !PT ;  /* 0x00000007a4077209 */ /* 0x002fe20007810000 */
[----:B------:R-:W-:Y:S01]  /*3f40*/  MUFU.EX2 R152, R152 ;  /* 0x0000009800987308 */ /* 0x000fe20000000800 */
[-C--:B------:R-:W-:Y:S01]  /*3f50*/  FMUL.FTZ R148, R148, R6.reuse ;  /* 0x0000000694947220 */ /* 0x080fe20000410000 */
[----:B------:R-:W-:-:S02]  /*3f60*/  FMUL.FTZ R149, R149, R6 ;  /* 0x0000000695957220 */ /* 0x000fc40000410000 */
[----:B------:R-:W-:-:S04]  /*3f70*/  FADD.FTZ R164, -R7, R204 ;  /* 0x000000cc07a47221 */ /* 0x000fc80000010100 */
[----:B------:R-:W-:Y:S01]  /*3f80*/  FMUL.FTZ R181, R164, UR10 ;  /* 0x0000000aa4b57c20 */ /* 0x000fe20008410000 */
[----:B------:R-:W-:Y:S01]  /*3f90*/  FMUL.FTZ R164, R7, UR10 ;  /* 0x0000000a07a47c20 */ /* 0x000fe20008410000 */
[----:B------:R-:W-:Y:S03]  /*3fa0*/  MUFU.EX2 R161, R161 ;  /* 0x000000a100a17308 */ /* 0x000fe60000000800 */
        /* <DEDUP_REMOVED lines=12> */
[----:B------:R-:W-:Y:S01]  /*4070*/  IMAD.U32 R186, RZ, RZ, UR23 ;  /* 0x00000017ffba7e24 */ /* 0x000fe2000f8e00ff */
[----:B------:R-:W1:Y:S01]  /*4080*/  MUFU.EX2 R192, R192 ;  /* 0x000000c000c07308 */ /* 0x000e620000000800 */
[--C-:B------:R-:W-:Y:S01]  /*4090*/  FFMA.FTZ R204, R163, UR10, -R164.reuse ;  /* 0x0000000aa3cc7c23 */ /* 0x100fe200080108a4 */
[----:B------:R-:W-:Y:S01]  /*40a0*/  FFMA.FTZ R163, R166, UR10, -R164 ;  /* 0x0000000aa6a37c23 */ /* 0x000fe200080108a4 */
[----:B------:R-:W-:-:S02]  /*40b0*/  @!P1 VIADD R154, R186, 0x22840 ;  /* 0x00022840ba9a9836 */ /* 0x000fc40000000000 */
[--C-:B------:R-:W-:Y:S01]  /*40c0*/  FFMA.FTZ R206, R167, UR10, -R164.reuse ;  /* 0x0000000aa7ce7c23 */ /* 0x100fe200080108a4 */
[--C-:B------:R-:W-:Y:S01]  /*40d0*/  FFMA.FTZ R189, R170, UR10, -R164.reuse ;  /* 0x0000000aaabd7c23 */ /* 0x100fe200080108a4 */
[--C-:B------:R-:W-:Y:S01]  /*40e0*/  FFMA.FTZ R208, R171, UR10, -R164.reuse ;  /* 0x0000000aabd07c23 */ /* 0x100fe200080108a4 */
[----:B------:R-:W-:Y:S01]  /*40f0*/  FFMA.FTZ R193, R174, UR10, -R164 ;  /* 0x0000000aaec17c23 */ /* 0x000fe200080108a4 */
[----:B------:R-:W2:Y:S01]  /*4100*/  MUFU.EX2 R155, R155 ;  /* 0x0000009b009b7308 */ /* 0x000ea20000000800 */
[----:B------:R-:W-:Y:S01]  /*4110*/  @!P1 PRMT R154, RZ, 0x654, R154 ;  /* 0x00000654ff9a9816 */ /* 0x000fe2000000009a */
[----:B------:R3:W-:Y:S06]  /*4120*/  BAR.ARV R176, 0x100 ;  /* 0x000400b00000751d */ /* 0x0007ec0000002000 */
[----:B------:R-:W4:Y:S01]  /*4130*/  MUFU.EX2 R185, R185 ;  /* 0x000000b900b97308 */ /* 0x000f220000000800 */
[----:B-1----:R-:W-:Y:S01]  /*4140*/  FFMA.FTZ R4, R181, R4, R192 ;  /* 0x00000004b5047223 */ /* 0x002fe200000100c0 */
[----:B------:R1:W-:Y:S01]  /*4150*/  @!P1 SYNCS.ARRIVE.TRANS64.RED.A1T0 RZ, [R154+URZ], RZ ;  /* 0x000000ff9aff99a7 */ /* 0x0003e2000810043f */
[--C-:B------:R-:W-:Y:S01]  /*4160*/  FFMA.FTZ R212, R187, UR10, -R164.reuse ;  /* 0x0000000abbd47c23 */ /* 0x100fe200080108a4 */
[--C-:B------:R-:W-:Y:S01]  /*4170*/  FFMA.FTZ R187, R190, UR10, -R164.reuse ;  /* 0x0000000abebb7c23 */ /* 0x100fe200080108a4 */
[--C-:B------:R-:W-:Y:S01]  /*4180*/  FFMA.FTZ R190, R191, UR10, -R164.reuse ;  /* 0x0000000abfbe7c23 */ /* 0x100fe200080108a4 */
[--C-:B------:R-:W-:Y:S01]  /*4190*/  FFMA.FTZ R191, R194, UR10, -R164.reuse ;  /* 0x0000000ac2bf7c23 */ /* 0x100fe200080108a4 */
[----:B------:R-:W-:Y:S01]  /*41a0*/  FFMA.FTZ R195, R195, UR10, -R164 ;  /* 0x0000000ac3c37c23 */ /* 0x000fe200080108a4 */
[----:B------:R-:W5:Y:S01]  /*41b0*/  MUFU.EX2 R196, R196 ;  /* 0x000000c400c47308 */ /* 0x000f620000000800 */
[----:B--2---:R-:W-:Y:S01]  /*41c0*/  FADD.FTZ R4, R155, R4 ;  /* 0x000000049b047221 */ /* 0x004fe20000010000 */
[----:B-1----:R-:W-:Y:S01]  /*41d0*/  FADD.FTZ R154, R10, R3 ;  /* 0x000000030a9a7221 */ /* 0x002fe20000010000 */
[--C-:B------:R-:W-:Y:S01]  /*41e0*/  FFMA.FTZ R198, R198, UR10, -R164.reuse ;  /* 0x0000000ac6c67c23 */ /* 0x100fe200080108a4 */
[----:B------:R-:W-:Y:S01]  /*41f0*/  FFMA.FTZ R199, R199, UR10, -R164 ;  /* 0x0000000ac7c77c23 */ /* 0x000fe200080108a4 */
[----:B------:R-:W-:Y:S01]  /*4200*/  F2FP.BF16.F32.PACK_AB R158, R161, R152 ;  /* 0x00000098a19e723e */ /* 0x000fe200000010ff */
[----:B------:R-:W-:Y:S01]  /*4210*/  FADD.FTZ R3, R11, R154 ;  /* 0x0000009a0b037221 */ /* 0x000fe20000010000 */
[----:B------:R-:W-:Y:S01]  /*4220*/  F2FP.BF16.F32.PACK_AB R162, R153, R20 ;  /* 0x0000001499a2723e */ /* 0x000fe200000010ff */
[----:B------:R-:W1:Y:S01]  /*4230*/  MUFU.EX2 R159, R159 ;  /* 0x0000009f009f7308 */ /* 0x000e620000000800 */
[----:B----4-:R-:W-:Y:S01]  /*4240*/  FADD.FTZ R9, R185, R4 ;  /* 0x00000004b9097221 */ /* 0x010fe20000010000 */
[----:B------:R-:W-:Y:S01]  /*4250*/  FADD.FTZ R154, R12, R3 ;  /* 0x000000030c9a7221 */ /* 0x000fe20000010000 */
[----:B------:R-:W-:Y:S01]  /*4260*/  F2FP.BF16.F32.PACK_AB R170, R11, R10 ;  /* 0x0000000a0baa723e */ /* 0x000fe200000010ff */
[-C--:B------:R-:W-:Y:S01]  /*4270*/  FMUL.FTZ R26, R26, R181.reuse ;  /* 0x000000b51a1a7220 */ /* 0x080fe20000410000 */
[C---:B------:R-:W-:Y:S01]  /*4280*/  F2FP.BF16.F32.PACK_AB R164, R13.reuse, R12 ;  /* 0x0000000c0da4723e */ /* 0x040fe200000010ff */
[----:B------:R-:W-:Y:S01]  /*4290*/  FADD.FTZ R3, R13, R154 ;  /* 0x0000009a0d037221 */ /* 0x000fe20000010000 */
[----:B------:R-:W-:Y:S01]  /*42a0*/  F2FP.BF16.F32.PACK_AB R166, R15, R14 ;  /* 0x0000000e0fa6723e */ /* 0x000fe200000010ff */
        /* <DEDUP_REMOVED lines=8> */
[----:B------:R-:W4:Y:S01]  /*4330*/  MUFU.EX2 R163, R163 ;  /* 0x000000a300a37308 */ /* 0x000f220000000800 */
[----:B-1----:R-:W-:Y:S01]  /*4340*/  FADD.FTZ R9, R159, R4 ;  /* 0x000000049f097221 */ /* 0x002fe20000010000 */
[----:B------:R-:W-:Y:S01]  /*4350*/  FADD.FTZ R154, R160, R3 ;  /* 0x00000003a09a7221 */ /* 0x000fe20000010000 */
[----:B------:R-:W-:Y:S01]  /*4360*/  F2FP.BF16.F32.PACK_AB R160, R21, R160 ;  /* 0x000000a015a0723e */ /* 0x000fe200000010ff */
[-C--:B------:R-:W-:Y:S01]  /*4370*/  FMUL.FTZ R35, R35, R181.reuse ;  /* 0x000000b523237220 */ /* 0x080fe20000410000 */
[-C--:B------:R-:W-:Y:S01]  /*4380*/  FMUL.FTZ R38, R38, R181.reuse ;  /* 0x000000b526267220 */ /* 0x080fe20000410000 */
[----:B------:R-:W-:Y:S01]  /*4390*/  FADD.FTZ R3, R21, R154 ;  /* 0x0000009a15037221 */ /* 0x000fe20000010000 */
[-C--:B------:R-:W-:Y:S01]  /*43a0*/  FMUL.FTZ R39, R39, R181.reuse ;  /* 0x000000b527277220 */ /* 0x080fe20000410000 */
[----:B------:R-:W1:Y:S01]  /*43b0*/  MUFU.EX2 R206, R206 ;  /* 0x000000ce00ce7308 */ /* 0x000e620000000800 */
[----:B--2---:R-:W-:Y:S01]  /*43c0*/  FADD.FTZ R4, R204, R9 ;  /* 0x00000009cc047221 */ /* 0x004fe20000010000 */
[----:B------:R-:W-:Y:S01]  /*43d0*/  FADD.FTZ R154, R20, R3 ;  /* 0x00000003149a7221 */ /* 0x000fe20000010000 */
[-C--:B------:R-:W-:Y:S01]  /*43e0*/  FMUL.FTZ R42, R42, R181.reuse ;  /* 0x000000b52a2a7220 */ /* 0x080fe20000410000 */
[-C--:B------:R-:W-:Y:S01]  /*43f0*/  FMUL.FTZ R43, R43, R181.reuse ;  /* 0x000000b52b2b7220 */ /* 0x080fe20000410000 */
[-C--:B------:R-:W-:Y:S01]  /*4400*/  FMUL.FTZ R46, R46, R181.reuse ;  /* 0x000000b52e2e7220 */ /* 0x080fe20000410000 */
[----:B------:R-:W-:Y:S01]  /*4410*/  FADD.FTZ R3, R153, R154 ;  /* 0x0000009a99037221 */ /* 0x000fe20000010000 */
[-C--:B------:R-:W-:Y:S01]  /*4420*/  FMUL.FTZ R47, R47, R181.reuse ;  /* 0x000000b52f2f7220 */ /* 0x080fe20000410000 */
[----:B------:R-:W2:Y:S01]  /*4430*/  MUFU.EX2 R189, R189 ;  /* 0x000000bd00bd7308 */ /* 0x000ea20000000800 */
[----:B----4-:R-:W-:Y:S01]  /*4440*/  FADD.FTZ R9, R163, R4 ;  /* 0x00000004a3097221 */ /* 0x010fe20000010000 */
[----:B------:R-:W-:Y:S01]  /*4450*/  FADD.FTZ R154, R156, R3 ;  /* 0x000000039c9a7221 */ /* 0x000fe20000010000 */
[----:B------:R-:W-:Y:S01]  /*4460*/  F2FP.BF16.F32.PACK_AB R156, R157, R156 ;  /* 0x0000009c9d9c723e */ /* 0x000fe200000010ff */
[-C--:B------:R-:W-:Y:S01]  /*4470*/  FMUL.FTZ R50, R50, R181.reuse ;  /* 0x000000b532327220 */ /* 0x080fe20000410000 */
[-C--:B------:R-:W-:Y:S01]  /*4480*/  FMUL.FTZ R51, R51, R181.reuse ;  /* 0x000000b533337220 */ /* 0x080fe20000410000 */
[----:B------:R-:W-:Y:S01]  /*4490*/  FADD.FTZ R3, R157, R154 ;  /* 0x0000009a9d037221 */ /* 0x000fe20000010000 */
[----:B------:R-:W-:Y:S01]  /*44a0*/  FMUL.FTZ R54, R54, R181 ;  /* 0x000000b536367220 */ /* 0x000fe20000410000 */
        /* <DEDUP_REMOVED lines=47> */
[----:B------:R-:W-:Y:S01]  /*47a0*/  FMUL.FTZ R119, R119, R181 ;  /* 0x000000b577777220 */ /* 0x000fe20000410000 */
[----:B------:R-:W4:Y:S01]  /*47b0*/  MUFU.EX2 R182, R182 ;  /* 0x000000b600b67308 */ /* 0x000f220000000800 */
[C---:B-1----:R-:W-:Y:S01]  /*47c0*/  FADD.FTZ R4, R178.reuse, R9 ;  /* 0x00000009b2047221 */ /* 0x042fe20000010000 */
        /* <DEDUP_REMOVED lines=20> */
[----:B------:R-:W-:Y:S01]  /*4910*/  FMUL.FTZ R151, R151, R181 ;  /* 0x000000b597977220 */ /* 0x000fe20000410000 */
[----:B------:R-:W-:Y:S01]  /*4920*/  F2FP.BF16.F32.PACK_AB R171, R196, R185 ;  /* 0x000000b9c4ab723e */ /* 0x000fe200000010ff */
[----:B------:R-:W4:Y:S01]  /*4930*/  MUFU.EX2 R172, R172 ;  /* 0x000000ac00ac7308 */ /* 0x000f220000000800 */
[----:B-1----:R-:W-:Y:S01]  /*4940*/  FADD.FTZ R3, R165, R154 ;  /* 0x0000009aa5037221 */ /* 0x002fe20000010000 */
[----:B------:R-:W-:-:S02]  /*4950*/  F2FP.BF16.F32.PACK_AB R161, R208, R189 ;  /* 0x000000bdd0a1723e */ /* 0x000fc400000010ff */
[----:B------:R-:W-:-:S04]  /*4960*/  F2FP.BF16.F32.PACK_AB R163, R210, R193 ;  /* 0x000000c1d2a3723e */ /* 0x000fc800000010ff */
[----:B------:R-:W1:Y:S01]  /*4970*/  MUFU.EX2 R212, R212 ;  /* 0x000000d400d47308 */ /* 0x000e620000000800 */
[----:B--2---:R-:W-:-:S07]  /*4980*/  FADD.FTZ R9, R183, R4 ;  /* 0x00000004b7097221 */ /* 0x004fce0000010000 */
[----:B------:R-:W2:Y:S01]  /*4990*/  MUFU.EX2 R169, R169 ;  /* 0x000000a900a97308 */ /* 0x000ea20000000800 */
[C---:B----4-:R-:W-:Y:S01]  /*49a0*/  FADD.FTZ R154, R172.reuse, R3 ;  /* 0x00000003ac9a7221 */ /* 0x050fe20000010000 */
[----:B------:R-:W-:Y:S02]  /*49b0*/  F2FP.BF16.F32.PACK_AB R152, R172, R165 ;  /* 0x000000a5ac98723e */ /* 0x000fe400000010ff */
[----:B------:R-:W-:Y:S02]  /*49c0*/  F2FP.BF16.F32.PACK_AB R165, R204, R159 ;  /* 0x0000009fcca5723e */ /* 0x000fe400000010ff */
[----:B------:R-:W-:Y:S02]  /*49d0*/  F2FP.BF16.F32.PACK_AB R159, R182, R179 ;  /* 0x000000b3b69f723e */ /* 0x000fe400000010ff */
[----:B------:R-:W4:Y:S01]  /*49e0*/  MUFU.EX2 R187, R187 ;  /* 0x000000bb00bb7308 */ /* 0x000f220000000800 */
[C---:B-1----:R-:W-:Y:S01]  /*49f0*/  FADD.FTZ R4, R212.reuse, R9 ;  /* 0x00000009d4047221 */ /* 0x042fe20000010000 */
[----:B------:R-:W-:-:S06]  /*4a00*/  F2FP.BF16.F32.PACK_AB R153, R212, R183 ;  /* 0x000000b7d499723e */ /* 0x000fcc00000010ff */
[----:B------:R-:W1:Y:S01]  /*4a10*/  MUFU.EX2 R180, R180 ;  /* 0x000000b400b47308 */ /* 0x000e620000000800 */
[----:B--2---:R-:W-:-:S07]  /*4a20*/  FADD.FTZ R3, R169, R154 ;  /* 0x0000009aa9037221 */ /* 0x004fce0000010000 */
[----:B------:R-:W2:Y:S01]  /*4a30*/  MUFU.EX2 R190, R190 ;  /* 0x000000be00be7308 */ /* 0x000ea20000000800 */
[----:B----4-:R-:W-:-:S07]  /*4a40*/  FADD.FTZ R9, R187, R4 ;  /* 0x00000004bb097221 */ /* 0x010fce0000010000 */
[----:B------:R-:W4:Y:S01]  /*4a50*/  MUFU.EX2 R173, R173 ;  /* 0x000000ad00ad7308 */ /* 0x000f220000000800 */
[C---:B-1----:R-:W-:Y:S01]  /*4a60*/  FADD.FTZ R8, R180.reuse, R3 ;  /* 0x00000003b4087221 */ /* 0x042fe20000010000 */
[----:B------:R-:W-:Y:S02]  /*4a70*/  F2FP.BF16.F32.PACK_AB R154, R180, R169 ;  /* 0x000000a9b49a723e */ /* 0x000fe400000010ff */
[----:B------:R-:W-:-:S04]  /*4a80*/  F2FP.BF16.F32.PACK_AB R169, R155, R192 ;  /* 0x000000c09ba9723e */ /* 0x000fc800000010ff */
[----:B------:R-:W1:Y:S01]  /*4a90*/  MUFU.EX2 R191, R191 ;  /* 0x000000bf00bf7308 */ /* 0x000e620000000800 */
[C---:B--2---:R-:W-:Y:S01]  /*4aa0*/  FADD.FTZ R4, R190.reuse, R9 ;  /* 0x00000009be047221 */ /* 0x044fe20000010000 */
[----:B------:R-:W-:-:S06]  /*4ab0*/  F2FP.BF16.F32.PACK_AB R155, R190, R187 ;  /* 0x000000bbbe9b723e */ /* 0x000fcc00000010ff */
[----:B------:R-:W2:Y:S01]  /*4ac0*/  MUFU.EX2 R184, R184 ;  /* 0x000000b800b87308 */ /* 0x000ea20000000800 */
[----:B----4-:R-:W-:-:S07]  /*4ad0*/  FADD.FTZ R3, R173, R8 ;  /* 0x00000008ad037221 */ /* 0x010fce0000010000 */
[----:B------:R-:W4:Y:S01]  /*4ae0*/  MUFU.EX2 R6, R195 ;  /* 0x000000c300067308 */ /* 0x000f220000000800 */
[----:B-1----:R-:W-:-:S07]  /*4af0*/  FADD.FTZ R9, R191, R4 ;  /* 0x00000004bf097221 */ /* 0x002fce0000010000 */
[----:B------:R-:W1:Y:S01]  /*4b00*/  MUFU.EX2 R177, R177 ;  /* 0x000000b100b17308 */ /* 0x000e620000000800 */
[C---:B--2---:R-:W-:Y:S01]  /*4b10*/  FADD.FTZ R8, R184.reuse, R3 ;  /* 0x00000003b8087221 */ /* 0x044fe20000010000 */
[----:B------:R-:W-:-:S06]  /*4b20*/  F2FP.BF16.F32.PACK_AB R172, R184, R173 ;  /* 0x000000adb8ac723e */ /* 0x000fcc00000010ff */
[----:B------:R-:W2:Y:S01]  /*4b30*/  MUFU.EX2 R198, R198 ;  /* 0x000000c600c67308 */ /* 0x000ea20000000800 */
[C---:B----4-:R-:W-:Y:S01]  /*4b40*/  FADD.FTZ R9, R6.reuse, R9 ;  /* 0x0000000906097221 */ /* 0x050fe20000010000 */
[----:B------:R-:W-:-:S06]  /*4b50*/  F2FP.BF16.F32.PACK_AB R173, R6, R191 ;  /* 0x000000bf06ad723e */ /* 0x000fcc00000010ff */
[----:B------:R-:W4:Y:S01]  /*4b60*/  MUFU.EX2 R188, R188 ;  /* 0x000000bc00bc7308 */ /* 0x000f220000000800 */
[----:B-1----:R-:W-:-:S07]  /*4b70*/  FADD.FTZ R3, R177, R8 ;  /* 0x00000008b1037221 */ /* 0x002fce0000010000 */
[----:B------:R-:W1:Y:S01]  /*4b80*/  MUFU.EX2 R199, R199 ;  /* 0x000000c700c77308 */ /* 0x000e620000000800 */
[----:B--2---:R-:W-:Y:S01]  /*4b90*/  FADD.FTZ R4, R198, R9 ;  /* 0x00000009c6047221 */ /* 0x004fe20000010000 */
[C---:B----4-:R-:W-:Y:S01]  /*4ba0*/  FADD.FTZ R3, R188.reuse, R3 ;  /* 0x00000003bc037221 */ /* 0x050fe20000010000 */
[----:B------:R-:W-:Y:S02]  /*4bb0*/  F2FP.BF16.F32.PACK_AB R174, R188, R177 ;  /* 0x000000b1bcae723e */ /* 0x000fe400000010ff */
[C---:B-1----:R-:W-:Y:S01]  /*4bc0*/  FADD.FTZ R4, R199.reuse, R4 ;  /* 0x00000004c7047221 */ /* 0x042fe20000010000 */
[----:B------:R-:W-:Y:S01]  /*4bd0*/  F2FP.BF16.F32.PACK_AB R175, R199, R198 ;  /* 0x000000c6c7af723e */ /* 0x000fe200000010ff */
[----:B---3--:R-:W-:Y:S06]  /*4be0*/  @!P0 BRA `(.L_x_258) ;  /* 0x0000000000048947 */ /* 0x008fec0003800000 */
[----:B------:R-:W-:Y:S01]  /*4bf0*/  BPT.TRAP 0x1 ;  /* 0x000000040000795c */ /* 0x000fe20000300000 */
.L_x_258:
[----:B------:R1:W2:Y:S01]  /*4c00*/  SYNCS.PHASECHK.TRANS64.TRYWAIT P3, [UR23+0x22850], R5 ;  /* 0x02285005ff0075a7 */ /* 0x0002a20008060157 */
[----:B------:R-:W-:Y:S05]  /*4c10*/  @!P0 BRA `(.L_x_259) ;  /* 0x0000000000048947 */ /* 0x000fea0003800000 */
[----:B------:R-:W-:Y:S01]  /*4c20*/  BPT.TRAP 0x1 ;  /* 0x000000040000795c */ /* 0x000fe20000300000 */
.L_x_259:
[----:B--2---:R-:W-:Y:S05]  /*4c30*/  @P3 BRA `(.L_x_260) ;  /* 0x0000000000083947 */ /* 0x004fea0003800000 */
[----:B------:R-:W2:Y:S02]  /*4c40*/  SYNCS.PHASECHK.TRANS64.TRYWAIT P3, [UR23+0x22850], R5 ;  /* 0x02285005ff0075a7 */ /* 0x000ea40008060157 */
[----:B--2---:R-:W-:Y:S05]  /*4c50*/  @!P3 BRA `(.L_x_261) ;  /* 0x0000007c00ecb947 */ /* 0x004fea0003800000 */
.L_x_260:
[----:B012---:R-:W-:Y:S01]  /*4c60*/  VIADD R5, R22, 0x8 ;  /* 0x0000000816057836 */ /* 0x007fe20000000000 */
[----:B------:R-:W-:Y:S01]  /*4c70*/  UIMAD UR11, UR37, 0xc00, UR21 ;  /* 0x00000c00250b78a4 */ /* 0x000fe2000f8e0215 */
[----:B------:R-:W-:Y:S01]  /*4c80*/  @!P1 VIADD R186, R186, 0x22860 ;  /* 0x00022860baba9836 */ /* 0x000fe20000000000 */
[----:B------:R-:W-:Y:S01]  /*4c90*/  UMOV UR7, 0x40000040 ;  /* 0x4000004000077882 */ /* 0x000fe20000000000 */
[----:B------:R-:W-:Y:S01]  /*4ca0*/  IMAD.MOV.U32 R204, RZ, RZ, R7 ;  /* 0x000000ffffcc7224 */ /* 0x000fe200078e0007 */
        /* <DEDUP_REMOVED lines=39> */
.L_x_253:
[----:B------:R-:W1:Y:S01]  /*4f20*/  SHFL.BFLY PT, R6, R3, 0x2, 0x1f ;  /* 0x0c401f0003067f89 */ /* 0x000e6200000e0000 */
[----:B------:R-:W-:Y:S01]  /*4f30*/  CS2R R20, SRZ ;  /* 0x0000000000147805 */ /* 0x000fe2000001ff00 */
[----:B------:R-:W-:Y:S01]  /*4f40*/  UIADD3 UR37, UR37, 0x1, URZ ;  /* 0x0000000125257890 */ /* 0x000fe2000fffe03f */
[----:B------:R2:W-:Y:S06]  /*4f50*/  BAR.ARV R176, 0x100 ;  /* 0x000400b00000751d */ /* 0x0005ec0000002000 */
[----:B------:R-:W-:Y:S02]  /*4f60*/  UISETP.NE.AND UP0, UPT, UR37, 0x2, UPT ;  /* 0x000000022500788c */ /* 0x000fe4000bf05270 */
[----:B------:R-:W-:Y:S06]  /*4f70*/  BAR.ARV 0x8, 0x120 ;  /* 0x0204800000007b1d */ /* 0x000fec0000002000 */
[----:B------:R-:W-:Y:S01]  /*4f80*/  USEL UR4, URZ, 0x1, UP0 ;  /* 0x000000013f047887 */ /* 0x000fe20008000000 */
[----:B------:R-:W-:Y:S01]  /*4f90*/  PLOP3.LUT P0, PT, PT, PT, PT, 0x8, 0x0 ;  /* 0x000000000000781c */ /* 0x000fe20003f0e170 */
[----:B------:R-:W4:Y:S01]  /*4fa0*/  SHFL.BFLY PT, R9, R4, 0x2, 0x1f ;  /* 0x0c401f0004097f89 */ /* 0x000f2200000e0000 */
[----:B------:R-:W-:-:S02]  /*4fb0*/  UIADD3 UR39, UR39, 0x1, URZ ;  /* 0x0000000127277890 */ /* 0x000fc4000fffe03f */
[----:B------:R-:W-:Y:S01]  /*4fc0*/  USEL UR37, UR37, URZ, UP0 ;  /* 0x0000003f25257287 */ /* 0x000fe20008000000 */
[----:B-1----:R-:W-:Y:S01]  /*4fd0*/  FADD.FTZ R6, R6, R3 ;  /* 0x0000000306067221 */ /* 0x002fe20000010000 */
[----:B------:R-:W-:-:S04]  /*4fe0*/  ULOP3.LUT UR38, UR38, UR4, URZ, 0x3c, !UPT ;  /* 0x0000000426267292 */ /* 0x000fc8000f8e3c3f */
[----:B0--3--:R-:W0:Y:S01]  /*4ff0*/  SHFL.BFLY PT, R5, R6, 0x1, 0x1f ;  /* 0x0c201f0006057f89 */ /* 0x009e2200000e0000 */
[----:B----4-:R-:W-:-:S05]  /*5000*/  FADD.FTZ R9, R9, R4 ;  /* 0x0000000409097221 */ /* 0x010fca0000010000 */
[----:B------:R-:W1:Y:S01]  /*5010*/  SHFL.BFLY PT, R8, R9, 0x1, 0x1f ;  /* 0x0c201f0009087f89 */ /* 0x000e6200000e0000 */
[----:B0-----:R-:W-:-:S05]  /*5020*/  FADD.FTZ R152, R6, R5 ;  /* 0x0000000506987221 */ /* 0x001fca0000010000 */
[----:B------:R-:W-:-:S13]  /*5030*/  FSETP.NE.FTZ.AND P1, PT, R152, RZ, PT ;  /* 0x000000ff9800720b */ /* 0x000fda0003f35000 */
[----:B------:R-:W0:Y:S01]  /*5040*/  @P1 MUFU.RCP R21, R152 ;  /* 0x0000009800151308 */ /* 0x000e220000001000 */
[----:B-1----:R-:W-:-:S05]  /*5050*/  FADD.FTZ R153, R9, R8 ;  /* 0x0000000809997221 */ /* 0x002fca0000010000 */
[----:B------:R-:W-:Y:S01]  /*5060*/  FSETP.NE.FTZ.AND P2, PT, R153, RZ, PT ;  /* 0x000000ff9900720b */ /* 0x000fe20003f55000 */
[-C--:B0-----:R-:W-:Y:S01]  /*5070*/  FMUL.FTZ R9, R40, R21.reuse ;  /* 0x0000001528097220 */ /* 0x081fe20000410000 */
[-C--:B------:R-:W-:Y:S01]  /*5080*/  FMUL.FTZ R8, R41, R21.reuse ;  /* 0x0000001529087220 */ /* 0x080fe20000410000 */
[----:B------:R-:W-:Y:S01]  /*5090*/  @P1 MUFU.LG2 R40, R152 ;  /* 0x0000009800281308 */ /* 0x000fe20000000c00 */
[-C--:B------:R-:W-:Y:S01]  /*50a0*/  FMUL.FTZ R5, R24, R21.reuse ;  /* 0x0000001518057220 */ /* 0x080fe20000410000 */
[-C--:B------:R-:W-:Y:S01]  /*50b0*/  FMUL.FTZ R6, R28, R21.reuse ;  /* 0x000000151c067220 */ /* 0x080fe20000410000 */
[-C--:B------:R-:W-:Y:S01]  /*50c0*/  FMUL.FTZ R4, R25, R21.reuse ;  /* 0x0000001519047220 */ /* 0x080fe20000410000 */
[-C--:B------:R-:W-:Y:S01]  /*50d0*/  FMUL.FTZ R29, R29, R21.reuse ;  /* 0x000000151d1d7220 */ /* 0x080fe20000410000 */
[-C--:B------:R-:W-:Y:S01]  /*50e0*/  FMUL.FTZ R32, R32, R21.reuse ;  /* 0x0000001520207220 */ /* 0x080fe20000410000 */
[-C--:B------:R-:W-:Y:S01]  /*50f0*/  FMUL.FTZ R33, R33, R21.reuse ;  /* 0x0000001521217220 */ /* 0x080fe20000410000 */
[----:B------:R-:W-:-:S03]  /*5100*/  FMUL.FTZ R36, R36, R21 ;  /* 0x0000001524247220 */ /* 0x000fc60000410000 */
[----:B------:R-:W0:Y:S01]  /*5110*/  @P2 MUFU.RCP R20, R153 ;  /* 0x0000009900142308 */ /* 0x000e220000001000 */
[-C--:B------:R-:W-:Y:S01]  /*5120*/  FMUL.FTZ R37, R37, R21.reuse ;  /* 0x0000001525257220 */ /* 0x080fe20000410000 */
[-C--:B------:R-:W-:Y:S01]  /*5130*/  FMUL.FTZ R11, R44, R21.reuse ;  /* 0x000000152c0b7220 */ /* 0x080fe20000410000 */
[-C--:B------:R-:W-:Y:S01]  /*5140*/  FMUL.FTZ R10, R45, R21.reuse ;  /* 0x000000152d0a7220 */ /* 0x080fe20000410000 */
[-C--:B------:R-:W-:Y:S01]  /*5150*/  FMUL.FTZ R13, R48, R21.reuse ;  /* 0x00000015300d7220 */ /* 0x080fe20000410000 */
[-C--:B------:R-:W-:Y:S01]  /*5160*/  FMUL.FTZ R12, R49, R21.reuse ;  /* 0x00000015310c7220 */ /* 0x080fe20000410000 */
[-C--:B------:R-:W-:Y:S01]  /*5170*/  FMUL.FTZ R15, R52, R21.reuse ;  /* 0x00000015340f7220 */ /* 0x080fe20000410000 */
[-C--:B------:R-:W-:Y:S01]  /*5180*/  FMUL.FTZ R14, R53, R21.reuse ;  /* 0x00000015350e7220 */ /* 0x080fe20000410000 */
[----:B------:R-:W1:Y:S01]  /*5190*/  @P2 MUFU.LG2 R41, R153 ;  /* 0x0000009900292308 */ /* 0x000e620000000c00 */
        /* <DEDUP_REMOVED lines=48> */
[----:B------:R-:W-:-:S02]  /*54a0*/  IMAD.U32 R21, RZ, RZ, UR10 ;  /* 0x0000000aff157e24 */ /* 0x000fc4000f8e00ff */
[-C--:B0-----:R-:W-:Y:S01]  /*54b0*/  FMUL.FTZ R174, R26, R20.reuse ;  /* 0x000000141aae7220 */ /* 0x081fe20000410000 */
[----:B------:R-:W-:Y:S02]  /*54c0*/  IMAD.U32 R49, RZ, RZ, UR10 ;  /* 0x0000000aff317e24 */ /* 0x000fe4000f8e00ff */
[-C--:B------:R-:W-:Y:S01]  /*54d0*/  FMUL.FTZ R26, R30, R20.reuse ;  /* 0x000000141e1a7220 */ /* 0x080fe20000410000 */
[----:B------:R-:W-:Y:S01]  /*54e0*/  @P1 FMUL.FTZ R21, R21, 0.69314718246459960938 ;  /* 0x3f31721815151820 */ /* 0x000fe20000410000 */
[----:B------:R-:W-:Y:S01]  /*54f0*/  @P1 FMUL.FTZ R40, R40, 0.69314718246459960938 ;  /* 0x3f31721828281820 */ /* 0x000fe20000410000 */
[----:B------:R-:W-:Y:S01]  /*5500*/  @P2 FMUL.FTZ R49, R49, 0.69314718246459960938 ;  /* 0x3f31721831312820 */ /* 0x000fe20000410000 */
[----:B-1----:R-:W-:Y:S01]  /*5510*/  @P2 FMUL.FTZ R30, R41, 0.69314718246459960938 ;  /* 0x3f317218291e2820 */ /* 0x002fe20000410000 */
[-C--:B------:R-:W-:Y:S01]  /*5520*/  FMUL.FTZ R161, R83, R20.reuse ;  /* 0x0000001453a17220 */ /* 0x080fe20000410000 */
[----:B------:R-:W-:Y:S01]  /*5530*/  FMUL.FTZ R160, R87, R20 ;  /* 0x0000001457a07220 */ /* 0x000fe20000410000 */
[----:B------:R-:W-:-:S02]  /*5540*/  IMAD.MOV.U32 R44, RZ, RZ, -0x800000 ;  /* 0xff800000ff2c7424 */ /* 0x000fc400078e00ff */
[-C--:B------:R-:W-:Y:S01]  /*5550*/  FMUL.FTZ R83, R86, R20.reuse ;  /* 0x0000001456537220 */ /* 0x080fe20000410000 */
[----:B------:R-:W-:Y:S02]  /*5560*/  IMAD.MOV.U32 R45, RZ, RZ, -0x800000 ;  /* 0xff800000ff2d7424 */ /* 0x000fe400078e00ff */
[-C--:B------:R-:W-:Y:S01]  /*5570*/  FMUL.FTZ R87, R91, R20.reuse ;  /* 0x000000145b577220 */ /* 0x080fe20000410000 */
[-C--:B------:R-:W-:Y:S01]  /*5580*/  FMUL.FTZ R179, R27, R20.reuse ;  /* 0x000000141bb37220 */ /* 0x080fe20000410000 */
[-C--:B------:R-:W-:Y:S01]  /*5590*/  FMUL.FTZ R177, R31, R20.reuse ;  /* 0x000000141fb17220 */ /* 0x080fe20000410000 */
[-C--:B------:R-:W-:Y:S01]  /*55a0*/  FMUL.FTZ R173, R34, R20.reuse ;  /* 0x0000001422ad7220 */ /* 0x080fe20000410000 */
[-C--:B--2---:R-:W-:Y:S01]  /*55b0*/  FMUL.FTZ R176, R35, R20.reuse ;  /* 0x0000001423b07220 */ /* 0x084fe20000410000 */
        /* <DEDUP_REMOVED lines=54> */
[----:B------:R-:W-:Y:S01]  /*5920*/  @P1 FFMA.FTZ R44, R21, R0, R40 ;  /* 0x00000000152c1223 */ /* 0x000fe20000010028 */
[----:B------:R-:W-:-:S07]  /*5930*/  @P2 FFMA.FTZ R45, R49, R7, R30 ;  /* 0x00000007312d2223 */ /* 0x000fce000001001e */
.L_x_242:
[----:B------:R-:W0:Y:S01]  /*5940*/  S2R R7, SR_CgaCtaId ;  /* 0x0000000000077919 */ /* 0x000e220000008800 */
[----:B------:R-:W-:Y:S01]  /*5950*/  MOV R0, 0x400 ;  /* 0x0000040000007802 */ /* 0x000fe20000000f00 */
[----:B------:R-:W-:Y:S01]  /*5960*/  BSSY B0, `(.L_x_263) ;  /* 0x00002a4000007945 */ /* 0x000fe20003800000 */
[----:B------:R-:W-:Y:S02]  /*5970*/  BAR.SYNC.DEFER_BLOCKING 0x5, 0x120 ;  /* 0x0144800000007b1d */ /* 0x000fe40000010000 */
[----:B0-----:R-:W-:-:S05]  /*5980*/  LEA R0, R7, R0, 0x18 ;  /* 0x0000000007007211 */ /* 0x001fca00078ec0ff */
[----:B------:R-:W0:Y:S02]  /*5990*/  LDS.128 R40, [R0+0x228d0] ;  /* 0x0228d00000287984 */ /* 0x000e240000000c00 */
[----:B0-----:R-:W-:Y:S01]  /*59a0*/  R2UR UR5, R42 ;  /* 0x000000002a0572ca */ /* 0x001fe200000e0000 */
[----:B------:R-:W-:Y:S06]  /*59b0*/  BAR.ARV 0x4, 0x120 ;  /* 0x0104800000007b1d */ /* 0x000fec0000002000 */
[----:B------:R-:W-:Y:S08]  /*59c0*/  @P0 BRA `(.L_x_264) ;  /* 0x0000001c00700947 */ /* 0x000ff00003800000 */
[----:B------:R-:W0:Y:S01]  /*59d0*/  S2R R7, SR_SWINHI ;  /* 0x0000000000077919 */ /* 0x000e220000002f00 */
[----:B------:R-:W-:Y:S01]  /*59e0*/  F2FP.BF16.F32.PACK_AB R6, R29, R6 ;  /* 0x000000061d06723e */ /* 0x000fe200000010ff */
[----:B------:R-:W-:Y:S01]  /*59f0*/  USHF.L.U32 UR8, UR46, 0x2, URZ ;  /* 0x000000022e087899 */ /* 0x000fe2000800063f */
[----:B------:R-:W-:Y:S01]  /*5a00*/  F2FP.BF16.F32.PACK_AB R4, R4, R5 ;  /* 0x000000050404723e */ /* 0x000fe200000010ff */
[----:B------:R-:W-:Y:S01]  /*5a10*/  BAR.SYNC.DEFER_BLOCKING 0x1, 0x100 ;  /* 0x0044000000007b1d */ /* 0x000fe20000010000 */
[----:B------:R-:W-:Y:S01]  /*5a20*/  F2FP.BF16.F32.PACK_AB R5, R179, R174 ;  /* 0x000000aeb305723e */ /* 0x000fe200000010ff */
[----:B------:R-:W-:Y:S01]  /*5a30*/  USHF.L.U64.HI UR9, UR46, 0x2, UR45 ;  /* 0x000000022e097899 */ /* 0x000fe2000801022d */
[----:B------:R-:W-:Y:S02]  /*5a40*/  F2FP.BF16.F32.PACK_AB R8, R8, R9 ;  /* 0x000000090808723e */ /* 0x000fe400000010ff */
[----:B------:R-:W-:Y:S01]  /*5a50*/  F2FP.BF16.F32.PACK_AB R10, R10, R11 ;  /* 0x0000000b0a0a723e */ /* 0x000fe200000010ff */
[----:B------:R-:W-:Y:S01]  /*5a60*/  ULDC.64 UR6, c[0x0][0xbd8] ;  /* 0x0002f60000067ab9 */ /* 0x000fe20000000a00 */
[----:B------:R-:W-:Y:S01]  /*5a70*/  F2FP.BF16.F32.PACK_AB R9, R170, R159 ;  /* 0x0000009faa09723e */ /* 0x000fe200000010ff */
[----:B------:R-:W-:Y:S01]  /*5a80*/  UIADD3 UR4, UP1, UR8, UR6, URZ ;  /* 0x0000000608047290 */ /* 0x000fe2000ff3e03f */
[----:B------:R-:W-:Y:S01]  /*5a90*/  F2FP.BF16.F32.PACK_AB R11, R171, R158 ;  /* 0x0000009eab0b723e */ /* 0x000fe200000010ff */
[----:B------:R-:W-:Y:S01]  /*5aa0*/  UISETP.NE.U32.AND UP0, UPT, UR6, URZ, UPT ;  /* 0x0000003f0600728c */ /* 0x000fe2000bf05070 */
[----:B------:R-:W-:Y:S01]  /*5ab0*/  F2FP.BF16.F32.PACK_AB R12, R12, R13 ;  /* 0x0000000d0c0c723e */ /* 0x000fe200000010ff */
[----:B------:R-:W-:Y:S01]  /*5ac0*/  UIADD3.X UR6, UR9, UR7, URZ, UP1, !UPT ;  /* 0x0000000709067290 */ /* 0x000fe20008ffe43f */
[----:B------:R-:W-:Y:S01]  /*5ad0*/  F2FP.BF16.F32.PACK_AB R14, R14, R15 ;  /* 0x0000000f0e0e723e */ /* 0x000fe200000010ff */
[----:B------:R-:W-:Y:S01]  /*5ae0*/  UISETP.NE.AND.EX UP0, UPT, UR7, URZ, UPT, UP0 ;  /* 0x0000003f0700728c */ /* 0x000fe2000bf05300 */
[----:B------:R-:W-:-:S02]  /*5af0*/  F2FP.BF16.F32.PACK_AB R13, R168, R157 ;  /* 0x0000009da80d723e */ /* 0x000fc400000010ff */
[----:B------:R-:W-:Y:S02]  /*5b00*/  F2FP.BF16.F32.PACK_AB R15, R169, R156 ;  /* 0x0000009ca90f723e */ /* 0x000fe400000010ff */
[----:B------:R-:W-:Y:S02]  /*5b10*/  F2FP.BF16.F32.PACK_AB R24, R57, R24 ;  /* 0x000000183918723e */ /* 0x000fe400000010ff */
[----:B------:R-:W-:Y:S02]  /*5b20*/  F2FP.BF16.F32.PACK_AB R25, R166, R25 ;  /* 0x00000019a619723e */ /* 0x000fe400000010ff */
[----:B------:R-:W-:Y:S02]  /*5b30*/  F2FP.BF16.F32.PACK_AB R28, R28, R3 ;  /* 0x000000031c1c723e */ /* 0x000fe400000010ff */
[----:B------:R-:W-:Y:S02]  /*5b40*/  F2FP.BF16.F32.PACK_AB R72, R73, R72 ;  /* 0x000000484948723e */ /* 0x000fe400000010ff */
[----:B------:R-:W-:-:S02]  /*5b50*/  F2FP.BF16.F32.PACK_AB R80, R81, R80 ;  /* 0x000000505150723e */ /* 0x000fc400000010ff */
[----:B------:R-:W-:Y:S02]  /*5b60*/  MOV R20, R0 ;  /* 0x0000000000147202 */ /* 0x000fe40000000f00 */
[----:B0-----:R-:W-:Y:S02]  /*5b70*/  MOV R21, R7 ;  /* 0x0000000700157202 */ /* 0x001fe40000000f00 */
[----:B------:R-:W-:Y:S02]  /*5b80*/  F2FP.BF16.F32.PACK_AB R73, R165, R152 ;  /* 0x00000098a549723e */ /* 0x000fe400000010ff */
[----:B------:R-:W-:Y:S01]  /*5b90*/  F2FP.BF16.F32.PACK_AB R81, R161, R82 ;  /* 0x00000052a151723e */ /* 0x000fe200000010ff */
[----:B------:R-:W-:Y:S01]  /*5ba0*/  IMAD.WIDE R78, R202, 0x2, R20 ;  /* 0x00000002ca4e7825 */ /* 0x000fe200078e0214 */
[----:B------:R-:W-:Y:S02]  /*5bb0*/  F2FP.BF16.F32.PACK_AB R88, R89, R88 ;  /* 0x000000585958723e */ /* 0x000fe400000010ff */
[----:B------:R-:W-:-:S02]  /*5bc0*/  F2FP.BF16.F32.PACK_AB R82, R85, R84 ;  /* 0x000000545552723e */ /* 0x000fc400000010ff */
[C---:B------:R-:W-:Y:S02]  /*5bd0*/  IADD3 R30, P1, R78.reuse, 0x20, RZ ;  /* 0x000000204e1e7810 */ /* 0x040fe40007f3e0ff */
[C---:B------:R-:W-:Y:S02]  /*5be0*/  LOP3.LUT R7, R78.reuse, 0x380, RZ, 0xc0, !PT ;  /* 0x000003804e077812 */ /* 0x040fe400078ec0ff */
[C---:B------:R-:W-:Y:S01]  /*5bf0*/  IADD3 R95, P0, R78.reuse, 0x40, RZ ;  /* 0x000000404e5f7810 */ /* 0x040fe20007f1e0ff */
[--C-:B------:R-:W-:Y:S01]  /*5c00*/  IMAD.X R31, RZ, RZ, R79.reuse, P1 ;  /* 0x000000ffff1f7224 */ /* 0x100fe200008e064f */
[C---:B------:R-:W-:Y:S02]  /*5c10*/  IADD3 R181, P4, R78.reuse, 0x60, RZ ;  /* 0x000000604eb57810 */ /* 0x040fe40007f9e0ff */
[C---:B------:R-:W-:Y:S01]  /*5c20*/  IADD3 R183, P3, R78.reuse, 0x4000, RZ ;  /* 0x000040004eb77810 */ /* 0x040fe20007f7e0ff */
[--C-:B------:R-:W-:Y:S01]  /*5c30*/  IMAD.X R35, RZ, RZ, R79.reuse, P0 ;  /* 0x000000ffff237224 */ /* 0x100fe200000e064f */
        /* <DEDUP_REMOVED lines=8> */
[----:B------:R-:W-:Y:S01]  /*5cc0*/  SHF.R.U64 R7, R7, 0x3, RZ ;  /* 0x0000000307077819 */ /* 0x000fe200000012ff */
[--C-:B------:R-:W-:Y:S01]  /*5cd0*/  IMAD.X R53, RZ, RZ, R79.reuse, P2 ;  /* 0x000000ffff357224 */ /* 0x100fe200010e064f */
[C---:B------:R-:W-:Y:S01]  /*5ce0*/  IADD3 R58, P0, R78.reuse, 0x8020, RZ ;  /* 0x000080204e3a7810 */ /* 0x040fe20007f1e0ff */
[----:B------:R-:W-:Y:S01]  /*5cf0*/  IMAD.X R55, RZ, RZ, R79, P1 ;  /* 0x000000ffff377224 */ /* 0x000fe200008e064f */
[----:B------:R-:W-:-:S02]  /*5d00*/  IADD3 R191, P4, R78, 0x8040, RZ ;  /* 0x000080404ebf7810 */ /* 0x000fc40007f9e0ff */
        /* <DEDUP_REMOVED lines=8> */
[----:B------:R-:W-:Y:S01]  /*5d90*/  IADD3 R199, P1, R78, 0xc060, RZ ;  /* 0x0000c0604ec77810 */ /* 0x000fe20007f3e0ff */
[--C-:B------:R-:W-:Y:S01]  /*5da0*/  IMAD.X R71, RZ, RZ, R79.reuse, P5 ;  /* 0x000000ffff477224 */ /* 0x100fe200028e064f */
[----:B------:R-:W-:Y:S01]  /*5db0*/  LOP3.LUT R78, R7, R78, RZ, 0x3c, !PT ;  /* 0x0000004e074e7212 */ /* 0x000fe200078e3cff */
[--C-:B------:R-:W-:Y:S01]  /*5dc0*/  IMAD.X R75, RZ, RZ, R79.reuse, P2 ;  /* 0x000000ffff4b7224 */ /* 0x100fe200010e064f */
[----:B------:R-:W-:Y:S01]  /*5dd0*/  LOP3.LUT R7, R30, 0x380, RZ, 0xc0, !PT ;  /* 0x000003801e077812 */ /* 0x000fe200078ec0ff */
[----:B------:R-:W-:Y:S01]  /*5de0*/  IMAD.X R27, RZ, RZ, R79, P1 ;  /* 0x000000ffff1b7224 */ /* 0x000fe200008e064f */
[----:B------:R-:W-:-:S02]  /*5df0*/  LOP3.LUT R40, R183, 0x380, RZ, 0xc0, !PT ;  /* 0x00000380b7287812 */ /* 0x000fc400078ec0ff */
[----:B------:R-:W-:Y:S02]  /*5e00*/  SHF.R.U64 R7, R7, 0x3, RZ ;  /* 0x0000000307077819 */ /* 0x000fe400000012ff */
[----:B------:R-:W-:Y:S02]  /*5e10*/  SHF.R.U64 R40, R40, 0x3, RZ ;  /* 0x0000000328287819 */ /* 0x000fe400000012ff */
[----:B------:R-:W-:Y:S02]  /*5e20*/  LOP3.LUT R30, R7, R30, RZ, 0x3c, !PT ;  /* 0x0000001e071e7212 */ /* 0x000fe400078e3cff */
[----:B------:R-:W-:Y:S02]  /*5e30*/  LOP3.LUT R7, R42, 0x380, RZ, 0xc0, !PT ;  /* 0x000003802a077812 */ /* 0x000fe400078ec0ff */
[----:B------:R-:W-:Y:S02]  /*5e40*/  LOP3.LUT R46, R40, R183, RZ, 0x3c, !PT ;  /* 0x000000b7282e7212 */ /* 0x000fe400078e3cff */
[----:B------:R-:W-:-:S02]  /*5e50*/  LOP3.LUT R40, R185, 0x380, RZ, 0xc0, !PT ;  /* 0x00000380b9287812 */ /* 0x000fc400078ec0ff */
[----:B------:R-:W-:Y:S02]  /*5e60*/  SHF.R.U64 R7, R7, 0x3, RZ ;  /* 0x0000000307077819 */ /* 0x000fe400000012ff */
[----:B------:R-:W-:Y:S02]  /*5e70*/  SHF.R.U64 R40, R40, 0x3, RZ ;  /* 0x0000000328287819 */ /* 0x000fe400000012ff */
[----:B------:R-:W-:Y:S02]  /*5e80*/  LOP3.LUT R48, R7, R42, RZ, 0x3c, !PT ;  /* 0x0000002a07307212 */ /* 0x000fe400078e3cff */
[----:B------:R-:W-:Y:S02]  /*5e90*/  LOP3.LUT R7, R58, 0x380, RZ, 0xc0, !PT ;  /* 0x000003803a077812 */ /* 0x000fe400078ec0ff */
[----:B------:R-:W-:Y:S02]  /*5ea0*/  LOP3.LUT R50, R40, R185, RZ, 0x3c, !PT ;  /* 0x000000b928327212 */ /* 0x000fe400078e3cff */
[----:B------:R-:W-:-:S02]  /*5eb0*/  LOP3.LUT R42, R193, 0x380, RZ, 0xc0, !PT ;  /* 0x00000380c12a7812 */ /* 0x000fc400078ec0ff */
[----:B------:R-:W-:Y:S02]  /*5ec0*/  LOP3.LUT R40, R191, 0x380, RZ, 0xc0, !PT ;  /* 0x00000380bf287812 */ /* 0x000fe400078ec0ff */
[----:B------:R-:W-:Y:S02]  /*5ed0*/  SHF.R.U64 R7, R7, 0x3, RZ ;  /* 0x0000000307077819 */ /* 0x000fe400000012ff */
[----:B------:R-:W-:Y:S02]  /*5ee0*/  SHF.R.U64 R42, R42, 0x3, RZ ;  /* 0x000000032a2a7819 */ /* 0x000fe400000012ff */
[----:B------:R-:W-:Y:S02]  /*5ef0*/  SHF.R.U64 R40, R40, 0x3, RZ ;  /* 0x0000000328287819 */ /* 0x000fe400000012ff */
[----:B------:R-:W-:Y:S02]  /*5f00*/  LOP3.LUT R58, R7, R58, RZ, 0x3c, !PT ;  /* 0x0000003a073a7212 */ /* 0x000fe400078e3cff */
[----:B------:R-:W-:-:S02]  /*5f10*/  LOP3.LUT R34, R95, 0x380, RZ, 0xc0, !PT ;  /* 0x000003805f227812 */ /* 0x000fc400078ec0ff */
[----:B------:R-:W-:Y:S02]  /*5f20*/  LOP3.LUT R64, R42, R193, RZ, 0x3c, !PT ;  /* 0x000000c12a407212 */ /* 0x000fe400078e3cff */
[----:B------:R-:W-:Y:S02]  /*5f30*/  LOP3.LUT R7, R70, 0x380, RZ, 0xc0, !PT ;  /* 0x0000038046077812 */ /* 0x000fe400078ec0ff */
[----:B------:R-:W-:Y:S02]  /*5f40*/  LOP3.LUT R38, R181, 0x380, RZ, 0xc0, !PT ;  /* 0x00000380b5267812 */ /* 0x000fe400078ec0ff */
[----:B------:R-:W-:Y:S02]  /*5f50*/  LOP3.LUT R62, R40, R191, RZ, 0x3c, !PT ;  /* 0x000000bf283e7212 */ /* 0x000fe400078e3cff */
[----:B------:R-:W-:Y:S02]  /*5f60*/  LOP3.LUT R42, R199, 0x380, RZ, 0xc0, !PT ;  /* 0x00000380c72a7812 */ /* 0x000fe400078ec0ff */
[----:B------:R-:W-:-:S02]  /*5f70*/  LOP3.LUT R40, R197, 0x380, RZ, 0xc0, !PT ;  /* 0x00000380c5287812 */ /* 0x000fc400078ec0ff */
[----:B------:R-:W-:Y:S02]  /*5f80*/  SHF.R.U64 R34, R34, 0x3, RZ ;  /* 0x0000000322227819 */ /* 0x000fe400000012ff */
[----:B------:R-:W-:Y:S02]  /*5f90*/  SHF.R.U64 R29, R7, 0x3, RZ ;  /* 0x00000003071d7819 */ /* 0x000fe400000012ff */
[----:B------:R-:W-:Y:S02]  /*5fa0*/  SHF.R.U64 R38, R38, 0x3, RZ ;  /* 0x0000000326267819 */ /* 0x000fe400000012ff */
[----:B------:R-:W-:Y:S02]  /*5fb0*/  LOP3.LUT R52, R187, 0x380, RZ, 0xc0, !PT ;  /* 0x00000380bb347812 */ /* 0x000fe400078ec0ff */
[----:B------:R-:W-:Y:S02]  /*5fc0*/  MOV R78, R78 ;  /* 0x0000004e004e7202 */ /* 0x000fe40000000f00 */
[----:B------:R-:W-:-:S02]  /*5fd0*/  SHF.R.U64 R42, R42, 0x3, RZ ;  /* 0x000000032a2a7819 */ /* 0x000fc400000012ff */
[----:B------:R-:W-:Y:S02]  /*5fe0*/  F2FP.BF16.F32.PACK_AB R7, R177, R26 ;  /* 0x0000001ab107723e */ /* 0x000fe400000010ff */
[----:B------:R-:W-:Y:S02]  /*5ff0*/  LOP3.LUT R54, R189, 0x380, RZ, 0xc0, !PT ;  /* 0x00000380bd367812 */ /* 0x000fe400078ec0ff */
[----:B------:R-:W-:Y:S01]  /*6000*/  SHF.R.U64 R40, R40, 0x3, RZ ;  /* 0x0000000328287819 */ /* 0x000fe200000012ff */
[----:B------:R0:W-:Y:S01]  /*6010*/  STSM.16.M88.4 [R78], R4 ;  /* 0x000000044e007844 */ /* 0x0001e20000000200 */
[----:B------:R-:W-:Y:S02]  /*6020*/  LOP3.LUT R34, R34, R95, RZ, 0x3c, !PT ;  /* 0x0000005f22227212 */ /* 0x000fe400078e3cff */
[----:B------:R-:W-:Y:S02]  /*6030*/  LOP3.LUT R38, R38, R181, RZ, 0x3c, !PT ;  /* 0x000000b526267212 */ /* 0x000fe400078e3cff */
[----:B------:R-:W-:-:S02]  /*6040*/  SHF.R.U64 R52, R52, 0x3, RZ ;  /* 0x0000000334347819 */ /* 0x000fc400000012ff */
[----:B------:R-:W-:Y:S02]  /*6050*/  LOP3.LUT R26, R42, R199, RZ, 0x3c, !PT ;  /* 0x000000c72a1a7212 */ /* 0x000fe400078e3cff */
[----:B------:R-:W-:Y:S02]  /*6060*/  SHF.R.U64 R54, R54, 0x3, RZ ;  /* 0x0000000336367819 */ /* 0x000fe400000012ff */
[----:B------:R-:W-:Y:S02]  /*6070*/  LOP3.LUT R66, R195, 0x380, RZ, 0xc0, !PT ;  /* 0x00000380c3427812 */ /* 0x000fe400078ec0ff */
[----:B------:R-:W-:Y:S02]  /*6080*/  LOP3.LUT R74, R40, R197, RZ, 0x3c, !PT ;  /* 0x000000c5284a7212 */ /* 0x000fe400078e3cff */
[----:B------:R-:W-:Y:S02]  /*6090*/  MOV R40, R30 ;  /* 0x0000001e00287202 */ /* 0x000fe40000000f00 */
[----:B0-----:R-:W-:-:S02]  /*60a0*/  F2FP.BF16.F32.PACK_AB R4, R33, R32 ;  /* 0x000000202104723e */ /* 0x001fc400000010ff */
[----:B------:R-:W-:Y:S02]  /*60b0*/  F2FP.BF16.F32.PACK_AB R5, R176, R173 ;  /* 0x000000adb005723e */ /* 0x000fe400000010ff */
[----:B------:R-:W-:Y:S02]  /*60c0*/  F2FP.BF16.F32.PACK_AB R6, R37, R36 ;  /* 0x000000242506723e */ /* 0x000fe400000010ff */
[----:B------:R-:W-:Y:S02]  /*60d0*/  F2FP.BF16.F32.PACK_AB R7, R175, R172 ;  /* 0x000000acaf07723e */ /* 0x000fe400000010ff */
[----:B------:R-:W-:Y:S02]  /*60e0*/  MOV R35, R34 ;  /* 0x0000002200237202 */ /* 0x000fe40000000f00 */
[----:B------:R-:W-:Y:S01]  /*60f0*/  LOP3.LUT R52, R52, R187, RZ, 0x3c, !PT ;  /* 0x000000bb34347212 */ /* 0x000fe200078e3cff */
[----:B------:R0:W-:Y:S01]  /*6100*/  STSM.16.M88.4 [R40], R4 ;  /* 0x0000000428007844 */ /* 0x0001e20000000200 */
[----:B------:R-:W-:-:S02]  /*6110*/  MOV R38, R38 ;  /* 0x0000002600267202 */ /* 0x000fc40000000f00 */
[----:B------:R-:W-:Y:S01]  /*6120*/  MOV R32, R26 ;  /* 0x0000001a00207202 */ /* 0x000fe20000000f00 */
[----:B------:R-:W-:Y:S01]  /*6130*/  STSM.16.M88.4 [R35], R8 ;  /* 0x0000000823007844 */ /* 0x000fe20000000200 */
[----:B------:R-:W-:Y:S02]  /*6140*/  LOP3.LUT R54, R54, R189, RZ, 0x3c, !PT ;  /* 0x000000bd36367212 */ /* 0x000fe400078e3cff */
[----:B------:R-:W-:Y:S01]  /*6150*/  SHF.R.U64 R66, R66, 0x3, RZ ;  /* 0x0000000342427819 */ /* 0x000fe200000012ff */
[----:B------:R-:W-:Y:S01]  /*6160*/  STSM.16.M88.4 [R38], R12 ;  /* 0x0000000c26007844 */ /* 0x000fe20000000200 */
[----:B------:R-:W-:Y:S02]  /*6170*/  LOP3.LUT R70, R29, R70, RZ, 0x3c, !PT ;  /* 0x000000461d467212 */ /* 0x000fe400078e3cff */
[----:B------:R-:W-:Y:S02]  /*6180*/  MOV R46, R46 ;  /* 0x0000002e002e7202 */ /* 0x000fe40000000f00 */
[----:B------:R-:W-:-:S02]  /*6190*/  F2FP.BF16.F32.PACK_AB R26, R61, R60 ;  /* 0x0000003c3d1a723e */ /* 0x000fc400000010ff */
[----:B------:R-:W-:Y:S01]  /*61a0*/  F2FP.BF16.F32.PACK_AB R27, R164, R155 ;  /* 0x0000009ba41b723e */ /* 0x000fe200000010ff */
[----:B0-----:R-:W-:Y:S01]  /*61b0*/  IMAD.U32 R5, RZ, RZ, UR6 ;  /* 0x00000006ff057e24 */ /* 0x001fe2000f8e00ff */
[----:B------:R-:W-:Y:S01]  /*61c0*/  MOV R48, R48 ;  /* 0x0000003000307202 */ /* 0x000fe20000000f00 */
[----:B------:R-:W-:Y:S01]  /*61d0*/  ULDC.64 UR6, c[0x0][0xbe0] ;  /* 0x0002f80000067ab9 */ /* 0x000fe20000000a00 */
[----:B------:R-:W-:Y:S01]  /*61e0*/  MOV R34, R74 ;  /* 0x0000004a00227202 */ /* 0x000fe20000000f00 */
[----:B------:R-:W-:Y:S01]  /*61f0*/  STSM.16.M88.4 [R46], R24 ;  /* 0x000000182e007844 */ /* 0x000fe20000000200 */
[----:B------:R-:W-:Y:S01]  /*6200*/  F2FP.BF16.F32.PACK_AB R29, R167, R154 ;  /* 0x0000009aa71d723e */ /* 0x000fe200000010ff */
[----:B------:R-:W-:Y:S01]  /*6210*/  IMAD.U32 R4, RZ, RZ, UR4 ;  /* 0x00000004ff047e24 */ /* 0x000fe2000f8e00ff */
[----:B------:R-:W-:Y:S02]  /*6220*/  F2FP.BF16.F32.PACK_AB R30, R69, R68 ;  /* 0x00000044451e723e */ /* 0x000fe400000010ff */
[----:B------:R-:W-:-:S02]  /*6230*/  F2FP.BF16.F32.PACK_AB R31, R162, R153 ;  /* 0x00000099a21f723e */ /* 0x000fc400000010ff */
[----:B------:R-:W-:Y:S02]  /*6240*/  MOV R50, R50 ;  /* 0x0000003200327202 */ /* 0x000fe40000000f00 */
[----:B------:R-:W-:Y:S01]  /*6250*/  F2FP.BF16.F32.PACK_AB R74, R77, R76 ;  /* 0x0000004c4d4a723e */ /* 0x000fe200000010ff */
[----:B------:R-:W-:Y:S01]  /*6260*/  STSM.16.M88.4 [R48], R28 ;  /* 0x0000001c30007844 */ /* 0x000fe20000000200 */
[----:B------:R-:W-:Y:S02]  /*6270*/  F2FP.BF16.F32.PACK_AB R75, R163, R56 ;  /* 0x00000038a34b723e */ /* 0x000fe400000010ff */
[----:B------:R-:W-:Y:S02]  /*6280*/  MOV R52, R52 ;  /* 0x0000003400347202 */ /* 0x000fe40000000f00 */
[----:B------:R-:W-:Y:S01]  /*6290*/  F2FP.BF16.F32.PACK_AB R83, R160, R83 ;  /* 0x00000053a053723e */ /* 0x000fe200000010ff */
[----:B------:R-:W-:Y:S01]  /*62a0*/  STSM.16.M88.4 [R50], R72 ;  /* 0x0000004832007844 */ /* 0x000fe20000000200 */
[----:B------:R-:W-:-:S02]  /*62b0*/  F2FP.BF16.F32.PACK_AB R89, R87, R90 ;  /* 0x0000005a5759723e */ /* 0x000fc400000010ff */
[----:B------:R-:W-:Y:S01]  /*62c0*/  F2FP.BF16.F32.PACK_AB R96, R97, R96 ;  /* 0x000000606160723e */ /* 0x000fe200000010ff */
[----:B------:R0:W-:Y:S01]  /*62d0*/  STSM.16.M88.4 [R52], R80 ;  /* 0x0000005034007844 */ /* 0x0001e20000000200 */
[----:B------:R-:W-:Y:S02]  /*62e0*/  LOP3.LUT R66, R66, R195, RZ, 0x3c, !PT ;  /* 0x000000c342427212 */ /* 0x000fe400078e3cff */
[----:B------:R-:W-:Y:S02]  /*62f0*/  MOV R54, R54 ;  /* 0x0000003600367202 */ /* 0x000fe40000000f00 */
[----:B------:R-:W-:Y:S02]  /*6300*/  F2FP.BF16.F32.PACK_AB R90, R93, R92 ;  /* 0x0000005c5d5a723e */ /* 0x000fe400000010ff */
[----:B------:R-:W-:Y:S02]  /*6310*/  F2FP.BF16.F32.PACK_AB R91, R86, R91 ;  /* 0x0000005b565b723e */ /* 0x000fe400000010ff */
[----:B------:R-:W-:-:S02]  /*6320*/  F2FP.BF16.F32.PACK_AB R97, R99, R98 ;  /* 0x000000626361723e */ /* 0x000fc400000010ff */
[----:B------:R-:W-:Y:S01]  /*6330*/  F2FP.BF16.F32.PACK_AB R104, R105, R104 ;  /* 0x000000686968723e */ /* 0x000fe200000010ff */
[----:B------:R1:W-:Y:S01]  /*6340*/  STSM.16.M88.4 [R54], R88 ;  /* 0x0000005836007844 */ /* 0x0003e20000000200 */
[----:B------:R-:W-:Y:S02]  /*6350*/  MOV R58, R58 ;  /* 0x0000003a003a7202 */ /* 0x000fe40000000f00 */
[----:B------:R-:W-:Y:S02]  /*6360*/  F2FP.BF16.F32.PACK_AB R98, R101, R100 ;  /* 0x000000646562723e */ /* 0x000fe400000010ff */
[----:B------:R-:W-:Y:S02]  /*6370*/  F2FP.BF16.F32.PACK_AB R99, R103, R102 ;  /* 0x000000666763723e */ /* 0x000fe400000010ff */
[----:B------:R-:W-:Y:S02]  /*6380*/  F2FP.BF16.F32.PACK_AB R105, R107, R106 ;  /* 0x0000006a6b69723e */ /* 0x000fe400000010ff */
[----:B------:R-:W-:Y:S01]  /*6390*/  F2FP.BF16.F32.PACK_AB R112, R113, R112 ;  /* 0x000000707170723e */ /* 0x000fe200000010ff */
[----:B------:R1:W-:Y:S01]  /*63a0*/  STSM.16.M88.4 [R58], R96 ;  /* 0x000000603a007844 */ /* 0x0003e20000000200 */
[----:B------:R-:W-:-:S02]  /*63b0*/  MOV R62, R62 ;  /* 0x0000003e003e7202 */ /* 0x000fc40000000f00 */
[----:B------:R-:W-:Y:S02]  /*63c0*/  F2FP.BF16.F32.PACK_AB R106, R109, R108 ;  /* 0x0000006c6d6a723e */ /* 0x000fe400000010ff */
[----:B------:R-:W-:Y:S02]  /*63d0*/  F2FP.BF16.F32.PACK_AB R107, R111, R110 ;  /* 0x0000006e6f6b723e */ /* 0x000fe400000010ff */
[----:B------:R-:W-:Y:S02]  /*63e0*/  F2FP.BF16.F32.PACK_AB R113, R115, R114 ;  /* 0x000000727371723e */ /* 0x000fe400000010ff */
[----:B------:R-:W-:Y:S01]  /*63f0*/  F2FP.BF16.F32.PACK_AB R120, R121, R120 ;  /* 0x000000787978723e */ /* 0x000fe200000010ff */
[----:B------:R1:W-:Y:S01]  /*6400*/  STSM.16.M88.4 [R62], R104 ;  /* 0x000000683e007844 */ /* 0x0003e20000000200 */
[----:B------:R-:W-:Y:S02]  /*6410*/  MOV R64, R64 ;  /* 0x0000004000407202 */ /* 0x000fe40000000f00 */
[----:B------:R-:W-:-:S02]  /*6420*/  F2FP.BF16.F32.PACK_AB R114, R117, R116 ;  /* 0x000000747572723e */ /* 0x000fc400000010ff */
[----:B------:R-:W-:Y:S02]  /*6430*/  F2FP.BF16.F32.PACK_AB R115, R119, R118 ;  /* 0x000000767773723e */ /* 0x000fe400000010ff */
[----:B------:R-:W-:Y:S02]  /*6440*/  F2FP.BF16.F32.PACK_AB R121, R123, R122 ;  /* 0x0000007a7b79723e */ /* 0x000fe400000010ff */
[----:B------:R-:W-:Y:S01]  /*6450*/  F2FP.BF16.F32.PACK_AB R128, R129, R128 ;  /* 0x000000808180723e */ /* 0x000fe200000010ff */
[----:B------:R1:W-:Y:S01]  /*6460*/  STSM.16.M88.4 [R64], R112 ;  /* 0x0000007040007844 */ /* 0x0003e20000000200 */
[----:B------:R-:W-:Y:S02]  /*6470*/  MOV R66, R66 ;  /* 0x0000004200427202 */ /* 0x000fe40000000f00 */
[----:B------:R-:W-:Y:S02]  /*6480*/  F2FP.BF16.F32.PACK_AB R122, R125, R124 ;  /* 0x0000007c7d7a723e */ /* 0x000fe400000010ff */
[----:B------:R-:W-:-:S02]  /*6490*/  F2FP.BF16.F32.PACK_AB R123, R127, R126 ;  /* 0x0000007e7f7b723e */ /* 0x000fc400000010ff */
[----:B------:R-:W-:Y:S02]  /*64a0*/  F2FP.BF16.F32.PACK_AB R129, R131, R130 ;  /* 0x000000828381723e */ /* 0x000fe400000010ff */
[----:B------:R-:W-:Y:S01]  /*64b0*/  F2FP.BF16.F32.PACK_AB R136, R137, R136 ;  /* 0x000000888988723e */ /* 0x000fe200000010ff */
[----:B------:R1:W-:Y:S01]  /*64c0*/  STSM.16.M88.4 [R66], R120 ;  /* 0x0000007842007844 */ /* 0x0003e20000000200 */
[----:B------:R-:W-:Y:S02]  /*64d0*/  MOV R70, R70 ;  /* 0x0000004600467202 */ /* 0x000fe40000000f00 */
[----:B------:R-:W-:Y:S02]  /*64e0*/  F2FP.BF16.F32.PACK_AB R130, R133, R132 ;  /* 0x000000848582723e */ /* 0x000fe400000010ff */
[----:B------:R-:W-:Y:S02]  /*64f0*/  F2FP.BF16.F32.PACK_AB R131, R135, R134 ;  /* 0x000000868783723e */ /* 0x000fe400000010ff */
[----:B------:R-:W-:-:S02]  /*6500*/  F2FP.BF16.F32.PACK_AB R137, R139, R138 ;  /* 0x0000008a8b89723e */ /* 0x000fc400000010ff */
[----:B------:R-:W-:Y:S01]  /*6510*/  F2FP.BF16.F32.PACK_AB R144, R145, R144 ;  /* 0x000000909190723e */ /* 0x000fe200000010ff */
[----:B------:R1:W-:Y:S01]  /*6520*/  STSM.16.M88.4 [R70], R128 ;  /* 0x0000008046007844 */ /* 0x0003e20000000200 */
[----:B------:R-:W-:Y:S02]  /*6530*/  F2FP.BF16.F32.PACK_AB R138, R141, R140 ;  /* 0x0000008c8d8a723e */ /* 0x000fe400000010ff */
[----:B------:R-:W-:Y:S02]  /*6540*/  F2FP.BF16.F32.PACK_AB R139, R143, R142 ;  /* 0x0000008e8f8b723e */ /* 0x000fe400000010ff */
[----:B------:R-:W-:Y:S02]  /*6550*/  F2FP.BF16.F32.PACK_AB R145, R147, R146 ;  /* 0x000000929391723e */ /* 0x000fe400000010ff */
[----:B------:R-:W-:Y:S01]  /*6560*/  F2FP.BF16.F32.PACK_AB R146, R149, R148 ;  /* 0x000000949592723e */ /* 0x000fe200000010ff */
[----:B------:R1:W-:Y:S01]  /*6570*/  STSM.16.M88.4 [R34], R136 ;  /* 0x0000008822007844 */ /* 0x0003e20000000200 */
[----:B------:R-:W-:Y:S01]  /*6580*/  F2FP.BF16.F32.PACK_AB R147, R151, R150 ;  /* 0x000000969793723e */ /* 0x000fe200000010ff */
[----:B------:R-:W-:Y:S01]  /*6590*/  UISETP.NE.U32.AND UP1, UPT, UR6, URZ, UPT ;  /* 0x0000003f0600728c */ /* 0x000fe2000bf25070 */
[----:B------:R-:W-:-:S03]  /*65a0*/  PLOP3.LUT P1, PT, PT, PT, UP0, 0x80, 0x0 ;  /* 0x000000000000781c */ /* 0x000fc60003f2f008 */
[----:B------:R1:W-:Y:S01]  /*65b0*/  STSM.16.M88.4 [R32], R144 ;  /* 0x0000009020007844 */ /* 0x0003e20000000200 */
[----:B------:R-:W-:Y:S01]  /*65c0*/  BAR.SYNC.DEFER_BLOCKING 0x1, 0x100 ;  /* 0x0044000000007b1d */ /* 0x000fe20000010000 */
[----:B------:R-:W-:-:S07]  /*65d0*/  UISETP.NE.AND.EX UP1, UPT, UR7, URZ, UPT, UP1 ;  /* 0x0000003f0700728c */ /* 0x000fce000bf25310 */
[----:B0-----:R-:W0:Y:S01]  /*65e0*/  LDC R81, c[0x0][0xa88] ;  /* 0x0002a200ff517b82 */ /* 0x001e220000000800 */
[----:B------:R-:W-:-:S03]  /*65f0*/  PLOP3.LUT P2, PT, PT, PT, UP1, 0x80, 0x0 ;  /* 0x000000000000781c */ /* 0x000fc60003f4f018 */
[----:B------:R-:W-:Y:S01]  /*6600*/  @UP1 UIADD3 UR6, UP2, UR8, UR6, URZ ;  /* 0x0000000608061290 */ /* 0x000fe2000ff5e03f */
[----:B------:R-:W-:-:S03]  /*6610*/  IMAD R7, R16, 0x40, R2 ;  /* 0x0000004010077824 */ /* 0x000fc600078e0202 */
[----:B------:R-:W-:Y:S01]  /*6620*/  @UP1 UIADD3.X UR7, UR9, UR7, URZ, UP2, !UPT ;  /* 0x0000000709071290 */ /* 0x000fe200097fe43f */
[----:B------:R-:W-:-:S04]  /*6630*/  IMAD.WIDE R20, R7, 0x2, R20 ;  /* 0x0000000207147825 */ /* 0x000fc800078e0214 */
[----:B------:R-:W-:Y:S01]  /*6640*/  IMAD.U32 R6, RZ, RZ, UR6 ;  /* 0x00000006ff067e24 */ /* 0x000fe2000f8e00ff */
[----:B------:R-:W2:Y:S01]  /*6650*/  @P1 LDG.E R3, desc[UR40][R4.64] ;  /* 0x0000002804031981 */ /* 0x000ea2000c1e1900 */
[----:B------:R-:W-:Y:S01]  /*6660*/  IMAD.U32 R7, RZ, RZ, UR7 ;  /* 0x00000007ff077e24 */ /* 0x000fe2000f8e00ff */
[----:B------:R-:W-:Y:S01]  /*6670*/  UMOV UR4, URZ ;  /* 0x0000003f00047c82 */ /* 0x000fe20008000000 */
[----:B------:R-:W-:-:S03]  /*6680*/  IADD3 R13, P0, R20, 0x1000, RZ ;  /* 0x00001000140d7810 */ /* 0x000fc60007f1e0ff */
[----:B0-----:R1:W5:Y:S01]  /*6690*/  @P2 LDG.E R81, desc[UR40][R6.64] ;  /* 0x0000002806512981 */ /* 0x001362000c1e1900 */
[----:B--2---:R-:W-:Y:S01]  /*66a0*/  @P1 R2UR UR4, R3 ;  /* 0x00000000030412ca */ /* 0x004fe200000e0000 */
[----:B-1----:R-:W-:-:S14]  /*66b0*/  @P2 BRA `(.L_x_265) ;  /* 0x0000000000102947 */ /* 0x002fdc0003800000 */
[----:B------:R-:W-:Y:S05]  /*66c0*/  @!P1 BRA `(.L_x_265) ;  /* 0x00000000000c9947 */ /* 0x000fea0003800000 */
[----:B------:R-:W2:Y:S04]  /*66d0*/  LDG.E R6, desc[UR40][R4.64] ;  /* 0x0000002804067981 */ /* 0x000ea8000c1e1900 */
[----:B-----5:R-:W2:Y:S02]  /*66e0*/  LDG.E R81, desc[UR40][R4.64+0x4] ;  /* 0x0000042804517981 */ /* 0x020ea4000c1e1900 */
[----:B--2---:R-:W-:-:S07]  /*66f0*/  IMAD.IADD R81, R81, 0x1, -R6 ;  /* 0x0000000151517824 */ /* 0x004fce00078e0a06 */
.L_x_265:
[----:B------:R-:W-:Y:S01]  /*6700*/  USHF.R.S32.HI UR11, URZ, 0x1f, UR44 ;  /* 0x0000001f3f0b7899 */ /* 0x000fe2000801142c */
[----:B------:R-:W-:Y:S01]  /*6710*/  IADD3 R5, P2, R20, 0x3000, RZ ;  /* 0x0000300014057810 */ /* 0x000fe20007f5e0ff */
[----:B------:R-:W-:Y:S01]  /*6720*/  ULDC.64 UR12, c[0x0][0xb70] ;  /* 0x0002dc00000c7ab9 */ /* 0x000fe20000000a00 */
[----:B------:R-:W-:Y:S01]  /*6730*/  USHF.R.S32.HI UR9, URZ, 0x1f, UR4 ;  /* 0x0000001f3f097899 */ /* 0x000fe20008011404 */
[----:B------:R-:W-:Y:S01]  /*6740*/  IMAD R10, R18, 0x80, R201 ;  /* 0x00000080120a7824 */ /* 0x000fe200078e02c9 */
[----:B------:R-:W-:Y:S01]  /*6750*/  UIMAD UR10, UR11, UR12, URZ ;  /* 0x0000000c0b0a72a4 */ /* 0x000fe2000f8e023f */
[----:B------:R-:W-:Y:S01]  /*6760*/  LOP3.LUT R4, R5, 0x380, RZ, 0xc0, !PT ;  /* 0x0000038005047812 */ /* 0x000fe200078ec0ff */
[----:B------:R-:W-:Y:S01]  /*6770*/  UMOV UR8, UR4 ;  /* 0x0000000400087c82 */ /* 0x000fe20008000000 */
[----:B------:R-:W-:Y:S01]  /*6780*/  USEL UR45, UR45, URZ, !UP0 ;  /* 0x0000003f2d2d7287 */ /* 0x000fe2000c000000 */
[----:B------:R-:W-:Y:S01]  /*6790*/  LOP3.LUT R12, R13, 0x380, RZ, 0xc0, !PT ;  /* 0x000003800d0c7812 */ /* 0x000fe200078ec0ff */
[----:B------:R-:W-:Y:S01]  /*67a0*/  UIMAD.WIDE.U32 UR6, UR44, UR12, UR8 ;  /* 0x0000000c2c0672a5 */ /* 0x000fe2000f8e0008 */
[----:B------:R-:W-:Y:S01]  /*67b0*/  SHF.R.U64 R4, R4, 0x3, RZ ;  /* 0x0000000304047819 */ /* 0x000fe200000012ff */
[----:B------:R-:W-:Y:S01]  /*67c0*/  UIMAD UR10, UR44, UR13, UR10 ;  /* 0x0000000d2c0a72a4 */ /* 0x000fe2000f8e020a */
[----:B------:R-:W-:Y:S01]  /*67d0*/  IADD3 R9, P1, R20, 0x2000, RZ ;  /* 0x0000200014097810 */ /* 0x000fe20007f3e0ff */
[----:B------:R-:W-:Y:S01]  /*67e0*/  USEL UR46, UR46, URZ, !UP0 ;  /* 0x0000003f2e2e7287 */ /* 0x000fe2000c000000 */
[----:B------:R-:W-:Y:S01]  /*67f0*/  LOP3.LUT R4, R4, R5, RZ, 0x3c, !PT ;  /* 0x0000000504047212 */ /* 0x000fe200078e3cff */
[----:B------:R-:W-:Y:S01]  /*6800*/  ULDC.64 UR12, c[0x0][0xb78] ;  /* 0x0002de00000c7ab9 */ /* 0x000fe20000000a00 */
[----:B------:R-:W-:Y:S01]  /*6810*/  UIADD3 UR7, UR7, UR10, URZ ;  /* 0x0000000a07077290 */ /* 0x000fe2000fffe03f */
[----:B------:R-:W-:Y:S01]  /*6820*/  SHF.R.S32.HI R3, RZ, 0x1f, R10 ;  /* 0x0000001fff037819 */ /* 0x000fe2000001140a */
[----:B------:R-:W-:Y:S01]  /*6830*/  UIMAD UR8, UR45, UR12, URZ ;  /* 0x0000000c2d0872a4 */ /* 0x000fe2000f8e023f */
[----:B------:R-:W-:Y:S01]  /*6840*/  SHF.R.U64 R12, R12, 0x3, RZ ;  /* 0x000000030c0c7819 */ /* 0x000fe200000012ff */
[----:B------:R-:W-:Y:S01]  /*6850*/  UIMAD.WIDE.U32 UR6, UR46, UR12, UR6 ;  /* 0x0000000c2e0672a5 */ /* 0x000fe2000f8e0006 */
[----:B------:R-:W-:Y:S01]  /*6860*/  LOP3.LUT R8, R9, 0x380, RZ, 0xc0, !PT ;  /* 0x0000038009087812 */ /* 0x000fe200078ec0ff */
[----:B------:R-:W-:Y:S01]  /*6870*/  UIMAD UR8, UR46, UR13, UR8 ;  /* 0x0000000d2e0872a4 */ /* 0x000fe2000f8e0208 */
[----:B------:R-:W-:Y:S01]  /*6880*/  LOP3.LUT R12, R12, R13, RZ, 0x3c, !PT ;  /* 0x0000000d0c0c7212 */ /* 0x000fe200078e3cff */
[----:B------:R-:W-:Y:S01]  /*6890*/  IMAD.X R13, RZ, RZ, R21, P0 ;  /* 0x000000ffff0d7224 */ /* 0x000fe200000e0615 */
[----:B------:R-:W-:Y:S01]  /*68a0*/  SHF.R.U64 R8, R8, 0x3, RZ ;  /* 0x0000000308087819 */ /* 0x000fe200000012ff */
[----:B------:R-:W-:Y:S01]  /*68b0*/  ULDC.64 UR12, c[0x0][0xaa0] ;  /* 0x0002a800000c7ab9 */ /* 0x000fe20000000a00 */
[----:B------:R-:W-:Y:S01]  /*68c0*/  IADD3 R5, P3, R10, UR6, RZ ;  /* 0x000000060a057c10 */ /* 0x000fe2000ff7e0ff */
[----:B------:R-:W-:Y:S01]  /*68d0*/  IMAD.U32 R6, RZ, RZ, UR8 ;  /* 0x00000008ff067e24 */ /* 0x000fe2000f8e00ff */
[----:B------:R-:W-:-:S02]  /*68e0*/  IADD3 R73, P0, R20, 0x8000, RZ ;  /* 0x0000800014497810 */ /* 0x000fc40007f1e0ff */
[----:B------:R-:W-:Y:S01]  /*68f0*/  LOP3.LUT R8, R8, R9, RZ, 0x3c, !PT ;  /* 0x0000000908087212 */ /* 0x000fe200078e3cff */
[--C-:B------:R-:W-:Y:S01]  /*6900*/  IMAD.X R9, RZ, RZ, R21.reuse, P1 ;  /* 0x000000ffff097224 */ /* 0x100fe200008e0615 */
[----:B------:R-:W-:Y:S01]  /*6910*/  IADD3.X R6, R3, UR7, R6, P3, !PT ;  /* 0x0000000703067c10 */ /* 0x000fe20009ffe406 */
[----:B------:R-:W-:Y:S01]  /*6920*/  ULDC.64 UR6, c[0x0][0xb40] ;  /* 0x0002d00000067ab9 */ /* 0x000fe20000000a00 */
[C---:B------:R-:W-:Y:S02]  /*6930*/  IADD3 R61, P1, R20.reuse, 0x9000, RZ ;  /* 0x00009000143d7810 */ /* 0x040fe40007f3e0ff */
[----:B------:R-:W-:Y:S02]  /*6940*/  LEA R38, P3, R5, UR6, 0x2 ;  /* 0x0000000605267c11 */ /* 0x000fe4000f8610ff */
[----:B------:R-:W-:Y:S02]  /*6950*/  LOP3.LUT R72, R73, 0x380, RZ, 0xc0, !PT ;  /* 0x0000038049487812 */ /* 0x000fe400078ec0ff */
[----:B------:R-:W-:Y:S01]  /*6960*/  LEA.HI.X R39, R5, UR7, R6, 0x2, P3 ;  /* 0x0000000705277c11 */ /* 0x000fe200098f1406 */
[----:B------:R-:W-:Y:S01]  /*6970*/  IMAD.X R5, RZ, RZ, R21, P2 ;  /* 0x000000ffff057224 */ /* 0x000fe200010e0615 */
[----:B------:R-:W-:Y:S01]  /*6980*/  IADD3 R65, P6, R20, 0x4000, RZ ;  /* 0x0000400014417810 */ /* 0x000fe20007fde0ff */
[----:B------:R-:W-:Y:S01]  /*6990*/  VIADD R6, R10, 0x8 ;  /* 0x000000080a067836 */ /* 0x000fe20000000000 */
[----:B------:R-:W-:-:S02]  /*69a0*/  IADD3 R53, P5, R20, 0x5000, RZ ;  /* 0x0000500014357810 */ /* 0x000fc40007fbe0ff */
[C---:B------:R-:W-:Y:S02]  /*69b0*/  IADD3 R33, P4, R20.reuse, 0x6000, RZ ;  /* 0x0000600014217810 */ /* 0x040fe40007f9e0ff */
[C---:B------:R-:W-:Y:S02]  /*69c0*/  IADD3 R25, P3, R20.reuse, 0x7000, RZ ;  /* 0x0000700014197810 */ /* 0x040fe40007f7e0ff */
[----:B------:R-:W-:Y:S02]  /*69d0*/  IADD3 R49, P2, R20, 0xa000, RZ ;  /* 0x0000a00014317810 */ /* 0x000fe40007f5e0ff */
[----:B------:R-:W-:Y:S02]  /*69e0*/  LOP3.LUT R60, R61, 0x380, RZ, 0xc0, !PT ;  /* 0x000003803d3c7812 */ /* 0x000fe400078ec0ff */
[----:B------:R-:W-:Y:S02]  /*69f0*/  SHF.R.U64 R72, R72, 0x3, RZ ;  /* 0x0000000348487819 */ /* 0x000fe400000012ff */
[----:B------:R-:W-:-:S02]  /*6a00*/  LOP3.LUT R64, R65, 0x380, RZ, 0xc0, !PT ;  /* 0x0000038041407812 */ /* 0x000fc400078ec0ff */
[----:B------:R-:W-:Y:S02]  /*6a10*/  LOP3.LUT R52, R53, 0x380, RZ, 0xc0, !PT ;  /* 0x0000038035347812 */ /* 0x000fe400078ec0ff */
[----:B------:R-:W-:Y:S02]  /*6a20*/  LOP3.LUT R32, R33, 0x380, RZ, 0xc0, !PT ;  /* 0x0000038021207812 */ /* 0x000fe400078ec0ff */
[----:B------:R-:W-:Y:S02]  /*6a30*/  LOP3.LUT R24, R25, 0x380, RZ, 0xc0, !PT ;  /* 0x0000038019187812 */ /* 0x000fe400078ec0ff */
[----:B------:R-:W-:Y:S02]  /*6a40*/  LOP3.LUT R48, R49, 0x380, RZ, 0xc0, !PT ;  /* 0x0000038031307812 */ /* 0x000fe400078ec0ff */
[----:B------:R-:W-:Y:S02]  /*6a50*/  SHF.R.U64 R60, R60, 0x3, RZ ;  /* 0x000000033c3c7819 */ /* 0x000fe400000012ff */
[----:B------:R-:W-:Y:S01]  /*6a60*/  LOP3.LUT R72, R72, R73, RZ, 0x3c, !PT ;  /* 0x0000004948487212 */ /* 0x000fe200078e3cff */
[----:B------:R-:W-:Y:S01]  /*6a70*/  IMAD.X R73, RZ, RZ, R21, P0 ;  /* 0x000000ffff497224 */ /* 0x000fe200000e0615 */
[----:B------:R-:W-:-:S02]  /*6a80*/  SHF.R.U64 R64, R64, 0x3, RZ ;  /* 0x0000000340407819 */ /* 0x000fc400000012ff */
[----:B------:R-:W-:Y:S02]  /*6a90*/  SHF.R.U64 R52, R52, 0x3, RZ ;  /* 0x0000000334347819 */ /* 0x000fe400000012ff */
[----:B------:R-:W-:Y:S02]  /*6aa0*/  SHF.R.U64 R32, R32, 0x3, RZ ;  /* 0x0000000320207819 */ /* 0x000fe400000012ff */
[----:B------:R-:W-:Y:S02]  /*6ab0*/  SHF.R.U64 R24, R24, 0x3, RZ ;  /* 0x0000000318187819 */ /* 0x000fe400000012ff */
[----:B------:R-:W-:Y:S02]  /*6ac0*/  SHF.R.U64 R48, R48, 0x3, RZ ;  /* 0x0000000330307819 */ /* 0x000fe400000012ff */
[----:B------:R-:W-:Y:S02]  /*6ad0*/  LOP3.LUT P0, RZ, R19, 0x3, RZ, 0xc0, !PT ;  /* 0x0000000313ff7812 */ /* 0x000fe4000780c0ff */
[----:B------:R-:W-:Y:S01]  /*6ae0*/  LOP3.LUT R60, R60, R61, RZ, 0x3c, !PT ;  /* 0x0000003d3c3c7212 */ /* 0x000fe200078e3cff */
[--C-:B------:R-:W-:Y:S01]  /*6af0*/  IMAD.X R61, RZ, RZ, R21.reuse, P1 ;  /* 0x000000ffff3d7224 */ /* 0x100fe200008e0615 */
        /* <DEDUP_REMOVED lines=9> */
[----:B------:R-:W-:Y:S01]  /*6b90*/  IMAD.X R49, RZ, RZ, R21, P2 ;  /* 0x000000ffff317224 */ /* 0x000fe200010e0615 */
[----:B-----5:R-:W-:-:S02]  /*6ba0*/  ISETP.GE.OR P1, PT, R10, R81, P0 ;  /* 0x000000510a00720c */ /* 0x020fc40000726670 */
[----:B------:R-:W-:Y:S02]  /*6bb0*/  ISETP.GE.OR P0, PT, R6, R81, P0 ;  /* 0x000000510600720c */ /* 0x000fe40000706670 */
[C---:B------:R-:W-:Y:S02]  /*6bc0*/  IADD3 R37, P6, R20.reuse, 0xb000, RZ ;  /* 0x0000b00014257810 */ /* 0x040fe40007fde0ff */
[C---:B------:R-:W-:Y:S02]  /*6bd0*/  IADD3 R77, P5, R20.reuse, 0xc000, RZ ;  /* 0x0000c000144d7810 */ /* 0x040fe40007fbe0ff */
[C---:B------:R-:W-:Y:S02]  /*6be0*/  IADD3 R69, P4, R20.reuse, 0xd000, RZ ;  /* 0x0000d00014457810 */ /* 0x040fe40007f9e0ff */
[C---:B------:R-:W-:Y:S02]  /*6bf0*/  IADD3 R57, P3, R20.reuse, 0xe000, RZ ;  /* 0x0000e00014397810 */ /* 0x040fe40007f7e0ff */
[C---:B------:R-:W-:Y:S01]  /*6c00*/  LOP3.LUT R7, R20.reuse, 0x380, RZ, 0xc0, !PT ;  /* 0x0000038014077812 */ /* 0x040fe200078ec0ff */
[----:B------:R-:W-:Y:S01]  /*6c10*/  @!P1 STG.E desc[UR40][R38.64], R44 ;  /* 0x0000002c26009986 */ /* 0x000fe2000c101928 */
[----:B------:R-:W-:-:S02]  /*6c20*/  IADD3 R10, P2, R20, 0xf000, RZ ;  /* 0x0000f000140a7810 */ /* 0x000fc40007f5e0ff */
[----:B------:R-:W-:Y:S01]  /*6c30*/  LOP3.LUT R36, R37, 0x380, RZ, 0xc0, !PT ;  /* 0x0000038025247812 */ /* 0x000fe200078ec0ff */
[----:B------:R0:W-:Y:S01]  /*6c40*/  @!P0 STG.E desc[UR40][R38.64+0x20], R45 ;  /* 0x0000202d26008986 */ /* 0x0001e2000c101928 */
[----:B------:R-:W-:Y:S01]  /*6c50*/  LOP3.LUT R76, R77, 0x380, RZ, 0xc0, !PT ;  /* 0x000003804d4c7812 */ /* 0x000fe200078ec0ff */
[----:B------:R-:W-:Y:S01]  /*6c60*/  UIMAD UR6, UR9, UR12, URZ ;  /* 0x0000000c090672a4 */ /* 0x000fe2000f8e023f */
[----:B------:R-:W-:Y:S01]  /*6c70*/  LOP3.LUT R68, R69, 0x380, RZ, 0xc0, !PT ;  /* 0x0000038045447812 */ /* 0x000fe200078ec0ff */
[----:B------:R-:W-:Y:S01]  /*6c80*/  IMAD.X R47, RZ, RZ, R21, P2 ;  /* 0x000000ffff2f7224 */ /* 0x000fe200010e0615 */
[----:B------:R-:W-:Y:S01]  /*6c90*/  LOP3.LUT R56, R57, 0x380, RZ, 0xc0, !PT ;  /* 0x0000038039387812 */ /* 0x000fe200078ec0ff */
[----:B------:R-:W5:Y:S01]  /*6ca0*/  LD.E.128 R12, desc[UR40][R12.64] ;  /* 0x000000280c0c7980 */ /* 0x000f62000c101d00 */
[----:B------:R-:W-:Y:S02]  /*6cb0*/  SHF.R.U64 R7, R7, 0x3, RZ ;  /* 0x0000000307077819 */ /* 0x000fe400000012ff */
[----:B------:R-:W-:Y:S01]  /*6cc0*/  LOP3.LUT R3, R10, 0x380, RZ, 0xc0, !PT ;  /* 0x000003800a037812 */ /* 0x000fe200078ec0ff */
[----:B------:R-:W5:Y:S01]  /*6cd0*/  LD.E.128 R64, desc[UR40][R64.64] ;  /* 0x0000002840407980 */ /* 0x000f62000c101d00 */
[----:B------:R-:W-:-:S02]  /*6ce0*/  SHF.R.U64 R36, R36, 0x3, RZ ;  /* 0x0000000324247819 */ /* 0x000fc400000012ff */
[----:B------:R-:W-:Y:S01]  /*6cf0*/  SHF.R.U64 R76, R76, 0x3, RZ ;  /* 0x000000034c4c7819 */ /* 0x000fe200000012ff */
[----:B------:R-:W5:Y:S01]  /*6d00*/  LD.E.128 R52, desc[UR40][R52.64] ;  /* 0x0000002834347980 */ /* 0x000f62000c101d00 */
[----:B------:R-:W-:Y:S02]  /*6d10*/  SHF.R.U64 R68, R68, 0x3, RZ ;  /* 0x0000000344447819 */ /* 0x000fe400000012ff */
[----:B------:R-:W-:Y:S01]  /*6d20*/  SHF.R.U64 R56, R56, 0x3, RZ ;  /* 0x0000000338387819 */ /* 0x000fe200000012ff */
[----:B------:R-:W5:Y:S01]  /*6d30*/  LD.E.128 R32, desc[UR40][R32.64] ;  /* 0x0000002820207980 */ /* 0x000f62000c101d00 */
[----:B------:R-:W-:Y:S02]  /*6d40*/  LOP3.LUT R20, R7, R20, RZ, 0x3c, !PT ;  /* 0x0000001407147212 */ /* 0x000fe400078e3cff */
[----:B------:R-:W-:Y:S01]  /*6d50*/  SHF.R.U64 R3, R3, 0x3, RZ ;  /* 0x0000000303037819 */ /* 0x000fe200000012ff */
[----:B------:R-:W-:Y:S01]  /*6d60*/  UIMAD UR6, UR4, UR13, UR6 ;  /* 0x0000000d040672a4 */ /* 0x000fe2000f8e0206 */
        /* <DEDUP_REMOVED lines=8> */
[----:B------:R-:W-:Y:S01]  /*6df0*/  LOP3.LUT R46, R3, R10, RZ, 0x3c, !PT ;  /* 0x0000000a032e7212 */ /* 0x000fe200078e3cff */
[----:B------:R1:W5:Y:S01]  /*6e00*/  LD.E.128 R28, desc[UR40][R20.64] ;  /* 0x00000028141c7980 */ /* 0x000362000c101d00 */
[----:B------:R-:W-:-:S03]  /*6e10*/  SHF.R.S32.HI R3, RZ, 0x1f, R2 ;  /* 0x0000001fff037819 */ /* 0x000fc60000011402 */
[----:B------:R-:W5:Y:S04]  /*6e20*/  LD.E.128 R8, desc[UR40][R8.64] ;  /* 0x0000002808087980 */ /* 0x000f68000c101d00 */
[----:B------:R-:W5:Y:S01]  /*6e30*/  LD.E.128 R4, desc[UR40][R4.64] ;  /* 0x0000002804047980 */ /* 0x000f62000c101d00 */
[----:B-1----:R-:W-:-:S03]  /*6e40*/  IMAD.U32 R21, RZ, RZ, UR12 ;  /* 0x0000000cff157e24 */ /* 0x002fc6000f8e00ff */
[----:B------:R-:W5:Y:S01]  /*6e50*/  LD.E.128 R24, desc[UR40][R24.64] ;  /* 0x0000002818187980 */ /* 0x000f62000c101d00 */
[----:B------:R-:W-:-:S03]  /*6e60*/  IMAD.WIDE.U32 R20, R21, UR4, R2 ;  /* 0x0000000415147c25 */ /* 0x000fc6000f8e0002 */
[----:B------:R-:W5:Y:S01]  /*6e70*/  LD.E.128 R72, desc[UR40][R72.64] ;  /* 0x0000002848487980 */ /* 0x000f62000c101d00 */
[----:B------:R-:W-:Y:S01]  /*6e80*/  VIADD R21, R21, UR6 ;  /* 0x0000000615157c36 */ /* 0x000fe20008000000 */
[----:B------:R-:W-:Y:S02]  /*6e90*/  ULDC.64 UR6, c[0x0][0xae0] ;  /* 0x0002b80000067ab9 */ /* 0x000fe40000000a00 */
[----:B------:R-:W5:Y:S04]  /*6ea0*/  LD.E.128 R60, desc[UR40][R60.64] ;  /* 0x000000283c3c7980 */ /* 0x000f68000c101d00 */
[----:B------:R-:W5:Y:S04]  /*6eb0*/  LD.E.128 R48, desc[UR40][R48.64] ;  /* 0x0000002830307980 */ /* 0x000f68000c101d00 */
[----:B0-----:R-:W5:Y:S04]  /*6ec0*/  LD.E.128 R36, desc[UR40][R36.64] ;  /* 0x0000002824247980 */ /* 0x001f68000c101d00 */
[----:B------:R-:W5:Y:S04]  /*6ed0*/  LD.E.128 R76, desc[UR40][R76.64] ;  /* 0x000000284c4c7980 */ /* 0x000f68000c101d00 */
[----:B------:R-:W5:Y:S04]  /*6ee0*/  LD.E.128 R68, desc[UR40][R68.64] ;  /* 0x0000002844447980 */ /* 0x000f68000c101d00 */
[----:B------:R-:W5:Y:S04]  /*6ef0*/  LD.E.128 R56, desc[UR40][R56.64] ;  /* 0x0000002838387980 */ /* 0x000f68000c101d00 */
[----:B------:R-:W5:Y:S01]  /*6f00*/  LD.E.128 R44, desc[UR40][R46.64] ;  /* 0x000000282e2c7980 */ /* 0x000f62000c101d00 */
[----:B------:R-:W-:Y:S01]  /*6f10*/  UIMAD UR4, UR11, UR6, URZ ;  /* 0x000000060b0472a4 */ /* 0x000fe2000f8e023f */
[----:B------:R-:W-:Y:S01]  /*6f20*/  @!PT LDS RZ, [RZ] ;  /* 0x00000000fffff984 */ /* 0x000fe20000000800 */
[----:B------:R-:W-:Y:S01]  /*6f30*/  @!PT LDS RZ, [RZ] ;  /* 0x00000000fffff984 */ /* 0x000fe20000000800 */
[----:B------:R-:W-:Y:S01]  /*6f40*/  @!PT LDS RZ, [RZ] ;  /* 0x00000000fffff984 */ /* 0x000fe20000000800 */
[----:B------:R-:W-:Y:S01]  /*6f50*/  @!PT LDS RZ, [RZ] ;  /* 0x00000000fffff984 */ /* 0x000fe20000000800 */
[----:B------:R0:W-:Y:S06]  /*6f60*/  MEMBAR.ALL.CTA ;  /* 0x0000000000007992 */ /* 0x0001ec0000008000 */
[----:B0-----:R-:W0:Y:S01]  /*6f70*/  FENCE.VIEW.ASYNC.S ;  /* 0x00000000000073c6 */ /* 0x001e220000000000 */
[----:B------:R-:W-:-:S02]  /*6f80*/  IMAD R40, R18, -0x80, R81 ;  /* 0xffffff8012287824 */ /* 0x000fc400078e0251 */
[----:B------:R-:W-:Y:S01]  /*6f90*/  IMAD.U32 R81, RZ, RZ, UR6 ;  /* 0x00000006ff517e24 */ /* 0x000fe2000f8e00ff */
[----:B------:R-:W-:-:S03]  /*6fa0*/  UIMAD UR4, UR44, UR7, UR4 ;  /* 0x000000072c0472a4 */ /* 0x000fc6000f8e0204 */
[----:B------:R-:W-:Y:S01]  /*6fb0*/  IMAD.WIDE.U32 R20, R81, UR44, R20 ;  /* 0x0000002c51147c25 */ /* 0x000fe2000f8e0014 */
[----:B------:R-:W-:Y:S01]  /*6fc0*/  ISETP.GE.AND P3, PT, R16, R40, PT ;  /* 0x000000281000720c */ /* 0x000fe20003f66270 */
[----:B------:R-:W-:Y:S02]  /*6fd0*/  ULDC.64 UR6, c[0x0][0xae8] ;  /* 0x0002ba0000067ab9 */ /* 0x000fe40000000a00 */
[----:B------:R-:W-:Y:S01]  /*6fe0*/  VIADD R21, R21, UR4 ;  /* 0x0000000415157c36 */ /* 0x000fe20008000000 */
[----:B------:R-:W-:Y:S01]  /*6ff0*/  UIMAD UR4, UR45, UR6, URZ ;  /* 0x000000062d0472a4 */ /* 0x000fe2000f8e023f */
[----:B------:R-:W-:Y:S02]  /*7000*/  VIADD R0, R0, 0x22820 ;  /* 0x0002282000007836 */ /* 0x000fe40000000000 */
[C---:B------:R-:W-:Y:S02]  /*7010*/  VIADD R3, R16.reuse, 0x20 ;  /* 0x0000002010037836 */ /* 0x040fe40000000000 */
[----:B------:R-:W-:-:S02]  /*7020*/  VIADD R17, R16, 0x60 ;  /* 0x0000006010117836 */ /* 0x000fc40000000000 */
[----:B------:R-:W-:Y:S01]  /*7030*/  IMAD.U32 R83, RZ, RZ, UR6 ;  /* 0x00000006ff537e24 */ /* 0x000fe2000f8e00ff */
[----:B------:R-:W-:Y:S01]  /*7040*/  UIMAD UR4, UR46, UR7, UR4 ;  /* 0x000000072e0472a4 */ /* 0x000fe2000f8e0204 */
[----:B------:R-:W-:Y:S02]  /*7050*/  PRMT R0, RZ, 0x654, R0 ;  /* 0x00000654ff007816 */ /* 0x000fe40000000000 */
[----:B------:R-:W-:Y:S01]  /*7060*/  IMAD.WIDE.U32 R82, R83, UR46, R20 ;  /* 0x0000002e53527c25 */ /* 0x000fe2000f8e0014 */
[-C--:B------:R-:W-:Y:S01]  /*7070*/  ISETP.GE.AND P0, PT, R3, R40.reuse, PT ;  /* 0x000000280300720c */ /* 0x080fe20003f06270 */
[----:B0-----:R0:W-:Y:S01]  /*7080*/  SYNCS.ARRIVE.TRANS64.RED.A1T0 RZ, [R0+URZ], RZ ;  /* 0x000000ff00ff79a7 */ /* 0x0011e2000810043f */
[-C--:B------:R-:W-:Y:S01]  /*7090*/  ISETP.GE.AND P2, PT, R17, R40.reuse, PT ;  /* 0x000000281100720c */ /* 0x080fe20003f46270 */
[----:B------:R-:W-:Y:S01]  /*70a0*/  VIADD R3, R16, 0x40 ;  /* 0x0000004010037836 */ /* 0x000fe20000000000 */
[--C-:B------:R-:W-:Y:S01]  /*70b0*/  SHF.R.S32.HI R17, RZ, 0x1f, R16.reuse ;  /* 0x0000001fff117819 */ /* 0x100fe20000011410 */
[----:B------:R-:W-:Y:S01]  /*70c0*/  VIADD R87, R83, UR4 ;  /* 0x0000000453577c36 */ /* 0x000fe20008000000 */
[----:B------:R-:W-:Y:S02]  /*70d0*/  BSSY B1, `(.L_x_266) ;  /* 0x000001a000017945 */ /* 0x000fe40003800000 */
[----:B------:R-:W-:Y:S01]  /*70e0*/  ISETP.GE.AND P1, PT, R3, R40, PT ;  /* 0x000000280300720c */ /* 0x000fe20003f26270 */
[----:B------:R-:W-:Y:S01]  /*70f0*/  IMAD.WIDE R80, R18, 0x80, R16 ;  /* 0x0000008012507825 */ /* 0x000fe200078e0210 */
[----:B0-----:R-:W-:Y:S11]  /*7100*/  @P3 BRA `(.L_x_267) ;  /* 0x0000000000583947 */ /* 0x001ff60003800000 */
[----:B------:R-:W-:Y:S01]  /*7110*/  ULDC.64 UR6, c[0x0][0xad8] ;  /* 0x0002b60000067ab9 */ /* 0x000fe20000000a00 */
[----:B------:R-:W-:Y:S01]  /*7120*/  IMAD.MOV.U32 R20, RZ, RZ, R82 ;  /* 0x000000ffff147224 */ /* 0x000fe200078e0052 */
[----:B------:R-:W-:Y:S01]  /*7130*/  ULDC UR4, c[0x0][0xa8c] ;  /* 0x0002a30000047ab9 */ /* 0x000fe20000000800 */
[----:B------:R-:W-:Y:S01]  /*7140*/  IMAD R3, R81, UR6, RZ ;  /* 0x0000000651037c24 */ /* 0x000fe2000f8e02ff */
[C---:B------:R-:W-:Y:S01]  /*7150*/  ISETP.GE.AND P4, PT, R2.reuse, UR4, PT ;  /* 0x0000000402007c0c */ /* 0x040fe2000bf86270 */
[----:B------:R-:W-:Y:S02]  /*7160*/  IMAD.MOV.U32 R21, RZ, RZ, R87 ;  /* 0x000000ffff157224 */ /* 0x000fe400078e0057 */
[----:B------:R-:W-:Y:S02]  /*7170*/  VIADD R0, R2, 0x40 ;  /* 0x0000004002007836 */ /* 0x000fe40000000000 */
[----:B------:R-:W-:-:S03]  /*7180*/  IMAD.WIDE.U32 R20, R80, UR6, R20 ;  /* 0x0000000650147c25 */ /* 0x000fc6000f8e0014 */
[----:B------:R-:W-:Y:S01]  /*7190*/  ISETP.GE.AND P3, PT, R0, UR4, PT ;  /* 0x0000000400007c0c */ /* 0x000fe2000bf66270 */
[----:B------:R-:W-:Y:S01]  /*71a0*/  IMAD R3, R80, UR7, R3 ;  /* 0x0000000750037c24 */ /* 0x000fe2000f8e0203 */
[----:B------:R-:W-:Y:S01]  /*71b0*/  ULDC.64 UR6, c[0x0][0xa80] ;  /* 0x0002a00000067ab9 */ /* 0x000fe20000000a00 */
[----:B------:R-:W-:Y:S01]  /*71c0*/  VIADD R0, R2, 0x80 ;  /* 0x0000008002007836 */ /* 0x000fe20000000000 */
[----:B------:R-:W-:Y:S01]  /*71d0*/  LEA R84, P6, R20, UR6, 0x1 ;  /* 0x0000000614547c11 */ /* 0x000fe2000f8c08ff */
[----:B------:R-:W-:Y:S02]  /*71e0*/  IMAD.IADD R3, R21, 0x1, R3 ;  /* 0x0000000115037824 */ /* 0x000fe400078e0203 */
[----:B------:R-:W-:Y:S01]  /*71f0*/  VIADD R18, R2, 0xc0 ;  /* 0x000000c002127836 */ /* 0x000fe20000000000 */
[----:B------:R-:W-:Y:S02]  /*7200*/  ISETP.GE.AND P5, PT, R0, UR4, PT ;  /* 0x0000000400007c0c */ /* 0x000fe4000bfa6270 */
[----:B------:R-:W-:-:S02]  /*7210*/  LEA.HI.X R85, R20, UR7, R3, 0x1, P6 ;  /* 0x0000000714557c11 */ /* 0x000fc4000b0f0c03 */
[----:B------:R-:W-:-:S03]  /*7220*/  ISETP.GE.AND P6, PT, R18, UR4, PT ;  /* 0x0000000412007c0c */ /* 0x000fc6000bfc6270 */
[----:B-----5:R0:W-:Y:S04]  /*7230*/  @!P4 STG.E.128 desc[UR40][R84.64], R28 ;  /* 0x0000001c5400c986 */ /* 0x0201e8000c101d28 */
[----:B------:R0:W-:Y:S04]  /*7240*/  @!P3 STG.E.128 desc[UR40][R84.64+0x80], R64 ;  /* 0x000080405400b986 */ /* 0x0001e8000c101d28 */
[----:B------:R0:W-:Y:S04]  /*7250*/  @!P5 STG.E.128 desc[UR40][R84.64+0x100], R72 ;  /* 0x000100485400d986 */ /* 0x0001e8000c101d28 */
[----:B------:R0:W-:Y:S02]  /*7260*/  @!P6 STG.E.128 desc[UR40][R84.64+0x180], R76 ;  /* 0x0001804c5400e986 */ /* 0x0001e4000c101d28 */
.L_x_267:
[----:B------:R-:W-:Y:S05]  /*7270*/  BSYNC B1 ;  /* 0x0000000000017941 */ /* 0x000fea0003800000 */
.L_x_266:
[----:B------:R-:W-:Y:S04]  /*7280*/  BSSY B1, `(.L_x_268) ;  /* 0x000001a000017945 */ /* 0x000fe80003800000 */
[----:B------:R-:W-:Y:S05]  /*7290*/  @P0 BRA `(.L_x_269) ;  /* 0x0000000000600947 */ /* 0x000fea0003800000 */
[----:B------:R-:W-:Y:S01]  /*72a0*/  IADD3 R3, P0, R80, 0x20, RZ ;  /* 0x0000002050037810 */ /* 0x000fe20007f1e0ff */
[C---:B------:R-:W-:Y:S01]  /*72b0*/  VIADD R20, R2.reuse, 0x80 ;  /* 0x0000008002147836 */ /* 0x040fe20000000000 */
[----:B------:R-:W-:Y:S01]  /*72c0*/  ULDC UR4, c[0x0][0xa8c] ;  /* 0x0002a30000047ab9 */ /* 0x000fe20000000800 */
[----:B------:R-:W-:Y:S01]  /*72d0*/  VIADD R18, R2, 0x40 ;  /* 0x0000004002127836 */ /* 0x000fe20000000000 */
[----:B------:R-:W-:Y:S01]  /*72e0*/  ULDC.64 UR6, c[0x0][0xad8] ;  /* 0x0002b60000067ab9 */ /* 0x000fe20000000a00 */
[----:B------:R-:W-:Y:S01]  /*72f0*/  IMAD.X R0, RZ, RZ, R81, P0 ;  /* 0x000000ffff007224 */ /* 0x000fe200000e0651 */
[----:B------:R-:W-:Y:S01]  /*7300*/  ISETP.GE.AND P5, PT, R20, UR4, PT ;  /* 0x0000000414007c0c */ /* 0x000fe2000bfa6270 */
[----:B------:R-:W-:Y:S01]  /*7310*/  IMAD.MOV.U32 R20, RZ, RZ, R82 ;  /* 0x000000ffff147224 */ /* 0x000fe200078e0052 */
[----:B------:R-:W-:Y:S01]  /*7320*/  ISETP.GE.AND P4, PT, R18, UR4, PT ;  /* 0x0000000412007c0c */ /* 0x000fe2000bf86270 */
[----:B------:R-:W-:Y:S01]  /*7330*/  IMAD.MOV.U32 R21, RZ, RZ, R87 ;  /* 0x000000ffff157224 */ /* 0x000fe200078e0057 */
[----:B------:R-:W-:Y:S01]  /*7340*/  ISETP.GE.AND P3, PT, R2, UR4, PT ;  /* 0x0000000402007c0c */ /* 0x000fe2000bf66270 */
[----:B------:R-:W-:-:S02]  /*7350*/  IMAD R0, R0, UR6, RZ ;  /* 0x0000000600007c24 */ /* 0x000fc4000f8e02ff */
[----:B------:R-:W-:Y:S02]  /*7360*/  VIADD R18, R2, 0xc0 ;  /* 0x000000c002127836 */ /* 0x000fe40000000000 */
[----:B------:R-:W-:-:S03]  /*7370*/  IMAD.WIDE.U32 R20, R3, UR6, R20 ;  /* 0x0000000603147c25 */ /* 0x000fc6000f8e0014 */
[----:B------:R-:W-:Y:S01]  /*7380*/  ISETP.GE.AND P6, PT, R18, UR4, PT ;  /* 0x0000000412007c0c */ /* 0x000fe2000bfc6270 */
[----:B------:R-:W-:Y:S01]  /*7390*/  IMAD R3, R3, UR7, R0 ;  /* 0x0000000703037c24 */ /* 0x000fe2000f8e0200 */
[----:B------:R-:W-:Y:S02]  /*73a0*/  ULDC.64 UR6, c[0x0][0xa80] ;  /* 0x0002a00000067ab9 */ /* 0x000fe40000000a00 */
[----:B0----5:R-:W-:Y:S01]  /*73b0*/  LEA R28, P0, R20, UR6, 0x1 ;  /* 0x00000006141c7c11 */ /* 0x021fe2000f8008ff */
[----:B------:R-:W-:-:S05]  /*73c0*/  IMAD.IADD R3, R21, 0x1, R3 ;  /* 0x0000000115037824 */ /* 0x000fca00078e0203 */
[----:B------:R-:W-:-:S05]  /*73d0*/  LEA.HI.X R29, R20, UR7, R3, 0x1, P0 ;  /* 0x00000007141d7c11 */ /* 0x000fca00080f0c03 */
[----:B------:R1:W-:Y:S04]  /*73e0*/  @!P3 STG.E.128 desc[UR40][R28.64], R12 ;  /* 0x0000000c1c00b986 */ /* 0x0003e8000c101d28 */
[----:B------:R1:W-:Y:S04]  /*73f0*/  @!P4 STG.E.128 desc[UR40][R28.64+0x80], R52 ;  /* 0x000080341c00c986 */ /* 0x0003e8000c101d28 */
[----:B------:R1:W-:Y:S04]  /*7400*/  @!P5 STG.E.128 desc[UR40][R28.64+0x100], R60 ;  /* 0x0001003c1c00d986 */ /* 0x0003e8000c101d28 */
[----:B------:R1:W-:Y:S02]  /*7410*/  @!P6 STG.E.128 desc[UR40][R28.64+0x180], R68 ;  /* 0x000180441c00e986 */ /* 0x0003e4000c101d28 */
.L_x_269:
[----:B------:R-:W-:Y:S05]  /*7420*/  BSYNC B1 ;  /* 0x0000000000017941 */ /* 0x000fea0003800000 */
.L_x_268:
[----:B------:R-:W-:Y:S04]  /*7430*/  BSSY B1, `(.L_x_270) ;  /* 0x000001a000017945 */ /* 0x000fe80003800000 */
[----:B------:R-:W-:Y:S05]  /*7440*/  @P1 BRA `(.L_x_271) ;  /* 0x0000000000601947 */ /* 0x000fea0003800000 */
[----:B------:R-:W-:Y:S01]  /*7450*/  IADD3 R3, P0, R80, 0x40, RZ ;  /* 0x0000004050037810 */ /* 0x000fe20007f1e0ff */
[C---:B-1---5:R-:W-:Y:S01]  /*7460*/  VIADD R12, R2.reuse, 0x40 ;  /* 0x00000040020c7836 */ /* 0x062fe20000000000 */
        /* <DEDUP_REMOVED lines=15> */
[----:B------:R-:W-:Y:S01]  /*7560*/  LEA R14, P0, R12, UR6, 0x1 ;  /* 0x000000060c0e7c11 */ /* 0x000fe2000f8008ff */
[----:B------:R-:W-:-:S05]  /*7570*/  IMAD.IADD R3, R13, 0x1, R3 ;  /* 0x000000010d037824 */ /* 0x000fca00078e0203 */
[----:B------:R-:W-:-:S05]  /*7580*/  LEA.HI.X R15, R12, UR7, R3, 0x1, P0 ;  /* 0x000000070c0f7c11 */ /* 0x000fca00080f0c03 */
[----:B------:R2:W-:Y:S04]  /*7590*/  @!P1 STG.E.128 desc[UR40][R14.64], R8 ;  /* 0x000000080e009986 */ /* 0x0005e8000c101d28 */
[----:B------:R2:W-:Y:S04]  /*75a0*/  @!P3 STG.E.128 desc[UR40][R14.64+0x80], R32 ;  /* 0x000080200e00b986 */ /* 0x0005e8000c101d28 */
[----:B------:R2:W-:Y:S04]  /*75b0*/  @!P4 STG.E.128 desc[UR40][R14.64+0x100], R48 ;  /* 0x000100300e00c986 */ /* 0x0005e8000c101d28 */
[----:B------:R2:W-:Y:S02]  /*75c0*/  @!P5 STG.E.128 desc[UR40][R14.64+0x180], R56 ;  /* 0x000180380e00d986 */ /* 0x0005e4000c101d28 */
.L_x_271:
[----:B------:R-:W-:Y:S05]  /*75d0*/  BSYNC B1 ;  /* 0x0000000000017941 */ /* 0x000fea0003800000 */
.L_x_270:
[----:B------:R-:W-:Y:S05]  /*75e0*/  @P2 BRA `(.L_x_272) ;  /* 0x0000000c006c2947 */ /* 0x000fea0003800000 */
[----:B------:R-:W-:Y:S01]  /*75f0*/  IADD3 R3, P0, R80, 0x60, RZ ;  /* 0x0000006050037810 */ /* 0x000fe20007f1e0ff */
[C---:B------:R-:W-:Y:S01]  /*7600*/  VIADD R0, R2.reuse, 0x40 ;  /* 0x0000004002007836 */ /* 0x040fe20000000000 */
[----:B------:R-:W-:Y:S01]  /*7610*/  ULDC UR4, c[0x0][0xa8c] ;  /* 0x0002a30000047ab9 */ /* 0x000fe20000000800 */
[----:B------:R-:W-:Y:S01]  /*7620*/  ULDC.64 UR6, c[0x0][0xad8] ;  /* 0x0002b60000067ab9 */ /* 0x000fe20000000a00 */
[----:B--2--5:R-:W-:Y:S01]  /*7630*/  IMAD.MOV.U32 R8, RZ, RZ, R82 ;  /* 0x000000ffff087224 */ /* 0x024fe200078e0052 */
[----:B------:R-:W-:Y:S01]  /*7640*/  ISETP.GE.AND P1, PT, R2, UR4, PT ;  /* 0x0000000402007c0c */ /* 0x000fe2000bf26270 */
[----:B------:R-:W-:Y:S01]  /*7650*/  IMAD.X R80, RZ, RZ, R81, P0 ;  /* 0x000000ffff507224 */ /* 0x000fe200000e0651 */
[----:B------:R-:W-:Y:S01]  /*7660*/  ISETP.GE.AND P2, PT, R0, UR4, PT ;  /* 0x0000000400007c0c */ /* 0x000fe2000bf46270 */
[----:B------:R-:W-:Y:S02]  /*7670*/  IMAD.MOV.U32 R9, RZ, RZ, R87 ;  /* 0x000000ffff097224 */ /* 0x000fe400078e0057 */
[----:B------:R-:W-:-:S02]  /*7680*/  IMAD R80, R80, UR6, RZ ;  /* 0x0000000650507c24 */ /* 0x000fc4000f8e02ff */
[----:B------:R-:W-:Y:S02]  /*7690*/  VIADD R0, R2, 0x80 ;  /* 0x0000008002007836 */ /* 0x000fe40000000000 */
[----:B------:R-:W-:-:S03]  /*76a0*/  IMAD.WIDE.U32 R8, R3, UR6, R8 ;  /* 0x0000000603087c25 */ /* 0x000fc6000f8e0008 */
[----:B------:R-:W-:Y:S01]  /*76b0*/  ISETP.GE.AND P3, PT, R0, UR4, PT ;  /* 0x0000000400007c0c */ /* 0x000fe2000bf66270 */
[----:B------:R-:W-:Y:S01]  /*76c0*/  IMAD R3, R3, UR7, R80 ;  /* 0x0000000703037c24 */ /* 0x000fe2000f8e0250 */
[----:B------:R-:W-:Y:S01]  /*76d0*/  ULDC.64 UR6, c[0x0][0xa80] ;  /* 0x0002a00000067ab9 */ /* 0x000fe20000000a00 */
[----:B------:R-:W-:Y:S01]  /*76e0*/  VIADD R0, R2, 0xc0 ;  /* 0x000000c002007836 */ /* 0x000fe20000000000 */
[----:B------:R-:W-:Y:S01]  /*76f0*/  LEA R10, P0, R8, UR6, 0x1 ;  /* 0x00000006080a7c11 */ /* 0x000fe2000f8008ff */
[----:B------:R-:W-:-:S05]  /*7700*/  IMAD.IADD R3, R9, 0x1, R3 ;  /* 0x0000000109037824 */ /* 0x000fca00078e0203 */
[----:B------:R-:W-:Y:S02]  /*7710*/  LEA.HI.X R11, R8, UR7, R3, 0x1, P0 ;  /* 0x00000007080b7c11 */ /* 0x000fe400080f0c03 */
[----:B------:R-:W-:-:S03]  /*7720*/  ISETP.GE.AND P0, PT, R0, UR4, PT ;  /* 0x0000000400007c0c */ /* 0x000fc6000bf06270 */
[----:B------:R4:W-:Y:S04]  /*7730*/  @!P1 STG.E.128 desc[UR40][R10.64], R4 ;  /* 0x000000040a009986 */ /* 0x0009e8000c101d28 */
[----:B------:R4:W-:Y:S04]  /*7740*/  @!P2 STG.E.128 desc[UR40][R10.64+0x80], R24 ;  /* 0x000080180a00a986 */ /* 0x0009e8000c101d28 */
[----:B------:R4:W-:Y:S02]  /*7750*/  @!P3 STG.E.128 desc[UR40][R10.64+0x100], R36 ;  /* 0x000100240a00b986 */ /* 0x0009e4000c101d28 */
[----:B------:R-:W-:Y:S05]  /*7760*/  @P0 BRA `(.L_x_272) ;  /* 0x0000000c000c0947 */ /* 0x000fea0003800000 */
[----:B------:R2:W-:Y:S01]  /*7770*/  STG.E.128 desc[UR40][R10.64+0x180], R44 ;  /* 0x0001802c0a007986 */ /* 0x0005e2000c101d28 */
[----:B------:R-:W-:Y:S05]  /*7780*/  BRA `(.L_x_272) ;  /* 0x0000000c00047947 */ /* 0x000fea0003800000 */
.L_x_264:
[----:B------:R-:W-:Y:S01]  /*7790*/  USHF.L.U32 UR8, UR46, 0x2, URZ ;  /* 0x000000022e087899 */ /* 0x000fe2000800063f */
[----:B------:R-:W-:Y:S01]  /*77a0*/  ULDC.64 UR6, c[0x0][0xbd8] ;  /* 0x0002f60000067ab9 */ /* 0x000fe20000000a00 */
[----:B------:R-:W-:Y:S01]  /*77b0*/  USHF.L.U64.HI UR9, UR46, 0x2, UR45 ;  /* 0x000000022e097899 */ /* 0x000fe2000801022d */
[----:B------:R-:W-:Y:S01]  /*77c0*/  IMAD.MOV.U32 R11, RZ, RZ, RZ ;  /* 0x000000ffff0b7224 */ /* 0x000fe200078e00ff */
[----:B------:R-:W-:Y:S02]  /*77d0*/  UIADD3 UR4, UP1, UR8, UR6, URZ ;  /* 0x0000000608047290 */ /* 0x000fe4000ff3e03f */
[----:B------:R-:W-:Y:S02]  /*77e0*/  UISETP.NE.U32.AND UP0, UPT, UR6, URZ, UPT ;  /* 0x0000003f0600728c */ /* 0x000fe4000bf05070 */
[----:B------:R-:W-:Y:S02]  /*77f0*/  UIADD3.X UR6, UR9, UR7, URZ, UP1, !UPT ;  /* 0x0000000709067290 */ /* 0x000fe40008ffe43f */
[----:B------:R-:W-:Y:S01]  /*7800*/  UISETP.NE.AND.EX UP0, UPT, UR7, URZ, UPT, UP0 ;  /* 0x0000003f0700728c */ /* 0x000fe2000bf05300 */
[----:B------:R-:W0:Y:S01]  /*7810*/  LDC R9, c[0x0][0xa88] ;  /* 0x0002a200ff097b82 */ /* 0x000e220000000800 */
[----:B------:R-:W-:-:S02]  /*7820*/  IMAD.U32 R4, RZ, RZ, UR4 ;  /* 0x00000004ff047e24 */ /* 0x000fc4000f8e00ff */
[----:B------:R-:W-:Y:S01]  /*7830*/  IMAD.U32 R5, RZ, RZ, UR6 ;  /* 0x00000006ff057e24 */ /* 0x000fe2000f8e00ff */
[----:B------:R-:W-:Y:S01]  /*7840*/  ULDC.64 UR6, c[0x0][0xbe0] ;  /* 0x0002f80000067ab9 */ /* 0x000fe20000000a00 */
[----:B------:R-:W-:Y:S01]  /*7850*/  PLOP3.LUT P1, PT, PT, PT, UP0, 0x80, 0x0 ;  /* 0x000000000000781c */ /* 0x000fe20003f2f008 */
[----:B------:R-:W-:-:S04]  /*7860*/  UISETP.NE.U32.AND UP1, UPT, UR6, URZ, UPT ;  /* 0x0000003f0600728c */ /* 0x000fc8000bf25070 */
[----:B------:R-:W-:-:S06]  /*7870*/  UISETP.NE.AND.EX UP1, UPT, UR7, URZ, UPT, UP1 ;  /* 0x0000003f0700728c */ /* 0x000fcc000bf25310 */
[----:B------:R-:W-:Y:S02]  /*7880*/  PLOP3.LUT P2, PT, PT, PT, UP1, 0x80, 0x0 ;  /* 0x000000000000781c */ /* 0x000fe40003f4f018 */
[----:B------:R1:W5:Y:S03]  /*7890*/  @P1 LDG.E R11, desc[UR40][R4.64] ;  /* 0x00000028040b1981 */ /* 0x000366000c1e1900 */
[----:B------:R-:W-:-:S04]  /*78a0*/  @UP1 UIADD3 UR6, UP2, UR8, UR6, URZ ;  /* 0x0000000608061290 */ /* 0x000fc8000ff5e03f */
[----:B------:R-:W-:Y:S02]  /*78b0*/  @UP1 UIADD3.X UR7, UR9, UR7, URZ, UP2, !UPT ;  /* 0x0000000709071290 */ /* 0x000fe400097fe43f */
[----:B------:R-:W-:-:S04]  /*78c0*/  IMAD.U32 R6, RZ, RZ, UR6 ;  /* 0x00000006ff067e24 */ /* 0x000fc8000f8e00ff */
[----:B------:R-:W-:-:S05]  /*78d0*/  IMAD.U32 R7, RZ, RZ, UR7 ;  /* 0x00000007ff077e24 */ /* 0x000fca000f8e00ff */
[----:B0-----:R1:W5:Y:S01]  /*78e0*/  @P2 LDG.E R9, desc[UR40][R6.64] ;  /* 0x0000002806092981 */ /* 0x001362000c1e1900 */
[----:B------:R-:W-:Y:S01]  /*78f0*/  ISETP.GE.AND P0, PT, R203, 0x80, PT ;  /* 0x00000080cb00780c */ /* 0x000fe20003f06270 */
[----:B------:R-:W-:-:S12]  /*7900*/  @P2 BRA `(.L_x_273) ;  /* 0x0000000000102947 */ /* 0x000fd80003800000 */
[----:B------:R-:W-:Y:S05]  /*7910*/  @!P1 BRA `(.L_x_273) ;  /* 0x00000000000c9947 */ /* 0x000fea0003800000 */
[----:B------:R-:W2:Y:S04]  /*7920*/  LDG.E R0, desc[UR40][R4.64] ;  /* 0x0000002804007981 */ /* 0x000ea8000c1e1900 */
[----:B-----5:R-:W2:Y:S02]  /*7930*/  LDG.E R9, desc[UR40][R4.64+0x4] ;  /* 0x0000042804097981 */ /* 0x020ea4000c1e1900 */
[----:B--2---:R-:W-:-:S07]  /*7940*/  IMAD.IADD R9, R9, 0x1, -R0 ;  /* 0x0000000109097824 */ /* 0x004fce00078e0a00 */
.L_x_273:
[----:B------:R-:W-:Y:S01]  /*7950*/  USHF.R.S32.HI UR7, URZ, 0x1f, UR44 ;  /* 0x0000001f3f077899 */ /* 0x000fe2000801142c */
[----:B------:R-:W-:Y:S01]  /*7960*/  BSSY B1, `(.L_x_274) ;  /* 0x000001e000017945 */ /* 0x000fe20003800000 */
[----:B------:R-:W-:Y:S01]  /*7970*/  USEL UR46, UR46, URZ, !UP0 ;  /* 0x0000003f2e2e7287 */ /* 0x000fe2000c000000 */
[----:B------:R-:W-:Y:S01]  /*7980*/  SHF.R.S32.HI R13, RZ, 0x1f, R2 ;  /* 0x0000001fff0d7819 */ /* 0x000fe20000011402 */
[----:B------:R-:W-:Y:S01]  /*7990*/  USEL UR45, UR45, URZ, !UP0 ;  /* 0x0000003f2d2d7287 */ /* 0x000fe2000c000000 */
[----:B-----5:R-:W-:Y:S01]  /*79a0*/  SHF.R.S32.HI R8, RZ, 0x1f, R11 ;  /* 0x0000001fff087819 */ /* 0x020fe2000001140b */
[----:B------:R-:W-:Y:S10]  /*79b0*/  @P0 BRA `(.L_x_275) ;  /* 0x0000000000600947 */ /* 0x000ff40003800000 */
[----:B------:R-:W0:Y:S02]  /*79c0*/  S2R R0, SR_TID.X ;  /* 0x0000000000007919 */ /* 0x000e240000002100 */
[----:B0-----:R-:W-:-:S04]  /*79d0*/  IMAD R0, R18, 0x80, R0 ;  /* 0x0000008012007824 */ /* 0x001fc800078e0200 */
[----:B------:R-:W-:-:S05]  /*79e0*/  VIADD R0, R0, 0xffffff80 ;  /* 0xffffff8000007836 */ /* 0x000fca0000000000 */
[----:B------:R-:W-:-:S13]  /*79f0*/  ISETP.GE.AND P0, PT, R0, R9, PT ;  /* 0x000000090000720c */ /* 0x000fda0003f06270 */
[----:B------:R-:W-:Y:S05]  /*7a00*/  @P0 BRA `(.L_x_275) ;  /* 0x00000000004c0947 */ /* 0x000fea0003800000 */
[C---:B-1----:R-:W-:Y:S01]  /*7a10*/  IADD3 R4, P0, R0.reuse, R11, RZ ;  /* 0x0000000b00047210 */ /* 0x042fe20007f1e0ff */
[----:B------:R-:W-:Y:S02]  /*7a20*/  ULDC.64 UR8, c[0x0][0xb70] ;  /* 0x0002dc0000087ab9 */ /* 0x000fe40000000a00 */
[----:B------:R-:W-:Y:S01]  /*7a30*/  UIMAD UR4, UR7, UR8, URZ ;  /* 0x00000008070472a4 */ /* 0x000fe2000f8e023f */
[----:B------:R-:W-:Y:S01]  /*7a40*/  LEA.HI.X.SX32 R5, R0, R8, 0x1, P0 ;  /* 0x0000000800057211 */ /* 0x000fe200000f0eff */
[----:B------:R-:W-:Y:S02]  /*7a50*/  IMAD.U32 R3, RZ, RZ, UR8 ;  /* 0x00000008ff037e24 */ /* 0x000fe4000f8e00ff */
[----:B------:R-:W-:Y:S02]  /*7a60*/  UIMAD UR4, UR44, UR9, UR4 ;  /* 0x000000092c0472a4 */ /* 0x000fe4000f8e0204 */
[----:B------:R-:W-:Y:S01]  /*7a70*/  IMAD.WIDE.U32 R4, R3, UR44, R4 ;  /* 0x0000002c03047c25 */ /* 0x000fe2000f8e0004 */
[----:B------:R-:W-:-:S02]  /*7a80*/  ULDC.64 UR8, c[0x0][0xb78] ;  /* 0x0002de0000087ab9 */ /* 0x000fc40000000a00 */
[----:B------:R-:W-:Y:S01]  /*7a90*/  UIMAD UR6, UR45, UR8, URZ ;  /* 0x000000082d0672a4 */ /* 0x000fe2000f8e023f */
[----:B------:R-:W-:Y:S02]  /*7aa0*/  VIADD R5, R5, UR4 ;  /* 0x0000000405057c36 */ /* 0x000fe40008000000 */
[----:B------:R-:W-:Y:S01]  /*7ab0*/  IMAD.U32 R3, RZ, RZ, UR8 ;  /* 0x00000008ff037e24 */ /* 0x000fe2000f8e00ff */
[----:B------:R-:W-:-:S03]  /*7ac0*/  UIMAD UR6, UR46, UR9, UR6 ;  /* 0x000000092e0672a4 */ /* 0x000fc6000f8e0206 */
[----:B------:R-:W-:Y:S01]  /*7ad0*/  IMAD.WIDE.U32 R4, R3, UR46, R4 ;  /* 0x0000002e03047c25 */ /* 0x000fe2000f8e0004 */
[----:B------:R-:W-:-:S03]  /*7ae0*/  ULDC.64 UR8, c[0x0][0xb40] ;  /* 0x0002d00000087ab9 */ /* 0x000fc60000000a00 */
[----:B------:R-:W-:Y:S01]  /*7af0*/  VIADD R3, R5, UR6 ;  /* 0x0000000605037c36 */ /* 0x000fe20008000000 */
[----:B------:R-:W-:-:S04]  /*7b00*/  LEA R6, P0, R4, UR8, 0x2 ;  /* 0x0000000804067c11 */ /* 0x000fc8000f8010ff */
[----:B------:R-:W-:Y:S01]  /*7b10*/  LEA.HI.X R7, R4, UR9, R3, 0x2, P0 ;  /* 0x0000000904077c11 */ /* 0x000fe200080f1403 */
[----:B------:R-:W-:-:S05]  /*7b20*/  IMAD.MOV.U32 R3, RZ, RZ, -0x800000 ;  /* 0xff800000ff037424 */ /* 0x000fca00078e00ff */
[----:B------:R0:W-:Y:S03]  /*7b30*/  STG.E desc[UR40][R6.64], R3 ;  /* 0x0000000306007986 */ /* 0x0001e6000c101928 */
.L_x_275:
[----:B------:R-:W-:Y:S05]  /*7b40*/  BSYNC B1 ;  /* 0x0000000000017941 */ /* 0x000fea0003800000 */
.L_x_274:
[----:B------:R-:W-:Y:S01]  /*7b50*/  ULDC.64 UR8, c[0x0][0xaa0] ;  /* 0x0002a80000087ab9 */ /* 0x000fe20000000a00 */
[----:B0-----:R-:W-:Y:S01]  /*7b60*/  IMAD.MOV.U32 R3, RZ, RZ, R13 ;  /* 0x000000ffff037224 */ /* 0x001fe200078e000d */
[----:B------:R-:W-:Y:S01]  /*7b70*/  BSSY B1, `(.L_x_276) ;  /* 0x0000032000017945 */ /* 0x000fe20003800000 */
[----:B------:R-:W-:Y:S02]  /*7b80*/  IMAD R0, R8, UR8, RZ ;  /* 0x0000000808007c24 */ /* 0x000fe4000f8e02ff */
[----:B-1----:R-:W-:-:S04]  /*7b90*/  IMAD.WIDE.U32 R4, R11, UR8, R2 ;  /* 0x000000080b047c25 */ /* 0x002fc8000f8e0002 */
[----:B------:R-:W-:Y:S01]  /*7ba0*/  IMAD R11, R11, UR9, R0 ;  /* 0x000000090b0b7c24 */ /* 0x000fe2000f8e0200 */
[----:B------:R-:W-:Y:S01]  /*7bb0*/  ULDC.64 UR8, c[0x0][0xae0] ;  /* 0x0002b80000087ab9 */ /* 0x000fe20000000a00 */
[----:B------:R-:W-:Y:S01]  /*7bc0*/  VIADD R6, R16, 0x40 ;  /* 0x0000004010067836 */ /* 0x000fe20000000000 */
[----:B------:R-:W-:Y:S01]  /*7bd0*/  UIMAD UR4, UR7, UR8, URZ ;  /* 0x00000008070472a4 */ /* 0x000fe2000f8e023f */
[----:B------:R-:W-:Y:S02]  /*7be0*/  IMAD.IADD R5, R5, 0x1, R11 ;  /* 0x0000000105057824 */ /* 0x000fe400078e020b */
[----:B------:R-:W-:Y:S01]  /*7bf0*/  IMAD.U32 R3, RZ, RZ, UR8 ;  /* 0x00000008ff037e24 */ /* 0x000fe2000f8e00ff */
[----:B------:R-:W-:Y:S01]  /*7c00*/  UIMAD UR4, UR44, UR9, UR4 ;  /* 0x000000092c0472a4 */ /* 0x000fe2000f8e0204 */
[----:B------:R-:W-:Y:S01]  /*7c10*/  IMAD R11, R18, -0x80, R9 ;  /* 0xffffff80120b7824 */ /* 0x000fe200078e0209 */
[----:B------:R-:W-:Y:S01]  /*7c20*/  ULDC.64 UR6, c[0x0][0xae8] ;  /* 0x0002ba0000067ab9 */ /* 0x000fe20000000a00 */
[----:B------:R-:W-:Y:S01]  /*7c30*/  IMAD.WIDE.U32 R4, R3, UR44, R4 ;  /* 0x0000002c03047c25 */ /* 0x000fe2000f8e0004 */
[----:B------:R-:W-:-:S02]  /*7c40*/  SHF.R.S32.HI R9, RZ, 0x1f, R16 ;  /* 0x0000001fff097819 */ /* 0x000fc40000011410 */
[-C--:B------:R-:W-:Y:S01]  /*7c50*/  ISETP.GE.AND P2, PT, R16, R11.reuse, PT ;  /* 0x0000000b1000720c */ /* 0x080fe20003f46270 */
[----:B------:R-:W-:Y:S01]  /*7c60*/  VIADD R5, R5, UR4 ;  /* 0x0000000405057c36 */ /* 0x000fe20008000000 */
[----:B------:R-:W-:Y:S02]  /*7c70*/  UIMAD UR4, UR45, UR6, URZ ;  /* 0x000000062d0472a4 */ /* 0x000fe4000f8e023f */
[----:B------:R-:W-:Y:S01]  /*7c80*/  IMAD.U32 R7, RZ, RZ, UR6 ;  /* 0x00000006ff077e24 */ /* 0x000fe2000f8e00ff */
[-C--:B------:R-:W-:Y:S01]  /*7c90*/  ISETP.GE.AND P0, PT, R6, R11.reuse, PT ;  /* 0x0000000b0600720c */ /* 0x080fe20003f06270 */
[----:B------:R-:W-:Y:S01]  /*7ca0*/  VIADD R0, R16, 0x20 ;  /* 0x0000002010007836 */ /* 0x000fe20000000000 */
[----:B------:R-:W-:Y:S02]  /*7cb0*/  UIMAD UR4, UR46, UR7, UR4 ;  /* 0x000000072e0472a4 */ /* 0x000fe4000f8e0204 */
[----:B------:R-:W-:Y:S02]  /*7cc0*/  IMAD.WIDE.U32 R6, R7, UR46, R4 ;  /* 0x0000002e07067c25 */ /* 0x000fe4000f8e0004 */
[----:B------:R-:W-:-:S02]  /*7cd0*/  ISETP.GE.AND P1, PT, R0, R11, PT ;  /* 0x0000000b0000720c */ /* 0x000fc40003f26270 */
[----:B------:R-:W-:Y:S02]  /*7ce0*/  IMAD.MOV.U32 R8, RZ, RZ, R16 ;  /* 0x000000ffff087224 */ /* 0x000fe400078e0010 */
[----:B------:R-:W-:Y:S02]  /*7cf0*/  VIADD R13, R7, UR4 ;  /* 0x00000004070d7c36 */ /* 0x000fe40008000000 */
[----:B------:R-:W-:-:S04]  /*7d00*/  IMAD.WIDE R8, R18, 0x80, R8 ;  /* 0x0000008012087825 */ /* 0x000fc800078e0208 */
[----:B------:R-:W-:Y:S01]  /*7d10*/  VIADD R0, R16, 0x60 ;  /* 0x0000006010007836 */ /* 0x000fe20000000000 */
[----:B------:R-:W-:Y:S06]  /*7d20*/  @P2 BRA `(.L_x_277) ;  /* 0x0000000000582947 */ /* 0x000fec0003800000 */
[C---:B------:R-:W-:Y:S01]  /*7d30*/  VIADD R3, R2.reuse, 0x40 ;  /* 0x0000004002037836 */ /* 0x040fe20000000000 */
[----:B------:R-:W-:Y:S01]  /*7d40*/  ULDC UR4, c[0x0][0xa8c] ;  /* 0x0002a30000047ab9 */ /* 0x000fe20000000800 */
[C---:B------:R-:W-:Y:S01]  /*7d50*/  VIADD R4, R2.reuse, 0x80 ;  /* 0x0000008002047836 */ /* 0x040fe20000000000 */
[----:B------:R-:W-:Y:S01]  /*7d60*/  ULDC.64 UR6, c[0x0][0xad8] ;  /* 0x0002b60000067ab9 */ /* 0x000fe20000000a00 */
[----:B------:R-:W-:Y:S01]  /*7d70*/  VIADD R10, R2, 0xc0 ;  /* 0x000000c0020a7836 */ /* 0x000fe20000000000 */
[----:B------:R-:W-:Y:S01]  /*7d80*/  ISETP.GE.AND P4, PT, R3, UR4, PT ;  /* 0x0000000403007c0c */ /* 0x000fe2000bf86270 */
[----:B------:R-:W-:Y:S01]  /*7d90*/  IMAD R3, R9, UR6, RZ ;  /* 0x0000000609037c24 */ /* 0x000fe2000f8e02ff */
[----:B------:R-:W-:Y:S01]  /*7da0*/  ISETP.GE.AND P5, PT, R4, UR4, PT ;  /* 0x0000000404007c0c */ /* 0x000fe2000bfa6270 */
[----:B------:R-:W-:Y:S01]  /*7db0*/  IMAD.MOV.U32 R4, RZ, RZ, R6 ;  /* 0x000000ffff047224 */ /* 0x000fe200078e0006 */
[----:B------:R-:W-:Y:S01]  /*7dc0*/  ISETP.GE.AND P3, PT, R2, UR4, PT ;  /* 0x0000000402007c0c */ /* 0x000fe2000bf66270 */
[----:B------:R-:W-:Y:S01]  /*7dd0*/  IMAD.MOV.U32 R5, RZ, RZ, R13 ;  /* 0x000000ffff057224 */ /* 0x000fe200078e000d */
[----:B------:R-:W-:Y:S01]  /*7de0*/  ISETP.GE.AND P6, PT, R10, UR4, PT ;  /* 0x000000040a007c0c */ /* 0x000fe2000bfc6270 */
[----:B------:R-:W-:-:S02]  /*7df0*/  IMAD R3, R8, UR7, R3 ;  /* 0x0000000708037c24 */ /* 0x000fc4000f8e0203 */
[----:B------:R-:W-:Y:S01]  /*7e00*/  IMAD.WIDE.U32 R4, R8, UR6, R4 ;  /* 0x0000000608047c25 */ /* 0x000fe2000f8e0004 */
[----:B------:R-:W-:-:S03]  /*7e10*/  ULDC.64 UR6, c[0x0][0xa80] ;  /* 0x0002a00000067ab9 */ /* 0x000fc60000000a00 */
[----:B------:R-:W-:Y:S01]  /*7e20*/  IMAD.IADD R3, R5, 0x1, R3 ;  /* 0x0000000105037824 */ /* 0x000fe200078e0203 */
[----:B------:R-:W-:-:S04]  /*7e30*/  LEA R14, P2, R4, UR6, 0x1 ;  /* 0x00000006040e7c11 */ /* 0x000fc8000f8408ff */
[----:B------:R-:W-:-:S05]  /*7e40*/  LEA.HI.X R15, R4, UR7, R3, 0x1, P2 ;  /* 0x00000007040f7c11 */ /* 0x000fca00090f0c03 */
[----:B------:R0:W-:Y:S04]  /*7e50*/  @!P3 STG.E.128 desc[UR40][R14.64], RZ ;  /* 0x000000ff0e00b986 */ /* 0x0001e8000c101d28 */
[----:B------:R0:W-:Y:S04]  /*7e60*/  @!P4 STG.E.128 desc[UR40][R14.64+0x80], RZ ;  /* 0x000080ff0e00c986 */ /* 0x0001e8000c101d28 */
[----:B------:R0:W-:Y:S04]  /*7e70*/  @!P5 STG.E.128 desc[UR40][R14.64+0x100], RZ ;  /* 0x000100ff0e00d986 */ /* 0x0001e8000c101d28 */
[----:B------:R0:W-:Y:S02]  /*7e80*/  @!P6 STG.E.128 desc[UR40][R14.64+0x180], RZ ;  /* 0x000180ff0e00e986 */ /* 0x0001e4000c101d28 */
.L_x_277:
[----:B------:R-:W-:Y:S05]  /*7e90*/  BSYNC B1 ;  /* 0x0000000000017941 */ /* 0x000fea0003800000 */
.L_x_276:
[----:B------:R-:W-:Y:S01]  /*7ea0*/  BSSY B1, `(.L_x_278) ;  /* 0x000001b000017945 */ /* 0x000fe20003800000 */
[----:B------:R-:W-:-:S03]  /*7eb0*/  ISETP.GE.AND P2, PT, R0, R11, PT ;  /* 0x0000000b0000720c */ /* 0x000fc60003f46270 */
[----:B------:R-:W-:Y:S10]  /*7ec0*/  @P1 BRA `(.L_x_279) ;  /* 0x0000000000601947 */ /* 0x000ff40003800000 */
        /* <DEDUP_REMOVED lines=20> */
[----:B------:R1:W-:Y:S04]  /*8010*/  @!P3 STG.E.128 desc[UR40][R10.64], RZ ;  /* 0x000000ff0a00b986 */ /* 0x0003e8000c101d28 */
[----:B------:R1:W-:Y:S04]  /*8020*/  @!P4 STG.E.128 desc[UR40][R10.64+0x80], RZ ;  /* 0x000080ff0a00c986 */ /* 0x0003e8000c101d28 */
[----:B------:R1:W-:Y:S04]  /*8030*/  @!P5 STG.E.128 desc[UR40][R10.64+0x100], RZ ;  /* 0x000100ff0a00d986 */ /* 0x0003e8000c101d28 */
[----:B------:R1:W-:Y:S02]  /*8040*/  @!P6 STG.E.128 desc[UR40][R10.64+0x180], RZ ;  /* 0x000180ff0a00e986 */ /* 0x0003e4000c101d28 */
.L_x_279:
[----:B------:R-:W-:Y:S05]  /*8050*/  BSYNC B1 ;  /* 0x0000000000017941 */ /* 0x000fea0003800000 */
.L_x_278:
        /* <DEDUP_REMOVED lines=14> */
[----:B-1----:R-:W-:Y:S02]  /*8140*/  VIADD R10, R2, 0xc0 ;  /* 0x000000c0020a7836 */ /* 0x002fe40000000000 */
        /* <DEDUP_REMOVED lines=11> */
.L_x_281:
[----:B------:R-:W-:Y:S05]  /*8200*/  BSYNC B1 ;  /* 0x0000000000017941 */ /* 0x000fea0003800000 */
.L_x_280:
[----:B------:R-:W-:Y:S05]  /*8210*/  @P2 BRA `(.L_x_272) ;  /* 0x0000000000602947 */ /* 0x000fea0003800000 */
[----:B------:R-:W-:Y:S01]  /*8220*/  IADD3 R3, P0, R8, 0x60, RZ ;  /* 0x0000006008037810 */ /* 0x000fe20007f1e0ff */
[C---:B------:R-:W-:Y:S01]  /*8230*/  VIADD R0, R2.reuse, 0x40 ;  /* 0x0000004002007836 */ /* 0x040fe20000000000 */
[----:B------:R-:W-:Y:S01]  /*8240*/  ULDC UR4, c[0x0][0xa8c] ;  /* 0x0002a30000047ab9 */ /* 0x000fe20000000800 */
[----:B------:R-:W-:Y:S01]  /*8250*/  ULDC.64 UR6, c[0x0][0xad8] ;  /* 0x0002b60000067ab9 */ /* 0x000fe20000000a00 */
[----:B------:R-:W-:Y:S01]  /*8260*/  IMAD.MOV.U32 R4, RZ, RZ, R6 ;  /* 0x000000ffff047224 */ /* 0x000fe200078e0006 */
[----:B------:R-:W-:Y:S01]  /*8270*/  ISETP.GE.AND P1, PT, R2, UR4, PT ;  /* 0x0000000402007c0c */ /* 0x000fe2000bf26270 */
[----:B------:R-:W-:Y:S01]  /*8280*/  IMAD.X R8, RZ, RZ, R9, P0 ;  /* 0x000000ffff087224 */ /* 0x000fe200000e0609 */
[----:B------:R-:W-:Y:S01]  /*8290*/  ISETP.GE.AND P2, PT, R0, UR4, PT ;  /* 0x0000000400007c0c */ /* 0x000fe2000bf46270 */
[----:B------:R-:W-:Y:S02]  /*82a0*/  IMAD.MOV.U32 R5, RZ, RZ, R13 ;  /* 0x000000ffff057224 */ /* 0x000fe400078e000d */
[----:B------:R-:W-:-:S02]  /*82b0*/  VIADD R6, R2, 0x80 ;  /* 0x0000008002067836 */ /* 0x000fc40000000000 */
[----:B------:R-:W-:Y:S02]  /*82c0*/  IMAD R8, R8, UR6, RZ ;  /* 0x0000000608087c24 */ /* 0x000fe4000f8e02ff */
[----:B------:R-:W-:Y:S01]  /*82d0*/  VIADD R0, R2, 0xc0 ;  /* 0x000000c002007836 */ /* 0x000fe20000000000 */
[----:B------:R-:W-:Y:S01]  /*82e0*/  ISETP.GE.AND P3, PT, R6, UR4, PT ;  /* 0x0000000406007c0c */ /* 0x000fe2000bf66270 */
        /* <DEDUP_REMOVED lines=11> */
.L_x_272:
[----:B------:R-:W-:Y:S05]  /*83a0*/  BSYNC B0 ;  /* 0x0000000000007941 */ /* 0x000fea0003800000 */
.L_x_263:
[----:B------:R-:W-:Y:S02]  /*83b0*/  ULDC UR4, c[0x0][0xc14] ;  /* 0x0003050000047ab9 */ /* 0x000fe40000000800 */
[----:B------:R-:W-:-:S13]  /*83c0*/  ISETP.GE.AND P0, PT, R43, UR4, PT ;  /* 0x000000042b007c0c */ /* 0x000fda000bf06270 */
[----:B------:R-:W-:Y:S05]  /*83d0*/  @!P0 BRA `(.L_x_282) ;  /* 0xffffff8800648947 */ /* 0x000fea000383ffff */
[----:B------:R-:W-:Y:S05]  /*83e0*/  EXIT ;  /* 0x000000000000794d */ /* 0x000fea0003800000 */
.L_x_239:
[----:B------:R-:W-:-:S08]  /*83f0*/  NOP ;  /* 0x0000000000007918 */ /* 0x000fd00000000000 */
[----:B------:R-:W0:-:S00]  /*8400*/  USETMAXREG.DEALLOC.CTAPOOL 0x18 ;  /* 0x00000018000079c8 */ /* 0x000e0000080e0500 */
[----:B0-----:R-:W-:-:S06]  /*8410*/  LOP3.LUT R0, R0, 0x3, RZ, 0xc0, !PT ;  /* 0x0000000300007812 */ /* 0x001fcc00078ec0ff */
[----:B------:R-:W0:Y:S02]  /*8420*/  SHFL.IDX PT, R0, R0, RZ, 0x1f ;  /* 0x00001fff00007589 */ /* 0x000e2400000e0000 */
[----:B0-----:R-:W-:-:S13]  /*8430*/  ISETP.NE.AND P0, PT, R0, RZ, PT ;  /* 0x000000ff0000720c */ /* 0x001fda0003f05270 */
[----:B------:R-:W-:Y:S05]  /*8440*/  @P0 EXIT ;  /* 0x000000000000094d */ /* 0x000fea0003800000 */
[----:B------:R-:W0:Y:S01]  /*8450*/  S2R R2, SR_TID.X ;  /* 0x0000000000027919 */ /* 0x000e220000002100 */
[----:B------:R-:W-:Y:S01]  /*8460*/  LOP3.LUT R4, R4, 0xffffffdf, RZ, 0xc0, !PT ;  /* 0xffffffdf04047812 */ /* 0x000fe200078ec0ff */
[----:B------:R-:W-:Y:S01]  /*8470*/  ULDC UR5, c[0x0][0xc14] ;  /* 0x0003050000057ab9 */ /* 0x000fe20000000800 */
[----:B------:R-:W-:Y:S01]  /*8480*/  IMAD.MOV.U32 R0, RZ, RZ, RZ ;  /* 0x000000ffff007224 */ /* 0x000fe200078e00ff */
[----:B------:R-:W1:Y:S01]  /*8490*/  S2UR UR6, SR_CTAID.X ;  /* 0x00000000000679c3 */ /* 0x000e620000002500 */
[----:B------:R-:W-:Y:S01]  /*84a0*/  ULDC UR4, c[0x0][0xc10] ;  /* 0x0003040000047ab9 */ /* 0x000fe20000000800 */
[----:B0-----:R-:W-:-:S04]  /*84b0*/  LOP3.LUT R8, R2, 0x1f, RZ, 0xc0, !PT ;  /* 0x0000001f02087812 */ /* 0x001fc800078ec0ff */
[----:B------:R-:W-:-:S13]  /*84c0*/  ISETP.NE.AND P0, PT, R8, 0x1f, PT ;  /* 0x0000001f0800780c */ /* 0x000fda0003f05270 */
[----:B------:R-:W-:Y:S02]  /*84d0*/  @P0 LOP3.LUT R4, R4, 0x20, RZ, 0xfc, !PT ;  /* 0x0000002004040812 */ /* 0x000fe400078efcff */
[----:B------:R-:W-:-:S13]  /*84e0*/  ISETP.GE.OR P0, PT, R8, UR5, !P0 ;  /* 0x0000000508007c0c */ /* 0x000fda000c706670 */
[----:B------:R-:W0:Y:S02]  /*84f0*/  @!P0 LDC.64 R2, c[0x0][0xc58] ;  /* 0x00031600ff028b82 */ /* 0x000e240000000a00 */
[----:B0-----:R-:W-:-:S05]  /*8500*/  @!P0 IMAD.WIDE.U32 R2, R8, 0x4, R2 ;  /* 0x0000000408028825 */ /* 0x001fca00078e0002 */
[----:B------:R-:W2:Y:S01]  /*8510*/  @!P0 LDG.E R0, desc[UR40][R2.64] ;  /* 0x0000002802008981 */ /* 0x000ea2000c1e1900 */
[C---:B------:R-:W-:Y:S01]  /*8520*/  ISETP.NE.AND P1, PT, R8.reuse, RZ, PT ;  /* 0x000000ff0800720c */ /* 0x040fe20003f25270 */
[----:B------:R-:W-:Y:S01]  /*8530*/  IMAD.MOV.U32 R16, RZ, RZ, RZ ;  /* 0x000000ffff107224 */ /* 0x000fe200078e00ff */
[----:B------:R-:W-:Y:S01]  /*8540*/  ISETP.GE.U32.AND P0, PT, R8, 0x2, PT ;  /* 0x000000020800780c */ /* 0x000fe20003f06070 */
[----:B------:R-:W-:Y:S01]  /*8550*/  IMAD.MOV.U32 R19, RZ, RZ, RZ ;  /* 0x000000ffff137224 */ /* 0x000fe200078e00ff */
[----:B------:R-:W-:-:S09]  /*8560*/  LOP3.LUT R4, R4, 0xfffffffe, RZ, 0xc0, !PT ;  /* 0xfffffffe04047812 */ /* 0x000fd200078ec0ff */
[----:B------:R-:W-:-:S04]  /*8570*/  @P1 LOP3.LUT R4, R4, 0x1, RZ, 0xfc, !PT ;  /* 0x0000000104041812 */ /* 0x000fc800078efcff */
[----:B------:R-:W-:-:S04]  /*8580*/  LOP3.LUT R4, R4, 0xffffffef, RZ, 0xc0, !PT ;  /* 0xffffffef04047812 */ /* 0x000fc800078ec0ff */
[----:B------:R-:W-:-:S04]  /*8590*/  @P0 LOP3.LUT R4, R4, 0x10, RZ, 0xfc, !PT ;  /* 0x0000001004040812 */ /* 0x000fc800078efcff */
[----:B------:R-:W-:Y:S01]  /*85a0*/  LOP3.LUT R4, R4, 0xfffffff7, RZ, 0xc0, !PT ;  /* 0xfffffff704047812 */ /* 0x000fe200078ec0ff */
[----:B--2---:R-:W0:Y:S02]  /*85b0*/  SHFL.UP PT, R5, R0, 0x1, RZ ;  /* 0x0420000000057989 */ /* 0x004e2400000e00ff */
[----:B0-----:R-:W-:-:S05]  /*85c0*/  SEL R5, R5, RZ, P1 ;  /* 0x000000ff05057207 */ /* 0x001fca0000800000 */
[----:B------:R-:W-:-:S05]  /*85d0*/  IMAD.IADD R5, R0, 0x1, R5 ;  /* 0x0000000100057824 */ /* 0x000fca00078e0205 */
[----:B------:R-:W0:Y:S02]  /*85e0*/  SHFL.UP PT, R6, R5, 0x2, RZ ;  /* 0x0440000005067989 */ /* 0x000e2400000e00ff */
[----:B0-----:R-:W-:Y:S02]  /*85f0*/  SEL R6, R6, RZ, P0 ;  /* 0x000000ff06067207 */ /* 0x001fe40000000000 */
[----:B------:R-:W-:-:S03]  /*8600*/  ISETP.GE.U32.AND P0, PT, R8, 0x4, PT ;  /* 0x000000040800780c */ /* 0x000fc60003f06070 */
[----:B------:R-:W-:-:S05]  /*8610*/  IMAD.IADD R6, R5, 0x1, R6 ;  /* 0x0000000105067824 */ /* 0x000fca00078e0206 */
[----:B------:R-:W0:Y:S05]  /*8620*/  SHFL.UP PT, R7, R6, 0x4, RZ ;  /* 0x0480000006077989 */ /* 0x000e2a00000e00ff */
[----:B------:R-:W-:-:S04]  /*8630*/  @P0 LOP3.LUT R4, R4, 0x8, RZ, 0xfc, !PT ;  /* 0x0000000804040812 */ /* 0x000fc800078efcff */
[----:B------:R-:W-:Y:S02]  /*8640*/  LOP3.LUT R4, R4, 0xfffffffb, RZ, 0xc0, !PT ;  /* 0xfffffffb04047812 */ /* 0x000fe400078ec0ff */
        /* <DEDUP_REMOVED lines=10> */
[----:B------:R-:W-:Y:S02]  /*86f0*/  @P0 LOP3.LUT R4, R4, 0x2, RZ, 0xfc, !PT ;  /* 0x0000000204040812 */ /* 0x000fe400078efcff */
[----:B0-----:R-:W-:-:S05]  /*8700*/  SEL R2, R2, RZ, P0 ;  /* 0x000000ff02027207 */ /* 0x001fca0000000000 */
[----:B------:R-:W-:-:S05]  /*8710*/  IMAD.IADD R2, R3, 0x1, R2 ;  /* 0x0000000103027824 */ /* 0x000fca00078e0202 */
[----:B------:R-:W0:Y:S02]  /*8720*/  SHFL.IDX PT, R5, R2, 0x1f, 0x1f ;  /* 0x03e01f0002057f89 */ /* 0x000e2400000e0000 */
[----:B0-----:R-:W-:-:S04]  /*8730*/  IMAD R5, R5, UR4, RZ ;  /* 0x0000000405057c24 */ /* 0x001fc8000f8e02ff */
[----:B------:R-:W-:Y:S01]  /*8740*/  IMAD.MOV.U32 R6, RZ, RZ, R5 ;  /* 0x000000ffff067224 */ /* 0x000fe200078e0005 */
[----:B-1----:R-:W-:-:S13]  /*8750*/  ISETP.GT.AND P0, PT, R5, UR6, PT ;  /* 0x0000000605007c0c */ /* 0x002fda000bf04270 */
[----:B------:R-:W-:Y:S05]  /*8760*/  @P0 BRA `(.L_x_283) ;  /* 0x0000000000c00947 */ /* 0x000fea0003800000 */
[----:B------:R-:W-:Y:S01]  /*8770*/  IMAD.MOV.U32 R5, RZ, RZ, R6 ;  /* 0x000000ffff057224 */ /* 0x000fe200078e0006 */
[----:B------:R-:W-:Y:S01]  /*8780*/  ULDC UR5, c[0x0][0xc14] ;  /* 0x0003050000057ab9 */ /* 0x000fe20000000800 */
[----:B------:R-:W-:Y:S01]  /*8790*/  IMAD.MOV.U32 R19, RZ, RZ, RZ ;  /* 0x000000ffff137224 */ /* 0x000fe200078e00ff */
[----:B------:R-:W-:Y:S01]  /*87a0*/  ULDC UR7, c[0x0][0xc14] ;  /* 0x0003050000077ab9 */ /* 0x000fe20000000800 */
[----:B------:R-:W-:-:S05]  /*87b0*/  ULDC UR4, c[0x0][0xc10] ;  /* 0x0003040000047ab9 */ /* 0x000fca0000000800 */
.L_x_287:
[----:B------:R-:W-:Y:S02]  /*87c0*/  VIADD R0, R19, 0x1f ;  /* 0x0000001f13007836 */ /* 0x000fe40000000000 */
[----:B------:R-:W-:-:S03]  /*87d0*/  IMAD.U32 R19, RZ, RZ, UR7 ;  /* 0x00000007ff137e24 */ /* 0x000fc6000f8e00ff */
[----:B------:R-:W-:-:S13]  /*87e0*/  ISETP.GE.AND P0, PT, R0, UR5, PT ;  /* 0x0000000500007c0c */ /* 0x000fda000bf06270 */
[----:B------:R-:W-:Y:S05]  /*87f0*/  @P0 BRA `(.L_x_284) ;  /* 0x0000000400400947 */ /* 0x000fea0003800000 */
[----:B------:R-:W0:Y:S01]  /*8800*/  S2R R2, SR_TID.X ;  /* 0x0000000000027919 */ /* 0x000e220000002100 */
[----:B------:R-:W-:Y:S01]  /*8810*/  IMAD.MOV.U32 R19, RZ, RZ, R0 ;  /* 0x000000ffff137224 */ /* 0x000fe200078e0000 */
[----:B------:R-:W-:Y:S01]  /*8820*/  BSSY B0, `(.L_x_285) ;  /* 0x000000a000007945 */ /* 0x000fe20003800000 */
[----:B------:R-:W-:Y:S01]  /*8830*/  IMAD.MOV.U32 R0, RZ, RZ, RZ ;  /* 0x000000ffff007224 */ /* 0x000fe200078e00ff */
[----:B0-----:R-:W-:-:S04]  /*8840*/  LOP3.LUT R8, R2, 0x1f, RZ, 0xc0, !PT ;  /* 0x0000001f02087812 */ /* 0x001fc800078ec0ff */
[C---:B------:R-:W-:Y:S01]  /*8850*/  ISETP.NE.AND P1, PT, R8.reuse, 0x1f, PT ;  /* 0x0000001f0800780c */ /* 0x040fe20003f25270 */
[----:B------:R-:W-:-:S05]  /*8860*/  IMAD.IADD R7, R8, 0x1, R19 ;  /* 0x0000000108077824 */ /* 0x000fca00078e0213 */
[----:B------:R-:W-:-:S13]  /*8870*/  ISETP.GE.OR P0, PT, R7, UR5, !P1 ;  /* 0x0000000507007c0c */ /* 0x000fda000cf06670 */
[----:B------:R-:W-:Y:S05]  /*8880*/  @P0 BRA `(.L_x_286) ;  /* 0x00000000000c0947 */ /* 0x000fea0003800000 */
[----:B------:R-:W0:Y:S02]  /*8890*/  LDC.64 R2, c[0x0][0xc58] ;  /* 0x00031600ff027b82 */ /* 0x000e240000000a00 */
[----:B0-----:R-:W-:-:S05]  /*88a0*/  IMAD.WIDE R2, R7, 0x4, R2 ;  /* 0x0000000407027825 */ /* 0x001fca00078e0202 */
[----:B------:R0:W5:Y:S02]  /*88b0*/  LDG.E R0, desc[UR40][R2.64] ;  /* 0x0000002802007981 */ /* 0x000164000c1e1900 */
.L_x_286:
[----:B------:R-:W-:Y:S05]  /*88c0*/  BSYNC B0 ;  /* 0x0000000000007941 */ /* 0x000fea0003800000 */
.L_x_285:
[----:B0----5:R-:W0:Y:S01]  /*88d0*/  SHFL.UP PT, R2, R0, 0x1, RZ ;  /* 0x0420000000027989 */ /* 0x021e2200000e00ff */
[C---:B------:R-:W-:Y:S02]  /*88e0*/  ISETP.NE.AND P0, PT, R8.reuse, RZ, PT ;  /* 0x000000ff0800720c */ /* 0x040fe40003f05270 */
[----:B------:R-:W-:Y:S02]  /*88f0*/  ISETP.GE.U32.AND P1, PT, R8, 0x2, PT ;  /* 0x000000020800780c */ /* 0x000fe40003f26070 */
[----:B0-----:R-:W-:Y:S02]  /*8900*/  SEL R3, R2, RZ, P0 ;  /* 0x000000ff02037207 */ /* 0x001fe40000000000 */
[----:B------:R-:W-:-:S03]  /*8910*/  ISETP.GE.U32.AND P0, PT, R8, 0x4, PT ;  /* 0x000000040800780c */ /* 0x000fc60003f06070 */
[----:B------:R-:W-:-:S05]  /*8920*/  IMAD.IADD R3, R0, 0x1, R3 ;  /* 0x0000000100037824 */ /* 0x000fca00078e0203 */
[----:B------:R-:W0:Y:S02]  /*8930*/  SHFL.UP PT, R2, R3, 0x2, RZ ;  /* 0x0440000003027989 */ /* 0x000e2400000e00ff */
        /* <DEDUP_REMOVED lines=8> */
[----:B0-----:R-:W-:-:S05]  /*89c0*/  SEL R6, R6, RZ, P1 ;  /* 0x000000ff06067207 */ /* 0x001fca0000800000 */
[----:B------:R-:W-:-:S05]  /*89d0*/  IMAD.IADD R6, R7, 0x1, R6 ;  /* 0x0000000107067824 */ /* 0x000fca00078e0206 */
[----:B------:R-:W0:Y:S02]  /*89e0*/  SHFL.UP PT, R8, R6, 0x10, RZ ;  /* 0x0600000006087989 */ /* 0x000e2400000e00ff */
[----:B0-----:R-:W-:-:S05]  /*89f0*/  SEL R9, R8, RZ, P0 ;  /* 0x000000ff08097207 */ /* 0x001fca0000000000 */
[----:B------:R-:W-:-:S05]  /*8a00*/  IMAD.IADD R9, R6, 0x1, R9 ;  /* 0x0000000106097824 */ /* 0x000fca00078e0209 */
[----:B------:R-:W0:Y:S02]  /*8a10*/  SHFL.IDX PT, R3, R9, 0x1f, 0x1f ;  /* 0x03e01f0009037f89 */ /* 0x000e2400000e0000 */
[----:B0-----:R-:W-:-:S04]  /*8a20*/  IMAD R6, R3, UR4, RZ ;  /* 0x0000000403067c24 */ /* 0x001fc8000f8e02ff */
[----:B------:R-:W-:-:S05]  /*8a30*/  IMAD.IADD R5, R6, 0x1, R5 ;  /* 0x0000000106057824 */ /* 0x000fca00078e0205 */
[----:B------:R-:W-:-:S13]  /*8a40*/  ISETP.GT.AND P0, PT, R5, UR6, PT ;  /* 0x0000000605007c0c */ /* 0x000fda000bf04270 */
[----:B------:R-:W-:Y:S05]  /*8a50*/  @!P0 BRA `(.L_x_287) ;  /* 0xfffffffc00588947 */ /* 0x000fea000383ffff */
[----:B------:R-:W-:-:S07]  /*8a60*/  IMAD.MOV.U32 R2, RZ, RZ, R9 ;  /* 0x000000ffff027224 */ /* 0x000fce00078e0009 */
.L_x_283:
[----:B------:R-:W-:-:S04]  /*8a70*/  IMAD.IADD R7, R5, 0x1, -R6 ;  /* 0x0000000105077824 */ /* 0x000fc800078e0a06 */
[----:B------:R-:W-:-:S05]  /*8a80*/  IMAD R3, R2, UR4, R7 ;  /* 0x0000000402037c24 */ /* 0x000fca000f8e0207 */
[----:B------:R-:W-:-:S13]  /*8a90*/  ISETP.GT.AND P0, PT, R3, UR6, PT ;  /* 0x0000000603007c0c */ /* 0x000fda000bf04270 */
[----:B------:R-:W-:-:S04]  /*8aa0*/  VOTE.ANY R8, PT, !P0 ;  /* 0x0000000000087806 */ /* 0x000fc800040e0100 */
[----:B------:R-:W0:Y:S01]  /*8ab0*/  POPC R5, R8 ;  /* 0x0000000800057309 */ /* 0x000e220000000000 */
[----:B------:R-:W-:Y:S01]  /*8ac0*/  ISETP.NE.AND P0, PT, R8, RZ, PT ;  /* 0x000000ff0800720c */ /* 0x000fe20003f05270 */
[----:B0-----:R-:W0:Y:S02]  /*8ad0*/  SHFL.IDX PT, R0, R0, R5, 0x1f ;  /* 0x00001f0500007589 */ /* 0x001e2400000e0000 */
[----:B0-----:R-:W-:-:S04]  /*8ae0*/  IABS R6, R0 ;  /* 0x0000000000067213 */ /* 0x001fc80000000000 */
[----:B------:R-:W0:Y:S08]  /*8af0*/  I2F.RP R9, R6 ;  /* 0x0000000600097306 */ /* 0x000e300000209400 */
[----:B0-----:R-:W0:Y:S02]  /*8b00*/  MUFU.RCP R9, R9 ;  /* 0x0000000900097308 */ /* 0x001e240000001000 */
[----:B0-----:R-:W-:-:S06]  /*8b10*/  VIADD R3, R9, 0xffffffe ;  /* 0x0ffffffe09037836 */ /* 0x001fcc0000000000 */
[----:B------:R-:W0:Y:S02]  /*8b20*/  F2I.FTZ.U32.TRUNC.NTZ R3, R3 ;  /* 0x0000000300037305 */ /* 0x000e24000021f000 */
[----:B0-----:R-:W-:Y:S01]  /*8b30*/  IMAD.MOV R11, RZ, RZ, -R3 ;  /* 0x000000ffff0b7224 */ /* 0x001fe200078e0a03 */
[----:B------:R-:W-:Y:S06]  /*8b40*/  @!P0 BRA `(.L_x_288) ;  /* 0x0000000000088947 */ /* 0x000fec0003800000 */
[----:B------:R-:W-:-:S05]  /*8b50*/  VIADD R9, R5, 0xffffffff ;  /* 0xffffffff05097836 */ /* 0x000fca0000000000 */
[----:B------:R0:W1:Y:S02]  /*8b60*/  SHFL.IDX PT, R16, R2, R9, 0x1f ;  /* 0x00001f0902107589 */ /* 0x00006400000e0000 */
.L_x_288:
[----:B-1----:R-:W-:Y:S02]  /*8b70*/  IMAD R16, R16, UR4, R7 ;  /* 0x0000000410107c24 */ /* 0x002fe4000f8e0207 */
[----:B------:R-:W-:Y:S02]  /*8b80*/  IMAD R7, R11, R6, RZ ;  /* 0x000000060b077224 */ /* 0x000fe400078e02ff */
[----:B0-----:R-:W-:Y:S01]  /*8b90*/  IMAD.MOV.U32 R2, RZ, RZ, RZ ;  /* 0x000000ffff027224 */ /* 0x001fe200078e00ff */
[----:B------:R-:W-:Y:S01]  /*8ba0*/  IADD3 R9, -R16, UR6, RZ ;  /* 0x0000000610097c10 */ /* 0x000fe2000fffe1ff */
[----:B------:R-:W-:Y:S02]  /*8bb0*/  IMAD.IADD R19, R5, 0x1, R19 ;  /* 0x0000000105137824 */ /* 0x000fe400078e0213 */
[----:B------:R-:W-:Y:S01]  /*8bc0*/  IMAD.HI.U32 R2, R3, R7, R2 ;  /* 0x0000000703027227 */ /* 0x000fe200078e0002 */
[----:B------:R-:W-:Y:S02]  /*8bd0*/  IABS R7, R0 ;  /* 0x0000000000077213 */ /* 0x000fe40000000000 */
[----:B------:R-:W-:-:S03]  /*8be0*/  IABS R3, R9 ;  /* 0x0000000900037213 */ /* 0x000fc60000000000 */
[----:B------:R-:W-:Y:S02]  /*8bf0*/  IMAD.MOV R7, RZ, RZ, -R7 ;  /* 0x000000ffff077224 */ /* 0x000fe400078e0a07 */
[----:B------:R-:W-:-:S04]  /*8c00*/  IMAD.HI.U32 R2, R2, R3, RZ ;  /* 0x0000000302027227 */ /* 0x000fc800078e00ff */
[----:B------:R-:W-:-:S05]  /*8c10*/  IMAD R3, R2, R7, R3 ;  /* 0x0000000702037224 */ /* 0x000fca00078e0203 */
[----:B------:R-:W-:-:S13]  /*8c20*/  ISETP.GT.U32.AND P0, PT, R6, R3, PT ;  /* 0x000000030600720c */ /* 0x000fda0003f04070 */
[----:B------:R-:W-:Y:S02]  /*8c30*/  @!P0 IMAD.IADD R3, R3, 0x1, -R6 ;  /* 0x0000000103038824 */ /* 0x000fe400078e0a06 */
[----:B------:R-:W-:-:S03]  /*8c40*/  @!P0 VIADD R2, R2, 0x1 ;  /* 0x0000000102028836 */ /* 0x000fc60000000000 */
[----:B------:R-:W-:Y:S02]  /*8c50*/  ISETP.GE.U32.AND P0, PT, R3, R6, PT ;  /* 0x000000060300720c */ /* 0x000fe40003f06070 */
[----:B------:R-:W-:-:S11]  /*8c60*/  LOP3.LUT R3, R9, R0, RZ, 0x3c, !PT ;  /* 0x0000000009037212 */ /* 0x000fd600078e3cff */
[----:B------:R-:W-:Y:S01]  /*8c70*/  @P0 VIADD R2, R2, 0x1 ;  /* 0x0000000102020836 */ /* 0x000fe20000000000 */
[----:B------:R-:W-:-:S13]  /*8c80*/  ISETP.GE.AND P0, PT, R3, RZ, PT ;  /* 0x000000ff0300720c */ /* 0x000fda0003f06270 */
[----:B------:R-:W-:Y:S01]  /*8c90*/  @!P0 IMAD.MOV R2, RZ, RZ, -R2 ;  /* 0x000000ffff028224 */ /* 0x000fe200078e0a02 */
[----:B------:R-:W-:-:S13]  /*8ca0*/  ISETP.NE.AND P0, PT, R0, RZ, PT ;  /* 0x000000ff0000720c */ /* 0x000fda0003f05270 */
[----:B------:R-:W-:-:S05]  /*8cb0*/  @!P0 LOP3.LUT R2, RZ, R0, RZ, 0x33, !PT ;  /* 0x00000000ff028212 */ /* 0x000fca00078e33ff */
[--C-:B------:R-:W-:Y:S02]  /*8cc0*/  IMAD.MOV R17, RZ, RZ, -R2.reuse ;  /* 0x000000ffff117224 */ /* 0x100fe400078e0a02 */
[----:B------:R-:W-:Y:S02]  /*8cd0*/  IMAD.MOV.U32 R18, RZ, RZ, R2 ;  /* 0x000000ffff127224 */ /* 0x000fe400078e0002 */
[----:B------:R-:W-:Y:S01]  /*8ce0*/  IMAD R17, R0, R17, R9 ;  /* 0x0000001100117224 */ /* 0x000fe200078e0209 */
[----:B------:R-:W-:Y:S06]  /*8cf0*/  BRA `(.L_x_289) ;  /* 0x00000000000c7947 */ /* 0x000fec0003800000 */
.L_x_284:
[----:B------:R-:W-:Y:S02]  /*8d00*/  IMAD.MOV.U32 R17, RZ, RZ, RZ ;  /* 0x000000ffff117224 */ /* 0x000fe400078e00ff */
[----:B------:R-:W-:Y:S02]  /*8d10*/  IMAD.U32 R16, RZ, RZ, UR6 ;  /* 0x00000006ff107e24 */ /* 0x000fe4000f8e00ff */
[----:B------:R-:W-:-:S07]  /*8d20*/  IMAD.MOV.U32 R18, RZ, RZ, RZ ;  /* 0x000000ffff127224 */ /* 0x000fce00078e00ff */
.L_x_289:
[----:B------:R-:W0:Y:S01]  /*8d30*/  S2R R0, SR_TID.X ;  /* 0x0000000000007919 */ /* 0x000e220000002100 */
[----:B------:R-:W-:Y:S01]  /*8d40*/  STL [R1+0x24], RZ ;  /* 0x000024ff01007387 */ /* 0x000fe20000100800 */
[----:B0-----:R-:W-:-:S04]  /*8d50*/  LOP3.LUT R0, R0, 0x1f, RZ, 0xc0, !PT ;  /* 0x0000001f00007812 */ /* 0x001fc800078ec0ff */
[----:B------:R-:W-:-:S13]  /*8d60*/  ISETP.NE.AND P0, PT, R0, RZ, PT ;  /* 0x000000ff0000720c */ /* 0x000fda0003f05270 */
[----:B------:R-:W0:Y:S01]  /*8d70*/  @!P0 S2R R3, SR_CgaCtaId ;  /* 0x0000000000038919 */ /* 0x000e220000008800 */
[----:B------:R-:W-:-:S04]  /*8d80*/  @!P0 MOV R0, 0x400 ;  /* 0x0000040000008802 */ /* 0x000fc80000000f00 */
[----:B0-----:R-:W-:-:S05]  /*8d90*/  @!P0 LEA R0, R3, R0, 0x18 ;  /* 0x0000000003008211 */ /* 0x001fca00078ec0ff */
[----:B------:R0:W-:Y:S01]  /*8da0*/  @!P0 STS.128 [R0+0x228d0], R16 ;  /* 0x0228d01000008388 */ /* 0x0001e20000000c00 */
[----:B------:R-:W-:Y:S06]  /*8db0*/  BAR.ARV 0x5, 0x120 ;  /* 0x0144800000007b1d */ /* 0x000fec0000002000 */
[----:B------:R-:W-:Y:S01]  /*8dc0*/  ISETP.GE.AND P0, PT, R19, UR5, PT ;  /* 0x0000000513007c0c */ /* 0x000fe2000bf06270 */
[----:B0-----:R-:W-:-:S05]  /*8dd0*/  IMAD.MOV.U32 R0, RZ, RZ, 0x1 ;  /* 0x00000001ff007424 */ /* 0x001fca00078e00ff */
[----:B------:R0:W-:Y:S04]  /*8de0*/  STL [R1+0x4], R0 ;  /* 0x0000040001007387 */ /* 0x0001e80000100800 */
[----:B------:R0:W-:Y:S03]  /*8df0*/  STL [R1], RZ ;  /* 0x000000ff01007387 */ /* 0x0001e60000100800 */
[----:B------:R-:W-:Y:S05]  /*8e00*/  @P0 BRA `(.L_x_290) ;  /* 0x0000003800380947 */ /* 0x000fea0003800000 */
[----:B0-----:R-:W-:Y:S01]  /*8e10*/  IMAD.MOV.U32 R0, RZ, RZ, 0x1 ;  /* 0x00000001ff007424 */ /* 0x001fe200078e00ff */
[----:B------:R0:W-:Y:S01]  /*8e20*/  STL [R1], RZ ;  /* 0x000000ff01007387 */ /* 0x0001e20000100800 */
[----:B------:R-:W-:Y:S01]  /*8e30*/  ULDC UR37, c[0x0][0xc] ;  /* 0x0000030000257ab9 */ /* 0x000fe20000000800 */
[----:B------:R-:W-:Y:S02]  /*8e40*/  ULDC.64 UR38, c[0x0][0x198] ;  /* 0x0000660000267ab9 */ /* 0x000fe40000000a00 */
[----:B------:R0:W-:Y:S04]  /*8e50*/  STL [R1+0x4], R0 ;  /* 0x0000040001007387 */ /* 0x0001e80000100800 */
[----:B------:R0:W-:Y:S02]  /*8e60*/  STL [R1+0x24], RZ ;  /* 0x000024ff01007387 */ /* 0x0001e40000100800 */
.L_x_353:
[----:B-12---:R-:W1:Y:S02]  /*8e70*/  LDC.64 R2, c[0x0][0xc60] ;  /* 0x00031800ff027b82 */ /* 0x006e640000000a00 */
[----:B-1----:R-:W-:-:S05]  /*8e80*/  IMAD.WIDE R2, R19, 0x4, R2 ;  /* 0x0000000413027825 */ /* 0x002fca00078e0202 */
[----:B------:R-:W2:Y:S01]  /*8e90*/  LDG.E R5, desc[UR40][R2.64] ;  /* 0x0000002802057981 */ /* 0x000ea2000c1e1900 */
[----:B------:R-:W-:Y:S05]  /*8ea0*/  YIELD ;  /* 0x0000000000007946 */ /* 0x000fea0003800000 */
[----:B------:R-:W-:Y:S01]  /*8eb0*/  ULDC.64 UR4, c[0x0][0xa28] ;  /* 0x00028a0000047ab9 */ /* 0x000fe20000000a00 */
[----:B0-----:R-:W-:Y:S01]  /*8ec0*/  IMAD.MOV.U32 R0, RZ, RZ, RZ ;  /* 0x000000ffff007224 */ /* 0x001fe200078e00ff */
[----:B------:R-:W-:-:S04]  /*8ed0*/  ISETP.NE.U32.AND P0, PT, RZ, UR4, PT ;  /* 0x00000004ff007c0c */ /* 0x000fc8000bf05070 */
[----:B------:R-:W-:Y:S01]  /*8ee0*/  ISETP.NE.AND.EX P0, PT, RZ, UR5, PT, P0 ;  /* 0x00000005ff007c0c */ /* 0x000fe2000bf05300 */
[----:B------:R-:W-:Y:S01]  /*8ef0*/  IMAD.MOV.U32 R6, RZ, RZ, RZ ;  /* 0x000000ffff067224 */ /* 0x000fe200078e00ff */
[----:B--2---:R-:W-:Y:S01]  /*8f00*/  SHF.R.S32.HI R4, RZ, 0x1f, R5 ;  /* 0x0000001fff047819 */ /* 0x004fe20000011405 */
[----:B------:R-:W-:-:S10]  /*8f10*/  IMAD.SHL.U32 R7, R5, 0x4, RZ ;  /* 0x0000000405077824 */ /* 0x000fd400078e00ff */
[C---:B------:R-:W-:Y:S01]  /*8f20*/  @P0 LEA R2, P1, R5.reuse, UR4, 0x2 ;  /* 0x0000000405020c11 */ /* 0x040fe2000f8210ff */
[----:B------:R-:W-:Y:S03]  /*8f30*/  STL [R1+0x10], R5 ;  /* 0x0000100501007387 */ /* 0x000fe60000100800 */
[----:B------:R-:W-:Y:S01]  /*8f40*/  @P0 LEA.HI.X R3, R5, UR5, R4, 0x2, P1 ;  /* 0x0000000505030c11 */ /* 0x000fe200088f1404 */
[----:B------:R-:W-:-:S04]  /*8f50*/  ULDC.64 UR4, c[0x0][0xa00] ;  /* 0x0002800000047ab9 */ /* 0x000fc80000000a00 */
[----:B------:R0:W5:Y:S01]  /*8f60*/  @P0 LDG.E R0, desc[UR40][R2.64] ;  /* 0x0000002802000981 */ /* 0x000162000c1e1900 */
[----:B------:R-:W-:-:S04]  /*8f70*/  ISETP.NE.U32.AND P0, PT, RZ, UR4, PT ;  /* 0x00000004ff007c0c */ /* 0x000fc8000bf05070 */
[----:B------:R-:W-:-:S13]  /*8f80*/  ISETP.NE.AND.EX P0, PT, RZ, UR5, PT, P0 ;  /* 0x00000005ff007c0c */ /* 0x000fda000bf05300 */
[----:B0-----:R-:W-:-:S04]  /*8f90*/  @P0 LEA R2, P1, R5, UR4, 0x2 ;  /* 0x0000000405020c11 */ /* 0x001fc8000f8210ff */
[----:B------:R-:W-:Y:S01]  /*8fa0*/  @P0 LEA.HI.X R3, R5, UR5, R4, 0x2, P1 ;  /* 0x0000000505030c11 */ /* 0x000fe200088f1404 */
[----:B------:R-:W-:-:S04]  /*8fb0*/  ULDC.64 UR4, c[0x0][0xa20] ;  /* 0x0002880000047ab9 */ /* 0x000fc80000000a00 */
[----:B------:R-:W2:Y:S01]  /*8fc0*/  @P0 LDG.E R6, desc[UR40][R2.64] ;  /* 0x0000002802060981 */ /* 0x000ea2000c1e1900 */
[----:B------:R-:W-:-:S04]  /*8fd0*/  ISETP.NE.U32.AND P0, PT, RZ, UR4, PT ;  /* 0x00000004ff007c0c */ /* 0x000fc8000bf05070 */
[----:B------:R-:W-:Y:S01]  /*8fe0*/  ISETP.NE.AND.EX P0, PT, RZ, UR5, PT, P0 ;  /* 0x00000005ff007c0c */ /* 0x000fe2000bf05300 */
[----:B--2---:R0:W-:Y:S04]  /*8ff0*/  STL [R1+0x2c], R6 ;  /* 0x00002c0601007387 */ /* 0x0041e80000100800 */
[----:B------:R1:W-:Y:S01]  /*9000*/  STL [R1+0x18], R7 ;  /* 0x0000180701007387 */ /* 0x0003e20000100800 */
[----:B0-----:R-:W-:-:S07]  /*9010*/  SHF.L.U64.HI R6, R5, 0x2, R4 ;  /* 0x0000000205067819 */ /* 0x001fce0000010204 */
[C---:B------:R-:W-:Y:S01]  /*9020*/  @P0 IADD3 R4, P1, R7.reuse, UR4, RZ ;  /* 0x0000000407040c10 */ /* 0x040fe2000ff3e0ff */
[----:B------:R0:W-:Y:S03]  /*9030*/  STL [R1+0x1c], R6 ;  /* 0x00001c0601007387 */ /* 0x0001e60000100800 */
[----:B------:R-:W-:Y:S01]  /*9040*/  @P0 IADD3.X R5, R6, UR5, RZ, P1, !PT ;  /* 0x0000000506050c10 */ /* 0x000fe20008ffe4ff */
[----:B------:R-:W-:Y:S02]  /*9050*/  ULDC.64 UR4, c[0x0][0xa08] ;  /* 0x0002820000047ab9 */ /* 0x000fe40000000a00 */
[----:B------:R-:W-:Y:S01]  /*9060*/  IADD3 R2, P1, R7, UR4, RZ ;  /* 0x0000000407027c10 */ /* 0x000fe2000ff3e0ff */
[----:B-1----:R-:W-:-:S03]  /*9070*/  IMAD.MOV.U32 R7, RZ, RZ, RZ ;  /* 0x000000ffff077224 */ /* 0x002fc600078e00ff */
[----:B------:R-:W-:Y:S02]  /*9080*/  IADD3.X R3, R6, UR5, RZ, P1, !PT ;  /* 0x0000000506037c10 */ /* 0x000fe40008ffe4ff */
[----:B------:R-:W-:-:S04]  /*9090*/  ISETP.NE.U32.AND P1, PT, RZ, UR4, PT ;  /* 0x00000004ff007c0c */ /* 0x000fc8000bf25070 */
[----:B------:R-:W-:Y:S01]  /*90a0*/  ISETP.NE.AND.EX P1, PT, RZ, UR5, PT, P1 ;  /* 0x00000005ff007c0c */ /* 0x000fe2000bf25310 */
[----:B------:R-:W-:Y:S02]  /*90b0*/  ULDC.64 UR4, c[0x0][0x3f8] ;  /* 0x0000fe0000047ab9 */ /* 0x000fe40000000a00 */
[----:B------:R-:W-:-:S03]  /*90c0*/  UISETP.NE.U32.AND UP0, UPT, UR4, URZ, UPT ;  /* 0x0000003f0400728c */ /* 0x000fc6000bf05070 */
[----:B------:R-:W-:Y:S01]  /*90d0*/  ULDC UR4, c[0x0][0x404] ;  /* 0x0001010000047ab9 */ /* 0x000fe20000000800 */
[----:B------:R-:W-:-:S03]  /*90e0*/  UISETP.NE.AND.EX UP0, UPT, UR5, URZ, UPT, UP0 ;  /* 0x0000003f0500728c */ /* 0x000fc6000bf05300 */
[----:B------:R-:W-:Y:S01]  /*90f0*/  ULDC UR5, c[0x0][0x2e0] ;  /* 0x0000b80000057ab9 */ /* 0x000fe20000000800 */
[----:B------:R-:W-:Y:S02]  /*9100*/  USEL UR4, UR4, 0x1, UP0 ;  /* 0x0000000104047887 */ /* 0x000fe40008000000 */
[----:B------:R1:W5:Y:S02]  /*9110*/  @P1 LDG.E R7, desc[UR40][R2.64] ;  /* 0x0000002802071981 */ /* 0x000364000c1e1900 */
[----:B------:R-:W-:-:S06]  /*9120*/  UIMAD UR4, UR4, UR5, URZ ;  /* 0x00000005040472a4 */ /* 0x000fcc000f8e023f */
[----:B0-----:R-:W-:-:S06]  /*9130*/  IMAD.U32 R6, RZ, RZ, UR4 ;  /* 0x00000004ff067e24 */ /* 0x001fcc000f8e00ff */
[----:B------:R1:W5:Y:S01]  /*9140*/  @P0 LDG.E R6, desc[UR40][R4.64] ;  /* 0x0000002804060981 */ /* 0x000362000c1e1900 */
[----:B------:R-:W-:Y:S05]  /*9150*/  @P0 BRA `(.L_x_291) ;  /* 0x0000000000100947 */ /* 0x000fea0003800000 */
[----:B------:R-:W-:Y:S05]  /*9160*/  @!P1 BRA `(.L_x_291) ;  /* 0x00000000000c9947 */ /* 0x000fea0003800000 */
[----:B-1----:R-:W2:Y:S04]  /*9170*/  LDG.E R5, desc[UR40][R2.64] ;  /* 0x0000002802057981 */ /* 0x002ea8000c1e1900 */
[----:B-----5:R-:W2:Y:S02]  /*9180*/  LDG.E R6, desc[UR40][R2.64+0x4] ;  /* 0x0000042802067981 */ /* 0x020ea4000c1e1900 */
[----:B--2---:R-:W-:-:S07]  /*9190*/  IMAD.IADD R6, R6, 0x1, -R5 ;  /* 0x0000000106067824 */ /* 0x004fce00078e0a05 */
.L_x_291:
[--C-:B-1---5:R-:W-:Y:S01]  /*91a0*/  IMAD.IADD R2, R6, 0x1, -R0.reuse ;  /* 0x0000000106027824 */ /* 0x122fe200078e0a00 */
[----:B------:R-:W-:Y:S01]  /*91b0*/  BSSY B6, `(.L_x_292) ;  /* 0x00002b6000067945 */ /* 0x000fe20003800000 */
[----:B------:R-:W-:Y:S02]  /*91c0*/  IMAD.IADD R3, R7, 0x1, R0 ;  /* 0x0000000107037824 */ /* 0x000fe400078e0200 */
[C---:B------:R-:W-:Y:S01]  /*91d0*/  VIADD R0, R2.reuse, 0x5f ;  /* 0x0000005f02007836 */ /* 0x040fe20000000000 */
[----:B------:R-:W-:Y:S01]  /*91e0*/  STL [R1+0x20], R2 ;  /* 0x0000200201007387 */ /* 0x000fe20000100800 */
[----:B------:R-:W-:Y:S02]  /*91f0*/  ISETP.GT.AND P0, PT, R2, RZ, PT ;  /* 0x000000ff0200720c */ /* 0x000fe40003f04270 */
[----:B------:R-:W-:Y:S01]  /*9200*/  IMAD.HI R0, R0, 0x2aaaaaab, RZ ;  /* 0x2aaaaaab00007827 */ /* 0x000fe200078e02ff */
[----:B------:R0:W-:Y:S04]  /*9210*/  STL [R1+0x8], R3 ;  /* 0x0000080301007387 */ /* 0x0001e80000100800 */
[----:B0-----:R-:W-:-:S04]  /*9220*/  SHF.R.U32.HI R3, RZ, 0x1f, R0 ;  /* 0x0000001fff037819 */ /* 0x001fc80000011600 */
[----:B------:R-:W-:-:S05]  /*9230*/  LEA.HI.SX32 R0, R0, R3, 0x1c ;  /* 0x0000000300007211 */ /* 0x000fca00078fe2ff */
[----:B------:R0:W-:Y:S01]  /*9240*/  STL [R1+0x14], R0 ;  /* 0x0000140001007387 */ /* 0x0001e20000100800 */
[----:B------:R-:W-:Y:S05]  /*9250*/  @P0 BRA `(.L_x_293) ;  /* 0x0000000000440947 */ /* 0x000fea0003800000 */
[----:B------:R-:W1:Y:S02]  /*9260*/  S2R R2, SR_TID.X ;  /* 0x0000000000027919 */ /* 0x000e640000002100 */
[----:B-1----:R-:W-:-:S04]  /*9270*/  LOP3.LUT R2, R2, 0x1f, RZ, 0xc0, !PT ;  /* 0x0000001f02027812 */ /* 0x002fc800078ec0ff */
[----:B------:R-:W-:-:S13]  /*9280*/  ISETP.NE.AND P1, PT, R2, RZ, PT ;  /* 0x000000ff0200720c */ /* 0x000fda0003f25270 */
[----:B------:R-:W-:Y:S05]  /*9290*/  @P1 BRA `(.L_x_294) ;  /* 0x00000028009c1947 */ /* 0x000fea0003800000 */
[----:B------:R-:W1:Y:S01]  /*92a0*/  S2R R7, SR_LANEID ;  /* 0x0000000000077919 */ /* 0x000e620000000000 */
[----:B------:R-:W-:Y:S01]  /*92b0*/  VOTEU.ANY UR4, UPT, PT ;  /* 0x0000000000047886 */ /* 0x000fe200038e0100 */
[----:B------:R-:W2:Y:S01]  /*92c0*/  LDC.64 R2, c[0x0][0xc38] ;  /* 0x00030e00ff027b82 */ /* 0x000ea20000000a00 */
[----:B0-----:R-:W1:Y:S08]  /*92d0*/  FLO.U32 R0, UR4 ;  /* 0x0000000400007d00 */ /* 0x001e7000080e0000 */
[----:B------:R-:W2:Y:S01]  /*92e0*/  POPC R5, UR4 ;  /* 0x0000000400057d09 */ /* 0x000ea20008000000 */
[----:B-1----:R-:W-:-:S13]  /*92f0*/  ISETP.EQ.U32.AND P0, PT, R0, R7, PT ;  /* 0x000000070000720c */ /* 0x002fda0003f02070 */
[----:B--2---:R-:W2:Y:S01]  /*9300*/  @P0 ATOMG.E.ADD.STRONG.GPU PT, R3, desc[UR40][R2.64], R5 ;  /* 0x00000005020309a8 */ /* 0x004ea200081ee1e8 */
[----:B------:R-:W0:Y:S02]  /*9310*/  S2R R4, SR_LTMASK ;  /* 0x0000000000047919 */ /* 0x000e240000003900 */
[----:B0-----:R-:W-:-:S04]  /*9320*/  LOP3.LUT R4, R4, UR4, RZ, 0xc0, !PT ;  /* 0x0000000404047c12 */ /* 0x001fc8000f8ec0ff */
[----:B------:R-:W0:Y:S01]  /*9330*/  POPC R7, R4 ;  /* 0x0000000400077309 */ /* 0x000e220000000000 */
[----:B--2---:R-:W0:Y:S02]  /*9340*/  SHFL.IDX PT, R0, R3, R0, 0x1f ;  /* 0x00001f0003007589 */ /* 0x004e2400000e0000 */
[----:B0-----:R-:W-:Y:S01]  /*9350*/  IADD3 R16, R0, UR37, R7 ;  /* 0x0000002500107c10 */ /* 0x001fe2000fffe007 */
[----:B------:R-:W-:Y:S06]  /*9360*/  BRA `(.L_x_294) ;  /* 0x0000002800687947 */ /* 0x000fec0003800000 */
.L_x_293:
[----:B------:R-:W1:Y:S01]  /*9370*/  S2R R3, SR_CgaCtaId ;  /* 0x0000000000037919 */ /* 0x000e620000008800 */
[----:B0-----:R-:W-:-:S04]  /*9380*/  MOV R0, 0x400 ;  /* 0x0000040000007802 */ /* 0x001fc80000000f00 */
[----:B-1----:R-:W-:-:S05]  /*9390*/  LEA R2, R3, R0, 0x18 ;  /* 0x0000000003027211 */ /* 0x002fca00078ec0ff */
[----:B------:R0:W-:Y:S01]  /*93a0*/  STL [R1+0xc], R2 ;  /* 0x00000c0201007387 */ /* 0x0001e20000100800 */
[----:B------:R-:W-:-:S05]  /*93b0*/  VIADD R0, R2, 0x1c400 ;  /* 0x0001c40002007836 */ /* 0x000fca0000000000 */
[----:B------:R-:W-:-:S13]  /*93c0*/  LOP3.LUT P0, RZ, R0, 0x3ff, RZ, 0xc0, !PT ;  /* 0x000003ff00ff7812 */ /* 0x000fda000780c0ff */
[----:B0-----:R-:W-:Y:S05]  /*93d0*/  @!P0 BRA `(.L_x_295) ;  /* 0x0000000000408947 */ /* 0x001fea0003800000 */
[----:B------:R-:W-:Y:S01]  /*93e0*/  MOV R2, 0x0 ;  /* 0x0000000000027802 */ /* 0x000fe20000000f00 */
[----:B------:R-:W-:Y:S01]  /*93f0*/  ULDC.64 UR6, c[0x4][0x90] ;  /* 0x0100240000067ab9 */ /* 0x000fe20000000a00 */
[----:B------:R-:W-:Y:S01]  /*9400*/  ULDC.64 UR8, c[0x4][0x98] ;  /* 0x0100260000087ab9 */ /* 0x000fe20000000a00 */
[----:B------:R-:W-:Y:S01]  /*9410*/  ULDC.64 UR4, c[0x4][0x8] ;  /* 0x0100020000047ab9 */ /* 0x000fe20000000a00 */
[----:B------:R-:W-:Y:S02]  /*9420*/  IMAD.U32 R4, RZ, RZ, UR6 ;  /* 0x00000006ff047e24 */ /* 0x000fe4000f8e00ff */
[----:B------:R-:W0:Y:S01]  /*9430*/  LDC.64 R2, c[0x4][R2] ;  /* 0x0100000002027b82 */ /* 0x000e220000000a00 */
[----:B------:R-:W-:Y:S02]  /*9440*/  IMAD.U32 R5, RZ, RZ, UR7 ;  /* 0x00000007ff057e24 */ /* 0x000fe4000f8e00ff */
[----:B------:R-:W-:Y:S02]  /*9450*/  IMAD.U32 R6, RZ, RZ, UR8 ;  /* 0x00000008ff067e24 */ /* 0x000fe4000f8e00ff */
[----:B------:R-:W-:-:S02]  /*9460*/  IMAD.U32 R7, RZ, RZ, UR9 ;  /* 0x00000009ff077e24 */ /* 0x000fc4000f8e00ff */
[----:B------:R-:W-:Y:S02]  /*9470*/  IMAD.U32 R10, RZ, RZ, UR4 ;  /* 0x00000004ff0a7e24 */ /* 0x000fe4000f8e00ff */
[----:B------:R-:W-:Y:S02]  /*9480*/  IMAD.U32 R11, RZ, RZ, UR5 ;  /* 0x00000005ff0b7e24 */ /* 0x000fe4000f8e00ff */
[----:B------:R-:W-:Y:S02]  /*9490*/  IMAD.MOV.U32 R8, RZ, RZ, 0x70 ;  /* 0x00000070ff087424 */ /* 0x000fe400078e00ff */
[----:B------:R-:W-:Y:S02]  /*94a0*/  IMAD.MOV.U32 R12, RZ, RZ, 0x1 ;  /* 0x00000001ff0c7424 */ /* 0x000fe400078e00ff */
[----:B------:R-:W-:-:S07]  /*94b0*/  IMAD.MOV.U32 R13, RZ, RZ, RZ ;  /* 0x000000ffff0d7224 */ /* 0x000fce00078e00ff */
[----:B------:R-:W-:-:S07]  /*94c0*/  LEPC R20, `(.L_x_295) ;  /* 0x000000001014794e */ /* 0x000fce0000000000 */
[----:B0-----:R-:W-:Y:S05]  /*94d0*/  CALL.ABS.NOINC R2 ;  /* 0x0000000002007343 */ /* 0x001fea0003c00000 */
.L_x_295:
[----:B------:R-:W2:Y:S02]  /*94e0*/  LDL R2, [R1+0xc] ;  /* 0x00000c0001027983 */ /* 0x000ea40000100800 */
[----:B--2---:R-:W-:-:S05]  /*94f0*/  VIADD R0, R2, 0x400 ;  /* 0x0000040002007836 */ /* 0x004fca0000000000 */
[----:B------:R-:W-:-:S13]  /*9500*/  LOP3.LUT P0, RZ, R0, 0x3ff, RZ, 0xc0, !PT ;  /* 0x000003ff00ff7812 */ /* 0x000fda000780c0ff */
[----:B------:R-:W-:Y:S05]  /*9510*/  @!P0 BRA `(.L_x_296) ;  /* 0x0000000000808947 */ /* 0x000fea0003800000 */
[----:B------:R-:W-:Y:S01]  /*9520*/  MOV R0, 0x0 ;  /* 0x0000000000007802 */ /* 0x000fe20000000f00 */
[----:B------:R-:W-:Y:S01]  /*9530*/  ULDC.64 UR6, c[0x4][0x90] ;  /* 0x0100240000067ab9 */ /* 0x000fe20000000a00 */
[----:B------:R-:W-:Y:S01]  /*9540*/  ULDC.64 UR8, c[0x4][0x98] ;  /* 0x0100260000087ab9 */ /* 0x000fe20000000a00 */
[----:B------:R-:W-:Y:S01]  /*9550*/  ULDC.64 UR4, c[0x4][0x10] ;  /* 0x0100040000047ab9 */ /* 0x000fe20000000a00 */
[----:B------:R0:W1:Y:S01]  /*9560*/  LDC.64 R2, c[0x4][R0] ;  /* 0x0100000000027b82 */ /* 0x0000620000000a00 */
[----:B------:R-:W-:Y:S02]  /*9570*/  IMAD.U32 R4, RZ, RZ, UR6 ;  /* 0x00000006ff047e24 */ /* 0x000fe4000f8e00ff */
[----:B------:R-:W-:Y:S02]  /*9580*/  IMAD.U32 R5, RZ, RZ, UR7 ;  /* 0x00000007ff057e24 */ /* 0x000fe4000f8e00ff */
[----:B------:R-:W-:Y:S02]  /*9590*/  IMAD.U32 R6, RZ, RZ, UR8 ;  /* 0x00000008ff067e24 */ /* 0x000fe4000f8e00ff */
[----:B------:R-:W-:-:S02]  /*95a0*/  IMAD.U32 R7, RZ, RZ, UR9 ;  /* 0x00000009ff077e24 */ /* 0x000fc4000f8e00ff */
[----:B------:R-:W-:Y:S02]  /*95b0*/  IMAD.U32 R10, RZ, RZ, UR4 ;  /* 0x00000004ff0a7e24 */ /* 0x000fe4000f8e00ff */
[----:B------:R-:W-:Y:S02]  /*95c0*/  IMAD.U32 R11, RZ, RZ, UR5 ;  /* 0x00000005ff0b7e24 */ /* 0x000fe4000f8e00ff */
[----:B------:R-:W-:Y:S02]  /*95d0*/  IMAD.MOV.U32 R8, RZ, RZ, 0x70 ;  /* 0x00000070ff087424 */ /* 0x000fe400078e00ff */
[----:B------:R-:W-:Y:S02]  /*95e0*/  IMAD.MOV.U32 R12, RZ, RZ, 0x1 ;  /* 0x00000001ff0c7424 */ /* 0x000fe400078e00ff */
[----:B0-----:R-:W-:-:S07]  /*95f0*/  IMAD.MOV.U32 R13, RZ, RZ, RZ ;  /* 0x000000ffff0d7224 */ /* 0x001fce00078e00ff */
[----:B------:R-:W-:-:S07]  /*9600*/  LEPC R20, `(.L_x_297) ;  /* 0x000000001014794e */ /* 0x000fce0000000000 */
[----:B-1----:R-:W-:Y:S05]  /*9610*/  CALL.ABS.NOINC R2 ;  /* 0x0000000002007343 */ /* 0x002fea0003c00000 */
.L_x_297:
        /* <DEDUP_REMOVED lines=16> */
.L_x_296:
[----:B------:R-:W2:Y:S01]  /*9720*/  LDL.LU R2, [R1+0x18] ;  /* 0x0000180001027983 */ /* 0x000ea20000300800 */
[----:B------:R-:W-:-:S03]  /*9730*/  ULDC.64 UR4, c[0x0][0x9f8] ;  /* 0x00027e0000047ab9 */ /* 0x000fc60000000a00 */
[----:B------:R-:W3:Y:S04]  /*9740*/  LDL.LU R0, [R1+0x1c] ;  /* 0x00001c0001007983 */ /* 0x000ee80000300800 */
[----:B------:R-:W4:Y:S04]  /*9750*/  LDL.LU R4, [R1+0x2c] ;  /* 0x00002c0001047983 */ /* 0x000f280000300800 */
[----:B------:R-:W4:Y:S01]  /*9760*/  LDL.LU R7, [R1+0x10] ;  /* 0x0000100001077983 */ /* 0x000f220000300800 */
[----:B------:R-:W-:-:S04]  /*9770*/  ISETP.NE.U32.AND P0, PT, RZ, UR4, PT ;  /* 0x00000004ff007c0c */ /* 0x000fc8000bf05070 */
[----:B------:R-:W-:Y:S01]  /*9780*/  ISETP.NE.AND.EX P0, PT, RZ, UR5, PT, P0 ;  /* 0x00000005ff007c0c */ /* 0x000fe2000bf05300 */
[----:B------:R-:W0:Y:S02]  /*9790*/  S2R R8, SR_TID.X ;  /* 0x0000000000087919 */ /* 0x000e240000002100 */
[----:B0-----:R-:W-:-:S04]  /*97a0*/  LOP3.LUT R8, R8, 0x1f, RZ, 0xc0, !PT ;  /* 0x0000001f08087812 */ /* 0x001fc800078ec0ff */
[----:B------:R-:W-:-:S13]  /*97b0*/  ISETP.NE.AND P6, PT, R8, RZ, PT ;  /* 0x000000ff0800720c */ /* 0x000fda0003fc5270 */
[----:B------:R-:W-:-:S05]  /*97c0*/  VOTEU.ALL UP1, P6 ;  /* 0x00000000003f7886 */ /* 0x000fca0003020000 */
[----:B------:R-:W-:-:S04]  /*97d0*/  @!UP1 UIADD3 UR8, UP0, UR38, 0x270, URZ ;  /* 0x0000027026089890 */ /* 0x000fc8000ff1e03f */
[----:B------:R-:W-:-:S03]  /*97e0*/  @!UP1 UIADD3.X UR9, URZ, UR39, URZ, UP0, !UPT ;  /* 0x000000273f099290 */ /* 0x000fc600087fe43f */
[----:B------:R-:W-:Y:S01]  /*97f0*/  VOTEU.ALL UP0, P6 ;  /* 0x00000000003f7886 */ /* 0x000fe20003000000 */
[----:B--2---:R-:W-:-:S04]  /*9800*/  @P0 IADD3 R2, P1, R2, UR4, RZ ;  /* 0x0000000402020c10 */ /* 0x004fc8000ff3e0ff */
[----:B---3--:R-:W-:Y:S01]  /*9810*/  @P0 IADD3.X R3, R0, UR5, RZ, P1, !PT ;  /* 0x0000000500030c10 */ /* 0x008fe20008ffe4ff */
[----:B------:R-:W-:Y:S01]  /*9820*/  ULDC.64 UR4, c[0x0][0xa00] ;  /* 0x0002800000047ab9 */ /* 0x000fe20000000a00 */
[----:B----4-:R-:W-:Y:S02]  /*9830*/  IMAD R17, R17, 0x80, R4 ;  /* 0x0000008011117824 */ /* 0x010fe400078e0204 */
[----:B------:R-:W0:Y:S01]  /*9840*/  LDC R4, c[0x0][0x428] ;  /* 0x00010a00ff047b82 */ /* 0x000e220000000800 */
[----:B------:R-:W-:-:S06]  /*9850*/  IMAD.MOV.U32 R0, RZ, RZ, R7 ;  /* 0x000000ffff007224 */ /* 0x000fcc00078e0007 */
[----:B------:R1:W5:Y:S01]  /*9860*/  @P0 LDG.E R0, desc[UR40][R2.64] ;  /* 0x0000002802000981 */ /* 0x000362000c1e1900 */
[----:B------:R-:W-:Y:S02]  /*9870*/  PLOP3.LUT P1, PT, P6, PT, PT, 0x8, 0x0 ;  /* 0x000000000000781c */ /* 0x000fe4000372e170 */
[----:B0-----:R-:W-:Y:S01]  /*9880*/  ISETP.NE.AND P0, PT, R4, 0x1, PT ;  /* 0x000000010400780c */ /* 0x001fe20003f05270 */
[----:B------:R-:W-:-:S12]  /*9890*/  IMAD.MOV.U32 R4, RZ, RZ, R18 ;  /* 0x000000ffff047224 */ /* 0x000fd800078e0012 */
[----:B------:R-:W0:Y:S08]  /*98a0*/  @P0 LDC R5, c[0x0][0x42c] ;  /* 0x00010b00ff050b82 */ /* 0x000e300000000800 */
[----:B------:R-:W2:Y:S01]  /*98b0*/  @P0 LDC R6, c[0x0][0x430] ;  /* 0x00010c00ff060b82 */ /* 0x000ea20000000800 */
[----:B0-----:R-:W-:-:S05]  /*98c0*/  @P0 IMAD.HI.U32 R5, R18, R5, RZ ;  /* 0x0000000512050227 */ /* 0x001fca00078e00ff */
[----:B--2---:R-:W-:Y:S02]  /*98d0*/  @P0 SHF.R.U32.HI R4, RZ, R6, R5 ;  /* 0x00000006ff040219 */ /* 0x004fe40000011605 */
[----:B------:R-:W-:-:S04]  /*98e0*/  ISETP.NE.U32.AND P0, PT, RZ, UR4, PT ;  /* 0x00000004ff007c0c */ /* 0x000fc8000bf05070 */
[----:B------:R-:W-:-:S04]  /*98f0*/  ISETP.NE.AND.EX P0, PT, RZ, UR5, PT, P0 ;  /* 0x00000005ff007c0c */ /* 0x000fc8000bf05300 */
[----:B-1----:R-:W-:-:S09]  /*9900*/  SEL R6, R7, RZ, !P0 ;  /* 0x000000ff07067207 */ /* 0x002fd20004000000 */
.L_x_298:
        /* <DEDUP_REMOVED lines=9> */
[----:B0-----:R-:W-:Y:S05]  /*99a0*/  @P1 BRA.U.ANY `(.L_x_298) ;  /* 0xfffffffd00d81947 */ /* 0x001fea000393ffff */
[----:B------:R-:W0:Y:S01]  /*99b0*/  LDC.64 R2, c[0x0][0x3f8] ;  /* 0x0000fe00ff027b82 */ /* 0x000e220000000a00 */
[----:B------:R-:W-:Y:S02]  /*99c0*/  ULDC.64 UR4, c[0x0][0xa08] ;  /* 0x0002820000047ab9 */ /* 0x000fe40000000a00 */
[----:B0-----:R-:W-:Y:S01]  /*99d0*/  LOP3.LUT P0, RZ, R2, UR4, RZ, 0xfc, !PT ;  /* 0x0000000402ff7c12 */ /* 0x001fe2000f80fcff */
[----:B------:R-:W-:-:S03]  /*99e0*/  UMOV UR4, 0xffffffff ;  /* 0xffffffff00047882 */ /* 0x000fc60000000000 */
[----:B------:R-:W-:-:S04]  /*99f0*/  LOP3.LUT P0, RZ, R3, UR5, RZ, 0xfc, P0 ;  /* 0x0000000503ff7c12 */ /* 0x000fc8000800fcff */
[----:B-----5:R-:W-:Y:S01]  /*9a00*/  SEL R7, R0, RZ, !P0 ;  /* 0x000000ff00077207 */ /* 0x020fe20004000000 */
[----:B------:R-:W-:Y:S08]  /*9a10*/  BRA.DIV UR4, `(.L_x_299) ;  /* 0x0000003204907947 */ /* 0x000ff0000b800000 */
.L_x_369:
[----:B------:R-:W2:Y:S01]  /*9a20*/  LDL R8, [R1+0x14] ;  /* 0x0000140001087983 */ /* 0x000ea20000100800 */
[----:B------:R-:W-:Y:S01]  /*9a30*/  UMOV UR4, 0xffffffff ;  /* 0xffffffff00047882 */ /* 0x000fe20000000000 */
[----:B------:R-:W-:Y:S01]  /*9a40*/  SHF.R.S32.HI R5, RZ, 0x1f, R0 ;  /* 0x0000001fff057819 */ /* 0x000fe20000011400 */
[----:B--2---:R-:W-:Y:S01]  /*9a50*/  VIADD R9, R8, 0xffffffff ;  /* 0xffffffff08097836 */ /* 0x004fe20000000000 */
[----:B------:R-:W-:Y:S06]  /*9a60*/  BRA.DIV UR4, `(.L_x_300) ;  /* 0x0000003204b07947 */ /* 0x000fec000b800000 */
[----:B------:R-:W-:-:S13]  /*9a70*/  ELECT P6, URZ, PT ;  /* 0x00000000003f782f */ /* 0x000fda00038c0000 */
.L_x_372:
[----:B------:R-:W-:Y:S05]  /*9a80*/  @!P6 BRA `(.L_x_301) ;  /* 0x000000040008e947 */ /* 0x000fea0003800000 */
[----:B------:R0:W-:Y:S01]  /*9a90*/  STL [R1+0x28], R9 ;  /* 0x0000280901007387 */ /* 0x0001e20000100800 */
[----:B------:R-:W-:-:S04]  /*9aa0*/  ISETP.NE.U32.AND P0, PT, R2, RZ, PT ;  /* 0x000000ff0200720c */ /* 0x000fc80003f05070 */
[----:B------:R-:W-:-:S13]  /*9ab0*/  ISETP.NE.AND.EX P0, PT, R3, RZ, PT, P0 ;  /* 0x000000ff0300720c */ /* 0x000fda0003f05300 */
[----:B0-----:R-:W-:Y:S05]  /*9ac0*/  @!P0 BRA `(.L_x_302) ;  /* 0x00000000004c8947 */ /* 0x001fea0003800000 */
[----:B------:R-:W0:Y:S01]  /*9ad0*/  LDC R12, c[0x0][0x41c] ;  /* 0x00010700ff0c7b82 */ /* 0x000e220000000800 */
[----:B------:R-:W-:Y:S01]  /*9ae0*/  IMAD.MOV.U32 R7, RZ, RZ, R9 ;  /* 0x000000ffff077224 */ /* 0x000fe200078e0009 */
[----:B------:R-:W-:Y:S01]  /*9af0*/  ULDC.64 UR4, c[0x0][0x408] ;  /* 0x0001020000047ab9 */ /* 0x000fe20000000a00 */
[----:B0-----:R-:W-:-:S13]  /*9b00*/  ISETP.NE.AND P0, PT, R12, 0x1, PT ;  /* 0x000000010c00780c */ /* 0x001fda0003f05270 */
[----:B------:R-:W0:Y:S02]  /*9b10*/  @P0 LDC.64 R10, c[0x0][0x420] ;  /* 0x00010800ff0a0b82 */ /* 0x000e240000000a00 */
[----:B0-----:R-:W-:-:S05]  /*9b20*/  @P0 IMAD.HI.U32 R10, R9, R10, RZ ;  /* 0x0000000a090a0227 */ /* 0x001fca00078e00ff */
[----:B------:R-:W-:-:S05]  /*9b30*/  @P0 SHF.R.U32.HI R7, RZ, R11, R10 ;  /* 0x0000000bff070219 */ /* 0x000fca000001160a */
[--C-:B------:R-:W-:Y:S02]  /*9b40*/  IMAD.MOV R8, RZ, RZ, -R7.reuse ;  /* 0x000000ffff087224 */ /* 0x100fe400078e0a07 */
[----:B------:R-:W-:Y:S02]  /*9b50*/  IMAD.MOV.U32 R10, RZ, RZ, R7 ;  /* 0x000000ffff0a7224 */ /* 0x000fe400078e0007 */
[----:B------:R-:W-:Y:S02]  /*9b60*/  IMAD R11, R12, R8, R9 ;  /* 0x000000080c0b7224 */ /* 0x000fe400078e0209 */
[----:B------:R-:W-:-:S03]  /*9b70*/  IMAD R8, R5, UR4, RZ ;  /* 0x0000000405087c24 */ /* 0x000fc6000f8e02ff */
[----:B------:R0:W-:Y:S01]  /*9b80*/  STL [R1+0x28], R11 ;  /* 0x0000280b01007387 */ /* 0x0001e20000100800 */
[----:B------:R-:W-:Y:S01]  /*9b90*/  IMAD R8, R0, UR5, R8 ;  /* 0x0000000500087c24 */ /* 0x000fe2000f8e0208 */
[----:B0-----:R-:W-:-:S03]  /*9ba0*/  SHF.R.S32.HI R11, RZ, 0x1f, R7 ;  /* 0x0000001fff0b7819 */ /* 0x001fc60000011407 */
[----:B------:R-:W-:-:S04]  /*9bb0*/  IMAD.WIDE.U32 R10, R0, UR4, R10 ;  /* 0x00000004000a7c25 */ /* 0x000fc8000f8e000a */
[----:B------:R-:W-:Y:S01]  /*9bc0*/  IMAD.IADD R7, R11, 0x1, R8 ;  /* 0x000000010b077824 */ /* 0x000fe200078e0208 */
[----:B------:R-:W-:-:S04]  /*9bd0*/  LEA R12, P0, R10, R2, 0x2 ;  /* 0x000000020a0c7211 */ /* 0x000fc800078010ff */
[----:B------:R-:W-:-:S05]  /*9be0*/  LEA.HI.X R13, R10, R3, R7, 0x2, P0 ;  /* 0x000000030a0d7211 */ /* 0x000fca00000f1407 */
[----:B------:R0:W5:Y:S04]  /*9bf0*/  LDG.E R7, desc[UR40][R12.64] ;  /* 0x000000280c077981 */ /* 0x000168000c1e1900 */
.L_x_302:
[----:B------:R-:W2:Y:S01]  /*9c00*/  LDL R8, [R1] ;  /* 0x0000000001087983 */ /* 0x000ea20000100800 */
[----:B------:R-:W-:-:S03]  /*9c10*/  MOV R11, 0x400 ;  /* 0x00000400000b7802 */ /* 0x000fc60000000f00 */
[----:B------:R-:W3:Y:S01]  /*9c20*/  LDL R10, [R1+0x4] ;  /* 0x00000400010a7983 */ /* 0x000ee20000100800 */
[----:B0-----:R-:W0:Y:S02]  /*9c30*/  S2R R12, SR_CgaCtaId ;  /* 0x00000000000c7919 */ /* 0x001e240000008800 */
[----:B0-----:R-:W-:-:S05]  /*9c40*/  LEA R11, R12, R11, 0x18 ;  /* 0x0000000b0c0b7211 */ /* 0x001fca00078ec0ff */
[----:B--2---:R-:W-:Y:S01]  /*9c50*/  IMAD R8, R8, 0x8, R11 ;  /* 0x0000000808087824 */ /* 0x004fe200078e020b */
[----:B---3--:R-:W-:-:S04]  /*9c60*/  SHF.L.U32 R10, R10, 0x1f, RZ ;  /* 0x0000001f0a0a7819 */ /* 0x008fc800000006ff */
[----:B------:R-:W0:Y:S02]  /*9c70*/  SYNCS.PHASECHK.TRANS64.TRYWAIT P0, [R8+URZ+0x22840], R10 ;  /* 0x0228400a080075a7 */ /* 0x000e24000800017f */
[----:B0-----:R-:W-:Y:S05]  /*9c80*/  @!P0 BRA `(.L_x_303) ;  /* 0x0000003000488947 */ /* 0x001fea0003800000 */
.L_x_373:
[----:B------:R-:W1:Y:S02]  /*9c90*/  S2R R11, SR_TID.X ;  /* 0x00000000000b7919 */ /* 0x000e640000002100 */
[----:B-1----:R-:W-:-:S04]  /*9ca0*/  LOP3.LUT R11, R11, 0x7f, RZ, 0xc0, !PT ;  /* 0x0000007f0b0b7812 */ /* 0x002fc800078ec0ff */
[----:B------:R-:W-:-:S13]  /*9cb0*/  ISETP.NE.AND P0, PT, R11, RZ, PT ;  /* 0x000000ff0b00720c */ /* 0x000fda0003f05270 */
[----:B------:R-:W-:Y:S05]  /*9cc0*/  @P0 BRA `(.L_x_304) ;  /* 0x00000000001c0947 */ /* 0x000fea0003800000 */
[----:B------:R-:W1:Y:S01]  /*9cd0*/  S2R R11, SR_TID.X ;  /* 0x00000000000b7919 */ /* 0x000e620000002100 */
[----:B0-----:R-:W-:-:S04]  /*9ce0*/  IMAD.MOV.U32 R10, RZ, RZ, 0x3000 ;  /* 0x00003000ff0a7424 */ /* 0x001fc800078e00ff */
[----:B------:R2:W-:Y:S01]  /*9cf0*/  SYNCS.ARRIVE.TRANS64 RZ, [R8+URZ+0x22830], R10 ;  /* 0x0228300a08ff79a7 */ /* 0x0005e2000800003f */
[----:B-1----:R-:W-:-:S04]  /*9d00*/  LOP3.LUT R11, R11, 0x1f, RZ, 0xc0, !PT ;  /* 0x0000001f0b0b7812 */ /* 0x002fc800078ec0ff */
[----:B------:R-:W-:-:S13]  /*9d10*/  ISETP.NE.AND P1, PT, R11, RZ, PT ;  /* 0x000000ff0b00720c */ /* 0x000fda0003f25270 */
[----:B--2---:R-:W-:Y:S05]  /*9d20*/  @!P1 BRA `(.L_x_304) ;  /* 0x0000000000049947 */ /* 0x004fea0003800000 */
[----:B------:R-:W-:Y:S01]  /*9d30*/  BPT.TRAP 0x1 ;  /* 0x000000040000795c */ /* 0x000fe20000300000 */
.L_x_304:
[----:B------:R-:W2:Y:S01]  /*9d40*/  LDL R12, [R1] ;  /* 0x00000000010c7983 */ /* 0x000ea20000100800 */
[----:B------:R-:W-:-:S03]  /*9d50*/  MOV R13, 0x400 ;  /* 0x00000400000d7802 */ /* 0x000fc60000000f00 */
[----:B------:R-:W3:Y:S04]  /*9d60*/  LDL R11, [R1+0x28] ;  /* 0x00002800010b7983 */ /* 0x000ee80000100800 */
[----:B0-----:R-:W4:Y:S01]  /*9d70*/  LDL R10, [R1+0x8] ;  /* 0x00000800010a7983 */ /* 0x001f220000100800 */
[----:B------:R-:W0:Y:S01]  /*9d80*/  S2R R14, SR_CgaCtaId ;  /* 0x00000000000e7919 */ /* 0x000e220000008800 */
[----:B------:R-:W-:Y:S01]  /*9d90*/  R2UR UR9, R8 ;  /* 0x00000000080972ca */ /* 0x000fe200000e0000 */
[----:B------:R-:W-:Y:S01]  /*9da0*/  UIADD3 UR6, UP0, UR38, 0x370, URZ ;  /* 0x0000037026067890 */ /* 0x000fe2000ff1e03f */
[----:B------:R-:W-:Y:S02]  /*9db0*/  R2UR UR12, R4 ;  /* 0x00000000040c72ca */ /* 0x000fe400000e0000 */
[----:B-----5:R-:W-:Y:S01]  /*9dc0*/  R2UR UR13, R7 ;  /* 0x00000000070d72ca */ /* 0x020fe200000e0000 */
[----:B------:R-:W-:Y:S01]  /*9dd0*/  UIADD3.X UR7, URZ, UR39, URZ, UP0, !UPT ;  /* 0x000000273f077290 */ /* 0x000fe200087fe43f */
[----:B0-----:R-:W-:-:S07]  /*9de0*/  LEA R13, R14, R13, 0x18 ;  /* 0x0000000d0e0d7211 */ /* 0x001fce00078ec0ff */
[----:B------:R-:W-:Y:S01]  /*9df0*/  UIADD3 UR9, UR9, 0x22830, URZ ;  /* 0x0002283009097890 */ /* 0x000fe2000fffe03f */
[----:B------:R-:W-:Y:S01]  /*9e00*/  UMOV UR5, 0x14f00000 ;  /* 0x14f0000000057882 */ /* 0x000fe20000000000 */
[----:B------:R-:W-:Y:S01]  /*9e10*/  UMOV UR10, URZ ;  /* 0x0000003f000a7c82 */ /* 0x000fe20008000000 */
[----:B--2---:R-:W-:Y:S01]  /*9e20*/  IMAD R8, R12, 0x3000, R13 ;  /* 0x000030000c087824 */ /* 0x004fe200078e020d */
[----:B---3--:R-:W-:-:S04]  /*9e30*/  R2UR UR11, R11 ;  /* 0x000000000b0b72ca */ /* 0x008fc800000e0000 */
[----:B------:R-:W-:Y:S02]  /*9e40*/  R2UR UR8, R8 ;  /* 0x00000000080872ca */ /* 0x000fe400000e0000 */
[----:B----4-:R-:W-:-:S11]  /*9e50*/  R2UR UR4, R10 ;  /* 0x000000000a0472ca */ /* 0x010fd600000e0000 */
[----:B------:R-:W-:Y:S02]  /*9e60*/  UIADD3 UR8, UR8, 0x1c400, URZ ;  /* 0x0001c40008087890 */ /* 0x000fe4000fffe03f */
[----:B------:R-:W-:-:S03]  /*9e70*/  UIMAD UR11, UR11, 0x60, UR4 ;  /* 0x000000600b0b78a4 */ /* 0x000fc6000f8e0204 */
[----:B------:R-:W-:-:S06]  /*9e80*/  UMOV UR4, 0x0 ;  /* 0x0000000000047882 */ /* 0x000fcc0000000000 */
[----:B------:R0:W-:Y:S02]  /*9e90*/  UTMALDG.4D [UR8], [UR6], desc[UR4] ;  /* 0x00000408060075b4 */ /* 0x0001e40008019000 */
[----:B0-----:R-:W-:Y:S01]  /*9ea0*/  NOP ;  /* 0x0000000000007918 */ /* 0x001fe20000000000 */
.L_x_301:
[----:B------:R-:W2:Y:S01]  /*9eb0*/  LDL.LU R12, [R1+0x24] ;  /* 0x00002400010c7983 */ /* 0x000ea20000300800 */
[----:B------:R-:W-:Y:S01]  /*9ec0*/  MOV R10, 0x400 ;  /* 0x00000400000a7802 */ /* 0x000fe20000000f00 */
[----:B------:R-:W-:Y:S05]  /*9ed0*/  WARPSYNC.ALL ;  /* 0x0000000000007948 */ /* 0x000fea0003800000 */
[----:B------:R-:W0:Y:S01]  /*9ee0*/  S2R R11, SR_CgaCtaId ;  /* 0x00000000000b7919 */ /* 0x000e220000008800 */
[----:B------:R-:W-:-:S13]  /*9ef0*/  ELECT P0, URZ, PT ;  /* 0x00000000003f782f */ /* 0x000fda0003800000 */
[----:B------:R-:W-:Y:S01]  /*9f00*/  @P0 R2UR UR13, R6 ;  /* 0x00000000060d02ca */ /* 0x000fe200000e0000 */
[----:B------:R-:W-:Y:S01]  /*9f10*/  UIADD3 UR4, UP0, UR38, 0x270, URZ ;  /* 0x0000027026047890 */ /* 0x000fe2000ff1e03f */
[----:B------:R-:W-:Y:S01]  /*9f20*/  @P0 R2UR UR12, R18 ;  /* 0x00000000120c02ca */ /* 0x000fe200000e0000 */
[----:B------:R-:W-:Y:S01]  /*9f30*/  UMOV UR6, 0x0 ;  /* 0x0000000000067882 */ /* 0x000fe20000000000 */
[----:B------:R-:W-:Y:S01]  /*9f40*/  @P0 R2UR UR11, R17 ;  /* 0x00000000110b02ca */ /* 0x000fe200000e0000 */
[----:B------:R-:W-:Y:S01]  /*9f50*/  UIADD3.X UR5, URZ, UR39, URZ, UP0, !UPT ;  /* 0x000000273f057290 */ /* 0x000fe200087fe43f */
[----:B------:R-:W-:Y:S01]  /*9f60*/  BSSY B0, `(.L_x_305) ;  /* 0x0000013000007945 */ /* 0x000fe20003800000 */
[----:B------:R-:W-:Y:S01]  /*9f70*/  UMOV UR7, 0x12f00000 ;  /* 0x12f0000000077882 */ /* 0x000fe20000000000 */
[----:B------:R-:W-:Y:S01]  /*9f80*/  UMOV UR10, URZ ;  /* 0x0000003f000a7c82 */ /* 0x000fe20008000000 */
[----:B------:R-:W-:Y:S01]  /*9f90*/  @P0 IMAD.MOV.U32 R8, RZ, RZ, 0x4000 ;  /* 0x00004000ff080424 */ /* 0x000fe200078e00ff */
[----:B0-----:R-:W-:Y:S01]  /*9fa0*/  LEA R10, R11, R10, 0x18 ;  /* 0x0000000a0b0a7211 */ /* 0x001fe200078ec0ff */
[----:B------:R-:W-:Y:S03]  /*9fb0*/  BAR.SYNC.DEFER_BLOCKING 0x8, 0x120 ;  /* 0x0204800000007b1d */ /* 0x000fe60000010000 */
[----:B------:R-:W-:-:S13]  /*9fc0*/  R2UR UR9, R10 ;  /* 0x000000000a0972ca */ /* 0x000fda00000e0000 */
[----:B------:R-:W-:Y:S02]  /*9fd0*/  UIADD3 UR8, UR9, 0x18400, URZ ;  /* 0x0001840009087890 */ /* 0x000fe4000fffe03f */
[----:B------:R-:W-:Y:S01]  /*9fe0*/  UIADD3 UR9, UR9, 0x22800, URZ ;  /* 0x0002280009097890 */ /* 0x000fe2000fffe03f */
[----:B------:R0:W-:Y:S08]  /*9ff0*/  @P0 SYNCS.ARRIVE.TRANS64 RZ, [R10+URZ+0x22800], R8 ;  /* 0x022800080aff09a7 */ /* 0x0001f0000800003f */
[----:B------:R0:W-:Y:S01]  /*a000*/  UTMALDG.4D [UR8], [UR4], desc[UR6] ;  /* 0x00000608040075b4 */ /* 0x0001e20008019000 */
[----:B--2---:R-:W-:-:S05]  /*a010*/  VIADD R12, R12, 0x1 ;  /* 0x000000010c0c7836 */ /* 0x004fca0000000000 */
[----:B------:R-:W-:Y:S01]  /*a020*/  LEA.HI R6, R12, R12, RZ, 0x1 ;  /* 0x0000000c0c067211 */ /* 0x000fe200078f08ff */
[----:B------:R0:W-:Y:S03]  /*a030*/  STL [R1+0x24], R12 ;  /* 0x0000240c01007387 */ /* 0x0001e60000100800 */
[----:B------:R-:W-:-:S05]  /*a040*/  LOP3.LUT R6, R6, 0xfffffffe, RZ, 0xc0, !PT ;  /* 0xfffffffe06067812 */ /* 0x000fca00078ec0ff */
[----:B------:R-:W-:-:S05]  /*a050*/  IMAD.IADD R6, R12, 0x1, -R6 ;  /* 0x000000010c067824 */ /* 0x000fca00078e0a06 */
[----:B------:R-:W-:-:S04]  /*a060*/  SHF.L.U32 R6, R6, 0x1f, RZ ;  /* 0x0000001f06067819 */ /* 0x000fc800000006ff */
[----:B------:R-:W1:Y:S02]  /*a070*/  SYNCS.PHASECHK.TRANS64.TRYWAIT P0, [R10+URZ+0x22820], R6 ;  /* 0x022820060a0075a7 */ /* 0x000e64000800017f */
[----:B01----:R-:W-:Y:S05]  /*a080*/  @!P0 BRA `(.L_x_306) ;  /* 0x0000002c005c8947 */ /* 0x003fea0003800000 */
.L_x_374:
[----:B------:R-:W-:Y:S05]  /*a090*/  BSYNC B0 ;  /* 0x0000000000007941 */ /* 0x000fea0003800000 */
.L_x_305:
[----:B------:R-:W-:Y:S04]  /*a0a0*/  BSSY B0, `(.L_x_307) ;  /* 0x000003c000007945 */ /* 0x000fe80003800000 */
[----:B------:R-:W-:Y:S05]  /*a0b0*/  @!P6 BRA `(.L_x_308) ;  /* 0x0000000000e8e947 */ /* 0x000fea0003800000 */
[----:B0-----:R-:W2:Y:S01]  /*a0c0*/  LDL R8, [R1] ;  /* 0x0000000001087983 */ /* 0x001ea20000100800 */
[----:B------:R-:W-:-:S03]  /*a0d0*/  MOV R11, 0x400 ;  /* 0x00000400000b7802 */ /* 0x000fc60000000f00 */
[----:B------:R-:W3:Y:S01]  /*a0e0*/  LDL R10, [R1+0x4] ;  /* 0x00000400010a7983 */ /* 0x000ee20000100800 */
[----:B------:R-:W0:Y:S02]  /*a0f0*/  S2R R12, SR_CgaCtaId ;  /* 0x00000000000c7919 */ /* 0x000e240000008800 */
[----:B0-----:R-:W-:-:S05]  /*a100*/  LEA R11, R12, R11, 0x18 ;  /* 0x0000000b0c0b7211 */ /* 0x001fca00078ec0ff */
[----:B--2---:R-:W-:Y:S01]  /*a110*/  IMAD R8, R8, 0x8, R11 ;  /* 0x0000000808087824 */ /* 0x004fe200078e020b */
[----:B---3--:R-:W-:-:S04]  /*a120*/  SHF.L.U32 R6, R10, 0x1f, RZ ;  /* 0x0000001f0a067819 */ /* 0x008fc800000006ff */
[----:B------:R-:W0:Y:S02]  /*a130*/  SYNCS.PHASECHK.TRANS64.TRYWAIT P0, [R8+URZ+0x22860], R6 ;  /* 0x02286006080075a7 */ /* 0x000e24000800017f */
[----:B0-----:R-:W-:Y:S05]  /*a140*/  @!P0 BRA `(.L_x_309) ;  /* 0x0000002c004c8947 */ /* 0x001fea0003800000 */
.L_x_375:
        /* <DEDUP_REMOVED lines=11> */
.L_x_310:
[----:B0-----:R-:W2:Y:S01]  /*a200*/  LDL R6, [R1] ;  /* 0x0000000001067983 */ /* 0x001ea20000100800 */
[----:B------:R-:W-:-:S03]  /*a210*/  MOV R12, 0x400 ;  /* 0x00000400000c7802 */ /* 0x000fc60000000f00 */
[----:B------:R-:W3:Y:S04]  /*a220*/  LDL R11, [R1+0x28] ;  /* 0x00002800010b7983 */ /* 0x000ee80000100800 */
[----:B------:R-:W4:Y:S01]  /*a230*/  LDL R10, [R1+0x8] ;  /* 0x00000800010a7983 */ /* 0x000f220000100800 */
[----:B------:R-:W0:Y:S01]  /*a240*/  S2R R13, SR_CgaCtaId ;  /* 0x00000000000d7919 */ /* 0x000e220000008800 */
[----:B------:R-:W-:Y:S01]  /*a250*/  R2UR UR9, R8 ;  /* 0x00000000080972ca */ /* 0x000fe200000e0000 */
[----:B------:R-:W-:Y:S01]  /*a260*/  UIADD3 UR4, UP0, UR38, 0x470, URZ ;  /* 0x0000047026047890 */ /* 0x000fe2000ff1e03f */
[----:B------:R-:W-:Y:S02]  /*a270*/  R2UR UR12, R4 ;  /* 0x00000000040c72ca */ /* 0x000fe400000e0000 */
[----:B------:R-:W-:-:S02]  /*a280*/  R2UR UR13, R7 ;  /* 0x00000000070d72ca */ /* 0x000fc400000e0000 */
[----:B0-----:R-:W-:-:S07]  /*a290*/  LEA R12, R13, R12, 0x18 ;  /* 0x0000000c0d0c7211 */ /* 0x001fce00078ec0ff */
[----:B------:R-:W-:Y:S01]  /*a2a0*/  UIADD3 UR9, UR9, 0x22850, URZ ;  /* 0x0002285009097890 */ /* 0x000fe2000fffe03f */
[----:B------:R-:W-:Y:S01]  /*a2b0*/  UMOV UR10, URZ ;  /* 0x0000003f000a7c82 */ /* 0x000fe20008000000 */
[----:B------:R-:W-:Y:S01]  /*a2c0*/  UMOV UR6, 0x0 ;  /* 0x0000000000067882 */ /* 0x000fe20000000000 */
[----:B------:R-:W-:Y:S01]  /*a2d0*/  UMOV UR7, 0x14f00000 ;  /* 0x14f0000000077882 */ /* 0x000fe20000000000 */
[----:B------:R-:W-:Y:S01]  /*a2e0*/  UMOV UR16, 0x40 ;  /* 0x0000004000107882 */ /* 0x000fe20000000000 */
[----:B--2---:R-:W-:Y:S01]  /*a2f0*/  IMAD R6, R6, 0xc000, R12 ;  /* 0x0000c00006067824 */ /* 0x004fe200078e020c */
[----:B---3--:R-:W-:-:S04]  /*a300*/  R2UR UR11, R11 ;  /* 0x000000000b0b72ca */ /* 0x008fc800000e0000 */
[----:B------:R-:W-:Y:S02]  /*a310*/  R2UR UR14, R6 ;  /* 0x00000000060e72ca */ /* 0x000fe400000e0000 */
[----:B----4-:R-:W-:-:S11]  /*a320*/  R2UR UR5, R10 ;  /* 0x000000000a0572ca */ /* 0x010fd600000e0000 */
[----:B------:R-:W-:Y:S02]  /*a330*/  UIADD3 UR8, UR14, 0x400, URZ ;  /* 0x000004000e087890 */ /* 0x000fe4000fffe03f */
[----:B------:R-:W-:Y:S02]  /*a340*/  UIMAD UR11, UR11, 0x60, UR5 ;  /* 0x000000600b0b78a4 */ /* 0x000fe4000f8e0205 */
[----:B------:R-:W-:Y:S02]  /*a350*/  UIADD3.X UR5, URZ, UR39, URZ, UP0, !UPT ;  /* 0x000000273f057290 */ /* 0x000fe400087fe43f */
[----:B------:R-:W-:Y:S02]  /*a360*/  UIADD3 UR15, UR14, 0x3400, URZ ;  /* 0x000034000e0f7890 */ /* 0x000fe4000fffe03f */
[----:B------:R-:W-:Y:S02]  /*a370*/  UIADD3 UR17, UR14, 0x6400, URZ ;  /* 0x000064000e117890 */ /* 0x000fe4000fffe03f */
[----:B------:R-:W-:-:S03]  /*a380*/  UIADD3 UR18, UR14, 0x9400, URZ ;  /* 0x000094000e127890 */ /* 0x000fc6000fffe03f */
[----:B------:R0:W-:Y:S01]  /*a390*/  UTMALDG.4D [UR8], [UR4], desc[UR6] ;  /* 0x00000608040075b4 */ /* 0x0001e20008019000 */
[----:B------:R-:W-:Y:S01]  /*a3a0*/  UMOV UR14, 0x80 ;  /* 0x00000080000e7882 */ /* 0x000fe20000000000 */
[----:B0-----:R-:W-:Y:S01]  /*a3b0*/  UMOV UR8, UR15 ;  /* 0x0000000f00087c82 */ /* 0x001fe20008000000 */
[----:B------:R-:W-:Y:S02]  /*a3c0*/  UMOV UR10, UR16 ;  /* 0x00000010000a7c82 */ /* 0x000fe40008000000 */
[----:B------:R0:W-:Y:S02]  /*a3d0*/  UTMALDG.4D [UR8], [UR4], desc[UR6] ;  /* 0x00000608040075b4 */ /* 0x0001e40008019000 */
[----:B0-----:R-:W-:Y:S01]  /*a3e0*/  UMOV UR8, UR17 ;  /* 0x0000001100087c82 */ /* 0x001fe20008000000 */
[----:B------:R-:W-:Y:S01]  /*a3f0*/  UMOV UR10, UR14 ;  /* 0x0000000e000a7c82 */ /* 0x000fe20008000000 */
[----:B------:R-:W-:Y:S01]  /*a400*/  UMOV UR14, 0xc0 ;  /* 0x000000c0000e7882 */ /* 0x000fe20000000000 */
[----:B------:R0:W-:Y:S02]  /*a410*/  UTMALDG.4D [UR8], [UR4], desc[UR6] ;  /* 0x00000608040075b4 */ /* 0x0001e40008019000 */
[----:B0-----:R-:W-:Y:S01]  /*a420*/  UMOV UR8, UR18 ;  /* 0x0000001200087c82 */ /* 0x001fe20008000000 */
[----:B------:R-:W-:-:S02]  /*a430*/  UMOV UR10, UR14 ;  /* 0x0000000e000a7c82 */ /* 0x000fc40008000000 */
[----:B------:R1:W-:Y:S02]  /*a440*/  UTMALDG.4D [UR8], [UR4], desc[UR6] ;  /* 0x00000608040075b4 */ /* 0x0003e40008019000 */
[----:B-1----:R-:W-:Y:S01]  /*a450*/  NOP ;  /* 0x0000000000007918 */ /* 0x002fe20000000000 */
.L_x_308:
[----:B------:R-:W-:Y:S05]  /*a460*/  BSYNC B0 ;  /* 0x0000000000007941 */ /* 0x000fea0003800000 */
.L_x_307:
[----:B0-----:R-:W2:Y:S01]  /*a470*/  LDL.LU R6, [R1+0x20] ;  /* 0x0000200001067983 */ /* 0x001ea20000300800 */
[----:B------:R-:W-:Y:S01]  /*a480*/  BSSY B0, `(.L_x_311) ;  /* 0x000016d000007945 */ /* 0x000fe20003800000 */
[----:B--2---:R-:W-:-:S13]  /*a490*/  ISETP.GE.AND P0, PT, R6, 0x61, PT ;  /* 0x000000610600780c */ /* 0x004fda0003f06270 */
[----:B------:R-:W-:Y:S05]  /*a4a0*/  @!P0 BRA `(.L_x_312) ;  /* 0x0000001400a88947 */ /* 0x000fea0003800000 */
[----:B------:R-:W2:Y:S01]  /*a4b0*/  LDL R8, [R1+0x14] ;  /* 0x0000140001087983 */ /* 0x000ea20000100800 */
[----:B------:R-:W-:Y:S01]  /*a4c0*/  IMAD.MOV.U32 R6, RZ, RZ, 0x1 ;  /* 0x00000001ff067424 */ /* 0x000fe200078e00ff */
[----:B------:R-:W-:Y:S01]  /*a4d0*/  BSSY B1, `(.L_x_313) ;  /* 0x000007d000017945 */ /* 0x000fe20003800000 */
[----:B--2---:R-:W-:-:S05]  /*a4e0*/  IMAD.MOV R11, RZ, RZ, -R8 ;  /* 0x000000ffff0b7224 */ /* 0x004fca00078e0a08 */
[----:B------:R-:W-:-:S05]  /*a4f0*/  VIADDMNMX R11, R11, R6, 0xffffffff, !PT ;  /* 0xffffffff0b0b7446 */ /* 0x000fca0007800106 */
[C---:B------:R-:W-:Y:S02]  /*a500*/  IMAD.IADD R6, R8.reuse, 0x1, R11 ;  /* 0x0000000108067824 */ /* 0x040fe400078e020b */
[----:B------:R-:W-:-:S03]  /*a510*/  VIADD R8, R8, 0xfffffffe ;  /* 0xfffffffe08087836 */ /* 0x000fc60000000000 */
[----:B------:R-:W-:-:S04]  /*a520*/  LOP3.LUT R6, R6, 0x1, RZ, 0xc0, !PT ;  /* 0x0000000106067812 */ /* 0x000fc800078ec0ff */
[----:B------:R-:W-:-:S13]  /*a530*/  ISETP.NE.U32.AND P0, PT, R6, 0x1, PT ;  /* 0x000000010600780c */ /* 0x000fda0003f05070 */
[----:B------:R-:W-:Y:S05]  /*a540*/  @P0 BRA `(.L_x_314) ;  /* 0x0000000400d40947 */ /* 0x000fea0003800000 */
[----:B------:R-:W2:Y:S04]  /*a550*/  LDL.LU R10, [R1] ;  /* 0x00000000010a7983 */ /* 0x000ea80000300800 */
[----:B------:R-:W3:Y:S01]  /*a560*/  LDL.LU R14, [R1+0x4] ;  /* 0x00000400010e7983 */ /* 0x000ee20000300800 */
[----:B------:R-:W-:Y:S01]  /*a570*/  BSSY B2, `(.L_x_315) ;  /* 0x0000070000027945 */ /* 0x000fe20003800000 */
[----:B--2---:R-:W-:-:S05]  /*a580*/  VIADD R10, R10, 0x1 ;  /* 0x000000010a0a7836 */ /* 0x004fca0000000000 */
[----:B------:R-:W-:-:S04]  /*a590*/  ISETP.NE.AND P0, PT, R10, 0x2, PT ;  /* 0x000000020a00780c */ /* 0x000fc80003f05270 */
[----:B------:R-:W-:Y:S02]  /*a5a0*/  SEL R6, RZ, 0x1, P0 ;  /* 0x00000001ff067807 */ /* 0x000fe40000000000 */
[----:B------:R-:W-:Y:S02]  /*a5b0*/  SEL R15, R10, RZ, P0 ;  /* 0x000000ff0a0f7207 */ /* 0x000fe40000000000 */
[----:B---3--:R-:W-:-:S05]  /*a5c0*/  LOP3.LUT R14, R14, R6, RZ, 0x3c, !PT ;  /* 0x000000060e0e7212 */ /* 0x008fca00078e3cff */
[----:B------:R0:W-:Y:S04]  /*a5d0*/  STL [R1+0x4], R14 ;  /* 0x0000040e01007387 */ /* 0x0001e80000100800 */
[----:B------:R0:W-:Y:S01]  /*a5e0*/  STL [R1], R15 ;  /* 0x0000000f01007387 */ /* 0x0001e20000100800 */
[----:B------:R-:W-:Y:S05]  /*a5f0*/  @!P6 BRA `(.L_x_316) ;  /* 0x00000004009ce947 */ /* 0x000fea0003800000 */
[----:B------:R-:W-:-:S04]  /*a600*/  ISETP.NE.U32.AND P0, PT, R2, RZ, PT ;  /* 0x000000ff0200720c */ /* 0x000fc80003f05070 */
[----:B------:R-:W-:-:S13]  /*a610*/  ISETP.NE.AND.EX P0, PT, R3, RZ, PT, P0 ;  /* 0x000000ff0300720c */ /* 0x000fda0003f05300 */
[----:B------:R-:W-:Y:S05]  /*a620*/  @!P0 BRA `(.L_x_317) ;  /* 0x0000000000488947 */ /* 0x000fea0003800000 */
[----:B------:R-:W1:Y:S01]  /*a630*/  LDC R13, c[0x0][0x41c] ;  /* 0x00010700ff0d7b82 */ /* 0x000e620000000800 */
[----:B------:R-:W-:Y:S01]  /*a640*/  IMAD.MOV.U32 R10, RZ, RZ, R8 ;  /* 0x000000ffff0a7224 */ /* 0x000fe200078e0008 */
[----:B------:R-:W-:Y:S01]  /*a650*/  ULDC.64 UR4, c[0x0][0x408] ;  /* 0x0001020000047ab9 */ /* 0x000fe20000000a00 */
[----:B-1----:R-:W-:-:S13]  /*a660*/  ISETP.NE.AND P0, PT, R13, 0x1, PT ;  /* 0x000000010d00780c */ /* 0x002fda0003f05270 */
[----:B------:R-:W1:Y:S02]  /*a670*/  @P0 LDC.64 R6, c[0x0][0x420] ;  /* 0x00010800ff060b82 */ /* 0x000e640000000a00 */
[----:B-1----:R-:W-:-:S05]  /*a680*/  @P0 IMAD.HI.U32 R6, R8, R6, RZ ;  /* 0x0000000608060227 */ /* 0x002fca00078e00ff */
[----:B------:R-:W-:Y:S01]  /*a690*/  @P0 SHF.R.U32.HI R10, RZ, R7, R6 ;  /* 0x00000007ff0a0219 */ /* 0x000fe20000011606 */
[----:B------:R-:W-:-:S03]  /*a6a0*/  IMAD R6, R5, UR4, RZ ;  /* 0x0000000405067c24 */ /* 0x000fc6000f8e02ff */
[----:B------:R-:W-:Y:S01]  /*a6b0*/  SHF.R.S32.HI R7, RZ, 0x1f, R10 ;  /* 0x0000001fff077819 */ /* 0x000fe2000001140a */
[----:B------:R-:W-:Y:S02]  /*a6c0*/  IMAD R12, R0, UR5, R6 ;  /* 0x00000005000c7c24 */ /* 0x000fe4000f8e0206 */
[----:B------:R-:W-:-:S04]  /*a6d0*/  IMAD.MOV.U32 R6, RZ, RZ, R10 ;  /* 0x000000ffff067224 */ /* 0x000fc800078e000a */
[----:B------:R-:W-:-:S04]  /*a6e0*/  IMAD.WIDE.U32 R6, R0, UR4, R6 ;  /* 0x0000000400067c25 */ /* 0x000fc8000f8e0006 */
[----:B------:R-:W-:Y:S01]  /*a6f0*/  IMAD.IADD R12, R12, 0x1, R7 ;  /* 0x000000010c0c7824 */ /* 0x000fe200078e0207 */
[----:B------:R-:W-:-:S04]  /*a700*/  LEA R2, P0, R6, R2, 0x2 ;  /* 0x0000000206027211 */ /* 0x000fc800078010ff */
[----:B------:R-:W-:Y:S01]  /*a710*/  LEA.HI.X R3, R6, R3, R12, 0x2, P0 ;  /* 0x0000000306037211 */ /* 0x000fe200000f140c */
[----:B------:R-:W-:-:S04]  /*a720*/  IMAD.MOV R6, RZ, RZ, -R10 ;  /* 0x000000ffff067224 */ /* 0x000fc800078e0a0a */
[----:B------:R1:W5:Y:S01]  /*a730*/  LDG.E R7, desc[UR40][R2.64] ;  /* 0x0000002802077981 */ /* 0x000362000c1e1900 */
[----:B------:R-:W-:-:S07]  /*a740*/  IMAD R8, R13, R6, R8 ;  /* 0x000000060d087224 */ /* 0x000fce00078e0208 */
.L_x_317:
[----:B-1----:R-:W1:Y:S01]  /*a750*/  S2R R3, SR_CgaCtaId ;  /* 0x0000000000037919 */ /* 0x002e620000008800 */
[----:B------:R-:W-:Y:S02]  /*a760*/  MOV R2, 0x400 ;  /* 0x0000040000027802 */ /* 0x000fe40000000f00 */
[----:B------:R-:W-:Y:S02]  /*a770*/  SHF.L.U32 R6, R14, 0x1f, RZ ;  /* 0x0000001f0e067819 */ /* 0x000fe400000006ff */
[----:B-1----:R-:W-:-:S05]  /*a780*/  LEA R2, R3, R2, 0x18 ;  /* 0x0000000203027211 */ /* 0x002fca00078ec0ff */
[----:B------:R-:W-:-:S04]  /*a790*/  IMAD R3, R15, 0x8, R2 ;  /* 0x000000080f037824 */ /* 0x000fc800078e0202 */
[----:B------:R-:W1:Y:S02]  /*a7a0*/  SYNCS.PHASECHK.TRANS64.TRYWAIT P0, [R3+URZ+0x22840], R6 ;  /* 0x02284006030075a7 */ /* 0x000e64000800017f */
[----:B-1----:R-:W-:Y:S05]  /*a7b0*/  @!P0 BRA `(.L_x_318) ;  /* 0x0000002400c48947 */ /* 0x002fea0003800000 */
.L_x_376:
[----:B------:R-:W2:Y:S02]  /*a7c0*/  S2R R2, SR_TID.X ;  /* 0x0000000000027919 */ /* 0x000ea40000002100 */
[----:B--2---:R-:W-:-:S04]  /*a7d0*/  LOP3.LUT R2, R2, 0x7f, RZ, 0xc0, !PT ;  /* 0x0000007f02027812 */ /* 0x004fc800078ec0ff */
[----:B------:R-:W-:-:S13]  /*a7e0*/  ISETP.NE.AND P1, PT, R2, RZ, PT ;  /* 0x000000ff0200720c */ /* 0x000fda0003f25270 */
[----:B------:R-:W-:Y:S05]  /*a7f0*/  @P1 BRA `(.L_x_319) ;  /* 0x00000000001c1947 */ /* 0x000fea0003800000 */
[----:B------:R-:W2:Y:S02]  /*a800*/  S2R R2, SR_TID.X ;  /* 0x0000000000027919 */ /* 0x000ea40000002100 */
[----:B--2---:R-:W-:-:S04]  /*a810*/  LOP3.LUT R2, R2, 0x1f, RZ, 0xc0, !PT ;  /* 0x0000001f02027812 */ /* 0x004fc800078ec0ff */
[----:B------:R-:W-:Y:S01]  /*a820*/  ISETP.NE.AND P0, PT, R2, RZ, PT ;  /* 0x000000ff0200720c */ /* 0x000fe20003f05270 */
[----:B------:R-:W-:-:S04]  /*a830*/  IMAD.MOV.U32 R2, RZ, RZ, 0x3000 ;  /* 0x00003000ff027424 */ /* 0x000fc800078e00ff */
[----:B------:R2:W-:Y:S08]  /*a840*/  SYNCS.ARRIVE.TRANS64 RZ, [R3+URZ+0x22830], R2 ;  /* 0x0228300203ff79a7 */ /* 0x0005f0000800003f */
[----:B------:R-:W-:Y:S05]  /*a850*/  @!P0 BRA `(.L_x_319) ;  /* 0x0000000000048947 */ /* 0x000fea0003800000 */
[----:B------:R-:W-:Y:S01]  /*a860*/  BPT.TRAP 0x1 ;  /* 0x000000040000795c */ /* 0x000fe20000300000 */
.L_x_319:
[----:B--2---:R-:W2:Y:S01]  /*a870*/  LDL R2, [R1] ;  /* 0x0000000001027983 */ /* 0x004ea20000100800 */
[----:B------:R-:W-:-:S03]  /*a880*/  MOV R12, 0x400 ;  /* 0x00000400000c7802 */ /* 0x000fc60000000f00 */
[----:B------:R-:W3:Y:S01]  /*a890*/  LDL R10, [R1+0x8] ;  /* 0x00000800010a7983 */ /* 0x000ee20000100800 */
[----:B------:R-:W4:Y:S01]  /*a8a0*/  S2R R13, SR_CgaCtaId ;  /* 0x00000000000d7919 */ /* 0x000f220000008800 */
[----:B------:R-:W-:Y:S01]  /*a8b0*/  R2UR UR9, R3 ;  /* 0x00000000030972ca */ /* 0x000fe200000e0000 */
[----:B------:R-:W-:Y:S01]  /*a8c0*/  UIADD3 UR4, UP0, UR38, 0x370, URZ ;  /* 0x0000037026047890 */ /* 0x000fe2000ff1e03f */
[----:B------:R-:W-:Y:S02]  /*a8d0*/  R2UR UR12, R4 ;  /* 0x00000000040c72ca */ /* 0x000fe400000e0000 */
[----:B-----5:R-:W-:Y:S01]  /*a8e0*/  R2UR UR13, R7 ;  /* 0x00000000070d72ca */ /* 0x020fe200000e0000 */
[----:B------:R-:W-:Y:S01]  /*a8f0*/  UIADD3.X UR5, URZ, UR39, URZ, UP0, !UPT ;  /* 0x000000273f057290 */ /* 0x000fe200087fe43f */
[----:B----4-:R-:W-:-:S07]  /*a900*/  LEA R12, R13, R12, 0x18 ;  /* 0x0000000c0d0c7211 */ /* 0x010fce00078ec0ff */
[----:B------:R-:W-:Y:S01]  /*a910*/  UIADD3 UR9, UR9, 0x22830, URZ ;  /* 0x0002283009097890 */ /* 0x000fe2000fffe03f */
[----:B------:R-:W-:Y:S01]  /*a920*/  UMOV UR6, 0x0 ;  /* 0x0000000000067882 */ /* 0x000fe20000000000 */
[----:B------:R-:W-:Y:S01]  /*a930*/  UMOV UR7, 0x14f00000 ;  /* 0x14f0000000077882 */ /* 0x000fe20000000000 */
[----:B------:R-:W-:Y:S01]  /*a940*/  UMOV UR10, URZ ;  /* 0x0000003f000a7c82 */ /* 0x000fe20008000000 */
[----:B--2---:R-:W-:-:S05]  /*a950*/  IMAD R2, R2, 0x3000, R12 ;  /* 0x0000300002027824 */ /* 0x004fca00078e020c */
[----:B------:R-:W-:Y:S01]  /*a960*/  R2UR UR8, R2 ;  /* 0x00000000020872ca */ /* 0x000fe200000e0000 */
[----:B---3--:R-:W-:-:S05]  /*a970*/  IMAD R8, R8, 0x60, R10 ;  /* 0x0000006008087824 */ /* 0x008fca00078e020a */
[----:B------:R-:W-:-:S07]  /*a980*/  R2UR UR11, R8 ;  /* 0x00000000080b72ca */ /* 0x000fce00000e0000 */
[----:B------:R-:W-:-:S09]  /*a990*/  UIADD3 UR8, UR8, 0x1c400, URZ ;  /* 0x0001c40008087890 */ /* 0x000fd2000fffe03f */
[----:B------:R2:W-:Y:S01]  /*a9a0*/  UTMALDG.4D [UR8], [UR4], desc[UR6] ;  /* 0x00000608040075b4 */ /* 0x0005e20008019000 */
[----:B------:R-:W3:Y:S02]  /*a9b0*/  SYNCS.PHASECHK.TRANS64.TRYWAIT P0, [R3+URZ+0x22860], R6 ;  /* 0x02286006030075a7 */ /* 0x000ee4000800017f */
[----:B--23--:R-:W-:Y:S05]  /*a9c0*/  @!P0 BRA `(.L_x_320) ;  /* 0x0000002400548947 */ /* 0x00cfea0003800000 */
.L_x_377:
[----:B------:R-:W-:Y:S05]  /*a9d0*/  @P1 BRA `(.L_x_321) ;  /* 0x00000000001c1947 */ /* 0x000fea0003800000 */
[----:B------:R-:W3:Y:S02]  /*a9e0*/  S2R R2, SR_TID.X ;  /* 0x0000000000027919 */ /* 0x000ee40000002100 */
[----:B---3--:R-:W-:-:S04]  /*a9f0*/  LOP3.LUT R2, R2, 0x1f, RZ, 0xc0, !PT ;  /* 0x0000001f02027812 */ /* 0x008fc800078ec0ff */
[----:B------:R-:W-:Y:S01]  /*aa00*/  ISETP.NE.AND P0, PT, R2, RZ, PT ;  /* 0x000000ff0200720c */ /* 0x000fe20003f05270 */
[----:B------:R-:W-:-:S04]  /*aa10*/  IMAD.MOV.U32 R2, RZ, RZ, 0xc000 ;  /* 0x0000c000ff027424 */ /* 0x000fc800078e00ff */
[----:B------:R3:W-:Y:S08]  /*aa20*/  SYNCS.ARRIVE.TRANS64 RZ, [R3+URZ+0x22850], R2 ;  /* 0x0228500203ff79a7 */ /* 0x0007f0000800003f */
[----:B------:R-:W-:Y:S05]  /*aa30*/  @!P0 BRA `(.L_x_321) ;  /* 0x0000000000048947 */ /* 0x000fea0003800000 */
[----:B------:R-:W-:Y:S01]  /*aa40*/  BPT.TRAP 0x1 ;  /* 0x000000040000795c */ /* 0x000fe20000300000 */
.L_x_321:
[----:B---3--:R-:W3:Y:S01]  /*aa50*/  LDL R2, [R1] ;  /* 0x0000000001027983 */ /* 0x008ee20000100800 */
[----:B-12---:R-:W-:Y:S01]  /*aa60*/  MOV R6, 0x400 ;  /* 0x0000040000067802 */ /* 0x006fe20000000f00 */
[----:B------:R-:W1:Y:S01]  /*aa70*/  S2R R10, SR_CgaCtaId ;  /* 0x00000000000a7919 */ /* 0x000e620000008800 */
[----:B------:R-:W-:Y:S01]  /*aa80*/  R2UR UR9, R3 ;  /* 0x00000000030972ca */ /* 0x000fe200000e0000 */
[----:B------:R-:W-:Y:S01]  /*aa90*/  UIADD3 UR4, UP0, UR38, 0x470, URZ ;  /* 0x0000047026047890 */ /* 0x000fe2000ff1e03f */
[----:B------:R-:W-:Y:S02]  /*aaa0*/  R2UR UR11, R8 ;  /* 0x00000000080b72ca */ /* 0x000fe400000e0000 */
[----:B------:R-:W-:Y:S02]  /*aab0*/  R2UR UR12, R4 ;  /* 0x00000000040c72ca */ /* 0x000fe400000e0000 */
[----:B------:R-:W-:Y:S01]  /*aac0*/  R2UR UR13, R7 ;  /* 0x00000000070d72ca */ /* 0x000fe200000e0000 */
[----:B------:R-:W-:Y:S01]  /*aad0*/  UIADD3.X UR5, URZ, UR39, URZ, UP0, !UPT ;  /* 0x000000273f057290 */ /* 0x000fe200087fe43f */
[----:B-1----:R-:W-:-:S05]  /*aae0*/  LEA R6, R10, R6, 0x18 ;  /* 0x000000060a067211 */ /* 0x002fca00078ec0ff */
[----:B------:R-:W-:Y:S01]  /*aaf0*/  UIADD3 UR9, UR9, 0x22850, URZ ;  /* 0x0002285009097890 */ /* 0x000fe2000fffe03f */
[----:B------:R-:W-:Y:S01]  /*ab00*/  UMOV UR10, URZ ;  /* 0x0000003f000a7c82 */ /* 0x000fe20008000000 */
[----:B------:R-:W-:Y:S01]  /*ab10*/  UMOV UR6, 0x0 ;  /* 0x0000000000067882 */ /* 0x000fe20000000000 */
[----:B------:R-:W-:Y:S01]  /*ab20*/  UMOV UR7, 0x14f00000 ;  /* 0x14f0000000077882 */ /* 0x000fe20000000000 */
[----:B------:R-:W-:Y:S01]  /*ab30*/  UMOV UR16, 0x40 ;  /* 0x0000004000107882 */ /* 0x000fe20000000000 */
[----:B---3--:R-:W-:-:S05]  /*ab40*/  IMAD R2, R2, 0xc000, R6 ;  /* 0x0000c00002027824 */ /* 0x008fca00078e0206 */
[----:B------:R-:W-:-:S13]  /*ab50*/  R2UR UR14, R2 ;  /* 0x00000000020e72ca */ /* 0x000fda00000e0000 */
[----:B------:R-:W-:Y:S02]  /*ab60*/  UIADD3 UR8, UR14, 0x400, URZ ;  /* 0x000004000e087890 */ /* 0x000fe4000fffe03f */
[----:B------:R-:W-:Y:S02]  /*ab70*/  UIADD3 UR15, UR14, 0x3400, URZ ;  /* 0x000034000e0f7890 */ /* 0x000fe4000fffe03f */
[----:B------:R-:W-:Y:S02]  /*ab80*/  UIADD3 UR17, UR14, 0x6400, URZ ;  /* 0x000064000e117890 */ /* 0x000fe4000fffe03f */
[----:B------:R-:W-:-:S03]  /*ab90*/  UIADD3 UR18, UR14, 0x9400, URZ ;  /* 0x000094000e127890 */ /* 0x000fc6000fffe03f */
[----:B------:R1:W-:Y:S01]  /*aba0*/  UTMALDG.4D [UR8], [UR4], desc[UR6] ;  /* 0x00000608040075b4 */ /* 0x0003e20008019000 */
[----:B------:R-:W-:Y:S01]  /*abb0*/  UMOV UR14, 0x80 ;  /* 0x00000080000e7882 */ /* 0x000fe20000000000 */
[----:B-1----:R-:W-:Y:S01]  /*abc0*/  UMOV UR8, UR15 ;  /* 0x0000000f00087c82 */ /* 0x002fe20008000000 */
[----:B------:R-:W-:Y:S02]  /*abd0*/  UMOV UR10, UR16 ;  /* 0x00000010000a7c82 */ /* 0x000fe40008000000 */
        /* <DEDUP_REMOVED lines=9> */
.L_x_316:
[----:B------:R-:W-:Y:S05]  /*ac70*/  BSYNC B2 ;  /* 0x0000000000027941 */ /* 0x000fea0003800000 */
.L_x_315:
[----:B------:R-:W2:Y:S02]  /*ac80*/  LDL.LU R2, [R1+0x14] ;  /* 0x0000140001027983 */ /* 0x000ea40000300800 */
[----:B--2---:R-:W-:-:S07]  /*ac90*/  VIADD R8, R2, 0xfffffffd ;  /* 0xfffffffd02087836 */ /* 0x004fce0000000000 */
.L_x_314:
[----:B------:R-:W-:Y:S05]  /*aca0*/  BSYNC B1 ;  /* 0x0000000000017941 */ /* 0x000fea0003800000 */
.L_x_313:
[----:B------:R-:W-:-:S05]  /*acb0*/  IMAD.MOV R2, RZ, RZ, -R11 ;  /* 0x000000ffff027224 */ /* 0x000fca00078e0a0b */
[----:B------:R-:W-:-:S13]  /*acc0*/  ISETP.NE.AND P0, PT, R9, R2, PT ;  /* 0x000000020900720c */ /* 0x000fda0003f05270 */
[----:B------:R-:W-:Y:S05]  /*acd0*/  @!P0 BRA `(.L_x_312) ;  /* 0x0000000c009c8947 */ /* 0x000fea0003800000 */
.L_x_336:
[----:B------:R-:W2:Y:S04]  /*ace0*/  LDL.LU R3, [R1] ;  /* 0x0000000001037983 */ /* 0x000ea80000300800 */
[----:B------:R-:W3:Y:S01]  /*acf0*/  LDL.LU R2, [R1+0x4] ;  /* 0x0000040001027983 */ /* 0x000ee20000300800 */
[----:B------:R-:W-:Y:S05]  /*ad00*/  YIELD ;  /* 0x0000000000007946 */ /* 0x000fea0003800000 */
[----:B------:R-:W-:Y:S01]  /*ad10*/  BSSY B1, `(.L_x_322) ;  /* 0x000006d000017945 */ /* 0x000fe20003800000 */
[----:B--2---:R-:W-:-:S05]  /*ad20*/  VIADD R9, R3, 0x1 ;  /* 0x0000000103097836 */ /* 0x004fca0000000000 */
[----:B------:R-:W-:-:S04]  /*ad30*/  ISETP.NE.AND P0, PT, R9, 0x2, PT ;  /* 0x000000020900780c */ /* 0x000fc80003f05270 */
[----:B------:R-:W-:Y:S02]  /*ad40*/  SEL R10, RZ, 0x1, P0 ;  /* 0x00000001ff0a7807 */ /* 0x000fe40000000000 */
[----:B------:R-:W-:Y:S02]  /*ad50*/  SEL R9, R9, RZ, P0 ;  /* 0x000000ff09097207 */ /* 0x000fe40000000000 */
[----:B---3--:R-:W-:Y:S01]  /*ad60*/  LOP3.LUT R10, R2, R10, RZ, 0x3c, !PT ;  /* 0x0000000a020a7212 */ /* 0x008fe200078e3cff */
[----:B-1----:R-:W-:Y:S06]  /*ad70*/  @!P6 BRA `(.L_x_323) ;  /* 0x000000040098e947 */ /* 0x002fec0003800000 */
[----:B------:R-:W-:Y:S01]  /*ad80*/  ULDC.64 UR4, c[0x0][0x3f8] ;  /* 0x0000fe0000047ab9 */ /* 0x000fe20000000a00 */
[----:B------:R-:W-:Y:S01]  /*ad90*/  IMAD.MOV.U32 R11, RZ, RZ, R8 ;  /* 0x000000ffff0b7224 */ /* 0x000fe200078e0008 */
[----:B------:R-:W-:-:S04]  /*ada0*/  ISETP.NE.U32.AND P0, PT, RZ, UR4, PT ;  /* 0x00000004ff007c0c */ /* 0x000fc8000bf05070 */
[----:B------:R-:W-:-:S13]  /*adb0*/  ISETP.NE.AND.EX P0, PT, RZ, UR5, PT, P0 ;  /* 0x00000005ff007c0c */ /* 0x000fda000bf05300 */
[----:B------:R-:W-:Y:S05]  /*adc0*/  @!P0 BRA `(.L_x_324) ;  /* 0x0000000000448947 */ /* 0x000fea0003800000 */
[----:B------:R-:W1:Y:S01]  /*add0*/  LDC R7, c[0x0][0x41c] ;  /* 0x00010700ff077b82 */ /* 0x000e620000000800 */
[----:B------:R-:W-:Y:S01]  /*ade0*/  ULDC.64 UR6, c[0x0][0x408] ;  /* 0x0001020000067ab9 */ /* 0x000fe20000000a00 */
[----:B-1----:R-:W-:-:S13]  /*adf0*/  ISETP.NE.AND P0, PT, R7, 0x1, PT ;  /* 0x000000010700780c */ /* 0x002fda0003f05270 */
[----:B------:R-:W1:Y:S02]  /*ae00*/  @P0 LDC.64 R2, c[0x0][0x420] ;  /* 0x00010800ff020b82 */ /* 0x000e640000000a00 */
[----:B-1----:R-:W-:-:S04]  /*ae10*/  @P0 IMAD.HI.U32 R6, R8, R2, RZ ;  /* 0x0000000208060227 */ /* 0x002fc800078e00ff */
[----:B------:R-:W-:Y:S01]  /*ae20*/  IMAD.MOV.U32 R2, RZ, RZ, R8 ;  /* 0x000000ffff027224 */ /* 0x000fe200078e0008 */
[----:B------:R-:W-:-:S04]  /*ae30*/  @P0 SHF.R.U32.HI R2, RZ, R3, R6 ;  /* 0x00000003ff020219 */ /* 0x000fc80000011606 */
[--C-:B------:R-:W-:Y:S01]  /*ae40*/  SHF.R.S32.HI R3, RZ, 0x1f, R2.reuse ;  /* 0x0000001fff037819 */ /* 0x100fe20000011402 */
[----:B------:R-:W-:-:S04]  /*ae50*/  IMAD.MOV R11, RZ, RZ, -R2 ;  /* 0x000000ffff0b7224 */ /* 0x000fc800078e0a02 */
[----:B------:R-:W-:Y:S02]  /*ae60*/  IMAD R11, R7, R11, R8 ;  /* 0x0000000b070b7224 */ /* 0x000fe400078e0208 */
[----:B------:R-:W-:Y:S02]  /*ae70*/  IMAD R7, R5, UR6, RZ ;  /* 0x0000000605077c24 */ /* 0x000fe4000f8e02ff */
[----:B------:R-:W-:-:S04]  /*ae80*/  IMAD.WIDE.U32 R2, R0, UR6, R2 ;  /* 0x0000000600027c25 */ /* 0x000fc8000f8e0002 */
[----:B------:R-:W-:Y:S01]  /*ae90*/  IMAD R7, R0, UR7, R7 ;  /* 0x0000000700077c24 */ /* 0x000fe2000f8e0207 */
[----:B------:R-:W-:-:S03]  /*aea0*/  LEA R6, P0, R2, UR4, 0x2 ;  /* 0x0000000402067c11 */ /* 0x000fc6000f8010ff */
[----:B------:R-:W-:-:S05]  /*aeb0*/  IMAD.IADD R7, R7, 0x1, R3 ;  /* 0x0000000107077824 */ /* 0x000fca00078e0203 */
[----:B------:R-:W-:-:S06]  /*aec0*/  LEA.HI.X R7, R2, UR5, R7, 0x2, P0 ;  /* 0x0000000502077c11 */ /* 0x000fcc00080f1407 */
[----:B------:R1:W5:Y:S02]  /*aed0*/  LDG.E R7, desc[UR40][R6.64] ;  /* 0x0000002806077981 */ /* 0x000364000c1e1900 */
.L_x_324:
[----:B------:R-:W2:Y:S01]  /*aee0*/  S2R R3, SR_CgaCtaId ;  /* 0x0000000000037919 */ /* 0x000ea20000008800 */
[----:B------:R-:W-:-:S04]  /*aef0*/  MOV R2, 0x400 ;  /* 0x0000040000027802 */ /* 0x000fc80000000f00 */
[----:B--2---:R-:W-:Y:S02]  /*af00*/  LEA R2, R3, R2, 0x18 ;  /* 0x0000000203027211 */ /* 0x004fe400078ec0ff */
[----:B------:R-:W-:-:S03]  /*af10*/  SHF.L.U32 R3, R10, 0x1f, RZ ;  /* 0x0000001f0a037819 */ /* 0x000fc600000006ff */
[----:B------:R-:W-:-:S04]  /*af20*/  IMAD R2, R9, 0x8, R2 ;  /* 0x0000000809027824 */ /* 0x000fc800078e0202 */
[----:B------:R-:W2:Y:S02]  /*af30*/  SYNCS.PHASECHK.TRANS64.TRYWAIT P0, [R2+URZ+0x22840], R3 ;  /* 0x02284003020075a7 */ /* 0x000ea4000800017f */
[----:B--2---:R-:W-:Y:S05]  /*af40*/  @!P0 BRA `(.L_x_325) ;  /* 0x0000002000088947 */ /* 0x004fea0003800000 */
.L_x_378:
[----:B-1----:R-:W1:Y:S02]  /*af50*/  S2R R6, SR_TID.X ;  /* 0x0000000000067919 */ /* 0x002e640000002100 */
[----:B-1----:R-:W-:-:S04]  /*af60*/  LOP3.LUT R6, R6, 0x7f, RZ, 0xc0, !PT ;  /* 0x0000007f06067812 */ /* 0x002fc800078ec0ff */
[----:B------:R-:W-:-:S13]  /*af70*/  ISETP.NE.AND P0, PT, R6, RZ, PT ;  /* 0x000000ff0600720c */ /* 0x000fda0003f05270 */
[----:B------:R-:W-:Y:S05]  /*af80*/  @P0 BRA `(.L_x_326) ;  /* 0x00000000001c0947 */ /* 0x000fea0003800000 */
[----:B------:R-:W1:Y:S01]  /*af90*/  S2R R6, SR_TID.X ;  /* 0x0000000000067919 */ /* 0x000e620000002100 */
[----:B------:R-:W-:-:S04]  /*afa0*/  IMAD.MOV.U32 R13, RZ, RZ, 0x3000 ;  /* 0x00003000ff0d7424 */ /* 0x000fc800078e00ff */
[----:B------:R3:W-:Y:S01]  /*afb0*/  SYNCS.ARRIVE.TRANS64 RZ, [R2+URZ+0x22830], R13 ;  /* 0x0228300d02ff79a7 */ /* 0x0007e2000800003f */
[----:B-1----:R-:W-:-:S04]  /*afc0*/  LOP3.LUT R6, R6, 0x1f, RZ, 0xc0, !PT ;  /* 0x0000001f06067812 */ /* 0x002fc800078ec0ff */
[----:B------:R-:W-:-:S13]  /*afd0*/  ISETP.NE.AND P1, PT, R6, RZ, PT ;  /* 0x000000ff0600720c */ /* 0x000fda0003f25270 */
[----:B---3--:R-:W-:Y:S05]  /*afe0*/  @!P1 BRA `(.L_x_326) ;  /* 0x0000000000049947 */ /* 0x008fea0003800000 */
[----:B------:R-:W-:Y:S01]  /*aff0*/  BPT.TRAP 0x1 ;  /* 0x000000040000795c */ /* 0x000fe20000300000 */
.L_x_326:
[----:B------:R-:W3:Y:S01]  /*b000*/  LDL R12, [R1+0x8] ;  /* 0x00000800010c7983 */ /* 0x000ee20000100800 */
[----:B------:R-:W-:Y:S01]  /*b010*/  MOV R6, 0x400 ;  /* 0x0000040000067802 */ /* 0x000fe20000000f00 */
[----:B------:R-:W1:Y:S01]  /*b020*/  S2R R13, SR_CgaCtaId ;  /* 0x00000000000d7919 */ /* 0x000e620000008800 */
[----:B------:R-:W-:Y:S01]  /*b030*/  R2UR UR9, R2 ;  /* 0x00000000020972ca */ /* 0x000fe200000e0000 */
[----:B------:R-:W-:Y:S01]  /*b040*/  UIADD3 UR4, UP0, UR38, 0x370, URZ ;  /* 0x0000037026047890 */ /* 0x000fe2000ff1e03f */
[----:B------:R-:W-:Y:S02]  /*b050*/  R2UR UR12, R4 ;  /* 0x00000000040c72ca */ /* 0x000fe400000e0000 */
[----:B-----5:R-:W-:Y:S01]  /*b060*/  R2UR UR13, R7 ;  /* 0x00000000070d72ca */ /* 0x020fe200000e0000 */
[----:B------:R-:W-:Y:S01]  /*b070*/  UIADD3.X UR5, URZ, UR39, URZ, UP0, !UPT ;  /* 0x000000273f057290 */ /* 0x000fe200087fe43f */
[----:B-1----:R-:W-:-:S05]  /*b080*/  LEA R6, R13, R6, 0x18 ;  /* 0x000000060d067211 */ /* 0x002fca00078ec0ff */
[----:B------:R-:W-:-:S05]  /*b090*/  IMAD R6, R9, 0x3000, R6 ;  /* 0x0000300009067824 */ /* 0x000fca00078e0206 */
[----:B------:R-:W-:Y:S01]  /*b0a0*/  R2UR UR8, R6 ;  /* 0x00000000060872ca */ /* 0x000fe200000e0000 */
[----:B------:R-:W-:Y:S01]  /*b0b0*/  UIADD3 UR9, UR9, 0x22830, URZ ;  /* 0x0002283009097890 */ /* 0x000fe2000fffe03f */
[----:B------:R-:W-:Y:S01]  /*b0c0*/  UMOV UR6, 0x0 ;  /* 0x0000000000067882 */ /* 0x000fe20000000000 */
[----:B------:R-:W-:Y:S01]  /*b0d0*/  UMOV UR7, 0x14f00000 ;  /* 0x14f0000000077882 */ /* 0x000fe20000000000 */
[----:B------:R-:W-:-:S09]  /*b0e0*/  UMOV UR10, URZ ;  /* 0x0000003f000a7c82 */ /* 0x000fd20008000000 */
[----:B------:R-:W-:Y:S01]  /*b0f0*/  UIADD3 UR8, UR8, 0x1c400, URZ ;  /* 0x0001c40008087890 */ /* 0x000fe2000fffe03f */
[----:B---3--:R-:W-:-:S05]  /*b100*/  IMAD R6, R11, 0x60, R12 ;  /* 0x000000600b067824 */ /* 0x008fca00078e020c */
[----:B------:R-:W-:-:S13]  /*b110*/  R2UR UR11, R6 ;  /* 0x00000000060b72ca */ /* 0x000fda00000e0000 */
[----:B------:R1:W-:Y:S01]  /*b120*/  UTMALDG.4D [UR8], [UR4], desc[UR6] ;  /* 0x00000608040075b4 */ /* 0x0003e20008019000 */
[----:B------:R-:W3:Y:S02]  /*b130*/  SYNCS.PHASECHK.TRANS64.TRYWAIT P1, [R2+URZ+0x22860], R3 ;  /* 0x02286003020075a7 */ /* 0x000ee4000802017f */
[----:B-1-3--:R-:W-:Y:S05]  /*b140*/  @!P1 BRA `(.L_x_327) ;  /* 0x0000001c009c9947 */ /* 0x00afea0003800000 */
.L_x_379:
        /* <DEDUP_REMOVED lines=8> */
.L_x_328:
        /* <DEDUP_REMOVED lines=33> */
.L_x_323:
[----:B------:R-:W-:Y:S05]  /*b3e0*/  BSYNC B1 ;  /* 0x0000000000017941 */ /* 0x000fea0003800000 */
.L_x_322:
[----:B------:R-:W-:Y:S01]  /*b3f0*/  VIADD R9, R9, 0x1 ;  /* 0x0000000109097836 */ /* 0x000fe20000000000 */
[----:B------:R-:W-:Y:S04]  /*b400*/  BSSY B1, `(.L_x_329) ;  /* 0x0000070000017945 */ /* 0x000fe80003800000 */
[----:B------:R-:W-:-:S04]  /*b410*/  ISETP.NE.AND P0, PT, R9, 0x2, PT ;  /* 0x000000020900780c */ /* 0x000fc80003f05270 */
[----:B------:R-:W-:Y:S02]  /*b420*/  SEL R3, RZ, 0x1, P0 ;  /* 0x00000001ff037807 */ /* 0x000fe40000000000 */
[----:B------:R-:W-:Y:S02]  /*b430*/  SEL R12, R9, RZ, P0 ;  /* 0x000000ff090c7207 */ /* 0x000fe40000000000 */
[----:B------:R-:W-:-:S05]  /*b440*/  LOP3.LUT R11, R10, R3, RZ, 0x3c, !PT ;  /* 0x000000030a0b7212 */ /* 0x000fca00078e3cff */
[----:B------:R1:W-:Y:S04]  /*b450*/  STL [R1+0x4], R11 ;  /* 0x0000040b01007387 */ /* 0x0003e80000100800 */
[----:B------:R1:W-:Y:S01]  /*b460*/  STL [R1], R12 ;  /* 0x0000000c01007387 */ /* 0x0003e20000100800 */
[----:B------:R-:W-:Y:S05]  /*b470*/  @!P6 BRA `(.L_x_330) ;  /* 0x0000000400a0e947 */ /* 0x000fea0003800000 */
[----:B------:R-:W-:Y:S01]  /*b480*/  ULDC.64 UR4, c[0x0][0x3f8] ;  /* 0x0000fe0000047ab9 */ /* 0x000fe20000000a00 */
[----:B------:R-:W-:Y:S01]  /*b490*/  VIADD R9, R8, 0xffffffff ;  /* 0xffffffff08097836 */ /* 0x000fe20000000000 */
[----:B------:R-:W-:-:S04]  /*b4a0*/  ISETP.NE.U32.AND P0, PT, RZ, UR4, PT ;  /* 0x00000004ff007c0c */ /* 0x000fc8000bf05070 */
[----:B------:R-:W-:-:S13]  /*b4b0*/  ISETP.NE.AND.EX P0, PT, RZ, UR5, PT, P0 ;  /* 0x00000005ff007c0c */ /* 0x000fda000bf05300 */
[----:B------:R-:W-:Y:S05]  /*b4c0*/  @!P0 BRA `(.L_x_331) ;  /* 0x0000000000448947 */ /* 0x000fea0003800000 */
[----:B------:R-:W2:Y:S01]  /*b4d0*/  LDC R6, c[0x0][0x41c] ;  /* 0x00010700ff067b82 */ /* 0x000ea20000000800 */
[----:B------:R-:W-:Y:S02]  /*b4e0*/  ULDC.64 UR6, c[0x0][0x408] ;  /* 0x0001020000067ab9 */ /* 0x000fe40000000a00 */
[----:B------:R-:W-:-:S04]  /*b4f0*/  IMAD R7, R5, UR6, RZ ;  /* 0x0000000605077c24 */ /* 0x000fc8000f8e02ff */
[----:B------:R-:W-:Y:S01]  /*b500*/  IMAD R7, R0, UR7, R7 ;  /* 0x0000000700077c24 */ /* 0x000fe2000f8e0207 */
[----:B--2---:R-:W-:-:S13]  /*b510*/  ISETP.NE.AND P0, PT, R6, 0x1, PT ;  /* 0x000000010600780c */ /* 0x004fda0003f05270 */
[----:B------:R-:W2:Y:S02]  /*b520*/  @P0 LDC.64 R2, c[0x0][0x420] ;  /* 0x00010800ff020b82 */ /* 0x000ea40000000a00 */
[----:B--2---:R-:W-:-:S04]  /*b530*/  @P0 IMAD.HI.U32 R10, R9, R2, RZ ;  /* 0x00000002090a0227 */ /* 0x004fc800078e00ff */
[----:B------:R-:W-:Y:S01]  /*b540*/  IMAD.MOV.U32 R2, RZ, RZ, R9 ;  /* 0x000000ffff027224 */ /* 0x000fe200078e0009 */
[----:B------:R-:W-:-:S05]  /*b550*/  @P0 SHF.R.U32.HI R2, RZ, R3, R10 ;  /* 0x00000003ff020219 */ /* 0x000fca000001160a */
[----:B------:R-:W-:-:S04]  /*b560*/  IMAD.MOV R3, RZ, RZ, -R2 ;  /* 0x000000ffff037224 */ /* 0x000fc800078e0a02 */
[----:B------:R-:W-:Y:S01]  /*b570*/  IMAD R9, R6, R3, R9 ;  /* 0x0000000306097224 */ /* 0x000fe200078e0209 */
[----:B------:R-:W-:-:S03]  /*b580*/  SHF.R.S32.HI R3, RZ, 0x1f, R2 ;  /* 0x0000001fff037819 */ /* 0x000fc60000011402 */
[----:B------:R-:W-:-:S04]  /*b590*/  IMAD.WIDE.U32 R2, R0, UR6, R2 ;  /* 0x0000000600027c25 */ /* 0x000fc8000f8e0002 */
[----:B------:R-:W-:Y:S01]  /*b5a0*/  IMAD.IADD R7, R7, 0x1, R3 ;  /* 0x0000000107077824 */ /* 0x000fe200078e0203 */
[----:B------:R-:W-:-:S04]  /*b5b0*/  LEA R6, P0, R2, UR4, 0x2 ;  /* 0x0000000402067c11 */ /* 0x000fc8000f8010ff */
[----:B------:R-:W-:-:S06]  /*b5c0*/  LEA.HI.X R7, R2, UR5, R7, 0x2, P0 ;  /* 0x0000000502077c11 */ /* 0x000fcc00080f1407 */
[----:B------:R2:W5:Y:S03]  /*b5d0*/  LDG.E R7, desc[UR40][R6.64] ;  /* 0x0000002806077981 */ /* 0x000566000c1e1900 */
.L_x_331:
[----:B------:R-:W3:Y:S01]  /*b5e0*/  S2R R3, SR_CgaCtaId ;  /* 0x0000000000037919 */ /* 0x000ee20000008800 */
[----:B------:R-:W-:-:S04]  /*b5f0*/  MOV R2, 0x400 ;  /* 0x0000040000027802 */ /* 0x000fc80000000f00 */
[----:B---3--:R-:W-:Y:S02]  /*b600*/  LEA R2, R3, R2, 0x18 ;  /* 0x0000000203027211 */ /* 0x008fe400078ec0ff */
[----:B------:R-:W-:-:S03]  /*b610*/  SHF.L.U32 R3, R11, 0x1f, RZ ;  /* 0x0000001f0b037819 */ /* 0x000fc600000006ff */
[----:B------:R-:W-:-:S04]  /*b620*/  IMAD R2, R12, 0x8, R2 ;  /* 0x000000080c027824 */ /* 0x000fc800078e0202 */
[----:B------:R-:W3:Y:S02]  /*b630*/  SYNCS.PHASECHK.TRANS64.TRYWAIT P0, [R2+URZ+0x22840], R3 ;  /* 0x02284003020075a7 */ /* 0x000ee4000800017f */
[----:B---3--:R-:W-:Y:S05]  /*b640*/  @!P0 BRA `(.L_x_332) ;  /* 0x0000001800708947 */ /* 0x008fea0003800000 */
.L_x_380:
[----:B--2---:R-:W2:Y:S02]  /*b650*/  S2R R6, SR_TID.X ;  /* 0x0000000000067919 */ /* 0x004ea40000002100 */
[----:B--2---:R-:W-:-:S04]  /*b660*/  LOP3.LUT R6, R6, 0x7f, RZ, 0xc0, !PT ;  /* 0x0000007f06067812 */ /* 0x004fc800078ec0ff */
[----:B------:R-:W-:-:S13]  /*b670*/  ISETP.NE.AND P0, PT, R6, RZ, PT ;  /* 0x000000ff0600720c */ /* 0x000fda0003f05270 */
[----:B------:R-:W-:Y:S05]  /*b680*/  @P0 BRA `(.L_x_333) ;  /* 0x00000000001c0947 */ /* 0x000fea0003800000 */
[----:B------:R-:W2:Y:S01]  /*b690*/  S2R R6, SR_TID.X ;  /* 0x0000000000067919 */ /* 0x000ea20000002100 */
[----:B-1----:R-:W-:-:S04]  /*b6a0*/  IMAD.MOV.U32 R11, RZ, RZ, 0x3000 ;  /* 0x00003000ff0b7424 */ /* 0x002fc800078e00ff */
[----:B------:R4:W-:Y:S01]  /*b6b0*/  SYNCS.ARRIVE.TRANS64 RZ, [R2+URZ+0x22830], R11 ;  /* 0x0228300b02ff79a7 */ /* 0x0009e2000800003f */
[----:B--2---:R-:W-:-:S04]  /*b6c0*/  LOP3.LUT R6, R6, 0x1f, RZ, 0xc0, !PT ;  /* 0x0000001f06067812 */ /* 0x004fc800078ec0ff */
[----:B------:R-:W-:-:S13]  /*b6d0*/  ISETP.NE.AND P1, PT, R6, RZ, PT ;  /* 0x000000ff0600720c */ /* 0x000fda0003f25270 */
[----:B----4-:R-:W-:Y:S05]  /*b6e0*/  @!P1 BRA `(.L_x_333) ;  /* 0x0000000000049947 */ /* 0x010fea0003800000 */
[----:B------:R-:W-:Y:S01]  /*b6f0*/  BPT.TRAP 0x1 ;  /* 0x000000040000795c */ /* 0x000fe20000300000 */
.L_x_333:
[----:B------:R-:W2:Y:S01]  /*b700*/  LDL R6, [R1] ;  /* 0x0000000001067983 */ /* 0x000ea20000100800 */
[----:B-1----:R-:W-:-:S03]  /*b710*/  MOV R11, 0x400 ;  /* 0x00000400000b7802 */ /* 0x002fc60000000f00 */
[----:B------:R-:W4:Y:S01]  /*b720*/  LDL R10, [R1+0x8] ;  /* 0x00000800010a7983 */ /* 0x000f220000100800 */
[----:B------:R-:W1:Y:S01]  /*b730*/  S2R R12, SR_CgaCtaId ;  /* 0x00000000000c7919 */ /* 0x000e620000008800 */
[----:B------:R-:W-:Y:S01]  /*b740*/  R2UR UR9, R2 ;  /* 0x00000000020972ca */ /* 0x000fe200000e0000 */
[----:B------:R-:W-:Y:S01]  /*b750*/  UIADD3 UR4, UP0, UR38, 0x370, URZ ;  /* 0x0000037026047890 */ /* 0x000fe2000ff1e03f */
[----:B------:R-:W-:Y:S02]  /*b760*/  R2UR UR12, R4 ;  /* 0x00000000040c72ca */ /* 0x000fe400000e0000 */
[----:B-----5:R-:W-:Y:S01]  /*b770*/  R2UR UR13, R7 ;  /* 0x00000000070d72ca */ /* 0x020fe200000e0000 */
[----:B------:R-:W-:Y:S01]  /*b780*/  UIADD3.X UR5, URZ, UR39, URZ, UP0, !UPT ;  /* 0x000000273f057290 */ /* 0x000fe200087fe43f */
[----:B-1----:R-:W-:-:S07]  /*b790*/  LEA R11, R12, R11, 0x18 ;  /* 0x0000000b0c0b7211 */ /* 0x002fce00078ec0ff */
[----:B------:R-:W-:Y:S01]  /*b7a0*/  UIADD3 UR9, UR9, 0x22830, URZ ;  /* 0x0002283009097890 */ /* 0x000fe2000fffe03f */
[----:B------:R-:W-:Y:S01]  /*b7b0*/  UMOV UR6, 0x0 ;  /* 0x0000000000067882 */ /* 0x000fe20000000000 */
[----:B------:R-:W-:Y:S01]  /*b7c0*/  UMOV UR7, 0x14f00000 ;  /* 0x14f0000000077882 */ /* 0x000fe20000000000 */
[----:B------:R-:W-:Y:S01]  /*b7d0*/  UMOV UR10, URZ ;  /* 0x0000003f000a7c82 */ /* 0x000fe20008000000 */
[----:B--2---:R-:W-:-:S05]  /*b7e0*/  IMAD R6, R6, 0x3000, R11 ;  /* 0x0000300006067824 */ /* 0x004fca00078e020b */
[----:B------:R-:W-:Y:S01]  /*b7f0*/  R2UR UR8, R6 ;  /* 0x00000000060872ca */ /* 0x000fe200000e0000 */
[----:B----4-:R-:W-:-:S05]  /*b800*/  IMAD R9, R9, 0x60, R10 ;  /* 0x0000006009097824 */ /* 0x010fca00078e020a */
[----:B------:R-:W-:-:S07]  /*b810*/  R2UR UR11, R9 ;  /* 0x00000000090b72ca */ /* 0x000fce00000e0000 */
[----:B------:R-:W-:-:S09]  /*b820*/  UIADD3 UR8, UR8, 0x1c400, URZ ;  /* 0x0001c40008087890 */ /* 0x000fd2000fffe03f */
[----:B------:R1:W-:Y:S01]  /*b830*/  UTMALDG.4D [UR8], [UR4], desc[UR6] ;  /* 0x00000608040075b4 */ /* 0x0003e20008019000 */
[----:B------:R-:W2:Y:S02]  /*b840*/  SYNCS.PHASECHK.TRANS64.TRYWAIT P1, [R2+URZ+0x22860], R3 ;  /* 0x02286003020075a7 */ /* 0x000ea4000802017f */
[----:B-12---:R-:W-:Y:S05]  /*b850*/  @!P1 BRA `(.L_x_334) ;  /* 0x0000001800009947 */ /* 0x006fea0003800000 */
.L_x_381:
[----:B------:R-:W-:Y:S05]  /*b860*/  @P0 BRA `(.L_x_335) ;  /* 0x00000000001c0947 */ /* 0x000fea0003800000 */
[----:B------:R-:W2:Y:S01]  /*b870*/  S2R R6, SR_TID.X ;  /* 0x0000000000067919 */ /* 0x000ea20000002100 */
[----:B-1-3--:R-:W-:-:S04]  /*b880*/  IMAD.MOV.U32 R3, RZ, RZ, 0xc000 ;  /* 0x0000c000ff037424 */ /* 0x00afc800078e00ff */
[----:B------:R4:W-:Y:S01]  /*b890*/  SYNCS.ARRIVE.TRANS64 RZ, [R2+URZ+0x22850], R3 ;  /* 0x0228500302ff79a7 */ /* 0x0009e2000800003f */
[----:B--2---:R-:W-:-:S04]  /*b8a0*/  LOP3.LUT R6, R6, 0x1f, RZ, 0xc0, !PT ;  /* 0x0000001f06067812 */ /* 0x004fc800078ec0ff */
[----:B------:R-:W-:-:S13]  /*b8b0*/  ISETP.NE.AND P1, PT, R6, RZ, PT ;  /* 0x000000ff0600720c */ /* 0x000fda0003f25270 */
[----:B----4-:R-:W-:Y:S05]  /*b8c0*/  @!P1 BRA `(.L_x_335) ;  /* 0x0000000000049947 */ /* 0x010fea0003800000 */
[----:B------:R-:W-:Y:S01]  /*b8d0*/  BPT.TRAP 0x1 ;  /* 0x000000040000795c */ /* 0x000fe20000300000 */
.L_x_335:
[----:B-1-3--:R-:W2:Y:S01]  /*b8e0*/  LDL R3, [R1] ;  /* 0x0000000001037983 */ /* 0x00aea20000100800 */
[----:B------:R-:W-:Y:S01]  /*b8f0*/  MOV R6, 0x400 ;  /* 0x0000040000067802 */ /* 0x000fe20000000f00 */
        /* <DEDUP_REMOVED lines=13> */
[----:B--2---:R-:W-:-:S05]  /*b9d0*/  IMAD R2, R3, 0xc000, R6 ;  /* 0x0000c00003027824 */ /* 0x004fca00078e0206 */
        /* <DEDUP_REMOVED lines=18> */
.L_x_330:
[----:B------:R-:W-:Y:S05]  /*bb00*/  BSYNC B1 ;  /* 0x0000000000017941 */ /* 0x000fea0003800000 */
.L_x_329:
[C---:B------:R-:W-:Y:S01]  /*bb10*/  ISETP.GT.AND P0, PT, R8.reuse, 0x1, PT ;  /* 0x000000010800780c */ /* 0x040fe20003f04270 */
[----:B------:R-:W-:-:S04]  /*bb20*/  VIADD R2, R8, 0xfffffffe ;  /* 0xfffffffe08027836 */ /* 0x000fc80000000000 */
[----:B------:R-:W-:-:S08]  /*bb30*/  IMAD.MOV.U32 R8, RZ, RZ, R2 ;  /* 0x000000ffff087224 */ /* 0x000fd000078e0002 */
[----:B------:R-:W-:Y:S05]  /*bb40*/  @P0 BRA `(.L_x_336) ;  /* 0xfffffff000640947 */ /* 0x000fea000383ffff */
.L_x_312:
[----:B------:R-:W-:Y:S05]  /*bb50*/  BSYNC B0 ;  /* 0x0000000000007941 */ /* 0x000fea0003800000 */
.L_x_311:
[----:B------:R-:W2:Y:S01]  /*bb60*/  LDL.LU R3, [R1] ;  /* 0x0000000001037983 */ /* 0x000ea20000300800 */
[----:B------:R-:W-:Y:S01]  /*bb70*/  BSSY B0, `(.L_x_337) ;  /* 0x0000016000007945 */ /* 0x000fe20003800000 */
[----:B------:R-:W3:Y:S02]  /*bb80*/  S2R R2, SR_TID.X ;  /* 0x0000000000027919 */ /* 0x000ee40000002100 */
[----:B---3--:R-:W-:-:S04]  /*bb90*/  LOP3.LUT R2, R2, 0x1f, RZ, 0xc0, !PT ;  /* 0x0000001f02027812 */ /* 0x008fc800078ec0ff */
[----:B------:R-:W-:Y:S01]  /*bba0*/  ISETP.NE.AND P1, PT, R2, RZ, PT ;  /* 0x000000ff0200720c */ /* 0x000fe20003f25270 */
[----:B--2---:R-:W-:-:S05]  /*bbb0*/  VIADD R0, R3, 0x1 ;  /* 0x0000000103007836 */ /* 0x004fca0000000000 */
[----:B------:R-:W-:-:S04]  /*bbc0*/  ISETP.NE.AND P0, PT, R0, 0x2, PT ;  /* 0x000000020000780c */ /* 0x000fc80003f05270 */
[----:B------:R-:W-:Y:S02]  /*bbd0*/  SEL R2, R0, RZ, P0 ;  /* 0x000000ff00027207 */ /* 0x000fe40000000000 */
[----:B------:R-:W-:-:S03]  /*bbe0*/  SEL R0, RZ, 0x1, P0 ;  /* 0x00000001ff007807 */ /* 0x000fc60000000000 */
[----:B------:R2:W-:Y:S01]  /*bbf0*/  STL [R1], R2 ;  /* 0x0000000201007387 */ /* 0x0005e20000100800 */
[----:B------:R-:W-:Y:S05]  /*bc00*/  @P1 BRA `(.L_x_338) ;  /* 0x0000000000301947 */ /* 0x000fea0003800000 */
[----:B------:R-:W3:Y:S01]  /*bc10*/  S2R R7, SR_LANEID ;  /* 0x0000000000077919 */ /* 0x000ee20000000000 */
[----:B------:R-:W-:Y:S01]  /*bc20*/  VOTEU.ANY UR4, UPT, PT ;  /* 0x0000000000047886 */ /* 0x000fe200038e0100 */
[----:B--2---:R-:W2:Y:S01]  /*bc30*/  LDC.64 R2, c[0x0][0xc38] ;  /* 0x00030e00ff027b82 */ /* 0x004ea20000000a00 */
[----:B------:R-:W3:Y:S08]  /*bc40*/  FLO.U32 R4, UR4 ;  /* 0x0000000400047d00 */ /* 0x000ef000080e0000 */
[----:B------:R-:W2:Y:S01]  /*bc50*/  POPC R5, UR4 ;  /* 0x0000000400057d09 */ /* 0x000ea20008000000 */
[----:B---3--:R-:W-:-:S13]  /*bc60*/  ISETP.EQ.U32.AND P0, PT, R4, R7, PT ;  /* 0x000000070400720c */ /* 0x008fda0003f02070 */
[----:B--2---:R-:W2:Y:S01]  /*bc70*/  @P0 ATOMG.E.ADD.STRONG.GPU PT, R3, desc[UR40][R2.64], R5 ;  /* 0x00000005020309a8 */ /* 0x004ea200081ee1e8 */
[----:B------:R-:W3:Y:S02]  /*bc80*/  S2R R6, SR_LTMASK ;  /* 0x0000000000067919 */ /* 0x000ee40000003900 */
[----:B---3--:R-:W-:-:S04]  /*bc90*/  LOP3.LUT R6, R6, UR4, RZ, 0xc0, !PT ;  /* 0x0000000406067c12 */ /* 0x008fc8000f8ec0ff */
[----:B------:R-:W3:Y:S01]  /*bca0*/  POPC R7, R6 ;  /* 0x0000000600077309 */ /* 0x000ee20000000000 */
[----:B--2---:R-:W3:Y:S02]  /*bcb0*/  SHFL.IDX PT, R4, R3, R4, 0x1f ;  /* 0x00001f0403047589 */ /* 0x004ee400000e0000 */
[----:B---3--:R-:W-:-:S07]  /*bcc0*/  IADD3 R16, R4, UR37, R7 ;  /* 0x0000002504107c10 */ /* 0x008fce000fffe007 */
.L_x_338:
[----:B------:R-:W-:Y:S05]  /*bcd0*/  BSYNC B0 ;  /* 0x0000000000007941 */ /* 0x000fea0003800000 */
.L_x_337:
[----:B--2---:R-:W2:Y:S02]  /*bce0*/  LDL.LU R2, [R1+0x4] ;  /* 0x0000040001027983 */ /* 0x004ea40000300800 */
[----:B--2---:R-:W-:-:S05]  /*bcf0*/  LOP3.LUT R2, R2, R0, RZ, 0x3c, !PT ;  /* 0x0000000002027212 */ /* 0x004fca00078e3cff */
[----:B------:R2:W-:Y:S02]  /*bd00*/  STL [R1+0x4], R2 ;  /* 0x0000040201007387 */ /* 0x0005e40000100800 */
.L_x_294:
[----:B------:R-:W-:Y:S05]  /*bd10*/  BSYNC B6 ;  /* 0x0000000000067941 */ /* 0x000fea0003800000 */
.L_x_292:
[----:B------:R-:W-:-:S03]  /*bd20*/  UMOV UR4, 0xffffffff ;  /* 0xffffffff00047882 */ /* 0x000fc60000000000 */
[----:B------:R-:W-:Y:S05]  /*bd30*/  BRA.DIV UR4, `(.L_x_339) ;  /* 0x0000001204dc7947 */ /* 0x000fea000b800000 */
[----:B------:R3:W4:Y:S04]  /*bd40*/  SHFL.IDX PT, R4, R16, RZ, 0x1f ;  /* 0x00001fff10047589 */ /* 0x00072800000e0000 */
[----:B------:R3:W0:Y:S02]  /*bd50*/  SHFL.IDX PT, R5, R16, 0x1, 0x1f ;  /* 0x00201f0010057f89 */ /* 0x00062400000e0000 */
.L_x_385:
[----:B0-----:R-:W0:Y:S01]  /*bd60*/  S2R R0, SR_TID.X ;  /* 0x0000000000007919 */ /* 0x001e220000002100 */
[----:B------:R-:W-:Y:S01]  /*bd70*/  ULDC UR4, c[0x0][0xc14] ;  /* 0x0003050000047ab9 */ /* 0x000fe20000000800 */
[----:B------:R-:W-:Y:S01]  /*bd80*/  BSSY B0, `(.L_x_340) ;  /* 0x000000b000007945 */ /* 0x000fe20003800000 */
[----:B------:R-:W-:Y:S01]  /*bd90*/  IMAD.MOV.U32 R3, RZ, RZ, RZ ;  /* 0x000000ffff037224 */ /* 0x000fe200078e00ff */
[----:B0-----:R-:W-:Y:S01]  /*bda0*/  LOP3.LUT R8, R0, 0x1f, RZ, 0xc0, !PT ;  /* 0x0000001f00087812 */ /* 0x001fe200078ec0ff */
[----:B------:R-:W-:-:S03]  /*bdb0*/  IMAD.U32 R0, RZ, RZ, UR4 ;  /* 0x00000004ff007e24 */ /* 0x000fc6000f8e00ff */
[C---:B------:R-:W-:Y:S01]  /*bdc0*/  ISETP.NE.AND P0, PT, R8.reuse, 0x1f, PT ;  /* 0x0000001f0800780c */ /* 0x040fe20003f05270 */
[----:B------:R-:W-:-:S05]  /*bdd0*/  IMAD.IADD R7, R8, 0x1, R19 ;  /* 0x0000000108077824 */ /* 0x000fca00078e0213 */
[----:B------:R-:W-:-:S13]  /*bde0*/  ISETP.GE.OR P0, PT, R7, R0, !P0 ;  /* 0x000000000700720c */ /* 0x000fda0004706670 */
[----:B------:R-:W-:Y:S05]  /*bdf0*/  @P0 BRA `(.L_x_341) ;  /* 0x00000000000c0947 */ /* 0x000fea0003800000 */
[----:B--2---:R-:W0:Y:S02]  /*be00*/  LDC.64 R2, c[0x0][0xc58] ;  /* 0x00031600ff027b82 */ /* 0x004e240000000a00 */
[----:B0-----:R-:W-:-:S06]  /*be10*/  IMAD.WIDE R2, R7, 0x4, R2 ;  /* 0x0000000407027825 */ /* 0x001fcc00078e0202 */
[----:B------:R0:W5:Y:S02]  /*be20*/  LDG.E R3, desc[UR40][R2.64] ;  /* 0x0000002802037981 */ /* 0x000164000c1e1900 */
.L_x_341:
[----:B------:R-:W-:Y:S05]  /*be30*/  BSYNC B0 ;  /* 0x0000000000007941 */ /* 0x000fea0003800000 */
.L_x_340:
[----:B------:R-:W-:-:S03]  /*be40*/  UMOV UR4, 0xffffffff ;  /* 0xffffffff00047882 */ /* 0x000fc60000000000 */
[----:B------:R-:W-:Y:S05]  /*be50*/  BRA.DIV UR4, `(.L_x_342) ;  /* 0x0000001204e07947 */ /* 0x000fea000b800000 */
[----:B-----5:R-:W0:Y:S01]  /*be60*/  SHFL.UP PT, R14, R3, 0x1, RZ ;  /* 0x04200000030e7989 */ /* 0x020e2200000e00ff */
[C---:B------:R-:W-:Y:S02]  /*be70*/  ISETP.NE.AND P0, PT, R8.reuse, RZ, PT ;  /* 0x000000ff0800720c */ /* 0x040fe40003f05270 */
[----:B------:R-:W-:Y:S02]  /*be80*/  ISETP.GE.U32.AND P1, PT, R8, 0x2, PT ;  /* 0x000000020800780c */ /* 0x000fe40003f26070 */
[----:B0-----:R-:W-:Y:S02]  /*be90*/  SEL R14, R14, RZ, P0 ;  /* 0x000000ff0e0e7207 */ /* 0x001fe40000000000 */
[----:B------:R-:W-:-:S03]  /*bea0*/  ISETP.GE.U32.AND P0, PT, R8, 0x4, PT ;  /* 0x000000040800780c */ /* 0x000fc60003f06070 */
[----:B------:R-:W-:-:S05]  /*beb0*/  IMAD.IADD R13, R3, 0x1, R14 ;  /* 0x00000001030d7824 */ /* 0x000fca00078e020e */
[----:B------:R-:W2:Y:S02]  /*bec0*/  SHFL.UP PT, R14, R13, 0x2, RZ ;  /* 0x044000000d0e7989 */ /* 0x000ea400000e00ff */
[----:B--2---:R-:W-:Y:S02]  /*bed0*/  SEL R2, R14, RZ, P1 ;  /* 0x000000ff0e027207 */ /* 0x004fe40000800000 */
        /* <DEDUP_REMOVED lines=12> */
[----:B------:R0:W2:Y:S02]  /*bfa0*/  SHFL.IDX PT, R14, R2, 0x1f, 0x1f ;  /* 0x03e01f00020e7f89 */ /* 0x0000a400000e0000 */
.L_x_393:
[----:B------:R-:W-:Y:S02]  /*bfb0*/  ULDC UR4, c[0x0][0xc10] ;  /* 0x0003040000047ab9 */ /* 0x000fe40000000800 */
[----:B---3--:R-:W-:-:S04]  /*bfc0*/  IMAD.U32 R16, RZ, RZ, UR4 ;  /* 0x00000004ff107e24 */ /* 0x008fc8000f8e00ff */
[----:B--2---:R-:W-:-:S04]  /*bfd0*/  IMAD R6, R14, R16, RZ ;  /* 0x000000100e067224 */ /* 0x004fc800078e02ff */
[----:B------:R-:W-:-:S05]  /*bfe0*/  IMAD.IADD R5, R5, 0x1, R6 ;  /* 0x0000000105057824 */ /* 0x000fca00078e0206 */
[----:B----4-:R-:W-:-:S13]  /*bff0*/  ISETP.GT.AND P0, PT, R5, R4, PT ;  /* 0x000000040500720c */ /* 0x010fda0003f04270 */
[----:B------:R-:W-:Y:S05]  /*c000*/  @P0 BRA `(.L_x_343) ;  /* 0x0000000000b40947 */ /* 0x000fea0003800000 */
[----:B------:R-:W2:Y:S02]  /*c010*/  LDC R0, c[0x0][0xc14] ;  /* 0x00030500ff007b82 */ /* 0x000ea40000000800 */
.L_x_348:
[----:B------:R-:W-:-:S05]  /*c020*/  VIADD R19, R19, 0x1f ;  /* 0x0000001f13137836 */ /* 0x000fca0000000000 */
[----:B--2---:R-:W-:-:S13]  /*c030*/  ISETP.GE.AND P0, PT, R19, R0, PT ;  /* 0x000000001300720c */ /* 0x004fda0003f06270 */
[----:B------:R-:W-:Y:S05]  /*c040*/  @P0 BRA `(.L_x_344) ;  /* 0x00000004005c0947 */ /* 0x000fea0003800000 */
[----:B0-----:R-:W0:Y:S01]  /*c050*/  S2R R2, SR_TID.X ;  /* 0x0000000000027919 */ /* 0x001e220000002100 */
[----:B------:R-:W-:Y:S01]  /*c060*/  BSSY B0, `(.L_x_345) ;  /* 0x000000a000007945 */ /* 0x000fe20003800000 */
[----:B------:R-:W-:Y:S01]  /*c070*/  IMAD.MOV.U32 R3, RZ, RZ, RZ ;  /* 0x000000ffff037224 */ /* 0x000fe200078e00ff */
[----:B0-----:R-:W-:-:S04]  /*c080*/  LOP3.LUT R8, R2, 0x1f, RZ, 0xc0, !PT ;  /* 0x0000001f02087812 */ /* 0x001fc800078ec0ff */
[C---:B------:R-:W-:Y:S01]  /*c090*/  ISETP.NE.AND P1, PT, R8.reuse, 0x1f, PT ;  /* 0x0000001f0800780c */ /* 0x040fe20003f25270 */
[----:B------:R-:W-:-:S05]  /*c0a0*/  IMAD.IADD R7, R8, 0x1, R19 ;  /* 0x0000000108077824 */ /* 0x000fca00078e0213 */
[----:B------:R-:W-:-:S13]  /*c0b0*/  ISETP.GE.OR P0, PT, R7, R0, !P1 ;  /* 0x000000000700720c */ /* 0x000fda0004f06670 */
[----:B------:R-:W-:Y:S05]  /*c0c0*/  @P0 BRA `(.L_x_346) ;  /* 0x00000000000c0947 */ /* 0x000fea0003800000 */
[----:B------:R-:W0:Y:S02]  /*c0d0*/  LDC.64 R2, c[0x0][0xc58] ;  /* 0x00031600ff027b82 */ /* 0x000e240000000a00 */
[----:B0-----:R-:W-:-:S06]  /*c0e0*/  IMAD.WIDE R2, R7, 0x4, R2 ;  /* 0x0000000407027825 */ /* 0x001fcc00078e0202 */
[----:B------:R0:W5:Y:S02]  /*c0f0*/  LDG.E R3, desc[UR40][R2.64] ;  /* 0x0000002802037981 */ /* 0x000164000c1e1900 */
.L_x_346:
[----:B------:R-:W-:Y:S05]  /*c100*/  BSYNC B0 ;  /* 0x0000000000007941 */ /* 0x000fea0003800000 */
.L_x_345:
[----:B------:R-:W-:-:S03]  /*c110*/  UMOV UR4, 0xffffffff ;  /* 0xffffffff00047882 */ /* 0x000fc60000000000 */
[----:B------:R-:W-:Y:S05]  /*c120*/  BRA.DIV UR4, `(.L_x_347) ;  /* 0x0000001204fc7947 */ /* 0x000fea000b800000 */
[----:B-----5:R-:W2:Y:S01]  /*c130*/  SHFL.UP PT, R14, R3, 0x1, RZ ;  /* 0x04200000030e7989 */ /* 0x020ea200000e00ff */
[C---:B------:R-:W-:Y:S02]  /*c140*/  ISETP.NE.AND P0, PT, R8.reuse, RZ, PT ;  /* 0x000000ff0800720c */ /* 0x040fe40003f05270 */
[----:B------:R-:W-:Y:S02]  /*c150*/  ISETP.GE.U32.AND P1, PT, R8, 0x2, PT ;  /* 0x000000020800780c */ /* 0x000fe40003f26070 */
        /* <DEDUP_REMOVED lines=18> */
.L_x_401:
[----:B------:R-:W-:Y:S02]  /*c280*/  ULDC UR4, c[0x0][0xc10] ;  /* 0x0003040000047ab9 */ /* 0x000fe40000000800 */
[----:B------:R-:W-:-:S04]  /*c290*/  IMAD.U32 R16, RZ, RZ, UR4 ;  /* 0x00000004ff107e24 */ /* 0x000fc8000f8e00ff */
[----:B--2---:R-:W-:-:S04]  /*c2a0*/  IMAD R6, R14, R16, RZ ;  /* 0x000000100e067224 */ /* 0x004fc800078e02ff */
[----:B------:R-:W-:-:S05]  /*c2b0*/  IMAD.IADD R5, R6, 0x1, R5 ;  /* 0x0000000106057824 */ /* 0x000fca00078e0205 */
[----:B------:R-:W-:-:S13]  /*c2c0*/  ISETP.GT.AND P0, PT, R5, R4, PT ;  /* 0x000000040500720c */ /* 0x000fda0003f04270 */
[----:B------:R-:W-:Y:S05]  /*c2d0*/  @!P0 BRA `(.L_x_348) ;  /* 0xfffffffc00508947 */ /* 0x000fea000383ffff */
.L_x_343:
[----:B------:R-:W-:Y:S01]  /*c2e0*/  IMAD.IADD R6, R5, 0x1, -R6 ;  /* 0x0000000105067824 */ /* 0x000fe200078e0a06 */
[----:B------:R-:W-:-:S03]  /*c2f0*/  UMOV UR4, 0xffffffff ;  /* 0xffffffff00047882 */ /* 0x000fc60000000000 */
[----:B------:R-:W-:-:S05]  /*c300*/  IMAD R5, R2, R16, R6 ;  /* 0x0000001002057224 */ /* 0x000fca00078e0206 */
[----:B------:R-:W-:Y:S01]  /*c310*/  ISETP.GT.AND P6, PT, R5, R4, PT ;  /* 0x000000040500720c */ /* 0x000fe20003fc4270 */
[----:B------:R-:W-:-:S12]  /*c320*/  BRA.DIV UR4, `(.L_x_349) ;  /* 0x00000016044c7947 */ /* 0x000fd8000b800000 */
[----:B------:R-:W-:-:S04]  /*c330*/  VOTE.ANY R7, PT, !P6 ;  /* 0x0000000000077806 */ /* 0x000fc800070e0100 */
[----:B------:R-:W2:Y:S02]  /*c340*/  POPC R5, R7 ;  /* 0x0000000700057309 */ /* 0x000ea40000000000 */
[----:B--2---:R2:W3:Y:S02]  /*c350*/  SHFL.IDX PT, R17, R3, R5, 0x1f ;  /* 0x00001f0503117589 */ /* 0x0044e400000e0000 */
.L_x_405:
[----:B------:R-:W-:Y:S01]  /*c360*/  ISETP.NE.AND P0, PT, R7, RZ, PT ;  /* 0x000000ff0700720c */ /* 0x000fe20003f05270 */
[----:B------:R-:W-:-:S12]  /*c370*/  IMAD.MOV.U32 R14, RZ, RZ, RZ ;  /* 0x000000ffff0e7224 */ /* 0x000fd800078e00ff */
[----:B------:R-:W-:Y:S05]  /*c380*/  @!P0 BRA `(.L_x_350) ;  /* 0x0000000000108947 */ /* 0x000fea0003800000 */
[----:B------:R-:W-:Y:S01]  /*c390*/  UMOV UR4, 0xffffffff ;  /* 0xffffffff00047882 */ /* 0x000fe20000000000 */
[----:B-1----:R-:W-:Y:S02]  /*c3a0*/  VIADD R12, R5, 0xffffffff ;  /* 0xffffffff050c7836 */ /* 0x002fe40000000000 */
[----:B------:R-:W-:Y:S05]  /*c3b0*/  BRA.DIV UR4, `(.L_x_351) ;  /* 0x0000001604707947 */ /* 0x000fea000b800000 */
[----:B------:R4:W1:Y:S02]  /*c3c0*/  SHFL.IDX PT, R14, R2, R12, 0x1f ;  /* 0x00001f0c020e7589 */ /* 0x00086400000e0000 */
.L_x_350:
[----:B---3--:R-:W-:Y:S01]  /*c3d0*/  IABS R7, R17 ;  /* 0x0000001100077213 */ /* 0x008fe20000000000 */
[----:B-1----:R-:W-:Y:S02]  /*c3e0*/  IMAD R16, R14, R16, R6 ;  /* 0x000000100e107224 */ /* 0x002fe400078e0206 */
[----:B------:R-:W-:Y:S01]  /*c3f0*/  IMAD.IADD R19, R5, 0x1, R19 ;  /* 0x0000000105137824 */ /* 0x000fe200078e0213 */
[----:B------:R-:W1:Y:S08]  /*c400*/  I2F.RP R8, R7 ;  /* 0x0000000700087306 */ /* 0x000e700000209400 */
[----:B-1----:R-:W2:Y:S02]  /*c410*/  MUFU.RCP R8, R8 ;  /* 0x0000000800087308 */ /* 0x002ea40000001000 */
[----:B--2---:R-:W-:-:S06]  /*c420*/  VIADD R3, R8, 0xffffffe ;  /* 0x0ffffffe08037836 */ /* 0x004fcc0000000000 */
[----:B------:R-:W0:Y:S02]  /*c430*/  F2I.FTZ.U32.TRUNC.NTZ R3, R3 ;  /* 0x0000000300037305 */ /* 0x000e24000021f000 */
[----:B0---4-:R-:W-:-:S04]  /*c440*/  IMAD.MOV R2, RZ, RZ, -R3 ;  /* 0x000000ffff027224 */ /* 0x011fc800078e0a03 */
[----:B------:R-:W-:Y:S02]  /*c450*/  IMAD R9, R2, R7, RZ ;  /* 0x0000000702097224 */ /* 0x000fe400078e02ff */
[----:B------:R-:W-:-:S04]  /*c460*/  IMAD.MOV.U32 R2, RZ, RZ, RZ ;  /* 0x000000ffff027224 */ /* 0x000fc800078e00ff */
[----:B------:R-:W-:-:S04]  /*c470*/  IMAD.HI.U32 R6, R3, R9, R2 ;  /* 0x0000000903067227 */ /* 0x000fc800078e0002 */
[----:B------:R-:W-:Y:S01]  /*c480*/  IMAD.IADD R2, R4, 0x1, -R16 ;  /* 0x0000000104027824 */ /* 0x000fe200078e0a10 */
[----:B------:R-:W-:-:S04]  /*c490*/  IABS R4, R17 ;  /* 0x0000001100047213 */ /* 0x000fc80000000000 */
[----:B------:R-:W-:Y:S01]  /*c4a0*/  IABS R3, R2 ;  /* 0x0000000200037213 */ /* 0x000fe20000000000 */
[----:B------:R-:W-:-:S04]  /*c4b0*/  IMAD.MOV R4, RZ, RZ, -R4 ;  /* 0x000000ffff047224 */ /* 0x000fc800078e0a04 */
[----:B------:R-:W-:-:S04]  /*c4c0*/  IMAD.HI.U32 R6, R6, R3, RZ ;  /* 0x0000000306067227 */ /* 0x000fc800078e00ff */
[----:B------:R-:W-:Y:S01]  /*c4d0*/  IMAD R4, R6, R4, R3 ;  /* 0x0000000406047224 */ /* 0x000fe200078e0203 */
[----:B------:R-:W-:-:S04]  /*c4e0*/  LOP3.LUT R3, R2, R17, RZ, 0x3c, !PT ;  /* 0x0000001102037212 */ /* 0x000fc800078e3cff */
[----:B------:R-:W-:-:S13]  /*c4f0*/  ISETP.GT.U32.AND P0, PT, R7, R4, PT ;  /* 0x000000040700720c */ /* 0x000fda0003f04070 */
[----:B------:R-:W-:Y:S02]  /*c500*/  @!P0 IMAD.IADD R4, R4, 0x1, -R7 ;  /* 0x0000000104048824 */ /* 0x000fe400078e0a07 */
[----:B------:R-:W-:-:S03]  /*c510*/  @!P0 VIADD R6, R6, 0x1 ;  /* 0x0000000106068836 */ /* 0x000fc60000000000 */
[----:B------:R-:W-:-:S13]  /*c520*/  ISETP.GE.U32.AND P0, PT, R4, R7, PT ;  /* 0x000000070400720c */ /* 0x000fda0003f06070 */
        /* <DEDUP_REMOVED lines=9> */
.L_x_344:
[----:B------:R-:W-:Y:S01]  /*c5c0*/  UMOV UR4, URZ ;  /* 0x0000003f00047c82 */ /* 0x000fe20008000000 */
[----:B------:R-:W-:Y:S01]  /*c5d0*/  UMOV UR5, URZ ;  /* 0x0000003f00057c82 */ /* 0x000fe20008000000 */
[----:B------:R-:W-:Y:S01]  /*c5e0*/  ULDC UR6, c[0x0][0xc14] ;  /* 0x0003050000067ab9 */ /* 0x000fe20000000800 */
[----:B------:R-:W-:Y:S02]  /*c5f0*/  IMAD.MOV.U32 R16, RZ, RZ, R4 ;  /* 0x000000ffff107224 */ /* 0x000fe400078e0004 */
[----:B------:R-:W-:Y:S02]  /*c600*/  IMAD.U32 R17, RZ, RZ, UR4 ;  /* 0x00000004ff117e24 */ /* 0x000fe4000f8e00ff */
[----:B------:R-:W-:Y:S02]  /*c610*/  IMAD.U32 R18, RZ, RZ, UR5 ;  /* 0x00000005ff127e24 */ /* 0x000fe4000f8e00ff */
[----:B------:R-:W-:-:S07]  /*c620*/  IMAD.U32 R19, RZ, RZ, UR6 ;  /* 0x00000006ff137e24 */ /* 0x000fce000f8e00ff */
.L_x_352:
[----:B0-----:R-:W0:Y:S01]  /*c630*/  S2R R2, SR_TID.X ;  /* 0x0000000000027919 */ /* 0x001e220000002100 */
[----:B------:R-:W-:Y:S05]  /*c640*/  WARPSYNC.ALL ;  /* 0x0000000000007948 */ /* 0x000fea0003800000 */
[----:B------:R-:W-:Y:S01]  /*c650*/  BAR.SYNC.DEFER_BLOCKING 0x4, 0x120 ;  /* 0x0104800000007b1d */ /* 0x000fe20000010000 */
[----:B0-----:R-:W-:-:S04]  /*c660*/  LOP3.LUT R2, R2, 0x1f, RZ, 0xc0, !PT ;  /* 0x0000001f02027812 */ /* 0x001fc800078ec0ff */
[----:B------:R-:W-:-:S13]  /*c670*/  ISETP.NE.AND P0, PT, R2, RZ, PT ;  /* 0x000000ff0200720c */ /* 0x000fda0003f05270 */
[----:B------:R-:W0:Y:S01]  /*c680*/  @!P0 S2R R3, SR_CgaCtaId ;  /* 0x0000000000038919 */ /* 0x000e220000008800 */
[----:B------:R-:W-:-:S04]  /*c690*/  @!P0 MOV R2, 0x400 ;  /* 0x0000040000028802 */ /* 0x000fc80000000f00 */
[----:B0-----:R-:W-:-:S05]  /*c6a0*/  @!P0 LEA R2, R3, R2, 0x18 ;  /* 0x0000000203028211 */ /* 0x001fca00078ec0ff */
[----:B------:R2:W-:Y:S01]  /*c6b0*/  @!P0 STS.128 [R2+0x228d0], R16 ;  /* 0x0228d01002008388 */ /* 0x0005e20000000c00 */
[----:B------:R-:W-:Y:S06]  /*c6c0*/  BAR.ARV 0x5, 0x120 ;  /* 0x0144800000007b1d */ /* 0x000fec0000002000 */
[----:B------:R-:W-:-:S13]  /*c6d0*/  ISETP.GE.AND P0, PT, R19, R0, PT ;  /* 0x000000001300720c */ /* 0x000fda0003f06270 */
[----:B------:R-:W-:Y:S05]  /*c6e0*/  @!P0 BRA `(.L_x_353) ;  /* 0xffffffc400e08947 */ /* 0x000fea000383ffff */
.L_x_290:
[----:B0-----:R-:W3:Y:S01]  /*c6f0*/  LDL.LU R0, [R1+0x24] ;  /* 0x0000240001007983 */ /* 0x001ee20000300800 */
[----:B------:R-:W-:Y:S01]  /*c700*/  BSSY B0, `(.L_x_354) ;  /* 0x000000b000007945 */ /* 0x000fe20003800000 */
[----:B------:R-:W0:Y:S01]  /*c710*/  S2R R5, SR_CgaCtaId ;  /* 0x0000000000057919 */ /* 0x000e220000008800 */
[----:B---3--:R-:W-:-:S05]  /*c720*/  VIADD R0, R0, 0x1 ;  /* 0x0000000100007836 */ /* 0x008fca0000000000 */
[----:B--2---:R-:W-:-:S04]  /*c730*/  LEA.HI R2, R0, R0, RZ, 0x1 ;  /* 0x0000000000027211 */ /* 0x004fc800078f08ff */
[----:B------:R-:W-:-:S05]  /*c740*/  LOP3.LUT R3, R2, 0xfffffffe, RZ, 0xc0, !PT ;  /* 0xfffffffe02037812 */ /* 0x000fca00078ec0ff */
[----:B------:R-:W-:Y:S01]  /*c750*/  IMAD.IADD R3, R0, 0x1, -R3 ;  /* 0x0000000100037824 */ /* 0x000fe200078e0a03 */
[----:B------:R-:W-:-:S04]  /*c760*/  MOV R0, 0x400 ;  /* 0x0000040000007802 */ /* 0x000fc80000000f00 */
[----:B0-----:R-:W-:Y:S02]  /*c770*/  LEA R0, R5, R0, 0x18 ;  /* 0x0000000005007211 */ /* 0x001fe400078ec0ff */
[----:B------:R-:W-:-:S04]  /*c780*/  SHF.L.U32 R3, R3, 0x1f, RZ ;  /* 0x0000001f03037819 */ /* 0x000fc800000006ff */
[----:B------:R-:W0:Y:S02]  /*c790*/  SYNCS.PHASECHK.TRANS64.TRYWAIT P0, [R0+URZ+0x22820], R3 ;  /* 0x02282003000075a7 */ /* 0x000e24000800017f */
[----:B0-----:R-:W-:Y:S05]  /*c7a0*/  @!P0 BRA `(.L_x_355) ;  /* 0x0000001000988947 */ /* 0x001fea0003800000 */
.L_x_408:
[----:B------:R-:W-:Y:S05]  /*c7b0*/  BSYNC B0 ;  /* 0x0000000000007941 */ /* 0x000fea0003800000 */
.L_x_354:
[----:B------:R-:W-:-:S03]  /*c7c0*/  UMOV UR4, 0xffffffff ;  /* 0xffffffff00047882 */ /* 0x000fc60000000000 */
[----:B------:R-:W-:Y:S05]  /*c7d0*/  BRA.DIV UR4, `(.L_x_356) ;  /* 0x0000001204a07947 */ /* 0x000fea000b800000 */
[----:B------:R-:W2:Y:S02]  /*c7e0*/  S2R R2, SR_TID.X ;  /* 0x0000000000027919 */ /* 0x000ea40000002100 */
[----:B--2---:R-:W-:-:S04]  /*c7f0*/  SHF.R.U32.HI R2, RZ, 0x5, R2 ;  /* 0x00000005ff027819 */ /* 0x004fc80000011602 */
[----:B------:R-:W-:-:S05]  /*c800*/  LOP3.LUT R2, R2, 0x3, RZ, 0xc0, !PT ;  /* 0x0000000302027812 */ /* 0x000fca00078ec0ff */
[----:B------:R2:W3:Y:S02]  /*c810*/  SHFL.IDX PT, R14, R2, RZ, 0x1f ;  /* 0x00001fff020e7589 */ /* 0x0004e400000e0000 */
.L_x_411:
[----:B---3--:R-:W-:Y:S01]  /*c820*/  ISETP.NE.AND P0, PT, R14, RZ, PT ;  /* 0x000000ff0e00720c */ /* 0x008fe20003f05270 */
[----:B------:R-:W-:-:S12]  /*c830*/  BSSY B0, `(.L_x_357) ;  /* 0x0000027000007945 */ /* 0x000fd80003800000 */
[----:B------:R-:W-:Y:S05]  /*c840*/  @P0 BRA `(.L_x_358) ;  /* 0x0000000000940947 */ /* 0x000fea0003800000 */
[----:B------:R-:W-:-:S03]  /*c850*/  UMOV UR4, 0xffffffff ;  /* 0xffffffff00047882 */ /* 0x000fc60000000000 */
[----:B------:R-:W-:Y:S05]  /*c860*/  BRA.DIV UR4, `(.L_x_359) ;  /* 0x0000001204b07947 */ /* 0x000fea000b800000 */
[----:B------:R-:W-:-:S13]  /*c870*/  ELECT P6, URZ, PT ;  /* 0x00000000003f782f */ /* 0x000fda00038c0000 */
.L_x_414:
[----:B------:R-:W-:Y:S05]  /*c880*/  @!P6 BRA `(.L_x_358) ;  /* 0x000000000084e947 */ /* 0x000fea0003800000 */
[----:B------:R-:W-:-:S06]  /*c890*/  ULOP3.LUT UR4, UR36, 0x2, URZ, 0xfc, !UPT ;  /* 0x0000000224047892 */ /* 0x000fcc000f8efc3f */
[----:B--2---:R-:W-:-:S05]  /*c8a0*/  IMAD.U32 R2, RZ, RZ, UR4 ;  /* 0x00000004ff027e24 */ /* 0x004fca000f8e00ff */
[----:B------:R-:W-:-:S13]  /*c8b0*/  ISETP.NE.AND P2, PT, R2, 0x3, PT ;  /* 0x000000030200780c */ /* 0x000fda0003f45270 */
[----:B------:R-:W-:Y:S05]  /*c8c0*/  @!P2 BRA `(.L_x_360) ;  /* 0x000000000004a947 */ /* 0x000fea0003800000 */
[----:B------:R-:W-:Y:S01]  /*c8d0*/  BPT.TRAP 0x1 ;  /* 0x000000040000795c */ /* 0x000fe20000300000 */
.L_x_360:
[----:B0-----:R-:W2:Y:S04]  /*c8e0*/  LDL R3, [R1] ;  /* 0x0000000001037983 */ /* 0x001ea80000100800 */
[----:B------:R-:W3:Y:S01]  /*c8f0*/  LDL.LU R7, [R1+0x4] ;  /* 0x0000040001077983 */ /* 0x000ee20000300800 */
[----:B------:R-:W-:-:S04]  /*c900*/  VIADD R2, R0, 0x22840 ;  /* 0x0002284000027836 */ /* 0x000fc80000000000 */
[C---:B--2---:R-:W-:Y:S02]  /*c910*/  IMAD R6, R3.reuse, 0x8, R2 ;  /* 0x0000000803067824 */ /* 0x044fe400078e0202 */
[----:B------:R-:W-:Y:S01]  /*c920*/  VIADD R3, R3, 0x1 ;  /* 0x0000000103037836 */ /* 0x000fe20000000000 */
[----:B---3--:R-:W-:-:S04]  /*c930*/  SHF.L.U32 R5, R7, 0x1f, RZ ;  /* 0x0000001f07057819 */ /* 0x008fc800000006ff */
[C---:B------:R-:W-:Y:S01]  /*c940*/  ISETP.NE.AND P1, PT, R3.reuse, 0x2, PT ;  /* 0x000000020300780c */ /* 0x040fe20003f25270 */
[----:B------:R-:W0:Y:S03]  /*c950*/  SYNCS.PHASECHK.TRANS64.TRYWAIT P0, [R6+URZ], R5 ;  /* 0x00000005060075a7 */ /* 0x000e26000800017f */
[----:B------:R-:W-:Y:S02]  /*c960*/  SEL R4, RZ, 0x1, P1 ;  /* 0x00000001ff047807 */ /* 0x000fe40000800000 */
[----:B------:R-:W-:Y:S02]  /*c970*/  SEL R3, R3, RZ, P1 ;  /* 0x000000ff03037207 */ /* 0x000fe40000800000 */
[----:B------:R-:W-:-:S03]  /*c980*/  LOP3.LUT R4, R7, R4, RZ, 0x3c, !PT ;  /* 0x0000000407047212 */ /* 0x000fc600078e3cff */
[----:B------:R-:W-:Y:S01]  /*c990*/  IMAD R7, R3, 0x8, R2 ;  /* 0x0000000803077824 */ /* 0x000fe200078e0202 */
[----:B------:R-:W-:Y:S01]  /*c9a0*/  SHF.L.U32 R2, R4, 0x1f, RZ ;  /* 0x0000001f04027819 */ /* 0x000fe200000006ff */
[----:B0-----:R-:W-:Y:S06]  /*c9b0*/  @!P0 BRA `(.L_x_361) ;  /* 0x00000010007c8947 */ /* 0x001fec0003800000 */
.L_x_415:
[----:B------:R-:W2:Y:S02]  /*c9c0*/  SYNCS.PHASECHK.TRANS64.TRYWAIT P0, [R7+URZ], R2 ;  /* 0x00000002070075a7 */ /* 0x000ea4000800017f */
[----:B--2---:R-:W-:Y:S05]  /*c9d0*/  @!P0 BRA `(.L_x_362) ;  /* 0x0000001000888947 */ /* 0x004fea0003800000 */
.L_x_416:
[----:B------:R-:W-:Y:S05]  /*c9e0*/  @!P2 BRA `(.L_x_363) ;  /* 0x000000000004a947 */ /* 0x000fea0003800000 */
[----:B------:R-:W-:Y:S01]  /*c9f0*/  BPT.TRAP 0x1 ;  /* 0x000000040000795c */ /* 0x000fe20000300000 */
.L_x_363:
[----:B------:R-:W3:Y:S01]  /*ca00*/  LDL.LU R4, [R1] ;  /* 0x0000000001047983 */ /* 0x000ee20000300800 */
[----:B------:R-:W-:-:S04]  /*ca10*/  VIADD R0, R0, 0x22860 ;  /* 0x0002286000007836 */ /* 0x000fc80000000000 */
[----:B---3--:R-:W-:-:S04]  /*ca20*/  IMAD R4, R4, 0x8, R0 ;  /* 0x0000000804047824 */ /* 0x008fc800078e0200 */
[----:B------:R-:W3:Y:S02]  /*ca30*/  SYNCS.PHASECHK.TRANS64.TRYWAIT P0, [R4+URZ], R5 ;  /* 0x00000005040075a7 */ /* 0x000ee4000800017f */
[----:B---3--:R-:W-:Y:S05]  /*ca40*/  @!P0 BRA `(.L_x_364) ;  /* 0x0000001000808947 */ /* 0x008fea0003800000 */
.L_x_417:
[----:B------:R-:W-:-:S07]  /*ca50*/  IMAD R3, R3, 0x8, R0 ;  /* 0x0000000803037824 */ /* 0x000fce00078e0200 */
.L_x_365:
[----:B----4-:R4:W0:Y:S02]  /*ca60*/  SYNCS.PHASECHK.TRANS64.TRYWAIT P0, [R3+URZ], R2 ;  /* 0x00000002030075a7 */ /* 0x010824000800017f */
[----:B0-----:R-:W-:Y:S05]  /*ca70*/  @!P0 NANOSLEEP.SYNCS 0x989680 ;  /* 0x009896800000895d */ /* 0x001fea0003900000 */
[----:B------:R-:W0:Y:S02]  /*ca80*/  @!P0 SYNCS.PHASECHK.TRANS64 P0, [R3+URZ], R2 ;  /* 0x00000002030085a7 */ /* 0x000e24000800007f */
[----:B0-----:R-:W-:Y:S05]  /*ca90*/  @!P0 BRA `(.L_x_365) ;  /* 0xfffffffc00f08947 */ /* 0x001fea000383ffff */
.L_x_358:
[----:B------:R-:W-:Y:S05]  /*caa0*/  BSYNC B0 ;  /* 0x0000000000007941 */ /* 0x000fea0003800000 */
.L_x_357:
[----:B------:R-:W-:Y:S05]  /*cab0*/  EXIT ;  /* 0x000000000000794d */ /* 0x000fea0003800000 */
.L_x_244:
[----:B0-----:R0:W1:Y:S02]  /*cac0*/  SYNCS.PHASECHK.TRANS64.TRYWAIT P0, [R6+URZ+0x22800], R3 ;  /* 0x02280003060075a7 */ /* 0x001064000800017f */
[----:B-1----:R-:W-:Y:S05]  /*cad0*/  @!P0 NANOSLEEP.SYNCS 0x989680 ;  /* 0x009896800000895d */ /* 0x002fea0003900000 */
[----:B------:R-:W1:Y:S02]  /*cae0*/  @!P0 SYNCS.PHASECHK.TRANS64 P0, [R6+URZ+0x22800], R3 ;  /* 0x02280003060085a7 */ /* 0x000e64000800007f */
[----:B-1----:R-:W-:Y:S05]  /*caf0*/  @!P0 BRA `(.L_x_244) ;  /* 0xfffffffc00f08947 */ /* 0x002fea000383ffff */
[----:B------:R-:W-:Y:S05]  /*cb00*/  BRA `(.L_x_366) ;  /* 0xffffff4c003c7947 */ /* 0x000fea000383ffff */
.L_x_248:
[----:B--2---:R2:W3:Y:S02]  /*cb10*/  SYNCS.PHASECHK.TRANS64.TRYWAIT P1, [R5+URZ+0x22830], R10 ;  /* 0x0228300a050075a7 */ /* 0x0044e4000802017f */
[----:B---3--:R-:W-:Y:S05]  /*cb20*/  @!P1 NANOSLEEP.SYNCS 0x989680 ;  /* 0x009896800000995d */ /* 0x008fea0003900000 */
[----:B------:R-:W3:Y:S02]  /*cb30*/  @!P1 SYNCS.PHASECHK.TRANS64 P1, [R5+URZ+0x22830], R10 ;  /* 0x0228300a050095a7 */ /* 0x000ee4000802007f */
[----:B---3--:R-:W-:Y:S05]  /*cb40*/  @!P1 BRA `(.L_x_248) ;  /* 0xfffffffc00f09947 */ /* 0x008fea000383ffff */
[----:B------:R-:W-:Y:S05]  /*cb50*/  BRA `(.L_x_247) ;  /* 0xffffff4c00687947 */ /* 0x000fea000383ffff */
.L_x_252:
[----:B-1----:R1:W3:Y:S02]  /*cb60*/  SYNCS.PHASECHK.TRANS64.TRYWAIT P2, [R5+URZ+0x22850], R10 ;  /* 0x0228500a050075a7 */ /* 0x0022e4000804017f */
[----:B---3--:R-:W-:Y:S05]  /*cb70*/  @!P2 NANOSLEEP.SYNCS 0x989680 ;  /* 0x009896800000a95d */ /* 0x008fea0003900000 */
[----:B------:R-:W3:Y:S02]  /*cb80*/  @!P2 SYNCS.PHASECHK.TRANS64 P2, [R5+URZ+0x22850], R10 ;  /* 0x0228500a0500a5a7 */ /* 0x000ee4000804007f */
[----:B---3--:R-:W-:Y:S05]  /*cb90*/  @!P2 BRA `(.L_x_252) ;  /* 0xfffffffc00f0a947 */ /* 0x008fea000383ffff */
[----:B------:R-:W-:Y:S05]  /*cba0*/  BRA `(.L_x_251) ;  /* 0xffffff6000d87947 */ /* 0x000fea000383ffff */
.L_x_257:
[----:B-1----:R-:W-:-:S04]  /*cbb0*/  IMAD.U32 R0, RZ, RZ, UR23 ;  /* 0x00000017ff007e24 */ /* 0x002fc8000f8e00ff */
[----:B------:R1:W2:Y:S03]  /*cbc0*/  SYNCS.PHASECHK.TRANS64.TRYWAIT P3, [R0+URZ+0x22830], R5 ;  /* 0x02283005000075a7 */ /* 0x0002a6000806017f */
[----:B--2---:R-:W-:Y:S05]  /*cbd0*/  @!P3 NANOSLEEP.SYNCS 0x989680 ;  /* 0x009896800000b95d */ /* 0x004fea0003900000 */
[----:B------:R-:W2:Y:S02]  /*cbe0*/  @!P3 SYNCS.PHASECHK.TRANS64 P3, [R0+URZ+0x22830], R5 ;  /* 0x022830050000b5a7 */ /* 0x000ea4000806007f */
[----:B--2---:R-:W-:Y:S05]  /*cbf0*/  @!P3 BRA `(.L_x_257) ;  /* 0xfffffffc00ecb947 */ /* 0x004fea000383ffff */
[----:B------:R-:W-:Y:S05]  /*cc00*/  BRA `(.L_x_256) ;  /* 0xffffff6400e87947 */ /* 0x000fea000383ffff */
.L_x_261:
[----:B--2---:R2:W3:Y:S02]  /*cc10*/  SYNCS.PHASECHK.TRANS64.TRYWAIT P3, [R186+URZ+0x22850], R5 ;  /* 0x02285005ba0075a7 */ /* 0x0044e4000806017f */
[----:B---3--:R-:W-:Y:S05]  /*cc20*/  @!P3 NANOSLEEP.SYNCS 0x989680 ;  /* 0x009896800000b95d */ /* 0x008fea0003900000 */
[----:B------:R-:W3:Y:S02]  /*cc30*/  @!P3 SYNCS.PHASECHK.TRANS64 P3, [R186+URZ+0x22850], R5 ;  /* 0x02285005ba00b5a7 */ /* 0x000ee4000806007f */
[----:B---3--:R-:W-:Y:S05]  /*cc40*/  @!P3 BRA `(.L_x_261) ;  /* 0xfffffffc00f0b947 */ /* 0x008fea000383ffff */
[----:B------:R-:W-:Y:S05]  /*cc50*/  BRA `(.L_x_260) ;  /* 0xffffff8000007947 */ /* 0x000fea000383ffff */
.L_x_299:
[----:B------:R-:W0:Y:S01]  /*cc60*/  S2R R5, SR_TID.X ;  /* 0x0000000000057919 */ /* 0x000e220000002100 */
[----:B------:R-:W-:Y:S01]  /*cc70*/  BSSY B0, `(.L_x_367) ;  /* 0x000000a000007945 */ /* 0x000fe20003800000 */
[----:B------:R-:W-:Y:S02]  /*cc80*/  IMAD.MOV.U32 R12, RZ, RZ, RZ ;  /* 0x000000ffff0c7224 */ /* 0x000fe400078e00ff */
[----:B------:R-:W-:Y:S02]  /*cc90*/  IMAD.MOV.U32 R11, RZ, RZ, 0x1f ;  /* 0x0000001fff0b7424 */ /* 0x000fe400078e00ff */
[----:B------:R-:W-:Y:S01]  /*cca0*/  IMAD.MOV.U32 R15, RZ, RZ, -0x1 ;  /* 0xffffffffff0f7424 */ /* 0x000fe200078e00ff */
[----:B0-----:R-:W-:-:S04]  /*ccb0*/  SHF.R.U32.HI R5, RZ, 0x5, R5 ;  /* 0x00000005ff057819 */ /* 0x001fc80000011605 */
[----:B------:R-:W-:-:S05]  /*ccc0*/  LOP3.LUT R5, R5, 0x3, RZ, 0xc0, !PT ;  /* 0x0000000305057812 */ /* 0x000fca00078ec0ff */
[----:B------:R-:W-:-:S07]  /*ccd0*/  IMAD.MOV.U32 R13, RZ, RZ, R5 ;  /* 0x000000ffff0d7224 */ /* 0x000fce00078e0005 */
[----:B------:R-:W-:Y:S05]  /*cce0*/  WARPSYNC.COLLECTIVE R15, `(.L_x_368) ;  /* 0x000000000f087348 */ /* 0x000fea0003c00000 */
[----:B------:R0:W1:Y:S02]  /*ccf0*/  SHFL.IDX P6, R14, R13, R12, R11 ;  /* 0x0000000c0d0e7389 */ /* 0x00006400000c000b */
[----:B01----:R-:W-:Y:S01]  /*cd00*/  ENDCOLLECTIVE ;  /* 0x000000000000791b */ /* 0x003fe20003800000 */
.L_x_368:
[----:B------:R-:W-:Y:S05]  /*cd10*/  BSYNC B0 ;  /* 0x0000000000007941 */ /* 0x000fea0003800000 */
.L_x_367:
[----:B------:R-:W-:Y:S05]  /*cd20*/  BRA `(.L_x_369) ;  /* 0xffffffcc003c7947 */ /* 0x000fea000383ffff */
.L_x_300:
[----:B------:R-:W-:Y:S01]  /*cd30*/  BSSY B0, `(.L_x_370) ;  /* 0x0000006000007945 */ /* 0x000fe20003800000 */
[----:B------:R-:W-:-:S07]  /*cd40*/  IMAD.MOV.U32 R15, RZ, RZ, -0x1 ;  /* 0xffffffffff0f7424 */ /* 0x000fce00078e00ff */
[----:B------:R-:W-:Y:S05]  /*cd50*/  WARPSYNC.COLLECTIVE R15, `(.L_x_371) ;  /* 0x000000000f0c7348 */ /* 0x000fea0003c00000 */
[----:B------:R-:W-:Y:S02]  /*cd60*/  ELECT P6, UR62, PT ;  /* 0x00000000003e782f */ /* 0x000fe400038c0000 */
[----:B------:R-:W-:Y:S01]  /*cd70*/  MOV R14, UR62 ;  /* 0x0000003e000e7c02 */ /* 0x000fe20008000f00 */
[----:B------:R-:W-:Y:S10]  /*cd80*/  ENDCOLLECTIVE ;  /* 0x000000000000791b */ /* 0x000ff40003800000 */
.L_x_371:
[----:B------:R-:W-:Y:S05]  /*cd90*/  BSYNC B0 ;  /* 0x0000000000007941 */ /* 0x000fea0003800000 */
.L_x_370:
[----:B------:R-:W-:Y:S05]  /*cda0*/  BRA `(.L_x_372) ;  /* 0xffffffcc00347947 */ /* 0x000fea000383ffff */
.L_x_303:
[----:B0-----:R0:W1:Y:S02]  /*cdb0*/  SYNCS.PHASECHK.TRANS64.TRYWAIT P0, [R8+URZ+0x22840], R10 ;  /* 0x0228400a080075a7 */ /* 0x001064000800017f */
[----:B-1----:R-:W-:Y:S05]  /*cdc0*/  @!P0 NANOSLEEP.SYNCS 0x989680 ;  /* 0x009896800000895d */ /* 0x002fea0003900000 */
[----:B------:R-:W1:Y:S02]  /*cdd0*/  @!P0 SYNCS.PHASECHK.TRANS64 P0, [R8+URZ+0x22840], R10 ;  /* 0x0228400a080085a7 */ /* 0x000e64000800007f */
[----:B-1----:R-:W-:Y:S05]  /*cde0*/  @!P0 BRA `(.L_x_303) ;  /* 0xfffffffc00f08947 */ /* 0x002fea000383ffff */
[----:B------:R-:W-:Y:S05]  /*cdf0*/  BRA `(.L_x_373) ;  /* 0xffffffcc00a47947 */ /* 0x000fea000383ffff */
.L_x_306:
[----:B0-----:R-:W0:Y:S01]  /*ce00*/  S2R R10, SR_CgaCtaId ;  /* 0x00000000000a7919 */ /* 0x001e220000008800 */
[----:B------:R-:W-:-:S04]  /*ce10*/  MOV R8, 0x400 ;  /* 0x0000040000087802 */ /* 0x000fc80000000f00 */
[----:B0-----:R-:W-:-:S04]  /*ce20*/  LEA R8, R10, R8, 0x18 ;  /* 0x000000080a087211 */ /* 0x001fc800078ec0ff */
[----:B------:R0:W1:Y:S03]  /*ce30*/  SYNCS.PHASECHK.TRANS64.TRYWAIT P0, [R8+URZ+0x22820], R6 ;  /* 0x02282006080075a7 */ /* 0x000066000800017f */
[----:B-1----:R-:W-:Y:S05]  /*ce40*/  @!P0 NANOSLEEP.SYNCS 0x989680 ;  /* 0x009896800000895d */ /* 0x002fea0003900000 */
[----:B------:R-:W1:Y:S02]  /*ce50*/  @!P0 SYNCS.PHASECHK.TRANS64 P0, [R8+URZ+0x22820], R6 ;  /* 0x02282006080085a7 */ /* 0x000e64000800007f */
[----:B-1----:R-:W-:Y:S05]  /*ce60*/  @!P0 BRA `(.L_x_306) ;  /* 0xfffffffc00e48947 */ /* 0x002fea000383ffff */
[----:B------:R-:W-:Y:S05]  /*ce70*/  BRA `(.L_x_374) ;  /* 0xffffffd000847947 */ /* 0x000fea000383ffff */
.L_x_309:
[----:B0-----:R0:W1:Y:S02]  /*ce80*/  SYNCS.PHASECHK.TRANS64.TRYWAIT P0, [R8+URZ+0x22860], R6 ;  /* 0x02286006080075a7 */ /* 0x001064000800017f */
[----:B-1----:R-:W-:Y:S05]  /*ce90*/  @!P0 NANOSLEEP.SYNCS 0x989680 ;  /* 0x009896800000895d */ /* 0x002fea0003900000 */
[----:B------:R-:W1:Y:S02]  /*cea0*/  @!P0 SYNCS.PHASECHK.TRANS64 P0, [R8+URZ+0x22860], R6 ;  /* 0x02286006080085a7 */ /* 0x000e64000800007f */
[----:B-1----:R-:W-:Y:S05]  /*ceb0*/  @!P0 BRA `(.L_x_309) ;  /* 0xfffffffc00f08947 */ /* 0x002fea000383ffff */
[----:B------:R-:W-:Y:S05]  /*cec0*/  BRA `(.L_x_375) ;  /* 0xffffffd000a07947 */ /* 0x000fea000383ffff */
.L_x_318:
[----:B-1----:R1:W2:Y:S02]  /*ced0*/  SYNCS.PHASECHK.TRANS64.TRYWAIT P0, [R3+URZ+0x22840], R6 ;  /* 0x02284006030075a7 */ /* 0x0022a4000800017f */
[----:B--2---:R-:W-:Y:S05]  /*cee0*/  @!P0 NANOSLEEP.SYNCS 0x989680 ;  /* 0x009896800000895d */ /* 0x004fea0003900000 */
[----:B------:R-:W2:Y:S02]  /*cef0*/  @!P0 SYNCS.PHASECHK.TRANS64 P0, [R3+URZ+0x22840], R6 ;  /* 0x02284006030085a7 */ /* 0x000ea4000800007f */
[----:B--2---:R-:W-:Y:S05]  /*cf00*/  @!P0 BRA `(.L_x_318) ;  /* 0xfffffffc00f08947 */ /* 0x004fea000383ffff */
[----:B------:R-:W-:Y:S05]  /*cf10*/  BRA `(.L_x_376) ;  /* 0xffffffd800287947 */ /* 0x000fea000383ffff */
.L_x_320:
[----:B--2---:R2:W3:Y:S02]  /*cf20*/  SYNCS.PHASECHK.TRANS64.TRYWAIT P0, [R3+URZ+0x22860], R6 ;  /* 0x02286006030075a7 */ /* 0x0044e4000800017f */
[----:B---3--:R-:W-:Y:S05]  /*cf30*/  @!P0 NANOSLEEP.SYNCS 0x989680 ;  /* 0x009896800000895d */ /* 0x008fea0003900000 */
[----:B------:R-:W3:Y:S02]  /*cf40*/  @!P0 SYNCS.PHASECHK.TRANS64 P0, [R3+URZ+0x22860], R6 ;  /* 0x02286006030085a7 */ /* 0x000ee4000800007f */
[----:B---3--:R-:W-:Y:S05]  /*cf50*/  @!P0 BRA `(.L_x_320) ;  /* 0xfffffffc00f08947 */ /* 0x008fea000383ffff */
[----:B------:R-:W-:Y:S05]  /*cf60*/  BRA `(.L_x_377) ;  /* 0xffffffd800987947 */ /* 0x000fea000383ffff */
.L_x_325:
[----:B--2---:R2:W3:Y:S02]  /*cf70*/  SYNCS.PHASECHK.TRANS64.TRYWAIT P0, [R2+URZ+0x22840], R3 ;  /* 0x02284003020075a7 */ /* 0x0044e4000800017f */
[----:B---3--:R-:W-:Y:S05]  /*cf80*/  @!P0 NANOSLEEP.SYNCS 0x989680 ;  /* 0x009896800000895d */ /* 0x008fea0003900000 */
[----:B------:R-:W3:Y:S02]  /*cf90*/  @!P0 SYNCS.PHASECHK.TRANS64 P0, [R2+URZ+0x22840], R3 ;  /* 0x02284003020085a7 */ /* 0x000ee4000800007f */
[----:B---3--:R-:W-:Y:S05]  /*cfa0*/  @!P0 BRA `(.L_x_325) ;  /* 0xfffffffc00f08947 */ /* 0x008fea000383ffff */
[----:B------:R-:W-:Y:S05]  /*cfb0*/  BRA `(.L_x_378) ;  /* 0xffffffdc00e47947 */ /* 0x000fea000383ffff */
.L_x_327:
[----:B-1----:R1:W3:Y:S02]  /*cfc0*/  SYNCS.PHASECHK.TRANS64.TRYWAIT P1, [R2+URZ+0x22860], R3 ;  /* 0x02286003020075a7 */ /* 0x0022e4000802017f */
[----:B---3--:R-:W-:Y:S05]  /*cfd0*/  @!P1 NANOSLEEP.SYNCS 0x989680 ;  /* 0x009896800000995d */ /* 0x008fea0003900000 */
[----:B------:R-:W3:Y:S02]  /*cfe0*/  @!P1 SYNCS.PHASECHK.TRANS64 P1, [R2+URZ+0x22860], R3 ;  /* 0x02286003020095a7 */ /* 0x000ee4000802007f */
[----:B---3--:R-:W-:Y:S05]  /*cff0*/  @!P1 BRA `(.L_x_327) ;  /* 0xfffffffc00f09947 */ /* 0x008fea000383ffff */
[----:B------:R-:W-:Y:S05]  /*d000*/  BRA `(.L_x_379) ;  /* 0xffffffe000507947 */ /* 0x000fea000383ffff */
.L_x_332:
[----:B---3--:R3:W4:Y:S02]  /*d010*/  SYNCS.PHASECHK.TRANS64.TRYWAIT P0, [R2+URZ+0x22840], R3 ;  /* 0x02284003020075a7 */ /* 0x008724000800017f */
[----:B----4-:R-:W-:Y:S05]  /*d020*/  @!P0 NANOSLEEP.SYNCS 0x989680 ;  /* 0x009896800000895d */ /* 0x010fea0003900000 */
[----:B------:R-:W4:Y:S02]  /*d030*/  @!P0 SYNCS.PHASECHK.TRANS64 P0, [R2+URZ+0x22840], R3 ;  /* 0x02284003020085a7 */ /* 0x000f24000800007f */
[----:B----4-:R-:W-:Y:S05]  /*d040*/  @!P0 BRA `(.L_x_332) ;  /* 0xfffffffc00f08947 */ /* 0x010fea000383ffff */
[----:B------:R-:W-:Y:S05]  /*d050*/  BRA `(.L_x_380) ;  /* 0xffffffe4007c7947 */ /* 0x000fea000383ffff */
.L_x_334:
[----:B-1----:R1:W2:Y:S02]  /*d060*/  SYNCS.PHASECHK.TRANS64.TRYWAIT P1, [R2+URZ+0x22860], R3 ;  /* 0x02286003020075a7 */ /* 0x0022a4000802017f */
[----:B--2---:R-:W-:Y:S05]  /*d070*/  @!P1 NANOSLEEP.SYNCS 0x989680 ;  /* 0x009896800000995d */ /* 0x004fea0003900000 */
[----:B------:R-:W2:Y:S02]  /*d080*/  @!P1 SYNCS.PHASECHK.TRANS64 P1, [R2+URZ+0x22860], R3 ;  /* 0x02286003020095a7 */ /* 0x000ea4000802007f */
[----:B--2---:R-:W-:Y:S05]  /*d090*/  @!P1 BRA `(.L_x_334) ;  /* 0xfffffffc00f09947 */ /* 0x004fea000383ffff */
[----:B------:R-:W-:Y:S05]  /*d0a0*/  BRA `(.L_x_381) ;  /* 0xffffffe400ec7947 */ /* 0x000fea000383ffff */
.L_x_339:
[----:B------:R-:W-:Y:S01]  /*d0b0*/  BSSY B0, `(.L_x_382) ;  /* 0x0000008000007945 */ /* 0x000fe20003800000 */
[----:B------:R-:W-:Y:S02]  /*d0c0*/  IMAD.MOV.U32 R13, RZ, RZ, R16 ;  /* 0x000000ffff0d7224 */ /* 0x000fe400078e0010 */
[----:B-1----:R-:W-:Y:S02]  /*d0d0*/  IMAD.MOV.U32 R12, RZ, RZ, RZ ;  /* 0x000000ffff0c7224 */ /* 0x002fe400078e00ff */
[----:B------:R-:W-:Y:S02]  /*d0e0*/  IMAD.MOV.U32 R11, RZ, RZ, 0x1f ;  /* 0x0000001fff0b7424 */ /* 0x000fe400078e00ff */
[----:B0-----:R-:W-:-:S07]  /*d0f0*/  IMAD.MOV.U32 R15, RZ, RZ, -0x1 ;  /* 0xffffffffff0f7424 */ /* 0x001fce00078e00ff */
[----:B--2---:R-:W-:Y:S05]  /*d100*/  WARPSYNC.COLLECTIVE R15, `(.L_x_383) ;  /* 0x000000000f087348 */ /* 0x004fea0003c00000 */
[----:B------:R0:W1:Y:S02]  /*d110*/  SHFL.IDX P6, R14, R13, R12, R11 ;  /* 0x0000000c0d0e7389 */ /* 0x00006400000c000b */
[----:B012---:R-:W-:Y:S01]  /*d120*/  ENDCOLLECTIVE ;  /* 0x000000000000791b */ /* 0x007fe20003800000 */
.L_x_383:
[----:B------:R-:W-:Y:S05]  /*d130*/  BSYNC B0 ;  /* 0x0000000000007941 */ /* 0x000fea0003800000 */
.L_x_382:
[----:B------:R-:W-:Y:S02]  /*d140*/  IMAD.MOV.U32 R13, RZ, RZ, R16 ;  /* 0x000000ffff0d7224 */ /* 0x000fe400078e0010 */
[----:B------:R-:W-:Y:S02]  /*d150*/  IMAD.MOV.U32 R12, RZ, RZ, 0x1 ;  /* 0x00000001ff0c7424 */ /* 0x000fe400078e00ff */
[----:B------:R-:W-:Y:S02]  /*d160*/  IMAD.MOV.U32 R11, RZ, RZ, 0x1f ;  /* 0x0000001fff0b7424 */ /* 0x000fe400078e00ff */
[----:B------:R-:W-:Y:S02]  /*d170*/  IMAD.MOV.U32 R15, RZ, RZ, -0x1 ;  /* 0xffffffffff0f7424 */ /* 0x000fe400078e00ff */
[----:B------:R-:W-:-:S07]  /*d180*/  IMAD.MOV.U32 R4, RZ, RZ, R14 ;  /* 0x000000ffff047224 */ /* 0x000fce00078e000e */
[----:B------:R-:W-:Y:S05]  /*d190*/  WARPSYNC.COLLECTIVE R15, `(.L_x_384) ;  /* 0x000000000f087348 */ /* 0x000fea0003c00000 */
[----:B------:R0:W1:Y:S02]  /*d1a0*/  SHFL.IDX P6, R14, R13, R12, R11 ;  /* 0x0000000c0d0e7389 */ /* 0x00006400000c000b */
[----:B01----:R-:W-:Y:S01]  /*d1b0*/  ENDCOLLECTIVE ;  /* 0x000000000000791b */ /* 0x003fe20003800000 */
.L_x_384:
[----:B------:R-:W-:Y:S01]  /*d1c0*/  IMAD.MOV.U32 R5, RZ, RZ, R14 ;  /* 0x000000ffff057224 */ /* 0x000fe200078e000e */
[----:B------:R-:W-:Y:S06]  /*d1d0*/  BRA `(.L_x_385) ;  /* 0xffffffe800e07947 */ /* 0x000fec000383ffff */
.L_x_342:
[----:B------:R-:W-:Y:S01]  /*d1e0*/  BSSY B0, `(.L_x_386) ;  /* 0x0000008000007945 */ /* 0x000fe20003800000 */
[----:B-----5:R-:W-:Y:S02]  /*d1f0*/  IMAD.MOV.U32 R13, RZ, RZ, R3 ;  /* 0x000000ffff0d7224 */ /* 0x020fe400078e0003 */
[----:B-1----:R-:W-:Y:S02]  /*d200*/  IMAD.MOV.U32 R12, RZ, RZ, 0x1 ;  /* 0x00000001ff0c7424 */ /* 0x002fe400078e00ff */
[----:B------:R-:W-:Y:S02]  /*d210*/  IMAD.MOV.U32 R11, RZ, RZ, RZ ;  /* 0x000000ffff0b7224 */ /* 0x000fe400078e00ff */
[----:B------:R-:W-:-:S07]  /*d220*/  IMAD.MOV.U32 R15, RZ, RZ, -0x1 ;  /* 0xffffffffff0f7424 */ /* 0x000fce00078e00ff */
[----:B0-234-:R-:W-:Y:S05]  /*d230*/  WARPSYNC.COLLECTIVE R15, `(.L_x_387) ;  /* 0x000000000f087348 */ /* 0x01dfea0003c00000 */
[----:B------:R1:W0:Y:S02]  /*d240*/  SHFL.UP P6, R14, R13, R12, R11 ;  /* 0x0400000c0d0e7389 */ /* 0x00022400000c000b */
[----:B01234-:R-:W-:Y:S01]  /*d250*/  ENDCOLLECTIVE ;  /* 0x000000000000791b */ /* 0x01ffe20003800000 */
.L_x_387:
[----:B------:R-:W-:Y:S05]  /*d260*/  BSYNC B0 ;  /* 0x0000000000007941 */ /* 0x000fea0003800000 */
.L_x_386:
[----:B------:R-:W-:Y:S01]  /*d270*/  ISETP.NE.AND P0, PT, R8, RZ, PT ;  /* 0x000000ff0800720c */ /* 0x000fe20003f05270 */
[----:B------:R-:W-:Y:S02]  /*d280*/  IMAD.MOV.U32 R12, RZ, RZ, 0x2 ;  /* 0x00000002ff0c7424 */ /* 0x000fe400078e00ff */
[----:B------:R-:W-:Y:S01]  /*d290*/  IMAD.MOV.U32 R11, RZ, RZ, RZ ;  /* 0x000000ffff0b7224 */ /* 0x000fe200078e00ff */
[----:B------:R-:W-:Y:S01]  /*d2a0*/  SEL R14, R14, RZ, P0 ;  /* 0x000000ff0e0e7207 */ /* 0x000fe20000000000 */
[----:B------:R-:W-:Y:S01]  /*d2b0*/  IMAD.MOV.U32 R15, RZ, RZ, -0x1 ;  /* 0xffffffffff0f7424 */ /* 0x000fe200078e00ff */
[----:B------:R-:W-:-:S03]  /*d2c0*/  ISETP.GE.U32.AND P0, PT, R8, 0x2, PT ;  /* 0x000000020800780c */ /* 0x000fc60003f06070 */
[----:B------:R-:W-:-:S10]  /*d2d0*/  IMAD.IADD R13, R3, 0x1, R14 ;  /* 0x00000001030d7824 */ /* 0x000fd400078e020e */
[----:B------:R-:W-:Y:S05]  /*d2e0*/  WARPSYNC.COLLECTIVE R15, `(.L_x_388) ;  /* 0x000000000f087348 */ /* 0x000fea0003c00000 */
[----:B------:R0:W1:Y:S02]  /*d2f0*/  SHFL.UP P6, R14, R13, R12, R11 ;  /* 0x0400000c0d0e7389 */ /* 0x00006400000c000b */
[----:B01----:R-:W-:Y:S01]  /*d300*/  ENDCOLLECTIVE ;  /* 0x000000000000791b */ /* 0x003fe20003800000 */
.L_x_388:
[----:B------:R-:W-:Y:S01]  /*d310*/  IMAD.MOV.U32 R12, RZ, RZ, 0x4 ;  /* 0x00000004ff0c7424 */ /* 0x000fe200078e00ff */
[----:B------:R-:W-:Y:S02]  /*d320*/  SEL R2, R14, RZ, P0 ;  /* 0x000000ff0e027207 */ /* 0x000fe40000000000 */
[----:B------:R-:W-:-:S03]  /*d330*/  ISETP.GE.U32.AND P0, PT, R8, 0x4, PT ;  /* 0x000000040800780c */ /* 0x000fc60003f06070 */
[----:B------:R-:W-:-:S04]  /*d340*/  IMAD.IADD R2, R13, 0x1, R2 ;  /* 0x000000010d027824 */ /* 0x000fc800078e0202 */
[----:B------:R-:W-:-:S07]  /*d350*/  IMAD.MOV.U32 R13, RZ, RZ, R2 ;  /* 0x000000ffff0d7224 */ /* 0x000fce00078e0002 */
[----:B------:R-:W-:Y:S05]  /*d360*/  WARPSYNC.COLLECTIVE R15, `(.L_x_389) ;  /* 0x000000000f087348 */ /* 0x000fea0003c00000 */
[----:B------:R0:W1:Y:S02]  /*d370*/  SHFL.UP P6, R14, R13, R12, R11 ;  /* 0x0400000c0d0e7389 */ /* 0x00006400000c000b */
[----:B01----:R-:W-:Y:S01]  /*d380*/  ENDCOLLECTIVE ;  /* 0x000000000000791b */ /* 0x003fe20003800000 */
.L_x_389:
        /* <DEDUP_REMOVED lines=8> */
.L_x_390:
        /* <DEDUP_REMOVED lines=8> */
.L_x_391:
[----:B------:R-:W-:Y:S02]  /*d490*/  IMAD.MOV.U32 R12, RZ, RZ, 0x1f ;  /* 0x0000001fff0c7424 */ /* 0x000fe400078e00ff */
[----:B------:R-:W-:Y:S01]  /*d4a0*/  IMAD.MOV.U32 R11, RZ, RZ, 0x1f ;  /* 0x0000001fff0b7424 */ /* 0x000fe200078e00ff */
[----:B------:R-:W-:-:S05]  /*d4b0*/  SEL R2, R14, RZ, P0 ;  /* 0x000000ff0e027207 */ /* 0x000fca0000000000 */
[----:B------:R-:W-:-:S04]  /*d4c0*/  IMAD.IADD R2, R7, 0x1, R2 ;  /* 0x0000000107027824 */ /* 0x000fc800078e0202 */
[----:B------:R-:W-:-:S07]  /*d4d0*/  IMAD.MOV.U32 R13, RZ, RZ, R2 ;  /* 0x000000ffff0d7224 */ /* 0x000fce00078e0002 */
[----:B------:R-:W-:Y:S05]  /*d4e0*/  WARPSYNC.COLLECTIVE R15, `(.L_x_392) ;  /* 0x000000000f087348 */ /* 0x000fea0003c00000 */
[----:B------:R0:W1:Y:S02]  /*d4f0*/  SHFL.IDX P6, R14, R13, R12, R11 ;  /* 0x0000000c0d0e7389 */ /* 0x00006400000c000b */
[----:B01----:R-:W-:Y:S01]  /*d500*/  ENDCOLLECTIVE ;  /* 0x000000000000791b */ /* 0x003fe20003800000 */
.L_x_392:
[----:B------:R-:W-:Y:S05]  /*d510*/  BRA `(.L_x_393) ;  /* 0xffffffe800a47947 */ /* 0x000fea000383ffff */
.L_x_347:
[----:B------:R-:W-:Y:S01]  /*d520*/  BSSY B0, `(.L_x_394) ;  /* 0x0000008000007945 */ /* 0x000fe20003800000 */
[----:B-----5:R-:W-:Y:S02]  /*d530*/  IMAD.MOV.U32 R13, RZ, RZ, R3 ;  /* 0x000000ffff0d7224 */ /* 0x020fe400078e0003 */
[----:B-1----:R-:W-:Y:S02]  /*d540*/  IMAD.MOV.U32 R12, RZ, RZ, 0x1 ;  /* 0x00000001ff0c7424 */ /* 0x002fe400078e00ff */
[----:B------:R-:W-:Y:S02]  /*d550*/  IMAD.MOV.U32 R11, RZ, RZ, RZ ;  /* 0x000000ffff0b7224 */ /* 0x000fe400078e00ff */
[----:B------:R-:W-:-:S07]  /*d560*/  IMAD.MOV.U32 R15, RZ, RZ, -0x1 ;  /* 0xffffffffff0f7424 */ /* 0x000fce00078e00ff */
[----:B0-----:R-:W-:Y:S05]  /*d570*/  WARPSYNC.COLLECTIVE R15, `(.L_x_395) ;  /* 0x000000000f087348 */ /* 0x001fea0003c00000 */
[----:B------:R1:W2:Y:S02]  /*d580*/  SHFL.UP P6, R14, R13, R12, R11 ;  /* 0x0400000c0d0e7389 */ /* 0x0002a400000c000b */
[----:B012---:R-:W-:Y:S01]  /*d590*/  ENDCOLLECTIVE ;  /* 0x000000000000791b */ /* 0x007fe20003800000 */
.L_x_395:
[----:B------:R-:W-:Y:S05]  /*d5a0*/  BSYNC B0 ;  /* 0x0000000000007941 */ /* 0x000fea0003800000 */
.L_x_394:
        /* <DEDUP_REMOVED lines=10> */
.L_x_396:
        /* <DEDUP_REMOVED lines=8> */
.L_x_397:
        /* <DEDUP_REMOVED lines=8> */
.L_x_398:
        /* <DEDUP_REMOVED lines=8> */
.L_x_399:
        /* <DEDUP_REMOVED lines=8> */
.L_x_400:
[----:B------:R-:W-:Y:S05]  /*d850*/  BRA `(.L_x_401) ;  /* 0xffffffe800887947 */ /* 0x000fea000383ffff */
.L_x_349:
[----:B------:R-:W-:Y:S01]  /*d860*/  BSSY B0, `(.L_x_402) ;  /* 0x0000006000007945 */ /* 0x000fe20003800000 */
[----:B------:R-:W-:Y:S01]  /*d870*/  PLOP3.LUT P6, PT, P6, PT, PT, 0x8, 0x0 ;  /* 0x000000000000781c */ /* 0x000fe200037ce170 */
[----:B------:R-:W-:-:S12]  /*d880*/  IMAD.MOV.U32 R15, RZ, RZ, -0x1 ;  /* 0xffffffffff0f7424 */ /* 0x000fd800078e00ff */
[----:B01----:R-:W-:Y:S05]  /*d890*/  WARPSYNC.COLLECTIVE R15, `(.L_x_403) ;  /* 0x000000000f087348 */ /* 0x003fea0003c00000 */
[----:B------:R-:W-:Y:S01]  /*d8a0*/  VOTE.ANY R14, PT, P6 ;  /* 0x00000000000e7806 */ /* 0x000fe200030e0100 */
[----:B01----:R-:W-:Y:S06]  /*d8b0*/  ENDCOLLECTIVE ;  /* 0x000000000000791b */ /* 0x003fec0003800000 */
.L_x_403:
[----:B------:R-:W-:Y:S05]  /*d8c0*/  BSYNC B0 ;  /* 0x0000000000007941 */ /* 0x000fea0003800000 */
.L_x_402:
[----:B------:R-:W-:Y:S02]  /*d8d0*/  IMAD.MOV.U32 R7, RZ, RZ, R14 ;  /* 0x000000ffff077224 */ /* 0x000fe400078e000e */
[----:B------:R-:W-:Y:S02]  /*d8e0*/  IMAD.MOV.U32 R13, RZ, RZ, R3 ;  /* 0x000000ffff0d7224 */ /* 0x000fe400078e0003 */
[----:B------:R-:W0:Y:S01]  /*d8f0*/  POPC R5, R7 ;  /* 0x0000000700057309 */ /* 0x000e220000000000 */
[----:B------:R-:W-:Y:S02]  /*d900*/  IMAD.MOV.U32 R11, RZ, RZ, 0x1f ;  /* 0x0000001fff0b7424 */ /* 0x000fe400078e00ff */
[----:B------:R-:W-:Y:S02]  /*d910*/  IMAD.MOV.U32 R15, RZ, RZ, -0x1 ;  /* 0xffffffffff0f7424 */ /* 0x000fe400078e00ff */
[----:B0-----:R-:W-:-:S07]  /*d920*/  IMAD.MOV.U32 R12, RZ, RZ, R5 ;  /* 0x000000ffff0c7224 */ /* 0x001fce00078e0005 */
[----:B------:R-:W-:Y:S05]  /*d930*/  WARPSYNC.COLLECTIVE R15, `(.L_x_404) ;  /* 0x000000000f087348 */ /* 0x000fea0003c00000 */
[----:B------:R0:W1:Y:S02]  /*d940*/  SHFL.IDX P6, R14, R13, R12, R11 ;  /* 0x0000000c0d0e7389 */ /* 0x00006400000c000b */
[----:B01----:R-:W-:Y:S01]  /*d950*/  ENDCOLLECTIVE ;  /* 0x000000000000791b */ /* 0x003fe20003800000 */
.L_x_404:
[----:B------:R-:W-:Y:S01]  /*d960*/  IMAD.MOV.U32 R17, RZ, RZ, R14 ;  /* 0x000000ffff117224 */ /* 0x000fe200078e000e */
[----:B------:R-:W-:Y:S06]  /*d970*/  BRA `(.L_x_405) ;  /* 0xffffffe800787947 */ /* 0x000fec000383ffff */
.L_x_351:
[----:B------:R-:W-:Y:S01]  /*d980*/  BSSY B0, `(.L_x_406) ;  /* 0x0000007000007945 */ /* 0x000fe20003800000 */
[----:B------:R-:W-:Y:S02]  /*d990*/  IMAD.MOV.U32 R13, RZ, RZ, R2 ;  /* 0x000000ffff0d7224 */ /* 0x000fe400078e0002 */
[----:B------:R-:W-:Y:S02]  /*d9a0*/  IMAD.MOV.U32 R11, RZ, RZ, 0x1f ;  /* 0x0000001fff0b7424 */ /* 0x000fe400078e00ff */
[----:B------:R-:W-:-:S07]  /*d9b0*/  IMAD.MOV.U32 R15, RZ, RZ, -0x1 ;  /* 0xffffffffff0f7424 */ /* 0x000fce00078e00ff */
[----:B0-23--:R-:W-:Y:S05]  /*d9c0*/  WARPSYNC.COLLECTIVE R15, `(.L_x_407) ;  /* 0x000000000f087348 */ /* 0x00dfea0003c00000 */
[----:B------:R1:W4:Y:S02]  /*d9d0*/  SHFL.IDX P6, R14, R13, R12, R11 ;  /* 0x0000000c0d0e7389 */ /* 0x00032400000c000b */
[----:B01234-:R-:W-:Y:S01]  /*d9e0*/  ENDCOLLECTIVE ;  /* 0x000000000000791b */ /* 0x01ffe20003800000 */
.L_x_407:
[----:B------:R-:W-:Y:S05]  /*d9f0*/  BSYNC B0 ;  /* 0x0000000000007941 */ /* 0x000fea0003800000 */
.L_x_406:
[----:B------:R-:W-:Y:S05]  /*da00*/  BRA `(.L_x_350) ;  /* 0xffffffe800707947 */ /* 0x000fea000383ffff */
.L_x_355:
[----:B0-----:R0:W2:Y:S02]  /*da10*/  SYNCS.PHASECHK.TRANS64.TRYWAIT P0, [R0+URZ+0x22820], R3 ;  /* 0x02282003000075a7 */ /* 0x0010a4000800017f */
[----:B--2---:R-:W-:Y:S05]  /*da20*/  @!P0 NANOSLEEP.SYNCS 0x989680 ;  /* 0x009896800000895d */ /* 0x004fea0003900000 */
[----:B------:R-:W2:Y:S02]  /*da30*/  @!P0 SYNCS.PHASECHK.TRANS64 P0, [R0+URZ+0x22820], R3 ;  /* 0x02282003000085a7 */ /* 0x000ea4000800007f */
[----:B--2---:R-:W-:Y:S05]  /*da40*/  @!P0 BRA `(.L_x_355) ;  /* 0xfffffffc00f08947 */ /* 0x004fea000383ffff */
[----:B------:R-:W-:Y:S05]  /*da50*/  BRA `(.L_x_408) ;  /* 0xffffffec00547947 */ /* 0x000fea000383ffff */
.L_x_356:
[----:B------:R-:W2:Y:S01]  /*da60*/  S2R R2, SR_TID.X ;  /* 0x0000000000027919 */ /* 0x000ea20000002100 */
[----:B------:R-:W-:Y:S01]  /*da70*/  BSSY B0, `(.L_x_409) ;  /* 0x000000a000007945 */ /* 0x000fe20003800000 */
[----:B-1----:R-:W-:Y:S02]  /*da80*/  IMAD.MOV.U32 R12, RZ, RZ, RZ ;  /* 0x000000ffff0c7224 */ /* 0x002fe400078e00ff */
[----:B------:R-:W-:Y:S02]  /*da90*/  IMAD.MOV.U32 R11, RZ, RZ, 0x1f ;  /* 0x0000001fff0b7424 */ /* 0x000fe400078e00ff */
[----:B------:R-:W-:Y:S01]  /*daa0*/  IMAD.MOV.U32 R15, RZ, RZ, -0x1 ;  /* 0xffffffffff0f7424 */ /* 0x000fe200078e00ff */
[----:B--2---:R-:W-:-:S04]  /*dab0*/  SHF.R.U32.HI R2, RZ, 0x5, R2 ;  /* 0x00000005ff027819 */ /* 0x004fc80000011602 */
[----:B------:R-:W-:-:S05]  /*dac0*/  LOP3.LUT R2, R2, 0x3, RZ, 0xc0, !PT ;  /* 0x0000000302027812 */ /* 0x000fca00078ec0ff */
[----:B------:R-:W-:-:S07]  /*dad0*/  IMAD.MOV.U32 R13, RZ, RZ, R2 ;  /* 0x000000ffff0d7224 */ /* 0x000fce00078e0002 */
[----:B0-----:R-:W-:Y:S05]  /*dae0*/  WARPSYNC.COLLECTIVE R15, `(.L_x_410) ;  /* 0x000000000f087348 */ /* 0x001fea0003c00000 */
[----:B------:R1:W2:Y:S02]  /*daf0*/  SHFL.IDX P6, R14, R13, R12, R11 ;  /* 0x0000000c0d0e7389 */ /* 0x0002a400000c000b */
[----:B012---:R-:W-:Y:S01]  /*db00*/  ENDCOLLECTIVE ;  /* 0x000000000000791b */ /* 0x007fe20003800000 */
.L_x_410:
[----:B------:R-:W-:Y:S05]  /*db10*/  BSYNC B0 ;  /* 0x0000000000007941 */ /* 0x000fea0003800000 */
.L_x_409:
[----:B------:R-:W-:Y:S05]  /*db20*/  BRA `(.L_x_411) ;  /* 0xffffffec003c7947 */ /* 0x000fea000383ffff */
.L_x_359:
[----:B------:R-:W-:Y:S01]  /*db30*/  BSSY B1, `(.L_x_412) ;  /* 0x0000006000017945 */ /* 0x000fe20003800000 */
[----:B------:R-:W-:-:S07]  /*db40*/  IMAD.MOV.U32 R15, RZ, RZ, -0x1 ;  /* 0xffffffffff0f7424 */ /* 0x000fce00078e00ff */
[----:B012---:R-:W-:Y:S05]  /*db50*/  WARPSYNC.COLLECTIVE R15, `(.L_x_413) ;  /* 0x000000000f0c7348 */ /* 0x007fea0003c00000 */
[----:B------:R-:W-:Y:S02]  /*db60*/  ELECT P6, UR62, PT ;  /* 0x00000000003e782f */ /* 0x000fe400038c0000 */
[----:B------:R-:W-:Y:S01]  /*db70*/  MOV R14, UR62 ;  /* 0x0000003e000e7c02 */ /* 0x000fe20008000f00 */
[----:B012---:R-:W-:Y:S10]  /*db80*/  ENDCOLLECTIVE ;  /* 0x000000000000791b */ /* 0x007ff40003800000 */
.L_x_413:
[----:B------:R-:W-:Y:S05]  /*db90*/  BSYNC B1 ;  /* 0x0000000000017941 */ /* 0x000fea0003800000 */
.L_x_412:
[----:B------:R-:W-:Y:S05]  /*dba0*/  BRA `(.L_x_414) ;  /* 0xffffffec00347947 */ /* 0x000fea000383ffff */
.L_x_361:
[----:B0-----:R0:W2:Y:S02]  /*dbb0*/  SYNCS.PHASECHK.TRANS64.TRYWAIT P0, [R6+URZ], R5 ;  /* 0x00000005060075a7 */ /* 0x0010a4000800017f */
[----:B--2---:R-:W-:Y:S05]  /*dbc0*/  @!P0 NANOSLEEP.SYNCS 0x989680 ;  /* 0x009896800000895d */ /* 0x004fea0003900000 */
[----:B------:R-:W2:Y:S02]  /*dbd0*/  @!P0 SYNCS.PHASECHK.TRANS64 P0, [R6+URZ], R5 ;  /* 0x00000005060085a7 */ /* 0x000ea4000800007f */
[----:B--2---:R-:W-:Y:S05]  /*dbe0*/  @!P0 BRA `(.L_x_361) ;  /* 0xfffffffc00f08947 */ /* 0x004fea000383ffff */
[----:B------:R-:W-:Y:S05]  /*dbf0*/  BRA `(.L_x_415) ;  /* 0xffffffec00707947 */ /* 0x000fea000383ffff */
.L_x_362:
[----:B--2---:R2:W3:Y:S02]  /*dc00*/  SYNCS.PHASECHK.TRANS64.TRYWAIT P0, [R7+URZ], R2 ;  /* 0x00000002070075a7 */ /* 0x0044e4000800017f */
[----:B---3--:R-:W-:Y:S05]  /*dc10*/  @!P0 NANOSLEEP.SYNCS 0x989680 ;  /* 0x009896800000895d */ /* 0x008fea0003900000 */
[----:B------:R-:W3:Y:S02]  /*dc20*/  @!P0 SYNCS.PHASECHK.TRANS64 P0, [R7+URZ], R2 ;  /* 0x00000002070085a7 */ /* 0x000ee4000800007f */
[----:B---3--:R-:W-:Y:S05]  /*dc30*/  @!P0 BRA `(.L_x_362) ;  /* 0xfffffffc00f08947 */ /* 0x008fea000383ffff */
[----:B------:R-:W-:Y:S05]  /*dc40*/  BRA `(.L_x_416) ;  /* 0xffffffec00647947 */ /* 0x000fea000383ffff */
.L_x_364:
[----:B---3--:R3:W4:Y:S02]  /*dc50*/  SYNCS.PHASECHK.TRANS64.TRYWAIT P0, [R4+URZ], R5 ;  /* 0x00000005040075a7 */ /* 0x008724000800017f */
[----:B----4-:R-:W-:Y:S05]  /*dc60*/  @!P0 NANOSLEEP.SYNCS 0x989680 ;  /* 0x009896800000895d */ /* 0x010fea0003900000 */
[----:B------:R-:W4:Y:S02]  /*dc70*/  @!P0 SYNCS.PHASECHK.TRANS64 P0, [R4+URZ], R5 ;  /* 0x00000005040085a7 */ /* 0x000f24000800007f */
[----:B----4-:R-:W-:Y:S05]  /*dc80*/  @!P0 BRA `(.L_x_364) ;  /* 0xfffffffc00f08947 */ /* 0x010fea000383ffff */
[----:B------:R-:W-:Y:S05]  /*dc90*/  BRA `(.L_x_417) ;  /* 0xffffffec006c7947 */ /* 0x000fea000383ffff */
.L_x_418:
        /* <DEDUP_REMOVED lines=14> */
.L_x_4716:


//--------------------- .text._ZN7cutlass13device_kernelIN5flash11enable_sm90INS1_16FlashAttnFwdSm90INS1_25CollectiveMainloopFwdSm90ILi2EN4cute5tupleIJNS5_1CILi1EEES8_S8_EEENS6_IJNS7_ILi128EEENS7_ILi96EEENS7_ILi64EEEEEELi256ENS_10bfloat16_tEfNS_4arch4Sm90ELb0ELb0ELb0ELb1ELb0ELb1ELb0ELb1ELb0ELb0ELb0ELb0EEENS1_21CollectiveEpilogueFwdINS6_IJSA_NS7_ILi256EEESB_EEES9_SE_SG_Li256ELb1ELb0ELb0ELb0EEENS1_36VarlenDynamicPersistentTileSchedulerILi128ELi96ELi256ELi32ELb0ELb0ELb1ELb0ELb1ELb1EEEEEEEEEvNT_6ParamsE --------------------------
	.section	.text._ZN7cutlass13device_kernelIN5flash11enable_sm90INS1_16FlashAttnFwdSm90INS1_25CollectiveMainloopFwdSm90ILi2EN4cute5tupleIJNS5_1CILi1EEES8_S8_EEENS6_IJNS7_ILi128EEENS7_ILi96EEENS7_ILi64EEEEEELi256ENS_10bfloat16_tEfNS_4arch4Sm90ELb0ELb0ELb0ELb1ELb0ELb1ELb0ELb1ELb0ELb0ELb0ELb0EEENS1_21CollectiveEpilogueFwdINS6_IJSA_NS7_ILi256EEESB_EEES9_SE_SG_Li256ELb1ELb0ELb0ELb0EEENS1_36VarlenDynamicPersistentTileSchedulerILi128ELi96ELi256ELi32ELb0ELb0ELb1ELb0ELb1ELb1EEEEEEEEEvNT_6ParamsE,"ax",@progbits
	.align	128
.text._ZN7cutlass13device_kernelIN5flash11enable_sm90INS1_16FlashAttnFwdSm90INS1_25CollectiveMainloopFwdSm90ILi2EN4cute5tupleIJNS5_1CILi1EEES8_S8_EEENS6_IJNS7_ILi128EEENS7_ILi96EEENS7_ILi64EEEEEELi256ENS_10bfloat16_tEfNS_4arch4Sm90ELb0ELb0ELb0ELb1ELb0ELb1ELb0ELb1ELb0ELb0ELb0ELb0EEENS1_21CollectiveEpilogueFwdINS6_IJSA_NS7_ILi256EEESB_EEES9_SE_SG_Li256ELb1ELb0ELb0ELb0EEENS1_36VarlenDynamicPersistentTileSchedulerILi128ELi96ELi256ELi32ELb0ELb0ELb1ELb0ELb1ELb1EEEEEEEEEvNT_6ParamsE:
        .type           _ZN7cutlass13device_kernelIN5flash11enable_sm90INS1_16FlashAttnFwdSm90INS1_25CollectiveMainloopFwdSm90ILi2EN4cute5tupleIJNS5_1CILi1EEES8_S8_EEENS6_IJNS7_ILi128EEENS7_ILi96EEENS7_ILi64EEEEEELi256ENS_10bfloat16_tEfNS_4arch4Sm90ELb0ELb0ELb0ELb1ELb0ELb1ELb0ELb1ELb0ELb0ELb0ELb0EEENS1_21CollectiveEpilogueFwdINS6_IJSA_NS7_ILi256EEESB_EEES9_SE_SG_Li256ELb1ELb0ELb0ELb0EEENS1_36VarlenDynamicPersistentTileSchedulerILi128ELi96ELi256ELi32ELb0ELb0ELb1ELb0ELb1ELb1EEEEEEEEEvNT_6ParamsE,@function
        .size           _ZN7cutlass13device_kernelIN5flash11enable_sm90INS1_16FlashAttnFwdSm90INS1_25CollectiveMainloopFwdSm90ILi2EN4cute5tupleIJNS5_1CILi1EEES8_S8_EEENS6_IJNS7_ILi128EEENS7_ILi96EEENS7_ILi64EEEEEELi256ENS_10bfloat16_tEfNS_4arch4Sm90ELb0ELb0ELb0ELb1ELb0ELb1ELb0ELb1ELb0ELb0ELb0ELb0EEENS1_21CollectiveEpilogueFwdINS6_IJSA_NS7_ILi256EEESB_EEES9_SE_SG_Li256ELb1ELb0ELb0ELb0EEENS1_36VarlenDynamicPersistentTileSchedulerILi128ELi96ELi256ELi32ELb0ELb0ELb1ELb0ELb1ELb1EEEEEEEEEvNT_6ParamsE,(.L_x_4717 - _ZN7cutlass13device_kernelIN5flash11enable_sm90INS1_16FlashAttnFwdSm90INS1_25CollectiveMainloopFwdSm90ILi2EN4cute5tupleIJNS5_1CILi1EEES8_S8_EEENS6_IJNS7_ILi128EEENS7_ILi96EEENS7_ILi64EEEEEELi256ENS_10bfloat16_tEfNS_4arch4Sm90ELb0ELb0ELb0ELb1ELb0ELb1ELb0ELb1ELb0ELb0ELb0ELb0EEENS1_21CollectiveEpilogueFwdINS6_IJSA_NS7_ILi256EEESB_EEES9_SE_SG_Li256ELb1ELb0ELb0ELb0EEENS1_36VarlenDynamicPersistentTileSchedulerILi128ELi96ELi256ELi32ELb0ELb0ELb1ELb0ELb1ELb1EEEEEEEEEvNT_6ParamsE)
        .other          _ZN7cutlass13device_kernelIN5flash11enable_sm90INS1_16FlashAttnFwdSm90INS1_25CollectiveMainloopFwdSm90ILi2EN4cute5tupleIJNS5_1CILi1EEES8_S8_EEENS6_IJNS7_ILi128EEENS7_ILi96EEENS7_ILi64EEEEEELi256ENS_10bfloat16_tEfNS_4arch4Sm90ELb0ELb0ELb0ELb1ELb0ELb1ELb0ELb1ELb0ELb0ELb0ELb0EEENS1_21CollectiveEpilogueFwdINS6_IJSA_NS7_ILi256EEESB_EEES9_SE_SG_Li256ELb1ELb0ELb0ELb0EEENS1_36VarlenDynamicPersistentTileSchedulerILi128ELi96ELi256ELi32ELb0ELb0ELb1ELb0ELb1ELb1EEEEEEEEEvNT_6ParamsE,@"STO_CUDA_ENTRY STV_DEFAULT"
_ZN7cutlass13device_kernelIN5flash11enable_sm90INS1_16FlashAttnFwdSm90INS1_25CollectiveMainloopFwdSm90ILi2EN4cute5tupleIJNS5_1CILi1EEES8_S8_EEENS6_IJNS7_ILi128EEENS7_ILi96EEENS7_ILi64EEEEEELi256ENS_10bfloat16_tEfNS_4arch4Sm90ELb0ELb0ELb0ELb1ELb0ELb1ELb0ELb1ELb0ELb0ELb0ELb0EEENS1_21CollectiveEpilogueFwdINS6_IJSA_NS7_ILi256EEESB_EEES9_SE_SG_Li256ELb1ELb0ELb0ELb0EEENS1_36VarlenDynamicPersistentTileSchedulerILi128ELi96ELi256ELi32ELb0ELb0ELb1ELb0ELb1ELb1EEEEEEEEEvNT_6ParamsE:
        /* <DEDUP_REMOVED lines=26> */
[----:B0-----:R-:W-:Y:S01]  /*01a0*/  NOP ;  /* 0x0000000000007918 */ /* 0x001fe20000000000 */
.L_x_420:
[----:B------:R-:W-:Y:S05]  /*01b0*/  BSYNC B0 ;  /* 0x0000000000007941 */ /* 0x000fea0003800000 */
.L_x_419:
        /* <DEDUP_REMOVED lines=41> */
.L_x_421:
        /* <DEDUP_REMOVED lines=22> */
.L_x_422:
        /* <DEDUP_REMOVED lines=18> */
.L_x_423:
        /* <DEDUP_REMOVED lines=22> */
.L_x_424:
        /* <DEDUP_REMOVED lines=22> */
.L_x_425:
[----:B------:R-:W-:Y:S01]  /*0990*/  PLOP3.LUT P0, PT, PT, PT, UP0, 0x80, 0x0 ;  /* 0x000000000000781c */ /* 0x000fe20003f0f008 */
[----:B------:R-:W-:Y:S01]  /*09a0*/  UMOV UR36, 0x1 ;  /* 0x0000000100247882 */ /* 0x000fe20000000000 */
[----:B------:R-:W-:Y:S01]  /*09b0*/  NOP ;  /* 0x0000000000007918 */ /* 0x000fe20000000000 */
[----:B------:R-:W-:Y:S01]  /*09c0*/  USEL UR36, UR36, 0x2, !UP0 ;  /* 0x0000000224247887 */ /* 0x000fe2000c000000 */
[----:B------:R-:W-:Y:S01]  /*09d0*/  BSSY B7, `(.L_x_426) ;  /* 0x00013c2000077945 */ /* 0x000fe20003800000 */
[----:B------:R-:W-:Y:S01]  /*09e0*/  ULDC.64 UR40, c[0x0][0x208] ;  /* 0x0000820000287ab9 */ /* 0x000fe20000000a00 */
[----:B012-4-:R-:W-:Y:S07]  /*09f0*/  BAR.SYNC.DEFER_BLOCKING 0x0 ;  /* 0x0000000000007b1d */ /* 0x017fee0000010000 */
[----:B------:R-:W-:Y:S05]  /*0a00*/  @!P0 BRA `(.L_x_427) ;  /* 0x000000e400808947 */ /* 0x000fea0003800000 */
.L_x_428:
[----:B------:R-:W-:-:S08]  /*0a10*/  NOP ;  /* 0x0000000000007918 */ /* 0x000fd00000000000 */
[----:B------:R-:W0:Y:S02]  /*0a20*/  USETMAXREG.TRY_ALLOC.CTAPOOL UP0, 0xf0 ;  /* 0x000000f0000079c8 */ /* 0x000e240008000600 */
[----:B0-----:R-:W-:-:S13]  /*0a30*/  PLOP3.LUT P0, PT, PT, PT, UP0, 0x80, 0x0 ;  /* 0x000000000000781c */ /* 0x001fda0003f0f008 */
[----:B------:R-:W-:Y:S05]  /*0a40*/  @!P0 BRA `(.L_x_428) ;  /* 0xfffffffc00f08947 */ /* 0x000fea000383ffff */
[----:B------:R-:W0:Y:S01]  /*0a50*/  S2R R0, SR_TID.X ;  /* 0x0000000000007919 */ /* 0x000e220000002100 */
[----:B------:R-:W1:Y:S01]  /*0a60*/  S2UR UR5, SR_CgaCtaId ;  /* 0x00000000000579c3 */ /* 0x000e620000008800 */
[----:B------:R-:W-:-:S07]  /*0a70*/  UMOV UR4, 0x400 ;  /* 0x0000040000047882 */ /* 0x000fce0000000000 */
[----:B------:R-:W-:Y:S06]  /*0a80*/  BAR.ARV 0x8, 0x120 ;  /* 0x0204800000007b1d */ /* 0x000fec0000002000 */
[----:B-1----:R-:W-:-:S06]  /*0a90*/  ULEA UR4, UR5, UR4, 0x18 ;  /* 0x0000000405047291 */ /* 0x002fcc000f8ec03f */
[----:B------:R-:W-:Y:S01]  /*0aa0*/  IMAD.U32 R18, RZ, RZ, UR4 ;  /* 0x00000004ff127e24 */ /* 0x000fe2000f8e00ff */
[----:B0-----:R-:W-:Y:S01]  /*0ab0*/  SHF.R.U32.HI R0, RZ, 0x7, R0 ;  /* 0x00000007ff007819 */ /* 0x001fe20000011600 */
[----:B------:R-:W-:-:S03]  /*0ac0*/  ULDC UR4, c[0x0][0xc14] ;  /* 0x0003050000047ab9 */ /* 0x000fc60000000800 */
[----:B------:R-:W-:-:S13]  /*0ad0*/  ISETP.NE.AND P0, PT, R0, 0x1, PT ;  /* 0x000000010000780c */ /* 0x000fda0003f05270 */
[----:B------:R-:W-:Y:S08]  /*0ae0*/  @!P0 BAR.ARV 0x9, 0x100 ;  /* 0x0244000000008b1d */ /* 0x000ff00000002000 */
[----:B------:R-:W-:Y:S06]  /*0af0*/  BAR.SYNC.DEFER_BLOCKING 0x5, 0x120 ;  /* 0x0144800000007b1d */ /* 0x000fec0000010000 */
[----:B------:R-:W0:Y:S02]  /*0b00*/  LDS.128 R84, [R18+0x228d0] ;  /* 0x0228d00012547984 */ /* 0x000e240000000c00 */
[----:B------:R-:W-:Y:S06]  /*0b10*/  BAR.ARV 0x4, 0x120 ;  /* 0x0104800000007b1d */ /* 0x000fec0000002000 */
[----:B0-----:R-:W-:-:S13]  /*0b20*/  ISETP.GE.AND P0, PT, R87, UR4, PT ;  /* 0x0000000457007c0c */ /* 0x001fda000bf06270 */
[----:B------:R-:W-:Y:S05]  /*0b30*/  @P0 BRA `(.L_x_429) ;  /* 0x0000013800ac0947 */ /* 0x000fea0003800000 */
[----:B------:R-:W0:Y:S01]  /*0b40*/  S2R R2, SR_TID.X ;  /* 0x0000000000027919 */ /* 0x000e220000002100 */
[----:B------:R-:W-:Y:S01]  /*0b50*/  IMAD.MOV.U32 R212, RZ, RZ, RZ ;  /* 0x000000ffffd47224 */ /* 0x000fe200078e00ff */
[----:B------:R-:W-:Y:S01]  /*0b60*/  CS2R R22, SRZ ;  /* 0x0000000000167805 */ /* 0x000fe2000001ff00 */
[----:B------:R-:W-:Y:S01]  /*0b70*/  IMAD.MOV.U32 R200, RZ, RZ, RZ ;  /* 0x000000ffffc87224 */ /* 0x000fe200078e00ff */
[----:B------:R-:W-:Y:S01]  /*0b80*/  ULOP3.LUT UR44, UR36, 0x1, URZ, 0xfc, !UPT ;  /* 0x00000001242c7892 */ /* 0x000fe2000f8efc3f */
[----:B0-----:R-:W-:-:S05]  /*0b90*/  VIADD R235, R2, 0xffffff80 ;  /* 0xffffff8002eb7836 */ /* 0x001fca0000000000 */
[----:B------:R-:W-:-:S04]  /*0ba0*/  SHF.R.S32.HI R0, RZ, 0x1f, R235 ;  /* 0x0000001fff007819 */ /* 0x000fc800000114eb */
[CC--:B------:R-:W-:Y:S02]  /*0bb0*/  LEA.HI R3, R0.reuse, R235.reuse, RZ, 0x7 ;  /* 0x000000eb00037211 */ /* 0x0c0fe400078f38ff */
[----:B------:R-:W-:Y:S02]  /*0bc0*/  LEA.HI R205, R0, R235, RZ, 0x5 ;  /* 0x000000eb00cd7211 */ /* 0x000fe400078f28ff */
[----:B------:R-:W-:Y:S02]  /*0bd0*/  LOP3.LUT R2, R3, 0xffffff80, RZ, 0xc0, !PT ;  /* 0xffffff8003027812 */ /* 0x000fe400078ec0ff */
[----:B------:R-:W-:Y:S02]  /*0be0*/  SHF.R.S32.HI R230, RZ, 0x7, R3 ;  /* 0x00000007ffe67819 */ /* 0x000fe40000011403 */
[----:B------:R-:W-:Y:S01]  /*0bf0*/  SHF.R.S32.HI R205, RZ, 0x5, R205 ;  /* 0x00000005ffcd7819 */ /* 0x000fe200000114cd */
[----:B------:R-:W-:Y:S01]  /*0c00*/  IMAD.IADD R227, R235, 0x1, -R2 ;  /* 0x00000001ebe37824 */ /* 0x000fe200078e0a02 */
[----:B------:R-:W-:-:S02]  /*0c10*/  LEA.HI R3, R3, R230, RZ, 0x1 ;  /* 0x000000e603037211 */ /* 0x000fc400078f08ff */
[----:B------:R-:W-:Y:S02]  /*0c20*/  LEA.HI R2, R0, R235, RZ, 0x4 ;  /* 0x000000eb00027211 */ /* 0x000fe400078f20ff */
[----:B------:R-:W-:Y:S02]  /*0c30*/  SHF.R.S32.HI R6, RZ, 0x1f, R227 ;  /* 0x0000001fff067819 */ /* 0x000fe400000114e3 */
[----:B------:R-:W-:Y:S02]  /*0c40*/  LOP3.LUT R3, R3, 0x3fffffe, RZ, 0xc0, !PT ;  /* 0x03fffffe03037812 */ /* 0x000fe400078ec0ff */
[CC--:B------:R-:W-:Y:S02]  /*0c50*/  LEA.HI R7, R6.reuse, R227.reuse, RZ, 0x2 ;  /* 0x000000e306077211 */ /* 0x0c0fe400078f10ff */
[----:B------:R-:W-:Y:S01]  /*0c60*/  LEA.HI R6, R6, R227, RZ, 0x5 ;  /* 0x000000e306067211 */ /* 0x000fe200078f28ff */
[----:B------:R-:W-:Y:S01]  /*0c70*/  IMAD.IADD R3, R230, 0x1, -R3 ;  /* 0x00000001e6037824 */ /* 0x000fe200078e0a03 */
[----:B------:R-:W-:-:S02]  /*0c80*/  SHF.R.S32.HI R4, RZ, 0x2, R7 ;  /* 0x00000002ff047819 */ /* 0x000fc40000011407 */
[----:B------:R-:W-:Y:S02]  /*0c90*/  SHF.R.S32.HI R5, RZ, 0x1f, R7 ;  /* 0x0000001fff057819 */ /* 0x000fe40000011407 */
[----:B------:R-:W-:Y:S02]  /*0ca0*/  SHF.R.S32.HI R6, RZ, 0x5, R6 ;  /* 0x00000005ff067819 */ /* 0x000fe40000011406 */
[----:B------:R-:W-:-:S04]  /*0cb0*/  LEA.HI R5, R5, R4, RZ, 0x3 ;  /* 0x0000000405057211 */ /* 0x000fc800078f18ff */
[----:B------:R-:W-:Y:S02]  /*0cc0*/  LOP3.LUT R9, R5, 0xfffffff8, RZ, 0xc0, !PT ;  /* 0xfffffff805097812 */ /* 0x000fe400078ec0ff */
[----:B------:R-:W-:-:S03]  /*0cd0*/  SHF.R.S32.HI R5, RZ, 0x4, R2 ;  /* 0x00000004ff057819 */ /* 0x000fc60000011402 */
[----:B------:R-:W-:Y:S01]  /*0ce0*/  IMAD.IADD R9, R4, 0x1, -R9 ;  /* 0x0000000104097824 */ /* 0x000fe200078e0a09 */
[C---:B------:R-:W-:Y:S02]  /*0cf0*/  LOP3.LUT R4, R2.reuse, 0x3fffff0, RZ, 0xc0, !PT ;  /* 0x03fffff002047812 */ /* 0x040fe400078ec0ff */
[----:B------:R-:W-:Y:S01]  /*0d00*/  LEA.HI R2, R2, R5, RZ, 0x1 ;  /* 0x0000000502027211 */ /* 0x000fe200078f08ff */
[----:B------:R-:W-:Y:S02]  /*0d10*/  IMAD R6, R6, 0x10, R9 ;  /* 0x0000001006067824 */ /* 0x000fe400078e0209 */
[----:B------:R-:W-:Y:S01]  /*0d20*/  IMAD.IADD R4, R235, 0x1, -R4 ;  /* 0x00000001eb047824 */ /* 0x000fe200078e0a04 */
[----:B------:R-:W-:Y:S01]  /*0d30*/  LOP3.LUT R2, R2, 0x1ffffffe, RZ, 0xc0, !PT ;  /* 0x1ffffffe02027812 */ /* 0x000fe200078ec0ff */
[----:B------:R-:W-:Y:S01]  /*0d40*/  IMAD R232, R3, 0x40, R6 ;  /* 0x0000004003e87824 */ /* 0x000fe200078e0206 */
[CC--:B------:R-:W-:Y:S02]  /*0d50*/  LEA.HI R3, R0.reuse, R235.reuse, RZ, 0x2 ;  /* 0x000000eb00037211 */ /* 0x0c0fe400078f10ff */
[----:B------:R-:W-:Y:S01]  /*0d60*/  LEA.HI R0, R0, R235, RZ, 0x3 ;  /* 0x000000eb00007211 */ /* 0x000fe200078f18ff */
[----:B------:R-:W-:Y:S01]  /*0d70*/  IMAD.IADD R2, R5, 0x1, -R2 ;  /* 0x0000000105027824 */ /* 0x000fe200078e0a02 */
[----:B------:R-:W-:Y:S01]  /*0d80*/  SHF.R.S32.HI R19, RZ, 0x2, R3 ;  /* 0x00000002ff137819 */ /* 0x000fe20000011403 */
[----:B------:R-:W-:Y:S01]  /*0d90*/  IMAD R5, R205, 0x10, R4 ;  /* 0x00000010cd057824 */ /* 0x000fe200078e0204 */
[----:B------:R-:W-:-:S02]  /*0da0*/  LOP3.LUT R4, R3, 0xfffffffc, RZ, 0xc0, !PT ;  /* 0xfffffffc03047812 */ /* 0x000fc400078ec0ff */
[----:B------:R-:W-:Y:S01]  /*0db0*/  SHF.R.S32.HI R202, RZ, 0x3, R0 ;  /* 0x00000003ffca7819 */ /* 0x000fe20000011400 */
[----:B------:R-:W-:Y:S01]  /*0dc0*/  VIADD R211, R19, 0x40 ;  /* 0x0000004013d37836 */ /* 0x000fe20000000000 */
[----:B------:R-:W-:Y:S01]  /*0dd0*/  LOP3.LUT R0, R0, 0x1ffffff8, RZ, 0xc0, !PT ;  /* 0x1ffffff800007812 */ /* 0x000fe200078ec0ff */
[----:B------:R-:W-:Y:S01]  /*0de0*/  IMAD.IADD R219, R235, 0x1, -R4 ;  /* 0x00000001ebdb7824 */ /* 0x000fe200078e0a04 */
[----:B------:R-:W-:Y:S01]  /*0df0*/  SHF.R.S32.HI R6, RZ, 0x1f, R3 ;  /* 0x0000001fff067819 */ /* 0x000fe20000011403 */
[----:B------:R-:W-:Y:S01]  /*0e00*/  IMAD.SHL.U32 R204, R211, 0x40, RZ ;  /* 0x00000040d3cc7824 */ /* 0x000fe200078e00ff */
[----:B------:R-:W-:Y:S01]  /*0e10*/  SHF.R.S32.HI R8, RZ, 0x1f, R211 ;  /* 0x0000001fff087819 */ /* 0x000fe200000114d3 */
[----:B------:R-:W-:Y:S01]  /*0e20*/  IMAD.SHL.U32 R16, R219, 0x8, RZ ;  /* 0x00000008db107824 */ /* 0x000fe200078e00ff */
[----:B------:R-:W-:Y:S01]  /*0e30*/  LEA.HI R6, R6, R19, RZ, 0x3 ;  /* 0x0000001306067211 */ /* 0x000fe200078f18ff */
[----:B------:R-:W-:Y:S01]  /*0e40*/  IMAD.IADD R0, R235, 0x1, -R0 ;  /* 0x00000001eb007824 */ /* 0x000fe200078e0a00 */
[----:B------:R-:W-:Y:S01]  /*0e50*/  LEA.HI R8, R8, R211, RZ, 0x3 ;  /* 0x000000d308087211 */ /* 0x000fe200078f18ff */
[----:B------:R-:W-:Y:S01]  /*0e60*/  IMAD R5, R5, 0x8, R2 ;  /* 0x0000000805057824 */ /* 0x000fe200078e0202 */
[----:B------:R-:W-:Y:S01]  /*0e70*/  LOP3.LUT R204, R204, 0x1c0, RZ, 0xc0, !PT ;  /* 0x000001c0cccc7812 */ /* 0x000fe200078ec0ff */
[----:B------:R-:W-:Y:S01]  /*0e80*/  IMAD.SHL.U32 R201, R0, 0x8, RZ ;  /* 0x0000000800c97824 */ /* 0x000fe200078e00ff */
[----:B------:R-:W-:Y:S01]  /*0e90*/  LOP3.LUT R6, R6, 0xfffffff8, RZ, 0xc0, !PT ;  /* 0xfffffff806067812 */ /* 0x000fe200078ec0ff */
[----:B------:R-:W-:Y:S01]  /*0ea0*/  IMAD.SHL.U32 R8, R8, 0x40, RZ ;  /* 0x0000004008087824 */ /* 0x000fe200078e00ff */
[----:B------:R-:W-:Y:S01]  /*0eb0*/  SHF.R.U32.HI R234, RZ, 0x3, R204 ;  /* 0x00000003ffea7819 */ /* 0x000fe200000116cc */
[----:B------:R-:W-:Y:S01]  /*0ec0*/  IMAD.MOV.U32 R2, RZ, RZ, RZ ;  /* 0x000000ffff027224 */ /* 0x000fe200078e00ff */
[----:B------:R-:W-:Y:S01]  /*0ed0*/  LOP3.LUT R3, R204, 0x38, R16, 0xf8, !PT ;  /* 0x00000038cc037812 */ /* 0x000fe200078ef810 */
[----:B------:R-:W-:Y:S01]  /*0ee0*/  IMAD.IADD R220, R19, 0x1, -R6 ;  /* 0x0000000113dc7824 */ /* 0x000fe200078e0a06 */
[----:B------:R-:W-:Y:S01]  /*0ef0*/  LOP3.LUT R206, R8, 0xfffffe00, RZ, 0xc0, !PT ;  /* 0xfffffe0008ce7812 */ /* 0x000fe200078ec0ff */
[----:B------:R-:W-:Y:S01]  /*0f00*/  IMAD.SHL.U32 R233, R5, 0x8, RZ ;  /* 0x0000000805e97824 */ /* 0x000fe200078e00ff */
[----:B------:R-:W-:-:S02]  /*0f10*/  LOP3.LUT R0, R7, 0x7ffffffc, RZ, 0xc0, !PT ;  /* 0x7ffffffc07007812 */ /* 0x000fc400078ec0ff */
[----:B------:R-:W-:Y:S02]  /*0f20*/  LOP3.LUT R3, R206, R3, R234, 0xf6, !PT ;  /* 0x00000003ce037212 */ /* 0x000fe400078ef6ea */
[----:B------:R-:W-:Y:S01]  /*0f30*/  SHF.R.S32.HI R218, RZ, 0x1f, R19 ;  /* 0x0000001fffda7819 */ /* 0x000fe20000011413 */
[----:B------:R-:W-:Y:S01]  /*0f40*/  IMAD.IADD R231, R227, 0x1, -R0 ;  /* 0x00000001e3e77824 */ /* 0x000fe200078e0a00 */
[----:B------:R-:W-:Y:S01]  /*0f50*/  SHF.R.S32.HI R17, RZ, 0x1f, R16 ;  /* 0x0000001fff117819 */ /* 0x000fe20000011410 */
[----:B------:R-:W-:-:S07]  /*0f60*/  IMAD R229, R3, 0x2, R18 ;  /* 0x0000000203e57824 */ /* 0x000fce00078e0212 */
.L_x_562:
[----:B0--3-5:R-:W0:Y:S02]  /*0f70*/  LDC.64 R4, c[0x0][0xc60] ;  /* 0x00031800ff047b82 */ /* 0x029e240000000a00 */
[----:B0-----:R-:W-:-:S05]  /*0f80*/  IMAD.WIDE R4, R87, 0x4, R4 ;  /* 0x0000000457047825 */ /* 0x001fca00078e0204 */
[----:B--2---:R-:W2:Y:S01]  /*0f90*/  LDG.E R210, desc[UR40][R4.64] ;  /* 0x0000002804d27981 */ /* 0x004ea2000c1e1900 */
[----:B------:R-:W-:Y:S05]  /*0fa0*/  YIELD ;  /* 0x0000000000007946 */ /* 0x000fea0003800000 */
[----:B------:R-:W-:Y:S01]  /*0fb0*/  ULDC.64 UR4, c[0x0][0xa28] ;  /* 0x00028a0000047ab9 */ /* 0x000fe20000000a00 */
[----:B------:R-:W-:Y:S01]  /*0fc0*/  ULDC.64 UR8, c[0x0][0xa18] ;  /* 0x0002860000087ab9 */ /* 0x000fe20000000a00 */
[----:B------:R-:W-:Y:S01]  /*0fd0*/  ISETP.NE.U32.AND P1, PT, RZ, UR4, PT ;  /* 0x00000004ff007c0c */ /* 0x000fe2000bf25070 */
[----:B------:R-:W-:Y:S01]  /*0fe0*/  ULDC.64 UR6, c[0x0][0xa08] ;  /* 0x0002820000067ab9 */ /* 0x000fe20000000a00 */
[----:B------:R-:W-:Y:S01]  /*0ff0*/  IMAD.MOV.U32 R3, RZ, RZ, RZ ;  /* 0x000000ffff037224 */ /* 0x000fe200078e00ff */
[----:B------:R-:W-:Y:S01]  /*1000*/  ISETP.NE.U32.AND P0, PT, RZ, UR6, PT ;  /* 0x00000006ff007c0c */ /* 0x000fe2000bf05070 */
[----:B------:R-:W-:Y:S01]  /*1010*/  IMAD.MOV.U32 R27, RZ, RZ, RZ ;  /* 0x000000ffff1b7224 */ /* 0x000fe200078e00ff */
[----:B------:R-:W-:-:S02]  /*1020*/  ISETP.NE.AND.EX P1, PT, RZ, UR5, PT, P1 ;  /* 0x00000005ff007c0c */ /* 0x000fc4000bf25310 */
[----:B------:R-:W-:Y:S02]  /*1030*/  ISETP.NE.AND.EX P0, PT, RZ, UR7, PT, P0 ;  /* 0x00000007ff007c0c */ /* 0x000fe4000bf05300 */
[----:B--2---:R-:W-:Y:S01]  /*1040*/  SHF.R.S32.HI R221, RZ, 0x1f, R210 ;  /* 0x0000001fffdd7819 */ /* 0x004fe200000114d2 */
[----:B------:R-:W-:-:S08]  /*1050*/  IMAD.SHL.U32 R208, R210, 0x4, RZ ;  /* 0x00000004d2d07824 */ /* 0x000fd000078e00ff */
[C---:B----4-:R-:W-:Y:S02]  /*1060*/  @P1 LEA R6, P2, R210.reuse, UR4, 0x2 ;  /* 0x00000004d2061c11 */ /* 0x050fe4000f8410ff */
[C-C-:B------:R-:W-:Y:S02]  /*1070*/  SHF.L.U64.HI R209, R210.reuse, 0x2, R221.reuse ;  /* 0x00000002d2d17819 */ /* 0x140fe400000102dd */
[----:B------:R-:W-:Y:S02]  /*1080*/  @P1 LEA.HI.X R7, R210, UR5, R221, 0x2, P2 ;  /* 0x00000005d2071c11 */ /* 0x000fe400090f14dd */
[----:B------:R-:W-:Y:S01]  /*1090*/  ISETP.NE.U32.AND P2, PT, RZ, UR8, PT ;  /* 0x00000008ff007c0c */ /* 0x000fe2000bf45070 */
[----:B------:R-:W-:Y:S01]  /*10a0*/  ULDC UR4, c[0x0][0x288] ;  /* 0x0000a20000047ab9 */ /* 0x000fe20000000800 */
[----:B------:R-:W-:Y:S01]  /*10b0*/  IADD3 R8, P3, R208, UR6, RZ ;  /* 0x00000006d0087c10 */ /* 0x000fe2000ff7e0ff */
[----:B------:R0:W5:Y:S01]  /*10c0*/  @P1 LDG.E R3, desc[UR40][R6.64] ;  /* 0x0000002806031981 */ /* 0x000162000c1e1900 */
[----:B------:R-:W-:Y:S01]  /*10d0*/  ISETP.NE.AND.EX P2, PT, RZ, UR9, PT, P2 ;  /* 0x00000009ff007c0c */ /* 0x000fe2000bf45320 */
[----:B------:R-:W-:Y:S01]  /*10e0*/  IMAD.U32 R30, RZ, RZ, UR4 ;  /* 0x00000004ff1e7e24 */ /* 0x000fe2000f8e00ff */
[----:B------:R-:W-:Y:S01]  /*10f0*/  IADD3.X R9, R209, UR7, RZ, P3, !PT ;  /* 0x00000007d1097c10 */ /* 0x000fe20009ffe4ff */
[----:B------:R-:W-:-:S04]  /*1100*/  ULDC.64 UR4, c[0x0][0x3f8] ;  /* 0x0000fe0000047ab9 */ /* 0x000fc80000000a00 */
[----:B------:R0:W5:Y:S06]  /*1110*/  @P0 LDG.E R27, desc[UR40][R8.64] ;  /* 0x00000028081b0981 */ /* 0x00016c000c1e1900 */
[----:B------:R-:W-:-:S04]  /*1120*/  @P2 IADD3 R4, P1, R208, UR8, RZ ;  /* 0x00000008d0042c10 */ /* 0x000fc8000ff3e0ff */
[----:B------:R-:W-:-:S05]  /*1130*/  @P2 IADD3.X R5, R209, UR9, RZ, P1, !PT ;  /* 0x00000009d1052c10 */ /* 0x000fca0008ffe4ff */
[----:B------:R0:W5:Y:S01]  /*1140*/  @P2 LDG.E R30, desc[UR40][R4.64] ;  /* 0x00000028041e2981 */ /* 0x000162000c1e1900 */
[----:B------:R-:W-:-:S03]  /*1150*/  UISETP.NE.U32.AND UP0, UPT, UR4, URZ, UPT ;  /* 0x0000003f0400728c */ /* 0x000fc6000bf05070 */
[----:B------:R-:W-:Y:S01]  /*1160*/  ULDC UR4, c[0x0][0x404] ;  /* 0x0001010000047ab9 */ /* 0x000fe20000000800 */
[----:B------:R-:W-:-:S03]  /*1170*/  UISETP.NE.AND.EX UP0, UPT, UR5, URZ, UPT, UP0 ;  /* 0x0000003f0500728c */ /* 0x000fc6000bf05300 */
[----:B------:R-:W-:Y:S01]  /*1180*/  ULDC UR5, c[0x0][0x2e0] ;  /* 0x0000b80000057ab9 */ /* 0x000fe20000000800 */
[----:B------:R-:W-:-:S04]  /*1190*/  USEL UR4, UR4, 0x1, UP0 ;  /* 0x0000000104047887 */ /* 0x000fc80008000000 */
[----:B------:R-:W-:-:S03]  /*11a0*/  UIMAD UR4, UR4, UR5, URZ ;  /* 0x00000005040472a4 */ /* 0x000fc6000f8e023f */
[----:B------:R-:W-:Y:S02]  /*11b0*/  ULDC UR5, c[0x0][0x338] ;  /* 0x0000ce0000057ab9 */ /* 0x000fe40000000800 */
[----:B------:R-:W-:Y:S02]  /*11c0*/  IMAD.U32 R62, RZ, RZ, UR5 ;  /* 0x00000005ff3e7e24 */ /* 0x000fe4000f8e00ff */
[----:B------:R-:W-:Y:S02]  /*11d0*/  IMAD.U32 R24, RZ, RZ, UR4 ;  /* 0x00000004ff187e24 */ /* 0x000fe4000f8e00ff */
[----:B------:R-:W-:Y:S01]  /*11e0*/  IMAD.MOV.U32 R25, RZ, RZ, R210 ;  /* 0x000000ffff197224 */ /* 0x000fe200078e00d2 */
[----:B0-----:R-:W-:Y:S06]  /*11f0*/  @P2 BRA `(.L_x_430) ;  /* 0x0000000000242947 */ /* 0x001fec0003800000 */
[----:B------:R-:W-:Y:S02]  /*1200*/  ULDC.64 UR4, c[0x0][0xa00] ;  /* 0x0002800000047ab9 */ /* 0x000fe40000000a00 */
[----:B------:R-:W-:-:S04]  /*1210*/  ISETP.NE.U32.AND P1, PT, RZ, UR4, PT ;  /* 0x00000004ff007c0c */ /* 0x000fc8000bf25070 */
[----:B------:R-:W-:-:S13]  /*1220*/  ISETP.NE.AND.EX P1, PT, RZ, UR5, PT, P1 ;  /* 0x00000005ff007c0c */ /* 0x000fda000bf25310 */
[----:B------:R-:W-:Y:S05]  /*1230*/  @!P1 BRA `(.L_x_430) ;  /* 0x0000000000149947 */ /* 0x000fea0003800000 */
[----:B------:R-:W0:Y:S02]  /*1240*/  LDC.64 R4, c[0x0][0xa00] ;  /* 0x00028000ff047b82 */ /* 0x000e240000000a00 */
[----:B0-----:R-:W-:-:S05]  /*1250*/  IMAD.WIDE R4, R25, 0x4, R4 ;  /* 0x0000000419047825 */ /* 0x001fca00078e0204 */
[----:B-----5:R-:W2:Y:S04]  /*1260*/  LDG.E R30, desc[UR40][R4.64] ;  /* 0x00000028041e7981 */ /* 0x020ea8000c1e1900 */
[----:B------:R-:W2:Y:S02]  /*1270*/  LDG.E R7, desc[UR40][R4.64+0x4] ;  /* 0x0000042804077981 */ /* 0x000ea4000c1e1900 */
[----:B--2---:R-:W-:-:S07]  /*1280*/  IMAD.IADD R30, R7, 0x1, -R30 ;  /* 0x00000001071e7824 */ /* 0x004fce00078e0a1e */
.L_x_430:
[----:B------:R-:W-:Y:S01]  /*1290*/  ULDC.64 UR4, c[0x0][0xa20] ;  /* 0x0002880000047ab9 */ /* 0x000fe20000000a00 */
[----:B------:R-:W-:Y:S01]  /*12a0*/  IMAD.MOV.U32 R213, RZ, RZ, R85 ;  /* 0x000000ffffd57224 */ /* 0x000fe200078e0055 */
[----:B------:R-:W-:Y:S01]  /*12b0*/  ISETP.NE.U32.AND P1, PT, RZ, UR4, PT ;  /* 0x00000004ff007c0c */ /* 0x000fe2000bf25070 */
[----:B------:R-:W-:-:S03]  /*12c0*/  IMAD.MOV.U32 R207, RZ, RZ, R86 ;  /* 0x000000ffffcf7224 */ /* 0x000fc600078e0056 */
[----:B------:R-:W-:-:S13]  /*12d0*/  ISETP.NE.AND.EX P1, PT, RZ, UR5, PT, P1 ;  /* 0x00000005ff007c0c */ /* 0x000fda000bf25310 */
[----:B------:R-:W-:Y:S05]  /*12e0*/  @!P1 BRA `(.L_x_431) ;  /* 0x0000000000109947 */ /* 0x000fea0003800000 */
[----:B------:R-:W-:-:S04]  /*12f0*/  IADD3 R4, P0, R208, UR4, RZ ;  /* 0x00000004d0047c10 */ /* 0x000fc8000ff1e0ff */
[----:B------:R-:W-:-:S05]  /*1300*/  IADD3.X R5, R209, UR5, RZ, P0, !PT ;  /* 0x00000005d1057c10 */ /* 0x000fca00087fe4ff */
[----:B------:R0:W5:Y:S01]  /*1310*/  LDG.E R24, desc[UR40][R4.64] ;  /* 0x0000002804187981 */ /* 0x000162000c1e1900 */
[----:B------:R-:W-:Y:S05]  /*1320*/  BRA `(.L_x_432) ;  /* 0x0000000000107947 */ /* 0x000fea0003800000 */
.L_x_431:
[----:B------:R-:W-:Y:S05]  /*1330*/  @!P0 BRA `(.L_x_432) ;  /* 0x00000000000c8947 */ /* 0x000fea0003800000 */
[----:B------:R-:W2:Y:S04]  /*1340*/  LDG.E R5, desc[UR40][R8.64] ;  /* 0x0000002808057981 */ /* 0x000ea8000c1e1900 */
[----:B------:R-:W2:Y:S02]  /*1350*/  LDG.E R24, desc[UR40][R8.64+0x4] ;  /* 0x0000042808187981 */ /* 0x000ea4000c1e1900 */
[----:B--2---:R-:W-:-:S07]  /*1360*/  IMAD.IADD R24, R24, 0x1, -R5 ;  /* 0x0000000118187824 */ /* 0x004fce00078e0a05 */
.L_x_432:
[----:B------:R-:W-:Y:S02]  /*1370*/  ULDC.64 UR4, c[0x0][0xa10] ;  /* 0x0002840000047ab9 */ /* 0x000fe40000000a00 */
[----:B------:R-:W-:-:S04]  /*1380*/  ISETP.NE.U32.AND P0, PT, RZ, UR4, PT ;  /* 0x00000004ff007c0c */ /* 0x000fc8000bf05070 */
[----:B------:R-:W-:Y:S01]  /*1390*/  ISETP.NE.AND.EX P0, PT, RZ, UR5, PT, P0 ;  /* 0x00000005ff007c0c */ /* 0x000fe2000bf05300 */
[----:B-----5:R-:W-:Y:S01]  /*13a0*/  IMAD.IADD R3, R24, 0x1, -R3 ;  /* 0x0000000118037824 */ /* 0x020fe200078e0a03 */
[----:B------:R-:W-:-:S11]  /*13b0*/  ULDC.64 UR4, c[0x0][0xa30] ;  /* 0x00028c0000047ab9 */ /* 0x000fd60000000a00 */
[----:B0-----:R-:W0:Y:S02]  /*13c0*/  @P0 LDC.64 R4, c[0x0][0xa10] ;  /* 0x00028400ff040b82 */ /* 0x001e240000000a00 */
[----:B0-----:R-:W-:-:S05]  /*13d0*/  @P0 IMAD.WIDE R4, R25, 0x4, R4 ;  /* 0x0000000419040825 */ /* 0x001fca00078e0204 */
[----:B------:R-:W2:Y:S04]  /*13e0*/  @P0 LDG.E R0, desc[UR40][R4.64] ;  /* 0x0000002804000981 */ /* 0x000ea8000c1e1900 */
[----:B------:R-:W2:Y:S01]  /*13f0*/  @P0 LDG.E R9, desc[UR40][R4.64+0x4] ;  /* 0x0000042804090981 */ /* 0x000ea2000c1e1900 */
[----:B------:R-:W-:Y:S01]  /*1400*/  IMAD.MOV R60, RZ, RZ, -R3 ;  /* 0x000000ffff3c7224 */ /* 0x000fe200078e0a03 */
[----:B------:R-:W-:Y:S01]  /*1410*/  ISETP.NE.U32.AND P1, PT, RZ, UR4, PT ;  /* 0x00000004ff007c0c */ /* 0x000fe2000bf25070 */
[----:B------:R-:W-:-:S03]  /*1420*/  IMAD.MOV.U32 R31, RZ, RZ, R24 ;  /* 0x000000ffff1f7224 */ /* 0x000fc600078e0018 */
[----:B------:R-:W-:Y:S02]  /*1430*/  VIMNMX R60, RZ, R60, !PT ;  /* 0x0000003cff3c7248 */ /* 0x000fe40007fe0100 */
[----:B------:R-:W-:-:S13]  /*1440*/  ISETP.NE.AND.EX P1, PT, RZ, UR5, PT, P1 ;  /* 0x00000005ff007c0c */ /* 0x000fda000bf25310 */
[----:B------:R-:W-:-:S04]  /*1450*/  @P1 IADD3 R6, P2, R208, UR4, RZ ;  /* 0x00000004d0061c10 */ /* 0x000fc8000ff5e0ff */
[----:B------:R-:W-:-:S05]  /*1460*/  @P1 IADD3.X R7, R209, UR5, RZ, P2, !PT ;  /* 0x00000005d1071c10 */ /* 0x000fca00097fe4ff */
[----:B------:R0:W5:Y:S01]  /*1470*/  @P1 LDG.E R31, desc[UR40][R6.64] ;  /* 0x00000028061f1981 */ /* 0x000162000c1e1900 */
[----:B--2---:R-:W-:-:S04]  /*1480*/  @P0 IMAD.IADD R62, R9, 0x1, -R0 ;  /* 0x00000001093e0824 */ /* 0x004fc800078e0a00 */
[----:B------:R-:W-:-:S04]  /*1490*/  IMAD.IADD R176, R3, 0x1, R62 ;  /* 0x0000000103b07824 */ /* 0x000fc800078e023e */
[----:B------:R-:W-:-:S04]  /*14a0*/  VIADD R0, R176, 0x5f ;  /* 0x0000005fb0007836 */ /* 0x000fc80000000000 */
[----:B------:R-:W-:-:S05]  /*14b0*/  IMAD.HI R0, R0, 0x2aaaaaab, RZ ;  /* 0x2aaaaaab00007827 */ /* 0x000fca00078e02ff */
[----:B------:R-:W-:-:S04]  /*14c0*/  SHF.R.U32.HI R177, RZ, 0x1f, R0 ;  /* 0x0000001fffb17819 */ /* 0x000fc80000011600 */
[----:B------:R-:W-:-:S05]  /*14d0*/  LEA.HI.SX32 R177, R0, R177, 0x1c ;  /* 0x000000b100b17211 */ /* 0x000fca00078fe2ff */
[----:B------:R-:W-:-:S05]  /*14e0*/  IMAD R3, R177, 0x60, -R3 ;  /* 0x00000060b1037824 */ /* 0x000fca00078e0a03 */
[----:B------:R-:W-:-:S04]  /*14f0*/  VIMNMX R3, R3, R62, PT ;  /* 0x0000003e03037248 */ /* 0x000fc80003fe0100 */
[----:B------:R-:W-:Y:S01]  /*1500*/  ISETP.GT.AND P0, PT, R3, R60, PT ;  /* 0x0000003c0300720c */ /* 0x000fe20003f04270 */
[----:B------:R-:W-:-:S05]  /*1510*/  IMAD.WIDE.U32 R60, R60, -0x55555555, RZ ;  /* 0xaaaaaaab3c3c7825 */ /* 0x000fca00078e00ff */
[----:B------:R-:W-:-:S05]  /*1520*/  SHF.R.U32.HI R60, RZ, 0x6, R61 ;  /* 0x00000006ff3c7819 */ /* 0x000fca000001163d */
[----:B------:R-:W-:Y:S02]  /*1530*/  IMAD.MOV.U32 R59, RZ, RZ, R60 ;  /* 0x000000ffff3b7224 */ /* 0x000fe400078e003c */
[----:B------:R-:W-:-:S04]  /*1540*/  @P0 VIADD R0, R3, 0x5f ;  /* 0x0000005f03000836 */ /* 0x000fc80000000000 */
[----:B------:R-:W-:-:S05]  /*1550*/  @P0 IMAD.HI R0, R0, 0x2aaaaaab, RZ ;  /* 0x2aaaaaab00000827 */ /* 0x000fca00078e02ff */
[----:B------:R-:W-:-:S04]  /*1560*/  @P0 SHF.R.U32.HI R3, RZ, 0x1f, R0 ;  /* 0x0000001fff030819 */ /* 0x000fc80000011600 */
[----:B------:R-:W-:Y:S02]  /*1570*/  @P0 LEA.HI.SX32 R59, R0, R3, 0x1c ;  /* 0x00000003003b0211 */ /* 0x000fe400078fe2ff */
[----:B------:R-:W-:Y:S02]  /*1580*/  PLOP3.LUT P0, PT, PT, PT, PT, 0x80, 0x0 ;  /* 0x000000000000781c */ /* 0x000fe40003f0f070 */
[----:B------:R-:W-:-:S13]  /*1590*/  ISETP.GT.AND P1, PT, R59, R60, PT ;  /* 0x0000003c3b00720c */ /* 0x000fda0003f24270 */
[----:B0-----:R-:W-:Y:S05]  /*15a0*/  @!P1 BRA `(.L_x_433) ;  /* 0x0000004000989947 */ /* 0x001fea0003800000 */
[----:B------:R-:W-:Y:S01]  /*15b0*/  VIADD R58, R18, 0x1c400 ;  /* 0x0001c400123a7836 */ /* 0x000fe20000000000 */
[----:B------:R-:W-:Y:S04]  /*15c0*/  BSSY B6, `(.L_x_434) ;  /* 0x0000013000067945 */ /* 0x000fe80003800000 */
[----:B------:R-:W-:-:S13]  /*15d0*/  LOP3.LUT P0, RZ, R58, 0x3ff, RZ, 0xc0, !PT ;  /* 0x000003ff3aff7812 */ /* 0x000fda000780c0ff */
[----:B------:R-:W-:Y:S05]  /*15e0*/  @!P0 BRA `(.L_x_435) ;  /* 0x0000000000408947 */ /* 0x000fea0003800000 */
        /* <DEDUP_REMOVED lines=15> */
[----:B-1---5:R-:W-:Y:S05]  /*16e0*/  CALL.ABS.NOINC R14 ;  /* 0x000000000e007343 */ /* 0x022fea0003c00000 */
.L_x_435:
[----:B------:R-:W-:Y:S05]  /*16f0*/  BSYNC B6 ;  /* 0x0000000000067941 */ /* 0x000fea0003800000 */
.L_x_434:
        /* <DEDUP_REMOVED lines=20> */
.L_x_437:
[----:B------:R-:W-:Y:S05]  /*1840*/  BSYNC B6 ;  /* 0x0000000000067941 */ /* 0x000fea0003800000 */
.L_x_436:
[----:B------:R-:W-:Y:S01]  /*1850*/  ULDC.64 UR4, c[0x0][0x9f8] ;  /* 0x00027e0000047ab9 */ /* 0x000fe20000000a00 */
[----:B------:R-:W0:Y:S01]  /*1860*/  LDC R0, c[0x0][0x428] ;  /* 0x00010a00ff007b82 */ /* 0x000e220000000800 */
[----:B------:R-:W-:-:S07]  /*1870*/  ISETP.NE.U32.AND P0, PT, RZ, UR4, PT ;  /* 0x00000004ff007c0c */ /* 0x000fce000bf05070 */
[----:B------:R-:W1:Y:S01]  /*1880*/  LDC.64 R42, c[0x0][0x2f0] ;  /* 0x0000bc00ff2a7b82 */ /* 0x000e620000000a00 */
[----:B------:R-:W-:Y:S01]  /*1890*/  ISETP.NE.AND.EX P0, PT, RZ, UR5, PT, P0 ;  /* 0x00000005ff007c0c */ /* 0x000fe2000bf05300 */
[----:B------:R-:W2:Y:S01]  /*18a0*/  S2R R20, SR_TID.X ;  /* 0x0000000000147919 */ /* 0x000ea20000002100 */
[----:B------:R-:W-:Y:S01]  /*18b0*/  IMAD.IADD R56, R27, 0x1, R24 ;  /* 0x000000011b387824 */ /* 0x000fe200078e0218 */
[----:B------:R-:W-:Y:S01]  /*18c0*/  ULDC.64 UR6, c[0x0][0xa08] ;  /* 0x0002820000067ab9 */ /* 0x000fe20000000a00 */
[C---:B------:R-:W-:Y:S02]  /*18d0*/  VIADD R99, R16.reuse, 0x20 ;  /* 0x0000002010637836 */ /* 0x040fe40000000000 */
[----:B------:R-:W-:Y:S01]  /*18e0*/  VIADD R98, R16, 0x40 ;  /* 0x0000004010627836 */ /* 0x000fe20000000000 */
[----:B------:R-:W3:Y:S06]  /*18f0*/  LDC.64 R54, c[0x0][0x3d8] ;  /* 0x0000f600ff367b82 */ /* 0x000eec0000000a00 */
[----:B------:R-:W-:-:S02]  /*1900*/  @P0 IADD3 R4, P1, R208, UR4, RZ ;  /* 0x00000004d0040c10 */ /* 0x000fc4000ff3e0ff */
[----:B------:R-:W4:Y:S02]  /*1910*/  LDC R27, c[0x0][0x3d4] ;  /* 0x0000f500ff1b7b82 */ /* 0x000f240000000800 */
[----:B------:R-:W-:Y:S01]  /*1920*/  @P0 IADD3.X R5, R209, UR5, RZ, P1, !PT ;  /* 0x00000005d1050c10 */ /* 0x000fe20008ffe4ff */
[----:B------:R-:W-:-:S04]  /*1930*/  ULDC.64 UR4, c[0x0][0x2f8] ;  /* 0x0000be0000047ab9 */ /* 0x000fc80000000a00 */
[----:B------:R2:W4:Y:S01]  /*1940*/  @P0 LDG.E R25, desc[UR40][R4.64] ;  /* 0x0000002804190981 */ /* 0x000522000c1e1900 */
[----:B0-----:R-:W-:Y:S01]  /*1950*/  ISETP.NE.AND P0, PT, R0, 0x1, PT ;  /* 0x000000010000780c */ /* 0x001fe20003f05270 */
[C---:B------:R-:W-:Y:S01]  /*1960*/  VIADD R96, R16.reuse, 0x60 ;  /* 0x0000006010607836 */ /* 0x040fe20000000000 */
[----:B------:R-:W-:Y:S01]  /*1970*/  SHF.R.S32.HI R33, RZ, 0x1f, R56 ;  /* 0x0000001fff217819 */ /* 0x000fe20000011438 */
[C---:B------:R-:W-:Y:S01]  /*1980*/  VIADD R94, R16.reuse, 0x80 ;  /* 0x00000080105e7836 */ /* 0x040fe20000000000 */
[----:B------:R-:W0:Y:S01]  /*1990*/  LDC.64 R48, c[0x0][0x3e8] ;  /* 0x0000fa00ff307b82 */ /* 0x000e220000000a00 */
[----:B------:R-:W-:Y:S01]  /*19a0*/  VIADD R92, R16, 0xa0 ;  /* 0x000000a0105c7836 */ /* 0x000fe20000000000 */
[----:B-1----:R-:W-:Y:S01]  /*19b0*/  SHF.L.U64.HI R88, R42, 0x6, R43 ;  /* 0x000000062a587819 */ /* 0x002fe2000001022b */
[-C--:B------:R-:W-:Y:S01]  /*19c0*/  IMAD R6, R33, R42.reuse, RZ ;  /* 0x0000002a21067224 */ /* 0x080fe200078e02ff */
[----:B---3--:R-:W-:Y:S01]  /*19d0*/  SHF.L.U64.HI R84, R54, 0x6, R55 ;  /* 0x0000000636547819 */ /* 0x008fe20000010237 */
[----:B--2---:R-:W-:Y:S01]  /*19e0*/  IMAD.WIDE.U32 R4, R56, R42, RZ ;  /* 0x0000002a38047225 */ /* 0x004fe200078e00ff */
[----:B------:R-:W-:-:S02]  /*19f0*/  SHF.R.U32.HI R26, RZ, 0x7, R20 ;  /* 0x00000007ff1a7819 */ /* 0x000fc40000011614 */
[----:B------:R-:W-:Y:S01]  /*1a00*/  SHF.R.S32.HI R81, RZ, 0x1f, R211 ;  /* 0x0000001fff517819 */ /* 0x000fe200000114d3 */
[----:B------:R-:W1:Y:S01]  /*1a10*/  @P0 LDC R3, c[0x0][0x42c] ;  /* 0x00010b00ff030b82 */ /* 0x000e620000000800 */
[----:B------:R-:W-:Y:S01]  /*1a20*/  ISETP.NE.AND P6, PT, R26, 0x1, PT ;  /* 0x000000011a00780c */ /* 0x000fe20003fc5270 */
[----:B------:R-:W-:Y:S02]  /*1a30*/  IMAD.SHL.U32 R28, R219, 0x4, RZ ;  /* 0x00000004db1c7824 */ /* 0x000fe400078e00ff */
[----:B------:R-:W-:Y:S02]  /*1a40*/  IMAD.SHL.U32 R87, R220, 0x40, RZ ;  /* 0x00000040dc577824 */ /* 0x000fe400078e00ff */
[----:B------:R-:W-:Y:S01]  /*1a50*/  IMAD.MOV.U32 R80, RZ, RZ, 0x20 ;  /* 0x00000020ff507424 */ /* 0x000fe200078e00ff */
[----:B------:R-:W-:Y:S01]  /*1a60*/  SHF.R.S32.HI R29, RZ, 0x1f, R28 ;  /* 0x0000001fff1d7819 */ /* 0x000fe2000001141c */
[----:B------:R-:W2:Y:S01]  /*1a70*/  @P0 LDC R7, c[0x0][0x430] ;  /* 0x00010c00ff070b82 */ /* 0x000ea20000000800 */
[----:B------:R-:W-:Y:S01]  /*1a80*/  LOP3.LUT R87, R87, 0x1c0, RZ, 0xc0, !PT ;  /* 0x000001c057577812 */ /* 0x000fe200078ec0ff */
[----:B------:R-:W-:-:S02]  /*1a90*/  IMAD.SHL.U32 R83, R54, 0x40, RZ ;  /* 0x0000004036537824 */ /* 0x000fc400078e00ff */
[----:B------:R-:W-:Y:S01]  /*1aa0*/  VIADD R79, R26, 0x8 ;  /* 0x000000081a4f7836 */ /* 0x000fe20000000000 */
[----:B------:R-:W-:Y:S01]  /*1ab0*/  SHF.R.U32.HI R82, RZ, 0x3, R87 ;  /* 0x00000003ff527819 */ /* 0x000fe20000011657 */
[----:B----4-:R-:W-:Y:S01]  /*1ac0*/  IMAD.SHL.U32 R78, R27, 0x2, RZ ;  /* 0x000000021b4e7824 */ /* 0x010fe200078e00ff */
[----:B0-----:R-:W-:Y:S01]  /*1ad0*/  SHF.L.U64.HI R91, R48, 0x6, R49 ;  /* 0x00000006305b7819 */ /* 0x001fe20000010231 */
[----:B------:R-:W-:-:S04]  /*1ae0*/  IMAD.WIDE.U32 R10, R19, R48, R16 ;  /* 0x00000030130a7225 */ /* 0x000fc800078e0010 */
[----:B------:R-:W-:Y:S02]  /*1af0*/  IMAD R75, R49, 0x60, RZ ;  /* 0x00000060314b7824 */ /* 0x000fe400078e02ff */
[----:B------:R-:W-:Y:S02]  /*1b00*/  IMAD.SHL.U32 R89, R48, 0x40, RZ ;  /* 0x0000004030597824 */ /* 0x000fe400078e00ff */
[----:B-1----:R-:W-:-:S04]  /*1b10*/  @P0 IMAD.HI.U32 R0, R86, R3, RZ ;  /* 0x0000000356000227 */ /* 0x002fc800078e00ff */
[----:B------:R-:W-:Y:S02]  /*1b20*/  IMAD R3, R56, R43, R6 ;  /* 0x0000002b38037224 */ /* 0x000fe400078e0206 */
[----:B------:R-:W-:Y:S01]  /*1b30*/  IMAD R6, R218, R42, RZ ;  /* 0x0000002ada067224 */ /* 0x000fe200078e02ff */
[----:B--2---:R-:W-:Y:S01]  /*1b40*/  @P0 SHF.R.U32.HI R86, RZ, R7, R0 ;  /* 0x00000007ff560219 */ /* 0x004fe20000011600 */
[----:B------:R-:W-:Y:S01]  /*1b50*/  IMAD.IADD R5, R5, 0x1, R3 ;  /* 0x0000000105057824 */ /* 0x000fe200078e0203 */
[----:B------:R-:W-:Y:S01]  /*1b60*/  ISETP.NE.U32.AND P0, PT, RZ, UR6, PT ;  /* 0x00000006ff007c0c */ /* 0x000fe2000bf05070 */
[----:B------:R-:W-:Y:S01]  /*1b70*/  IMAD R6, R19, R43, R6 ;  /* 0x0000002b13067224 */ /* 0x000fe200078e0206 */
[----:B------:R-:W-:Y:S01]  /*1b80*/  SHF.R.S32.HI R7, RZ, 0x1f, R86 ;  /* 0x0000001fff077819 */ /* 0x000fe20000011456 */
[----:B------:R-:W-:Y:S01]  /*1b90*/  IMAD.WIDE.U32 R4, R86, UR4, R4 ;  /* 0x0000000456047c25 */ /* 0x000fe2000f8e0004 */
[----:B------:R-:W-:-:S03]  /*1ba0*/  ISETP.NE.AND.EX P0, PT, RZ, UR7, PT, P0 ;  /* 0x00000007ff007c0c */ /* 0x000fc6000bf05300 */
[----:B------:R-:W-:-:S04]  /*1bb0*/  IMAD R3, R7, UR4, RZ ;  /* 0x0000000407037c24 */ /* 0x000fc8000f8e02ff */
[----:B------:R-:W-:Y:S01]  /*1bc0*/  IMAD R3, R86, UR5, R3 ;  /* 0x0000000556037c24 */ /* 0x000fe2000f8e0203 */
[----:B------:R-:W-:-:S03]  /*1bd0*/  ULDC.64 UR4, c[0x0][0x300] ;  /* 0x0000c00000047ab9 */ /* 0x000fc60000000a00 */
[----:B------:R-:W-:Y:S01]  /*1be0*/  IMAD.IADD R5, R5, 0x1, R3 ;  /* 0x0000000105057824 */ /* 0x000fe200078e0203 */
[----:B------:R-:W-:Y:S02]  /*1bf0*/  SHF.R.S32.HI R0, RZ, 0x1f, R25 ;  /* 0x0000001fff007819 */ /* 0x000fe40000011419 */
[----:B------:R-:W-:Y:S02]  /*1c00*/  SEL R41, R25, RZ, !P0 ;  /* 0x000000ff19297207 */ /* 0x000fe40004000000 */
[----:B------:R-:W-:-:S03]  /*1c10*/  SEL R8, R0, RZ, !P0 ;  /* 0x000000ff00087207 */ /* 0x000fc60004000000 */
[----:B------:R-:W-:-:S04]  /*1c20*/  IMAD.WIDE.U32 R20, R41, UR4, R4 ;  /* 0x0000000429147c25 */ /* 0x000fc8000f8e0004 */
[----:B------:R-:W-:Y:S02]  /*1c30*/  IMAD R0, R8, UR4, RZ ;  /* 0x0000000408007c24 */ /* 0x000fe4000f8e02ff */
[----:B------:R-:W-:-:S04]  /*1c40*/  IMAD.WIDE.U32 R4, R19, R42, R16 ;  /* 0x0000002a13047225 */ /* 0x000fc800078e0010 */
[----:B------:R-:W-:Y:S01]  /*1c50*/  IMAD R97, R41, UR5, R0 ;  /* 0x0000000529617c24 */ /* 0x000fe2000f8e0200 */
[----:B------:R-:W-:Y:S05]  /*1c60*/  @!P6 WARPSYNC.ALL ;  /* 0x000000000000e948 */ /* 0x000fea0003800000 */
[----:B------:R-:W-:Y:S01]  /*1c70*/  ULDC UR4, c[0x0][0x310] ;  /* 0x0000c40000047ab9 */ /* 0x000fe20000000800 */
[----:B------:R-:W-:Y:S01]  /*1c80*/  IMAD.IADD R97, R21, 0x1, R97 ;  /* 0x0000000115617824 */ /* 0x000fe200078e0261 */
[----:B------:R-:W-:Y:S01]  /*1c90*/  @!P6 BAR.SYNC.DEFER_BLOCKING 0x9, 0x100 ;  /* 0x024400000000eb1d */ /* 0x000fe20000010000 */
[----:B------:R-:W-:Y:S02]  /*1ca0*/  ISETP.GE.AND P1, PT, R99, UR4, PT ;  /* 0x0000000463007c0c */ /* 0x000fe4000bf26270 */
[----:B------:R-:W-:Y:S01]  /*1cb0*/  IADD3 R95, P0, R20, R4, RZ ;  /* 0x00000004145f7210 */ /* 0x000fe20007f1e0ff */
[C---:B------:R-:W-:Y:S01]  /*1cc0*/  VIADD R4, R16.reuse, 0xc0 ;  /* 0x000000c010047836 */ /* 0x040fe20000000000 */
[----:B------:R-:W-:Y:S01]  /*1cd0*/  SEL R3, RZ, 0xffffffff, P1 ;  /* 0xffffffffff037807 */ /* 0x000fe20000800000 */
[----:B------:R-:W-:Y:S01]  /*1ce0*/  ULDC.64 UR6, c[0x0][0x320] ;  /* 0x0000c80000067ab9 */ /* 0x000fe20000000a00 */
[----:B------:R-:W-:Y:S01]  /*1cf0*/  IADD3.X R93, R97, R5, R6, P0, !PT ;  /* 0x00000005615d7210 */ /* 0x000fe200007fe406 */
[C---:B------:R-:W-:Y:S01]  /*1d00*/  VIADD R6, R16.reuse, 0xe0 ;  /* 0x000000e010067836 */ /* 0x040fe20000000000 */
[----:B------:R-:W-:Y:S01]  /*1d10*/  ISETP.GE.AND P0, PT, R16, UR4, PT ;  /* 0x0000000410007c0c */ /* 0x000fe2000bf06270 */
[----:B------:R-:W-:Y:S01]  /*1d20*/  IMAD.SHL.U32 R5, R3, 0x2, RZ ;  /* 0x0000000203057824 */ /* 0x000fe200078e00ff */
[----:B------:R-:W-:Y:S01]  /*1d30*/  ISETP.GE.AND P1, PT, R96, UR4, PT ;  /* 0x0000000460007c0c */ /* 0x000fe2000bf26270 */
[----:B------:R-:W-:Y:S01]  /*1d40*/  IMAD R3, R7, UR6, RZ ;  /* 0x0000000607037c24 */ /* 0x000fe2000f8e02ff */
[----:B------:R-:W-:-:S02]  /*1d50*/  SEL R0, RZ, 0x1, P0 ;  /* 0x00000001ff007807 */ /* 0x000fc40000000000 */
[----:B------:R-:W-:Y:S01]  /*1d60*/  ISETP.GE.AND P0, PT, R98, UR4, PT ;  /* 0x0000000462007c0c */ /* 0x000fe2000bf06270 */
[----:B------:R-:W-:Y:S01]  /*1d70*/  IMAD R7, R86, UR7, R3 ;  /* 0x0000000756077c24 */ /* 0x000fe2000f8e0203 */
[----:B------:R-:W-:Y:S02]  /*1d80*/  ISETP.GE.AND P3, PT, R6, UR4, PT ;  /* 0x0000000406007c0c */ /* 0x000fe4000bf66270 */
[----:B------:R-:W-:Y:S02]  /*1d90*/  LOP3.LUT R0, R5, 0x2, R0, 0xe2, !PT ;  /* 0x0000000205007812 */ /* 0x000fe400078ee200 */
[----:B------:R-:W-:Y:S02]  /*1da0*/  SEL R3, RZ, 0x4, P0 ;  /* 0x00000004ff037807 */ /* 0x000fe40000000000 */
[----:B------:R-:W-:Y:S02]  /*1db0*/  SEL R6, RZ, 0x8, P1 ;  /* 0x00000008ff067807 */ /* 0x000fe40000800000 */
[----:B------:R-:W-:-:S02]  /*1dc0*/  ISETP.GE.AND P0, PT, R94, UR4, PT ;  /* 0x000000045e007c0c */ /* 0x000fc4000bf06270 */
[----:B------:R-:W-:Y:S02]  /*1dd0*/  ISETP.GE.AND P1, PT, R92, UR4, PT ;  /* 0x000000045c007c0c */ /* 0x000fe4000bf26270 */
[----:B------:R-:W-:Y:S02]  /*1de0*/  LOP3.LUT R0, R6, R0, R3, 0xfe, !PT ;  /* 0x0000000006007212 */ /* 0x000fe400078efe03 */
[----:B------:R-:W-:Y:S01]  /*1df0*/  ISETP.GE.AND P2, PT, R4, UR4, PT ;  /* 0x0000000404007c0c */ /* 0x000fe2000bf46270 */
[----:B------:R-:W-:Y:S01]  /*1e00*/  IMAD.WIDE.U32 R4, R86, UR6, R16 ;  /* 0x0000000656047c25 */ /* 0x000fe2000f8e0010 */
[----:B------:R-:W-:Y:S01]  /*1e10*/  SEL R3, RZ, 0x10, P0 ;  /* 0x00000010ff037807 */ /* 0x000fe20000000000 */
[----:B------:R-:W-:Y:S01]  /*1e20*/  ULDC.64 UR4, c[0x0][0x328] ;  /* 0x0000ca0000047ab9 */ /* 0x000fe20000000a00 */
[----:B------:R-:W-:Y:S01]  /*1e30*/  SEL R6, RZ, 0x20, P1 ;  /* 0x00000020ff067807 */ /* 0x000fe20000800000 */
[----:B------:R-:W-:Y:S01]  /*1e40*/  IMAD.IADD R5, R5, 0x1, R7 ;  /* 0x0000000105057824 */ /* 0x000fe200078e0207 */
[----:B------:R-:W-:Y:S01]  /*1e50*/  ISETP.GE.AND P0, PT, R16, R27, PT ;  /* 0x0000001b1000720c */ /* 0x000fe20003f06270 */
[----:B------:R-:W-:Y:S01]  /*1e60*/  IMAD R7, R8, UR4, RZ ;  /* 0x0000000408077c24 */ /* 0x000fe2000f8e02ff */
[----:B------:R-:W-:Y:S01]  /*1e70*/  LOP3.LUT R3, R6, R0, R3, 0xfe, !PT ;  /* 0x0000000006037212 */ /* 0x000fe200078efe03 */
[----:B------:R-:W-:Y:S01]  /*1e80*/  IMAD.WIDE.U32 R8, R19, R54, R16 ;  /* 0x0000003613087225 */ /* 0x000fe200078e0010 */
[----:B------:R-:W-:-:S02]  /*1e90*/  SEL R0, RZ, 0x40, P2 ;  /* 0x00000040ff007807 */ /* 0x000fc40001000000 */
[----:B------:R-:W-:Y:S01]  /*1ea0*/  LOP3.LUT P1, RZ, R220, 0x4, RZ, 0xc0, !PT ;  /* 0x00000004dcff7812 */ /* 0x000fe2000782c0ff */
[----:B------:R-:W-:Y:S01]  /*1eb0*/  IMAD R63, R41, UR5, R7 ;  /* 0x00000005293f7c24 */ /* 0x000fe2000f8e0207 */
[----:B------:R-:W-:Y:S01]  /*1ec0*/  LOP3.LUT R0, R3, R0, RZ, 0xfc, !PT ;  /* 0x0000000003007212 */ /* 0x000fe200078efcff */
[----:B------:R-:W-:Y:S01]  /*1ed0*/  IMAD.WIDE.U32 R40, R41, UR4, R4 ;  /* 0x0000000429287c25 */ /* 0x000fe2000f8e0004 */
[----:B------:R-:W-:Y:S01]  /*1ee0*/  SEL R3, R27, RZ, P0 ;  /* 0x000000ff1b037207 */ /* 0x000fe20000000000 */
[----:B------:R-:W-:Y:S01]  /*1ef0*/  ULDC UR4, c[0x0][0x2e4] ;  /* 0x0000b90000047ab9 */ /* 0x000fe20000000800 */
[C---:B------:R-:W-:Y:S01]  /*1f00*/  IADD3 R56, P2, R19.reuse, R56, RZ ;  /* 0x0000003813387210 */ /* 0x040fe20007f5e0ff */
[----:B------:R-:W-:Y:S01]  /*1f10*/  IMAD R4, R218, R54, RZ ;  /* 0x00000036da047224 */ /* 0x000fe200078e02ff */
[----:B------:R-:W-:Y:S01]  /*1f20*/  SEL R80, R80, 0xffffffe0, !P1 ;  /* 0xffffffe050507807 */ /* 0x000fe20004800000 */
[C---:B------:R-:W-:Y:S01]  /*1f30*/  IMAD.IADD R3, R16.reuse, 0x1, R3 ;  /* 0x0000000110037824 */ /* 0x040fe200078e0203 */
[----:B------:R-:W-:Y:S01]  /*1f40*/  ISETP.GE.AND P1, PT, R16, UR4, PT ;  /* 0x0000000410007c0c */ /* 0x000fe2000bf26270 */
[----:B------:R-:W-:-:S02]  /*1f50*/  IMAD R13, R19, R55, R4 ;  /* 0x00000037130d7224 */ /* 0x000fc400078e0204 */
[----:B------:R-:W-:Y:S01]  /*1f60*/  IMAD.WIDE.U32 R4, R19, R54, R28 ;  /* 0x0000003613047225 */ /* 0x000fe200078e001c */
[----:B------:R-:W-:-:S03]  /*1f70*/  SHF.R.S32.HI R12, RZ, 0x1f, R3 ;  /* 0x0000001fff0c7819 */ /* 0x000fc60000011403 */
[----:B------:R-:W-:Y:S01]  /*1f80*/  IMAD.IADD R9, R13, 0x1, R9 ;  /* 0x000000010d097824 */ /* 0x000fe200078e0209 */
[----:B------:R-:W-:Y:S01]  /*1f90*/  LEA.HI R12, R12, R3, RZ, 0x3 ;  /* 0x000000030c0c7211 */ /* 0x000fe200078f18ff */
[----:B------:R-:W-:Y:S01]  /*1fa0*/  IMAD.IADD R5, R5, 0x1, R13 ;  /* 0x0000000105057824 */ /* 0x000fe200078e020d */
[----:B-----5:R-:W-:Y:S01]  /*1fb0*/  SHF.R.S32.HI R13, RZ, 0x1f, R31 ;  /* 0x0000001fff0d7819 */ /* 0x020fe2000001141f */
[----:B------:R-:W-:Y:S01]  /*1fc0*/  IMAD R6, R218, R48, RZ ;  /* 0x00000030da067224 */ /* 0x000fe200078e02ff */
[----:B------:R-:W-:Y:S01]  /*1fd0*/  LOP3.LUT R3, R87, 0x18, R16, 0xf8, !PT ;  /* 0x0000001857037812 */ /* 0x000fe200078ef810 */
[----:B------:R-:W-:Y:S01]  /*1fe0*/  IMAD.WIDE.U32 R52, R31, R54, R4 ;  /* 0x000000361f347225 */ /* 0x000fe200078e0004 */
[----:B------:R-:W-:Y:S02]  /*1ff0*/  LOP3.LUT R5, R204, 0x38, R12, 0xf8, !PT ;  /* 0x00000038cc057812 */ /* 0x000fe400078ef80c */
[----:B------:R-:W-:Y:S01]  /*2000*/  LOP3.LUT R4, R3, R82, RZ, 0x3c, !PT ;  /* 0x0000005203047212 */ /* 0x000fe200078e3cff */
[----:B------:R-:W-:Y:S01]  /*2010*/  IMAD R15, R19, R49, R6 ;  /* 0x00000031130f7224 */ /* 0x000fe200078e0206 */
[----:B------:R-:W-:Y:S01]  /*2020*/  LOP3.LUT R3, R87, 0x38, R12, 0xf8, !PT ;  /* 0x0000003857037812 */ /* 0x000fe200078ef80c */
[----:B------:R-:W-:Y:S01]  /*2030*/  IMAD.WIDE.U32 R6, R19, R48, R28 ;  /* 0x0000003013067225 */ /* 0x000fe200078e001c */
[----:B------:R-:W-:-:S02]  /*2040*/  LOP3.LUT R5, R5, R234, RZ, 0x3c, !PT ;  /* 0x000000ea05057212 */ /* 0x000fc400078e3cff */
[----:B------:R-:W-:Y:S01]  /*2050*/  LOP3.LUT R69, R12, 0xfffffff8, RZ, 0xc0, !PT ;  /* 0xfffffff80c457812 */ /* 0x000fe200078ec0ff */
[----:B------:R-:W-:Y:S01]  /*2060*/  IMAD R14, R13, R48, RZ ;  /* 0x000000300d0e7224 */ /* 0x000fe200078e02ff */
[----:B------:R-:W-:Y:S01]  /*2070*/  SHF.R.S32.HI R70, RZ, 0x3, R12 ;  /* 0x00000003ff467819 */ /* 0x000fe2000001140c */
[----:B------:R-:W-:Y:S01]  /*2080*/  IMAD.IADD R11, R15, 0x1, R11 ;  /* 0x000000010f0b7824 */ /* 0x000fe200078e020b */
[----:B------:R-:W-:Y:S01]  /*2090*/  SHF.R.S32.HI R64, RZ, 0x1f, R69 ;  /* 0x0000001fff407819 */ /* 0x000fe20000011445 */
[----:B------:R-:W-:Y:S02]  /*20a0*/  IMAD.IADD R7, R7, 0x1, R15 ;  /* 0x0000000107077824 */ /* 0x000fe400078e020f */
[----:B------:R-:W-:Y:S02]  /*20b0*/  IMAD R25, R31, R49, R14 ;  /* 0x000000311f197224 */ /* 0x000fe400078e020e */
[----:B------:R-:W-:Y:S02]  /*20c0*/  IMAD R14, R13, R54, RZ ;  /* 0x000000360d0e7224 */ /* 0x000fe400078e02ff */
[----:B------:R-:W-:Y:S01]  /*20d0*/  IMAD R77, R205, 0x200, R4 ;  /* 0x00000200cd4d7824 */ /* 0x000fe200078e0204 */
[----:B------:R-:W-:Y:S01]  /*20e0*/  LOP3.LUT R4, R3, R82, RZ, 0x3c, !PT ;  /* 0x0000005203047212 */ /* 0x000fe200078e3cff */
[----:B------:R-:W-:Y:S01]  /*20f0*/  IMAD.WIDE.U32 R44, R31, R48, R10 ;  /* 0x000000301f2c7225 */ /* 0x000fe200078e000a */
[----:B------:R-:W-:-:S03]  /*2100*/  SEL R3, RZ, 0xffffff80, P3 ;  /* 0xffffff80ff037807 */ /* 0x000fc60001800000 */
[----:B------:R-:W-:Y:S01]  /*2110*/  IMAD.WIDE.U32 R46, R31, R48, R6 ;  /* 0x000000301f2e7225 */ /* 0x000fe200078e0006 */
[C---:B------:R-:W-:Y:S02]  /*2120*/  LOP3.LUT R3, R0.reuse, 0x80, R3, 0xc8, !PT ;  /* 0x0000008000037812 */ /* 0x040fe400078ec803 */
[----:B------:R-:W-:Y:S01]  /*2130*/  LOP3.LUT R0, R0, 0x40, RZ, 0xc0, !PT ;  /* 0x0000004000007812 */ /* 0x000fe200078ec0ff */
[----:B------:R-:W-:Y:S02]  /*2140*/  IMAD R15, R43, 0x60, RZ ;  /* 0x000000602b0f7824 */ /* 0x000fe400078e02ff */
[----:B------:R-:W-:Y:S02]  /*2150*/  IMAD.SHL.U32 R86, R42, 0x40, RZ ;  /* 0x000000402a567824 */ /* 0x000fe400078e00ff */
[----:B------:R-:W-:Y:S02]  /*2160*/  IMAD R7, R31, R55, R14 ;  /* 0x000000371f077224 */ /* 0x000fe400078e020e */
[----:B------:R-:W-:-:S02]  /*2170*/  IMAD R11, R55, 0x60, RZ ;  /* 0x00000060370b7824 */ /* 0x000fc400078e02ff */
[----:B------:R-:W-:-:S04]  /*2180*/  IMAD.WIDE.U32 R50, R31, R54, R8 ;  /* 0x000000361f327225 */ /* 0x000fc800078e0008 */
[----:B------:R-:W-:-:S04]  /*2190*/  IMAD.WIDE.U32 R42, R42, 0x60, RZ ;  /* 0x000000602a2a7825 */ /* 0x000fc800078e00ff */
[----:B------:R-:W-:-:S04]  /*21a0*/  IMAD.WIDE.U32 R48, R48, 0x60, RZ ;  /* 0x0000006030307825 */ /* 0x000fc800078e00ff */
[----:B------:R-:W-:-:S04]  /*21b0*/  IMAD.WIDE.U32 R54, R54, 0x60, RZ ;  /* 0x0000006036367825 */ /* 0x000fc800078e00ff */
[----:B------:R-:W-:Y:S01]  /*21c0*/  IMAD.X R57, R218, 0x1, R33, P2 ;  /* 0x00000001da397824 */ /* 0x000fe200010e0621 */
[----:B------:R-:W-:Y:S01]  /*21d0*/  ISETP.GE.AND P2, PT, R99, UR4, PT ;  /* 0x0000000463007c0c */ /* 0x000fe2000bf46270 */
[----:B------:R-:W-:Y:S02]  /*21e0*/  IMAD.IADD R76, R43, 0x1, R15 ;  /* 0x000000012b4c7824 */ /* 0x000fe400078e020f */
[----:B------:R-:W-:Y:S02]  /*21f0*/  IMAD.IADD R75, R49, 0x1, R75 ;  /* 0x00000001314b7824 */ /* 0x000fe400078e024b */
[----:B------:R-:W-:Y:S02]  /*2200*/  IMAD.IADD R74, R55, 0x1, R11 ;  /* 0x00000001374a7824 */ /* 0x000fe400078e020b */
[----:B------:R-:W-:Y:S02]  /*2210*/  IMAD.IADD R73, R80, 0x1, R77 ;  /* 0x0000000150497824 */ /* 0x000fe400078e024d */
[----:B------:R-:W-:-:S02]  /*2220*/  IMAD.IADD R72, R25, 0x1, R45 ;  /* 0x0000000119487824 */ /* 0x000fc400078e022d */
[----:B------:R-:W-:Y:S02]  /*2230*/  IMAD.IADD R71, R7, 0x1, R51 ;  /* 0x0000000107477824 */ /* 0x000fe400078e0233 */
[----:B------:R-:W-:Y:S02]  /*2240*/  IMAD.IADD R68, R47, 0x1, R25 ;  /* 0x000000012f447824 */ /* 0x000fe400078e0219 */
[----:B------:R-:W-:Y:S02]  /*2250*/  IMAD.IADD R66, R53, 0x1, R7 ;  /* 0x0000000135427824 */ /* 0x000fe400078e0207 */
[----:B------:R-:W-:Y:S02]  /*2260*/  IMAD R67, R205, 0x200, R4 ;  /* 0x00000200cd437824 */ /* 0x000fe400078e0204 */
[----:B------:R-:W-:Y:S02]  /*2270*/  IMAD.IADD R65, R206, 0x1, R5 ;  /* 0x00000001ce417824 */ /* 0x000fe400078e0205 */
[----:B------:R-:W-:-:S07]  /*2280*/  IMAD.IADD R63, R41, 0x1, R63 ;  /* 0x00000001293f7824 */ /* 0x000fce00078e023f */
.L_x_485:
[----:B------:R-:W0:Y:S01]  /*2290*/  LDC.64 R102, c[0x0][0x2d8] ;  /* 0x0000b600ff667b82 */ /* 0x000e220000000a00 */
[----:B------:R-:W-:Y:S01]  /*22a0*/  VIADD R59, R59, 0xffffffff ;  /* 0xffffffff3b3b7836 */ /* 0x000fe20000000000 */
[----:B------:R-:W-:Y:S05]  /*22b0*/  YIELD ;  /* 0x0000000000007946 */ /* 0x000fea0003800000 */
[----:B------:R-:W-:Y:S01]  /*22c0*/  SHF.R.S32.HI R11, RZ, 0x1f, R59 ;  /* 0x0000001fff0b7819 */ /* 0x000fe2000001143b */
[----:B------:R-:W1:Y:S01]  /*22d0*/  LDC R105, c[0x0][0x3d4] ;  /* 0x0000f500ff697b82 */ /* 0x000e620000000800 */
[-C--:B------:R-:W-:Y:S01]  /*22e0*/  IMAD R5, R76, R59.reuse, RZ ;  /* 0x0000003b4c057224 */ /* 0x080fe200078e02ff */
[----:B------:R-:W-:Y:S01]  /*22f0*/  BSSY B0, `(.L_x_438) ;  /* 0x00002d3000007945 */ /* 0x000fe20003800000 */
[----:B------:R-:W-:-:S04]  /*2300*/  IMAD.WIDE.U32 R108, R42, R59, RZ ;  /* 0x0000003b2a6c7225 */ /* 0x000fc800078e00ff */
[----:B------:R-:W-:Y:S01]  /*2310*/  IMAD R5, R11, R42, R5 ;  /* 0x0000002a0b057224 */ /* 0x000fe200078e0205 */
[CC--:B------:R-:W-:Y:S01]  /*2320*/  IADD3 R4, P3, P4, R95.reuse, R108.reuse, R86 ;  /* 0x0000006c5f047210 */ /* 0x0c0fe20007c7e056 */
[----:B------:R-:W-:Y:S01]  /*2330*/  IMAD R107, R2, 0x1800, R77 ;  /* 0x00001800026b7824 */ /* 0x000fe200078e024d */
[----:B------:R-:W-:Y:S01]  /*2340*/  IADD3 R6, P5, R95, R108, RZ ;  /* 0x0000006c5f067210 */ /* 0x000fe20007fbe0ff */
[----:B------:R-:W-:Y:S02]  /*2350*/  IMAD.IADD R38, R109, 0x1, R5 ;  /* 0x000000016d267824 */ /* 0x000fe400078e0205 */
[----:B------:R-:W-:Y:S02]  /*2360*/  IMAD R107, R107, 0x2, R58 ;  /* 0x000000026b6b7824 */ /* 0x000fe400078e023a */
[----:B------:R-:W-:Y:S01]  /*2370*/  IMAD.X R7, R38, 0x1, R93, P5 ;  /* 0x0000000126077824 */ /* 0x000fe200028e065d */
[----:B------:R-:W-:Y:S02]  /*2380*/  IADD3.X R5, R93, R38, R88, P3, P4 ;  /* 0x000000265d057210 */ /* 0x000fe40001fe8458 */
[----:B0-----:R-:W-:-:S02]  /*2390*/  LEA R12, P3, R4, R102, 0x1 ;  /* 0x00000066040c7211 */ /* 0x001fc400078608ff */
[----:B------:R-:W-:Y:S02]  /*23a0*/  LEA R14, P5, R6, R102, 0x1 ;  /* 0x00000066060e7211 */ /* 0x000fe400078a08ff */
[-C--:B------:R-:W-:Y:S01]  /*23b0*/  LEA.HI.X R13, R4, R103.reuse, R5, 0x1, P3 ;  /* 0x00000067040d7211 */ /* 0x080fe200018f0c05 */
[----:B------:R-:W-:Y:S01]  /*23c0*/  IMAD R5, R2, 0x1800, R73 ;  /* 0x0000180002057824 */ /* 0x000fe200078e0249 */
[----:B-1----:R-:W-:Y:S02]  /*23d0*/  ISETP.GE.AND P3, PT, R105, 0x1, PT ;  /* 0x000000016900780c */ /* 0x002fe40003f66270 */
[----:B------:R-:W-:Y:S01]  /*23e0*/  ISETP.GT.AND P4, PT, R59, R60, PT ;  /* 0x0000003c3b00720c */ /* 0x000fe20003f84270 */
[----:B------:R-:W-:Y:S01]  /*23f0*/  IMAD R106, R5, 0x2, R58 ;  /* 0x00000002056a7824 */ /* 0x000fe200078e023a */
[----:B------:R-:W-:Y:S02]  /*2400*/  LEA.HI.X R15, R6, R103, R7, 0x1, P5 ;  /* 0x00000067060f7211 */ /* 0x000fe400028f0c07 */
[----:B------:R-:W-:-:S07]  /*2410*/  P2R R100, PR, RZ, 0x10 ;  /* 0x00000010ff647803 */ /* 0x000fce0000000000 */
[----:B--234-:R-:W-:Y:S05]  /*2420*/  @!P3 BRA `(.L_x_439) ;  /* 0x000000280094b947 */ /* 0x01cfea0003800000 */
[----:B------:R-:W-:Y:S01]  /*2430*/  ULDC.U8 UR4, c[0x0][0x3f0] ;  /* 0x0000fc0000047ab9 */ /* 0x000fe20000000000 */
[-C--:B------:R-:W-:Y:S01]  /*2440*/  IMAD R5, R74, R59.reuse, RZ ;  /* 0x0000003b4a057224 */ /* 0x080fe200078e02ff */
[----:B------:R-:W-:Y:S01]  /*2450*/  ISETP.NE.AND P3, PT, RZ, UR4, PT ;  /* 0x00000004ff007c0c */ /* 0x000fe2000bf65270 */
[-C--:B------:R-:W-:Y:S02]  /*2460*/  IMAD R7, R75, R59.reuse, RZ ;  /* 0x0000003b4b077224 */ /* 0x080fe400078e02ff */
[C---:B------:R-:W-:Y:S02]  /*2470*/  IMAD R9, R11.reuse, R54, R5 ;  /* 0x000000360b097224 */ /* 0x040fe400078e0205 */
[----:B------:R-:W-:Y:S02]  /*2480*/  IMAD R11, R11, R48, R7 ;  /* 0x000000300b0b7224 */ /* 0x000fe400078e0207 */
[----:B------:R-:W-:Y:S02]  /*2490*/  IMAD R104, R59, -0x60, R62 ;  /* 0xffffffa03b687824 */ /* 0x000fe400078e023e */
[----:B------:R-:W-:-:S03]  /*24a0*/  IMAD.WIDE.U32 R6, R54, R59, RZ ;  /* 0x0000003b36067225 */ /* 0x000fc600078e00ff */
[----:B------:R-:W-:Y:S01]  /*24b0*/  VIMNMX R104, R104, 0x60, PT ;  /* 0x0000006068687848 */ /* 0x000fe20003fe0100 */
[----:B------:R-:W-:-:S04]  /*24c0*/  IMAD.WIDE.U32 R4, R48, R59, RZ ;  /* 0x0000003b30047225 */ /* 0x000fc800078e00ff */
[----:B------:R-:W-:Y:S02]  /*24d0*/  IMAD.IADD R101, R7, 0x1, R9 ;  /* 0x0000000107657824 */ /* 0x000fe400078e0209 */
[----:B------:R-:W-:Y:S01]  /*24e0*/  IMAD.IADD R111, R5, 0x1, R11 ;  /* 0x00000001056f7824 */ /* 0x000fe200078e020b */
[----:B------:R-:W-:Y:S06]  /*24f0*/  @!P3 BRA `(.L_x_440) ;  /* 0x00000014000cb947 */ /* 0x000fec0003800000 */
[----:B------:R-:W-:Y:S01]  /*2500*/  ISETP.GE.AND P4, PT, R19, R104, PT ;  /* 0x000000681300720c */ /* 0x000fe20003f86270 */
[----:B------:R-:W-:Y:S01]  /*2510*/  BSSY B1, `(.L_x_441) ;  /* 0x000001c000017945 */ /* 0x000fe20003800000 */
[----:B------:R-:W-:Y:S02]  /*2520*/  CS2R R10, SRZ ;  /* 0x00000000000a7805 */ /* 0x000fe4000001ff00 */
[----:B------:R-:W-:Y:S02]  /*2530*/  CS2R R32, SRZ ;  /* 0x0000000000207805 */ /* 0x000fe4000001ff00 */
[----:B------:R-:W-:Y:S02]  /*2540*/  CS2R R38, SRZ ;  /* 0x0000000000267805 */ /* 0x000fe4000001ff00 */
[----:B------:R-:W-:Y:S02]  /*2550*/  CS2R R34, SRZ ;  /* 0x0000000000227805 */ /* 0x000fe4000001ff00 */
[----:B------:R-:W-:-:S03]  /*2560*/  CS2R R36, SRZ ;  /* 0x0000000000247805 */ /* 0x000fc6000001ff00 */
[----:B------:R-:W-:Y:S05]  /*2570*/  @P4 BRA `(.L_x_442) ;  /* 0x0000000000544947 */ /* 0x000fea0003800000 */
[----:B------:R-:W-:Y:S01]  /*2580*/  IADD3 R9, P3, R52, R6, RZ ;  /* 0x0000000634097210 */ /* 0x000fe20007f7e0ff */
[----:B------:R-:W-:Y:S01]  /*2590*/  ULDC.64 UR4, c[0x0][0x3c8] ;  /* 0x0000f20000047ab9 */ /* 0x000fe20000000a00 */
[----:B------:R-:W-:Y:S02]  /*25a0*/  CS2R R38, SRZ ;  /* 0x0000000000267805 */ /* 0x000fe4000001ff00 */
[----:B------:R-:W-:Y:S01]  /*25b0*/  CS2R R36, SRZ ;  /* 0x0000000000247805 */ /* 0x000fe2000001ff00 */
[----:B------:R-:W-:Y:S01]  /*25c0*/  IMAD.X R24, R101, 0x1, R66, P3 ;  /* 0x0000000165187824 */ /* 0x000fe200018e0642 */
[----:B------:R-:W-:-:S04]  /*25d0*/  LEA R8, P3, R9, UR4, 0x1 ;  /* 0x0000000409087c11 */ /* 0x000fc8000f8608ff */
[----:B------:R-:W-:Y:S01]  /*25e0*/  LEA.HI.X R9, R9, UR5, R24, 0x1, P3 ;  /* 0x0000000509097c11 */ /* 0x000fe200098f0c18 */
[----:B------:R-:W-:Y:S01]  /*25f0*/  ULDC.64 UR4, c[0x0][0x3e0] ;  /* 0x0000f80000047ab9 */ /* 0x000fe20000000a00 */
[----:B------:R-:W-:-:S05]  /*2600*/  IADD3 R25, P3, R46, R4, RZ ;  /* 0x000000042e197210 */ /* 0x000fca0007f7e0ff */
[----:B------:R-:W-:Y:S01]  /*2610*/  IMAD.X R26, R111, 0x1, R68, P3 ;  /* 0x000000016f1a7824 */ /* 0x000fe200018e0644 */
[----:B------:R-:W-:-:S04]  /*2620*/  LEA R24, P3, R25, UR4, 0x1 ;  /* 0x0000000419187c11 */ /* 0x000fc8000f8608ff */
[----:B------:R-:W-:Y:S01]  /*2630*/  LEA.HI.X R25, R25, UR5, R26, 0x1, P3 ;  /* 0x0000000519197c11 */ /* 0x000fe200098f0c1a */
[C---:B------:R-:W-:Y:S01]  /*2640*/  VIADD R26, R28.reuse, 0x10 ;  /* 0x000000101c1a7836 */ /* 0x040fe20000000000 */
[----:B------:R-:W-:Y:S02]  /*2650*/  ISETP.GE.AND P3, PT, R28, R105, PT ;  /* 0x000000691c00720c */ /* 0x000fe40003f66270 */
[----:B------:R-:W-:Y:S02]  /*2660*/  CS2R R32, SRZ ;  /* 0x0000000000207805 */ /* 0x000fe4000001ff00 */
[----:B------:R-:W-:-:S09]  /*2670*/  CS2R R34, SRZ ;  /* 0x0000000000227805 */ /* 0x000fd2000001ff00 */
[----:B------:R0:W5:Y:S04]  /*2680*/  @!P3 LDG.E.64 R38, desc[UR40][R8.64] ;  /* 0x000000280826b981 */ /* 0x000168000c1e1b00 */
[----:B------:R0:W5:Y:S01]  /*2690*/  @!P3 LDG.E.64 R36, desc[UR40][R24.64] ;  /* 0x000000281824b981 */ /* 0x000162000c1e1b00 */
[----:B------:R-:W-:-:S13]  /*26a0*/  ISETP.GE.AND P3, PT, R26, R105, PT ;  /* 0x000000691a00720c */ /* 0x000fda0003f66270 */
[----:B------:R0:W5:Y:S04]  /*26b0*/  @!P3 LDG.E.64 R32, desc[UR40][R8.64+0x20] ;  /* 0x000020280820b981 */ /* 0x000168000c1e1b00 */
[----:B------:R0:W5:Y:S02]  /*26c0*/  @!P3 LDG.E.64 R34, desc[UR40][R24.64+0x20] ;  /* 0x000020281822b981 */ /* 0x000164000c1e1b00 */
.L_x_442:
[----:B------:R-:W-:Y:S05]  /*26d0*/  BSYNC B1 ;  /* 0x0000000000017941 */ /* 0x000fea0003800000 */
.L_x_441:
[----:B------:R-:W-:Y:S01]  /*26e0*/  ISETP.GE.AND P5, PT, R211, R104, PT ;  /* 0x00000068d300720c */ /* 0x000fe20003fa6270 */
[----:B------:R-:W-:Y:S01]  /*26f0*/  BSSY B1, `(.L_x_443) ;  /* 0x000001c000017945 */ /* 0x000fe20003800000 */
[----:B------:R-:W-:Y:S02]  /*2700*/  CS2R R26, SRZ ;  /* 0x00000000001a7805 */ /* 0x000fe4000001ff00 */
[----:B0-----:R-:W-:Y:S01]  /*2710*/  CS2R R8, SRZ ;  /* 0x0000000000087805 */ /* 0x001fe2000001ff00 */
[----:B-----5:R-:W-:Y:S01]  /*2720*/  IMAD.MOV.U32 R102, RZ, RZ, R32 ;  /* 0x000000ffff667224 */ /* 0x020fe200078e0020 */
[----:B------:R-:W-:Y:S01]  /*2730*/  CS2R R24, SRZ ;  /* 0x0000000000187805 */ /* 0x000fe2000001ff00 */
[----:B------:R-:W-:-:S06]  /*2740*/  IMAD.MOV.U32 R103, RZ, RZ, R33 ;  /* 0x000000ffff677224 */ /* 0x000fcc00078e0021 */
[----:B------:R-:W-:Y:S05]  /*2750*/  @P5 BRA `(.L_x_444) ;  /* 0x0000000000545947 */ /* 0x000fea0003800000 */
[----:B------:R-:W-:Y:S01]  /*2760*/  IADD3 R6, P3, P6, R52, R6, R83 ;  /* 0x0000000634067210 */ /* 0x000fe20007e7e053 */
[----:B------:R-:W-:Y:S01]  /*2770*/  ULDC.64 UR4, c[0x0][0x3c8] ;  /* 0x0000f20000047ab9 */ /* 0x000fe20000000a00 */
[----:B------:R-:W-:Y:S02]  /*2780*/  CS2R R26, SRZ ;  /* 0x00000000001a7805 */ /* 0x000fe4000001ff00 */
[----:B------:R-:W-:Y:S02]  /*2790*/  CS2R R24, SRZ ;  /* 0x0000000000187805 */ /* 0x000fe4000001ff00 */
[----:B------:R-:W-:Y:S02]  /*27a0*/  IADD3.X R5, R66, R101, R84, P3, P6 ;  /* 0x0000006542057210 */ /* 0x000fe40001fec454 */
[----:B------:R-:W-:-:S04]  /*27b0*/  IADD3 R7, P3, P6, R46, R4, R89 ;  /* 0x000000042e077210 */ /* 0x000fc80007e7e059 */
[----:B------:R-:W-:Y:S02]  /*27c0*/  IADD3.X R8, R68, R111, R91, P3, P6 ;  /* 0x0000006f44087210 */ /* 0x000fe40001fec45b */
[----:B------:R-:W-:-:S04]  /*27d0*/  LEA R4, P3, R6, UR4, 0x1 ;  /* 0x0000000406047c11 */ /* 0x000fc8000f8608ff */
[----:B------:R-:W-:Y:S01]  /*27e0*/  LEA.HI.X R5, R6, UR5, R5, 0x1, P3 ;  /* 0x0000000506057c11 */ /* 0x000fe200098f0c05 */
[----:B------:R-:W-:Y:S02]  /*27f0*/  ULDC.64 UR4, c[0x0][0x3e0] ;  /* 0x0000f80000047ab9 */ /* 0x000fe40000000a00 */
[----:B------:R-:W-:-:S04]  /*2800*/  LEA R6, P3, R7, UR4, 0x1 ;  /* 0x0000000407067c11 */ /* 0x000fc8000f8608ff */
[----:B------:R-:W-:Y:S02]  /*2810*/  LEA.HI.X R7, R7, UR5, R8, 0x1, P3 ;  /* 0x0000000507077c11 */ /* 0x000fe400098f0c08 */
[C---:B------:R-:W-:Y:S01]  /*2820*/  ISETP.GE.AND P3, PT, R28.reuse, R105, PT ;  /* 0x000000691c00720c */ /* 0x040fe20003f66270 */
[----:B------:R-:W-:Y:S01]  /*2830*/  VIADD R90, R28, 0x10 ;  /* 0x000000101c5a7836 */ /* 0x000fe20000000000 */
[----:B------:R-:W-:Y:S02]  /*2840*/  CS2R R10, SRZ ;  /* 0x00000000000a7805 */ /* 0x000fe4000001ff00 */
[----:B------:R-:W-:-:S09]  /*2850*/  CS2R R8, SRZ ;  /* 0x0000000000087805 */ /* 0x000fd2000001ff00 */
[----:B------:R0:W5:Y:S04]  /*2860*/  @!P3 LDG.E.64 R26, desc[UR40][R4.64] ;  /* 0x00000028041ab981 */ /* 0x000168000c1e1b00 */
[----:B------:R0:W5:Y:S01]  /*2870*/  @!P3 LDG.E.64 R24, desc[UR40][R6.64] ;  /* 0x000000280618b981 */ /* 0x000162000c1e1b00 */
[----:B------:R-:W-:-:S13]  /*2880*/  ISETP.GE.AND P3, PT, R90, R105, PT ;  /* 0x000000695a00720c */ /* 0x000fda0003f66270 */
[----:B------:R0:W5:Y:S04]  /*2890*/  @!P3 LDG.E.64 R10, desc[UR40][R4.64+0x20] ;  /* 0x00002028040ab981 */ /* 0x000168000c1e1b00 */
[----:B------:R0:W5:Y:S02]  /*28a0*/  @!P3 LDG.E.64 R8, desc[UR40][R6.64+0x20] ;  /* 0x000020280608b981 */ /* 0x000164000c1e1b00 */
.L_x_444:
[----:B------:R-:W-:Y:S05]  /*28b0*/  BSYNC B1 ;  /* 0x0000000000017941 */ /* 0x000fea0003800000 */
.L_x_443:
[----:B0-----:R-:W-:Y:S01]  /*28c0*/  IMAD.MOV.U32 R4, RZ, RZ, R38 ;  /* 0x000000ffff047224 */ /* 0x001fe200078e0026 */
[----:B------:R-:W-:Y:S01]  /*28d0*/  UISETP.NE.AND UP0, UPT, UR44, 0x3, UPT ;  /* 0x000000032c00788c */ /* 0x000fe2000bf05270 */
[----:B------:R-:W-:Y:S01]  /*28e0*/  IMAD.MOV.U32 R5, RZ, RZ, R39 ;  /* 0x000000ffff057224 */ /* 0x000fe200078e0027 */
[----:B------:R-:W-:Y:S01]  /*28f0*/  PRMT R102, R102, 0x5410, R102 ;  /* 0x0000541066667816 */ /* 0x000fe20000000066 */
[----:B------:R-:W-:Y:S01]  /*2900*/  IMAD.MOV.U32 R6, RZ, RZ, R36 ;  /* 0x000000ffff067224 */ /* 0x000fe200078e0024 */
[----:B------:R-:W-:Y:S01]  /*2910*/  PRMT R108, R108, 0x5410, R4 ;  /* 0x000054106c6c7816 */ /* 0x000fe20000000004 */
[----:B------:R-:W-:Y:S01]  /*2920*/  IMAD.MOV.U32 R4, RZ, RZ, R34 ;  /* 0x000000ffff047224 */ /* 0x000fe200078e0022 */
[----:B------:R-:W-:Y:S01]  /*2930*/  PRMT R109, R109, 0x5410, R5 ;  /* 0x000054106d6d7816 */ /* 0x000fe20000000005 */
[----:B------:R-:W-:Y:S01]  /*2940*/  IMAD.MOV.U32 R5, RZ, RZ, R35 ;  /* 0x000000ffff057224 */ /* 0x000fe200078e0023 */
[----:B------:R-:W-:Y:S01]  /*2950*/  PLOP3.LUT P3, PT, PT, PT, UP0, 0x80, 0x0 ;  /* 0x000000000000781c */ /* 0x000fe20003f6f008 */
[----:B------:R-:W-:Y:S01]  /*2960*/  IMAD.MOV.U32 R7, RZ, RZ, R37 ;  /* 0x000000ffff077224 */ /* 0x000fe200078e0025 */
[----:B------:R-:W-:Y:S01]  /*2970*/  PRMT R110, R110, 0x5410, R4 ;  /* 0x000054106e6e7816 */ /* 0x000fe20000000004 */
[----:B-----5:R-:W-:Y:S01]  /*2980*/  IMAD.MOV.U32 R4, RZ, RZ, R10 ;  /* 0x000000ffff047224 */ /* 0x020fe200078e000a */
[----:B------:R-:W-:Y:S01]  /*2990*/  PRMT R111, R111, 0x5410, R5 ;  /* 0x000054106f6f7816 */ /* 0x000fe20000000005 */
[----:B------:R-:W-:Y:S01]  /*29a0*/  IMAD.MOV.U32 R5, RZ, RZ, R11 ;  /* 0x000000ffff057224 */ /* 0x000fe200078e000b */
[----:B------:R-:W-:Y:S01]  /*29b0*/  PRMT R112, R112, 0x5410, R6 ;  /* 0x0000541070707816 */ /* 0x000fe20000000006 */
[----:B------:R-:W-:Y:S01]  /*29c0*/  IMAD.MOV.U32 R6, RZ, RZ, R26 ;  /* 0x000000ffff067224 */ /* 0x000fe200078e001a */
[----:B------:R-:W-:Y:S01]  /*29d0*/  PRMT R113, R113, 0x5410, R7 ;  /* 0x0000541071717816 */ /* 0x000fe20000000007 */
[----:B------:R-:W-:Y:S01]  /*29e0*/  IMAD.MOV.U32 R7, RZ, RZ, R27 ;  /* 0x000000ffff077224 */ /* 0x000fe200078e001b */
[----:B------:R-:W-:-:S02]  /*29f0*/  PRMT R103, R103, 0x5410, R103 ;  /* 0x0000541067677816 */ /* 0x000fc40000000067 */
[----:B------:R-:W-:Y:S01]  /*2a00*/  PRMT R102, R4, 0x7610, R102 ;  /* 0x0000761004667816 */ /* 0x000fe20000000066 */
[----:B------:R-:W-:Y:S01]  /*2a10*/  IMAD.MOV.U32 R4, RZ, RZ, R8 ;  /* 0x000000ffff047224 */ /* 0x000fe200078e0008 */
[----:B------:R-:W-:Y:S01]  /*2a20*/  PRMT R103, R5, 0x7610, R103 ;  /* 0x0000761005677816 */ /* 0x000fe20000000067 */
[----:B------:R-:W-:Y:S01]  /*2a30*/  IMAD.MOV.U32 R5, RZ, RZ, R9 ;  /* 0x000000ffff057224 */ /* 0x000fe200078e0009 */
[----:B------:R-:W-:Y:S01]  /*2a40*/  PRMT R113, R6, 0x7610, R113 ;  /* 0x0000761006717816 */ /* 0x000fe20000000071 */
[----:B------:R-:W-:Y:S01]  /*2a50*/  IMAD.MOV.U32 R6, RZ, RZ, R24 ;  /* 0x000000ffff067224 */ /* 0x000fe200078e0018 */
[----:B------:R-:W-:Y:S01]  /*2a60*/  PRMT R112, R7, 0x7610, R112 ;  /* 0x0000761007707816 */ /* 0x000fe20000000070 */
[----:B------:R-:W-:Y:S01]  /*2a70*/  IMAD.MOV.U32 R7, RZ, RZ, R25 ;  /* 0x000000ffff077224 */ /* 0x000fe200078e0019 */
[----:B------:R-:W-:Y:S02]  /*2a80*/  PRMT R108, R4, 0x7610, R108 ;  /* 0x00007610046c7816 */ /* 0x000fe4000000006c */
[----:B------:R-:W-:-:S02]  /*2a90*/  PRMT R109, R5, 0x7610, R109 ;  /* 0x00007610056d7816 */ /* 0x000fc4000000006d */
[----:B------:R-:W-:Y:S02]  /*2aa0*/  PRMT R111, R6, 0x7610, R111 ;  /* 0x00007610066f7816 */ /* 0x000fe4000000006f */
[----:B------:R-:W-:Y:S01]  /*2ab0*/  PRMT R110, R7, 0x7610, R110 ;  /* 0x00007610076e7816 */ /* 0x000fe2000000006e */
[----:B------:R-:W-:Y:S06]  /*2ac0*/  @!P3 BRA `(.L_x_445) ;  /* 0x000000000004b947 */ /* 0x000fec0003800000 */
[----:B------:R-:W-:Y:S01]  /*2ad0*/  BPT.TRAP 0x1 ;  /* 0x000000040000795c */ /* 0x000fe20000300000 */
.L_x_445:
[----:B------:R-:W-:Y:S01]  /*2ae0*/  IMAD R90, R2, 0x8, R18 ;  /* 0x00000008025a7824 */ /* 0x000fe200078e0212 */
[----:B------:R-:W-:Y:S01]  /*2af0*/  SHF.L.U32 R101, R23, 0x1f, RZ ;  /* 0x0000001f17657819 */ /* 0x000fe200000006ff */
[----:B------:R-:W-:Y:S03]  /*2b00*/  BSSY B1, `(.L_x_446) ;  /* 0x0000003000017945 */ /* 0x000fe60003800000 */
[----:B------:R-:W0:Y:S02]  /*2b10*/  SYNCS.PHASECHK.TRANS64.TRYWAIT P6, [R90+URZ+0x22890], R101 ;  /* 0x022890655a0075a7 */ /* 0x000e2400080c017f */
[----:B0-----:R-:W-:Y:S05]  /*2b20*/  @!P6 BRA `(.L_x_447) ;  /* 0x0000011800b8e947 */ /* 0x001fea0003800000 */
.L_x_663:
[----:B------:R-:W-:Y:S05]  /*2b30*/  BSYNC B1 ;  /* 0x0000000000017941 */ /* 0x000fea0003800000 */
.L_x_446:
[----:B------:R-:W-:Y:S04]  /*2b40*/  BSSY B1, `(.L_x_448) ;  /* 0x000006f000017945 */ /* 0x000fe80003800000 */
[----:B------:R-:W-:Y:S05]  /*2b50*/  @P4 BRA `(.L_x_449) ;  /* 0x0000000400b44947 */ /* 0x000fea0003800000 */
[----:B------:R-:W-:Y:S04]  /*2b60*/  BSSY B2, `(.L_x_450) ;  /* 0x0000036000027945 */ /* 0x000fe80003800000 */
[----:B------:R-:W-:Y:S05]  /*2b70*/  @P1 BRA `(.L_x_451) ;  /* 0x0000000000d01947 */ /* 0x000fea0003800000 */
[----:B------:R1:W2:Y:S01]  /*2b80*/  LDS.128 R4, [R107] ;  /* 0x000000006b047984 */ /* 0x0002a20000000c00 */
[----:B------:R-:W-:Y:S01]  /*2b90*/  ISETP.GE.AND P4, PT, R28, R105, PT ;  /* 0x000000691c00720c */ /* 0x000fe20003f86270 */
[----:B------:R-:W-:-:S12]  /*2ba0*/  BSSY B3, `(.L_x_452) ;  /* 0x0000030000037945 */ /* 0x000fd80003800000 */
[----:B-1----:R-:W-:Y:S05]  /*2bb0*/  @P4 BRA `(.L_x_453) ;  /* 0x0000000000b84947 */ /* 0x002fea0003800000 */
[----:B------:R-:W-:Y:S01]  /*2bc0*/  SHF.R.U64 R114, R38, 0x10, R39 ;  /* 0x0000001026727819 */ /* 0x000fe20000001227 */
[----:B--2---:R-:W-:Y:S01]  /*2bd0*/  IMAD.U32 R38, R7, 0x10000, RZ ;  /* 0x0001000007267824 */ /* 0x004fe200078e00ff */
[--C-:B------:R-:W-:Y:S01]  /*2be0*/  SHF.R.U64 R118, R36, 0x10, R37.reuse ;  /* 0x0000001024767819 */ /* 0x100fe20000001225 */
[----:B------:R-:W-:Y:S01]  /*2bf0*/  IMAD.U32 R36, R6, 0x10000, RZ ;  /* 0x0001000006247824 */ /* 0x000fe200078e00ff */
[----:B------:R-:W-:Y:S02]  /*2c00*/  SHF.R.U32.HI R120, RZ, 0x10, R37 ;  /* 0x00000010ff787819 */ /* 0x000fe40000011625 */
[----:B------:R-:W-:Y:S02]  /*2c10*/  SHF.R.U32.HI R116, RZ, 0x10, R39 ;  /* 0x00000010ff747819 */ /* 0x000fe40000011627 */
[----:B------:R-:W-:Y:S02]  /*2c20*/  PRMT R114, R108, 0x5432, R114 ;  /* 0x000054326c727816 */ /* 0x000fe40000000072 */
[----:B------:R-:W-:-:S02]  /*2c30*/  PRMT R118, R112, 0x5432, R118 ;  /* 0x0000543270767816 */ /* 0x000fc40000000076 */
[----:B------:R-:W-:Y:S02]  /*2c40*/  PRMT R120, R113, 0x5432, R120 ;  /* 0x0000543271787816 */ /* 0x000fe40000000078 */
[----:B------:R-:W-:Y:S02]  /*2c50*/  PRMT R116, R109, 0x5432, R116 ;  /* 0x000054326d747816 */ /* 0x000fe40000000074 */
[----:B------:R-:W-:Y:S01]  /*2c60*/  LOP3.LUT R39, R7, 0xffff0000, RZ, 0xc0, !PT ;  /* 0xffff000007277812 */ /* 0x000fe200078ec0ff */
[----:B------:R-:W-:Y:S01]  /*2c70*/  IMAD.U32 R121, R120, 0x10000, RZ ;  /* 0x0001000078797824 */ /* 0x000fe200078e00ff */
[----:B------:R-:W-:Y:S01]  /*2c80*/  LOP3.LUT R7, R5, 0xffff0000, RZ, 0xc0, !PT ;  /* 0xffff000005077812 */ /* 0x000fe200078ec0ff */
[----:B------:R-:W-:Y:S01]  /*2c90*/  IMAD.U32 R117, R116, 0x10000, RZ ;  /* 0x0001000074757824 */ /* 0x000fe200078e00ff */
[C---:B------:R-:W-:Y:S01]  /*2ca0*/  LOP3.LUT R119, R118.reuse, 0xffff0000, RZ, 0xc0, !PT ;  /* 0xffff000076777812 */ /* 0x040fe200078ec0ff */
[----:B------:R-:W-:Y:S01]  /*2cb0*/  IMAD.U32 R118, R118, 0x10000, RZ ;  /* 0x0001000076767824 */ /* 0x000fe200078e00ff */
[C---:B------:R-:W-:Y:S01]  /*2cc0*/  LOP3.LUT R115, R114.reuse, 0xffff0000, RZ, 0xc0, !PT ;  /* 0xffff000072737812 */ /* 0x040fe200078ec0ff */
[----:B------:R-:W-:Y:S01]  /*2cd0*/  IMAD.U32 R114, R114, 0x10000, RZ ;  /* 0x0001000072727824 */ /* 0x000fe200078e00ff */
[----:B------:R-:W-:Y:S01]  /*2ce0*/  LOP3.LUT R37, R6, 0xffff0000, RZ, 0xc0, !PT ;  /* 0xffff000006257812 */ /* 0x000fe200078ec0ff */
[C---:B------:R-:W-:Y:S01]  /*2cf0*/  FMUL.FTZ R123, R7.reuse, R119 ;  /* 0x00000077077b7220 */ /* 0x040fe20000410000 */
[----:B------:R-:W-:Y:S01]  /*2d00*/  LOP3.LUT R120, R120, 0xffff0000, RZ, 0xc0, !PT ;  /* 0xffff000078787812 */ /* 0x000fe200078ec0ff */
[----:B------:R-:W-:Y:S01]  /*2d10*/  FMUL.FTZ R122, R7, R115 ;  /* 0x00000073077a7220 */ /* 0x000fe20000410000 */
[----:B------:R-:W-:Y:S01]  /*2d20*/  LOP3.LUT R116, R116, 0xffff0000, RZ, 0xc0, !PT ;  /* 0xffff000074747812 */ /* 0x000fe200078ec0ff */
[C---:B------:R-:W-:Y:S01]  /*2d30*/  FMUL.FTZ R7, R37.reuse, R121 ;  /* 0x0000007925077220 */ /* 0x040fe20000410000 */
[----:B------:R-:W-:Y:S01]  /*2d40*/  FMUL.FTZ R37, R37, R117 ;  /* 0x0000007525257220 */ /* 0x000fe20000410000 */
[----:B------:R-:W-:-:S02]  /*2d50*/  IMAD.U32 R6, R5, 0x10000, RZ ;  /* 0x0001000005067824 */ /* 0x000fc400078e00ff */
[----:B------:R-:W-:Y:S01]  /*2d60*/  FFMA.FTZ R117, R36, R117, -R7 ;  /* 0x0000007524757223 */ /* 0x000fe20000010807 */
[----:B------:R-:W-:Y:S02]  /*2d70*/  IMAD.U32 R5, R4, 0x10000, RZ ;  /* 0x0001000004057824 */ /* 0x000fe400078e00ff */
[----:B------:R-:W-:Y:S01]  /*2d80*/  FFMA.FTZ R36, R36, R121, R37 ;  /* 0x0000007924247223 */ /* 0x000fe20000010025 */
[----:B------:R-:W-:Y:S01]  /*2d90*/  LOP3.LUT R4, R4, 0xffff0000, RZ, 0xc0, !PT ;  /* 0xffff000004047812 */ /* 0x000fe200078ec0ff */
[C---:B------:R-:W-:Y:S01]  /*2da0*/  FMUL.FTZ R37, R39.reuse, R120 ;  /* 0x0000007827257220 */ /* 0x040fe20000410000 */
[-C--:B------:R-:W-:Y:S01]  /*2db0*/  FMUL.FTZ R39, R39, R116.reuse ;  /* 0x0000007427277220 */ /* 0x080fe20000410000 */
[C---:B------:R-:W-:Y:S01]  /*2dc0*/  FFMA.FTZ R123, R6.reuse, R115, -R123 ;  /* 0x00000073067b7223 */ /* 0x040fe2000001087b */
[----:B------:R-:W-:Y:S01]  /*2dd0*/  FFMA.FTZ R122, R6, R119, R122 ;  /* 0x00000077067a7223 */ /* 0x000fe2000001007a */
[----:B------:R-:W-:Y:S01]  /*2de0*/  FFMA.FTZ R37, R38, R116, -R37 ;  /* 0x0000007426257223 */ /* 0x000fe20000010825 */
[C---:B------:R-:W-:Y:S01]  /*2df0*/  FMUL.FTZ R6, R4.reuse, R118 ;  /* 0x0000007604067220 */ /* 0x040fe20000410000 */
[----:B------:R-:W-:Y:S01]  /*2e00*/  FMUL.FTZ R7, R4, R114 ;  /* 0x0000007204077220 */ /* 0x000fe20000410000 */
[----:B------:R-:W-:Y:S01]  /*2e10*/  FFMA.FTZ R38, R38, R120, R39 ;  /* 0x0000007826267223 */ /* 0x000fe20000010027 */
[----:B------:R-:W-:Y:S01]  /*2e20*/  F2FP.BF16.F32.PACK_AB R36, R36, R117 ;  /* 0x000000752424723e */ /* 0x000fe200000010ff */
[C---:B------:R-:W-:Y:S01]  /*2e30*/  FFMA.FTZ R6, R5.reuse, R114, -R6 ;  /* 0x0000007205067223 */ /* 0x040fe20000010806 */
[----:B------:R-:W-:Y:S01]  /*2e40*/  FFMA.FTZ R7, R5, R118, R7 ;  /* 0x0000007605077223 */ /* 0x000fe20000010007 */
[----:B------:R-:W-:-:S02]  /*2e50*/  F2FP.BF16.F32.PACK_AB R5, R122, R123 ;  /* 0x0000007b7a05723e */ /* 0x000fc400000010ff */
[----:B------:R-:W-:Y:S02]  /*2e60*/  F2FP.BF16.F32.PACK_AB R37, R38, R37 ;  /* 0x000000252625723e */ /* 0x000fe400000010ff */
[----:B------:R-:W-:Y:S01]  /*2e70*/  F2FP.BF16.F32.PACK_AB R4, R7, R6 ;  /* 0x000000060704723e */ /* 0x000fe200000010ff */
[----:B------:R-:W-:Y:S02]  /*2e80*/  IMAD.MOV.U32 R6, RZ, RZ, R36 ;  /* 0x000000ffff067224 */ /* 0x000fe400078e0024 */
[----:B------:R-:W-:-:S07]  /*2e90*/  IMAD.MOV.U32 R7, RZ, RZ, R37 ;  /* 0x000000ffff077224 */ /* 0x000fce00078e0025 */
.L_x_453:
[----:B------:R-:W-:Y:S05]  /*2ea0*/  BSYNC B3 ;  /* 0x0000000000037941 */ /* 0x000fea0003800000 */
.L_x_452:
[----:B--2---:R1:W-:Y:S02]  /*2eb0*/  STG.E.128 desc[UR40][R14.64], R4 ;  /* 0x000000040e007986 */ /* 0x0043e4000c101d28 */
.L_x_451:
[----:B------:R-:W-:Y:S05]  /*2ec0*/  BSYNC B2 ;  /* 0x0000000000027941 */ /* 0x000fea0003800000 */
.L_x_450:
[----:B------:R-:W-:Y:S05]  /*2ed0*/  @P2 BRA `(.L_x_449) ;  /* 0x0000000000d42947 */ /* 0x000fea0003800000 */
[----:B-1----:R1:W2:Y:S01]  /*2ee0*/  LDS.128 R4, [R106] ;  /* 0x000000006a047984 */ /* 0x0022a20000000c00 */
[----:B------:R-:W-:Y:S01]  /*2ef0*/  VIADD R36, R28, 0x10 ;  /* 0x000000101c247836 */ /* 0x000fe20000000000 */
[----:B------:R-:W-:Y:S04]  /*2f00*/  BSSY B2, `(.L_x_454) ;  /* 0x0000031000027945 */ /* 0x000fe80003800000 */
[----:B------:R-:W-:-:S13]  /*2f10*/  ISETP.GE.AND P4, PT, R36, R105, PT ;  /* 0x000000692400720c */ /* 0x000fda0003f86270 */
        /* <DEDUP_REMOVED lines=47> */
.L_x_455:
[----:B------:R-:W-:Y:S05]  /*3210*/  BSYNC B2 ;  /* 0x0000000000027941 */ /* 0x000fea0003800000 */
.L_x_454:
[----:B--2---:R2:W-:Y:S02]  /*3220*/  STG.E.128 desc[UR40][R14.64+0x40], R4 ;  /* 0x000040040e007986 */ /* 0x0045e4000c101d28 */
.L_x_449:
[----:B------:R-:W-:Y:S05]  /*3230*/  BSYNC B1 ;  /* 0x0000000000017941 */ /* 0x000fea0003800000 */
.L_x_448:
[----:B------:R-:W-:Y:S05]  /*3240*/  @P5 BRA `(.L_x_456) ;  /* 0x0000001c00745947 */ /* 0x000fea0003800000 */
[----:B------:R-:W-:Y:S04]  /*3250*/  BSSY B1, `(.L_x_457) ;  /* 0x0000036000017945 */ /* 0x000fe80003800000 */
[----:B------:R-:W-:Y:S05]  /*3260*/  @P1 BRA `(.L_x_458) ;  /* 0x0000000000d01947 */ /* 0x000fea0003800000 */
[----:B-12---:R1:W2:Y:S01]  /*3270*/  LDS.128 R4, [R107+0x2000] ;  /* 0x002000006b047984 */ /* 0x0062a20000000c00 */
[----:B------:R-:W-:Y:S01]  /*3280*/  ISETP.GE.AND P4, PT, R28, R105, PT ;  /* 0x000000691c00720c */ /* 0x000fe20003f86270 */
[----:B------:R-:W-:-:S12]  /*3290*/  BSSY B2, `(.L_x_459) ;  /* 0x0000030000027945 */ /* 0x000fd80003800000 */
[----:B-1----:R-:W-:Y:S05]  /*32a0*/  @P4 BRA `(.L_x_460) ;  /* 0x0000000000b84947 */ /* 0x002fea0003800000 */
[----:B------:R-:W-:Y:S01]  /*32b0*/  SHF.R.U64 R32, R26, 0x10, R27 ;  /* 0x000000101a207819 */ /* 0x000fe2000000121b */
[----:B--2---:R-:W-:Y:S01]  /*32c0*/  IMAD.U32 R14, R6, 0x10000, RZ ;  /* 0x00010000060e7824 */ /* 0x004fe200078e00ff */
[----:B------:R-:W-:Y:S01]  /*32d0*/  SHF.R.U64 R26, R24, 0x10, R25 ;  /* 0x00000010181a7819 */ /* 0x000fe20000001219 */
[----:B------:R-:W-:Y:S01]  /*32e0*/  IMAD.U32 R24, R7, 0x10000, RZ ;  /* 0x0001000007187824 */ /* 0x000fe200078e00ff */
[----:B------:R-:W-:Y:S02]  /*32f0*/  SHF.R.U32.HI R33, RZ, 0x10, R27 ;  /* 0x00000010ff217819 */ /* 0x000fe4000001161b */
[----:B------:R-:W-:Y:S02]  /*3300*/  SHF.R.U32.HI R27, RZ, 0x10, R25 ;  /* 0x00000010ff1b7819 */ /* 0x000fe40000011619 */
[----:B------:R-:W-:Y:S02]  /*3310*/  PRMT R111, R111, 0x5410, R26 ;  /* 0x000054106f6f7816 */ /* 0x000fe4000000001a */
[----:B------:R-:W-:-:S02]  /*3320*/  PRMT R113, R113, 0x5410, R32 ;  /* 0x0000541071717816 */ /* 0x000fc40000000020 */
[----:B------:R-:W-:Y:S02]  /*3330*/  PRMT R110, R110, 0x5410, R27 ;  /* 0x000054106e6e7816 */ /* 0x000fe4000000001b */
[----:B------:R-:W-:Y:S02]  /*3340*/  LOP3.LUT R25, R7, 0xffff0000, RZ, 0xc0, !PT ;  /* 0xffff000007197812 */ /* 0x000fe400078ec0ff */
[----:B------:R-:W-:Y:S01]  /*3350*/  PRMT R112, R112, 0x5410, R33 ;  /* 0x0000541070707816 */ /* 0x000fe20000000021 */
[----:B------:R-:W-:Y:S01]  /*3360*/  IMAD.U32 R33, R110, 0x10000, RZ ;  /* 0x000100006e217824 */ /* 0x000fe200078e00ff */
[----:B------:R-:W-:Y:S02]  /*3370*/  LOP3.LUT R7, R5, 0xffff0000, RZ, 0xc0, !PT ;  /* 0xffff000005077812 */ /* 0x000fe400078ec0ff */
[----:B------:R-:W-:Y:S01]  /*3380*/  LOP3.LUT R32, R111, 0xffff0000, RZ, 0xc0, !PT ;  /* 0xffff00006f207812 */ /* 0x000fe200078ec0ff */
[----:B------:R-:W-:Y:S01]  /*3390*/  IMAD.U32 R27, R112, 0x10000, RZ ;  /* 0x00010000701b7824 */ /* 0x000fe200078e00ff */
[----:B------:R-:W-:Y:S01]  /*33a0*/  LOP3.LUT R26, R113, 0xffff0000, RZ, 0xc0, !PT ;  /* 0xffff0000711a7812 */ /* 0x000fe200078ec0ff */
[----:B------:R-:W-:Y:S01]  /*33b0*/  IMAD.U32 R111, R111, 0x10000, RZ ;  /* 0x000100006f6f7824 */ /* 0x000fe200078e00ff */
[----:B------:R-:W-:Y:S01]  /*33c0*/  LOP3.LUT R15, R6, 0xffff0000, RZ, 0xc0, !PT ;  /* 0xffff0000060f7812 */ /* 0x000fe200078ec0ff */
[----:B------:R-:W-:-:S02]  /*33d0*/  IMAD.U32 R6, R5, 0x10000, RZ ;  /* 0x0001000005067824 */ /* 0x000fc400078e00ff */
[C---:B------:R-:W-:Y:S01]  /*33e0*/  FMUL.FTZ R35, R7.reuse, R32 ;  /* 0x0000002007237220 */ /* 0x040fe20000410000 */
[C---:B------:R-:W-:Y:S02]  /*33f0*/  IMAD.U32 R5, R4.reuse, 0x10000, RZ ;  /* 0x0001000004057824 */ /* 0x040fe400078e00ff */
[-C--:B------:R-:W-:Y:S01]  /*3400*/  FMUL.FTZ R7, R7, R26.reuse ;  /* 0x0000001a07077220 */ /* 0x080fe20000410000 */
[----:B------:R-:W-:Y:S01]  /*3410*/  LOP3.LUT R4, R4, 0xffff0000, RZ, 0xc0, !PT ;  /* 0xffff000004047812 */ /* 0x000fe200078ec0ff */
[C---:B------:R-:W-:Y:S01]  /*3420*/  FMUL.FTZ R37, R15.reuse, R33 ;  /* 0x000000210f257220 */ /* 0x040fe20000410000 */
[----:B------:R-:W-:Y:S01]  /*3430*/  LOP3.LUT R110, R110, 0xffff0000, RZ, 0xc0, !PT ;  /* 0xffff00006e6e7812 */ /* 0x000fe200078ec0ff */
[-C--:B------:R-:W-:Y:S01]  /*3440*/  FMUL.FTZ R15, R15, R27.reuse ;  /* 0x0000001b0f0f7220 */ /* 0x080fe20000410000 */
[----:B------:R-:W-:Y:S01]  /*3450*/  LOP3.LUT R112, R112, 0xffff0000, RZ, 0xc0, !PT ;  /* 0xffff000070707812 */ /* 0x000fe200078ec0ff */
[----:B------:R-:W-:Y:S02]  /*3460*/  IMAD.U32 R113, R113, 0x10000, RZ ;  /* 0x0001000071717824 */ /* 0x000fe400078e00ff */
[C---:B------:R-:W-:Y:S01]  /*3470*/  FFMA.FTZ R35, R6.reuse, R26, -R35 ;  /* 0x0000001a06237223 */ /* 0x040fe20000010823 */
[----:B------:R-:W-:Y:S01]  /*3480*/  FFMA.FTZ R32, R6, R32, R7 ;  /* 0x0000002006207223 */ /* 0x000fe20000010007 */
[----:B------:R-:W-:Y:S01]  /*3490*/  FFMA.FTZ R37, R14, R27, -R37 ;  /* 0x0000001b0e257223 */ /* 0x000fe20000010825 */
[----:B------:R-:W-:Y:S01]  /*34a0*/  FMUL.FTZ R6, R4, R111 ;  /* 0x0000006f04067220 */ /* 0x000fe20000410000 */
[----:B------:R-:W-:Y:S01]  /*34b0*/  FFMA.FTZ R14, R14, R33, R15 ;  /* 0x000000210e0e7223 */ /* 0x000fe2000001000f */
[C---:B------:R-:W-:Y:S01]  /*34c0*/  FMUL.FTZ R7, R25.reuse, R110 ;  /* 0x0000006e19077220 */ /* 0x040fe20000410000 */
[-C--:B------:R-:W-:Y:S01]  /*34d0*/  FMUL.FTZ R4, R4, R113.reuse ;  /* 0x0000007104047220 */ /* 0x080fe20000410000 */
[-C--:B------:R-:W-:Y:S01]  /*34e0*/  FMUL.FTZ R25, R25, R112.reuse ;  /* 0x0000007019197220 */ /* 0x080fe20000410000 */
[C---:B------:R-:W-:Y:S01]  /*34f0*/  FFMA.FTZ R6, R5.reuse, R113, -R6 ;  /* 0x0000007105067223 */ /* 0x040fe20000010806 */
[C---:B------:R-:W-:Y:S01]  /*3500*/  FFMA.FTZ R7, R24.reuse, R112, -R7 ;  /* 0x0000007018077223 */ /* 0x040fe20000010807 */
[----:B------:R-:W-:Y:S01]  /*3510*/  FFMA.FTZ R5, R5, R111, R4 ;  /* 0x0000006f05057223 */ /* 0x000fe20000010004 */
[----:B------:R-:W-:Y:S01]  /*3520*/  FFMA.FTZ R24, R24, R110, R25 ;  /* 0x0000006e18187223 */ /* 0x000fe20000010019 */
[----:B------:R-:W-:-:S02]  /*3530*/  F2FP.BF16.F32.PACK_AB R32, R32, R35 ;  /* 0x000000232020723e */ /* 0x000fc400000010ff */
[----:B------:R-:W-:Y:S02]  /*3540*/  F2FP.BF16.F32.PACK_AB R14, R14, R37 ;  /* 0x000000250e0e723e */ /* 0x000fe400000010ff */
[----:B------:R-:W-:Y:S01]  /*3550*/  F2FP.BF16.F32.PACK_AB R4, R5, R6 ;  /* 0x000000060504723e */ /* 0x000fe200000010ff */
[----:B------:R-:W-:Y:S01]  /*3560*/  IMAD.MOV.U32 R5, RZ, RZ, R32 ;  /* 0x000000ffff057224 */ /* 0x000fe200078e0020 */
[----:B------:R-:W-:Y:S01]  /*3570*/  F2FP.BF16.F32.PACK_AB R7, R24, R7 ;  /* 0x000000071807723e */ /* 0x000fe200000010ff */
[----:B------:R-:W-:-:S07]  /*3580*/  IMAD.MOV.U32 R6, RZ, RZ, R14 ;  /* 0x000000ffff067224 */ /* 0x000fce00078e000e */
.L_x_460:
[----:B------:R-:W-:Y:S05]  /*3590*/  BSYNC B2 ;  /* 0x0000000000027941 */ /* 0x000fea0003800000 */
.L_x_459:
[----:B--2---:R3:W-:Y:S02]  /*35a0*/  STG.E.128 desc[UR40][R12.64], R4 ;  /* 0x000000040c007986 */ /* 0x0047e4000c101d28 */
.L_x_458:
[----:B------:R-:W-:Y:S05]  /*35b0*/  BSYNC B1 ;  /* 0x0000000000017941 */ /* 0x000fea0003800000 */
.L_x_457:
[----:B------:R-:W-:Y:S05]  /*35c0*/  @P2 BRA `(.L_x_456) ;  /* 0x0000001800942947 */ /* 0x000fea0003800000 */
[----:B-123--:R1:W2:Y:S01]  /*35d0*/  LDS.128 R4, [R106+0x2000] ;  /* 0x002000006a047984 */ /* 0x00e2a20000000c00 */
[----:B------:R-:W-:Y:S01]  /*35e0*/  VIADD R14, R28, 0x10 ;  /* 0x000000101c0e7836 */ /* 0x000fe20000000000 */
[----:B------:R-:W-:Y:S04]  /*35f0*/  BSSY B1, `(.L_x_461) ;  /* 0x0000031000017945 */ /* 0x000fe80003800000 */
[----:B------:R-:W-:-:S13]  /*3600*/  ISETP.GE.AND P4, PT, R14, R105, PT ;  /* 0x000000690e00720c */ /* 0x000fda0003f86270 */
[----:B-1----:R-:W-:Y:S05]  /*3610*/  @P4 BRA `(.L_x_462) ;  /* 0x0000000000b84947 */ /* 0x002fea0003800000 */
[----:B------:R-:W-:Y:S02]  /*3620*/  SHF.R.U32.HI R14, RZ, 0x10, R9 ;  /* 0x00000010ff0e7819 */ /* 0x000fe40000011609 */
[----:B------:R-:W-:Y:S02]  /*3630*/  SHF.R.U32.HI R24, RZ, 0x10, R11 ;  /* 0x00000010ff187819 */ /* 0x000fe4000001160b */
[----:B------:R-:W-:Y:S01]  /*3640*/  SHF.R.U64 R15, R8, 0x10, R9 ;  /* 0x00000010080f7819 */ /* 0x000fe20000001209 */
[----:B--2---:R-:W-:Y:S01]  /*3650*/  IMAD.U32 R8, R6, 0x10000, RZ ;  /* 0x0001000006087824 */ /* 0x004fe200078e00ff */
[----:B------:R-:W-:Y:S01]  /*3660*/  SHF.R.U64 R25, R10, 0x10, R11 ;  /* 0x000000100a197819 */ /* 0x000fe2000000120b */
[----:B------:R-:W-:Y:S01]  /*3670*/  IMAD.U32 R10, R7, 0x10000, RZ ;  /* 0x00010000070a7824 */ /* 0x000fe200078e00ff */
[----:B------:R-:W-:Y:S02]  /*3680*/  PRMT R109, R109, 0x5410, R14 ;  /* 0x000054106d6d7816 */ /* 0x000fe4000000000e */
[----:B------:R-:W-:-:S02]  /*3690*/  PRMT R103, R103, 0x5410, R24 ;  /* 0x0000541067677816 */ /* 0x000fc40000000018 */
[----:B------:R-:W-:Y:S02]  /*36a0*/  PRMT R108, R108, 0x5410, R15 ;  /* 0x000054106c6c7816 */ /* 0x000fe4000000000f */
[----:B------:R-:W-:Y:S01]  /*36b0*/  LOP3.LUT R9, R6, 0xffff0000, RZ, 0xc0, !PT ;  /* 0xffff000006097812 */ /* 0x000fe200078ec0ff */
[----:B------:R-:W-:Y:S01]  /*36c0*/  IMAD.U32 R15, R103, 0x10000, RZ ;  /* 0x00010000670f7824 */ /* 0x000fe200078e00ff */
[----:B------:R-:W-:Y:S01]  /*36d0*/  LOP3.LUT R11, R7, 0xffff0000, RZ, 0xc0, !PT ;  /* 0xffff0000070b7812 */ /* 0x000fe200078ec0ff */
[----:B------:R-:W-:Y:S01]  /*36e0*/  IMAD.U32 R6, R5, 0x10000, RZ ;  /* 0x0001000005067824 */ /* 0x000fe200078e00ff */
[----:B------:R-:W-:Y:S01]  /*36f0*/  PRMT R102, R102, 0x5410, R25 ;  /* 0x0000541066667816 */ /* 0x000fe20000000019 */
[----:B------:R-:W-:Y:S01]  /*3700*/  IMAD.U32 R25, R109, 0x10000, RZ ;  /* 0x000100006d197824 */ /* 0x000fe200078e00ff */
[----:B------:R-:W-:Y:S01]  /*3710*/  LOP3.LUT R7, R5, 0xffff0000, RZ, 0xc0, !PT ;  /* 0xffff000005077812 */ /* 0x000fe200078ec0ff */
[----:B------:R-:W-:Y:S01]  /*3720*/  IMAD.U32 R5, R4, 0x10000, RZ ;  /* 0x0001000004057824 */ /* 0x000fe200078e00ff */
[----:B------:R-:W-:Y:S01]  /*3730*/  LOP3.LUT R24, R108, 0xffff0000, RZ, 0xc0, !PT ;  /* 0xffff00006c187812 */ /* 0x000fe200078ec0ff */
[C---:B------:R-:W-:Y:S01]  /*3740*/  FMUL.FTZ R33, R9.reuse, R25 ;  /* 0x0000001909217220 */ /* 0x040fe20000410000 */
[----:B------:R-:W-:Y:S01]  /*3750*/  LOP3.LUT R14, R102, 0xffff0000, RZ, 0xc0, !PT ;  /* 0xffff0000660e7812 */ /* 0x000fe200078ec0ff */
[-C--:B------:R-:W-:Y:S01]  /*3760*/  FMUL.FTZ R9, R9, R15.reuse ;  /* 0x0000000f09097220 */ /* 0x080fe20000410000 */
[----:B------:R-:W-:Y:S01]  /*3770*/  LOP3.LUT R109, R109, 0xffff0000, RZ, 0xc0, !PT ;  /* 0xffff00006d6d7812 */ /* 0x000fe200078ec0ff */
[----:B------:R-:W-:Y:S01]  /*3780*/  FMUL.FTZ R27, R7, R24 ;  /* 0x00000018071b7220 */ /* 0x000fe20000410000 */
[----:B------:R-:W-:Y:S01]  /*3790*/  LOP3.LUT R103, R103, 0xffff0000, RZ, 0xc0, !PT ;  /* 0xffff000067677812 */ /* 0x000fe200078ec0ff */
[----:B------:R-:W-:Y:S01]  /*37a0*/  FFMA.FTZ R33, R8, R15, -R33 ;  /* 0x0000000f08217223 */ /* 0x000fe20000010821 */
[-C--:B------:R-:W-:Y:S01]  /*37b0*/  FMUL.FTZ R7, R7, R14.reuse ;  /* 0x0000000e07077220 */ /* 0x080fe20000410000 */
[----:B------:R-:W-:Y:S01]  /*37c0*/  LOP3.LUT R4, R4, 0xffff0000, RZ, 0xc0, !PT ;  /* 0xffff000004047812 */ /* 0x000fe200078ec0ff */
[----:B------:R-:W-:Y:S01]  /*37d0*/  FFMA.FTZ R27, R6, R14, -R27 ;  /* 0x0000000e061b7223 */ /* 0x000fe2000001081b */
[----:B------:R-:W-:Y:S01]  /*37e0*/  FFMA.FTZ R8, R8, R25, R9 ;  /* 0x0000001908087223 */ /* 0x000fe20000010009 */
[----:B------:R-:W-:-:S02]  /*37f0*/  IMAD.U32 R108, R108, 0x10000, RZ ;  /* 0x000100006c6c7824 */ /* 0x000fc400078e00ff */
[C---:B------:R-:W-:Y:S01]  /*3800*/  FMUL.FTZ R9, R11.reuse, R109 ;  /* 0x0000006d0b097220 */ /* 0x040fe20000410000 */
[----:B------:R-:W-:Y:S02]  /*3810*/  IMAD.U32 R102, R102, 0x10000, RZ ;  /* 0x0001000066667824 */ /* 0x000fe400078e00ff */
[-C--:B------:R-:W-:Y:S01]  /*3820*/  FMUL.FTZ R14, R11, R103.reuse ;  /* 0x000000670b0e7220 */ /* 0x080fe20000410000 */
[----:B------:R-:W-:Y:S01]  /*3830*/  FFMA.FTZ R24, R6, R24, R7 ;  /* 0x0000001806187223 */ /* 0x000fe20000010007 */
[C---:B------:R-:W-:Y:S01]  /*3840*/  FMUL.FTZ R6, R4.reuse, R108 ;  /* 0x0000006c04067220 */ /* 0x040fe20000410000 */
[-C--:B------:R-:W-:Y:S01]  /*3850*/  FMUL.FTZ R7, R4, R102.reuse ;  /* 0x0000006604077220 */ /* 0x080fe20000410000 */
[C---:B------:R-:W-:Y:S01]  /*3860*/  FFMA.FTZ R9, R10.reuse, R103, -R9 ;  /* 0x000000670a097223 */ /* 0x040fe20000010809 */
[----:B------:R-:W-:Y:S01]  /*3870*/  FFMA.FTZ R14, R10, R109, R14 ;  /* 0x0000006d0a0e7223 */ /* 0x000fe2000001000e */
[C---:B------:R-:W-:Y:S01]  /*3880*/  FFMA.FTZ R6, R5.reuse, R102, -R6 ;  /* 0x0000006605067223 */ /* 0x040fe20000010806 */
[----:B------:R-:W-:Y:S01]  /*3890*/  FFMA.FTZ R7, R5, R108, R7 ;  /* 0x0000006c05077223 */ /* 0x000fe20000010007 */
[----:B------:R-:W-:-:S02]  /*38a0*/  F2FP.BF16.F32.PACK_AB R8, R8, R33 ;  /* 0x000000210808723e */ /* 0x000fc400000010ff */
[----:B------:R-:W-:Y:S02]  /*38b0*/  F2FP.BF16.F32.PACK_AB R9, R14, R9 ;  /* 0x000000090e09723e */ /* 0x000fe400000010ff */
[----:B------:R-:W-:Y:S01]  /*38c0*/  F2FP.BF16.F32.PACK_AB R4, R7, R6 ;  /* 0x000000060704723e */ /* 0x000fe200000010ff */
[----:B------:R-:W-:Y:S01]  /*38d0*/  IMAD.MOV.U32 R6, RZ, RZ, R8 ;  /* 0x000000ffff067224 */ /* 0x000fe200078e0008 */
[----:B------:R-:W-:Y:S01]  /*38e0*/  F2FP.BF16.F32.PACK_AB R5, R24, R27 ;  /* 0x0000001b1805723e */ /* 0x000fe200000010ff */
[----:B------:R-:W-:-:S07]  /*38f0*/  IMAD.MOV.U32 R7, RZ, RZ, R9 ;  /* 0x000000ffff077224 */ /* 0x000fce00078e0009 */
.L_x_462:
[----:B------:R-:W-:Y:S05]  /*3900*/  BSYNC B1 ;  /* 0x0000000000017941 */ /* 0x000fea0003800000 */
.L_x_461:
[----:B--2---:R1:W-:Y:S01]  /*3910*/  STG.E.128 desc[UR40][R12.64+0x40], R4 ;  /* 0x000040040c007986 */ /* 0x0043e2000c101d28 */
[----:B------:R-:W-:Y:S05]  /*3920*/  BRA `(.L_x_456) ;  /* 0x0000001400bc7947 */ /* 0x000fea0003800000 */
.L_x_440:
[----:B------:R-:W-:Y:S02]  /*3930*/  ISETP.GE.AND P3, PT, R211, R104, PT ;  /* 0x00000068d300720c */ /* 0x000fe40003f66270 */
[----:B------:R-:W-:Y:S02]  /*3940*/  CS2R R14, SRZ ;  /* 0x00000000000e7805 */ /* 0x000fe4000001ff00 */
[----:B------:R-:W-:Y:S02]  /*3950*/  CS2R R12, SRZ ;  /* 0x00000000000c7805 */ /* 0x000fe4000001ff00 */
[----:B------:R-:W-:-:S13]  /*3960*/  ISETP.GE.OR P3, PT, R16, R105, P3 ;  /* 0x000000691000720c */ /* 0x000fda0001f66670 */
[----:B------:R-:W-:Y:S01]  /*3970*/  @!P3 IADD3 R5, P4, P5, R50, R6, R83 ;  /* 0x000000063205b210 */ /* 0x000fe20007d9e053 */
[----:B------:R-:W0:Y:S03]  /*3980*/  @!P3 LDC.64 R34, c[0x0][0x3c8] ;  /* 0x0000f200ff22bb82 */ /* 0x000e260000000a00 */
[----:B------:R-:W-:Y:S02]  /*3990*/  @!P3 IADD3.X R36, R71, R101, R84, P4, P5 ;  /* 0x000000654724b210 */ /* 0x000fe400027ea454 */
[----:B------:R-:W-:-:S03]  /*39a0*/  @!P3 IADD3 R10, P4, P5, R44, R4, R89 ;  /* 0x000000042c0ab210 */ /* 0x000fc60007d9e059 */
[----:B------:R-:W1:Y:S01]  /*39b0*/  @!P3 LDC.64 R106, c[0x0][0x3e0] ;  /* 0x0000f800ff6abb82 */ /* 0x000e620000000a00 */
[----:B------:R-:W-:Y:S02]  /*39c0*/  @!P3 IADD3.X R11, R72, R111, R91, P4, P5 ;  /* 0x0000006f480bb210 */ /* 0x000fe400027ea45b */
[----:B------:R-:W-:-:S04]  /*39d0*/  ISETP.GE.AND P4, PT, R19, R104, PT ;  /* 0x000000681300720c */ /* 0x000fc80003f86270 */
[----:B------:R-:W-:-:S13]  /*39e0*/  ISETP.GE.OR P4, PT, R16, R105, P4 ;  /* 0x000000691000720c */ /* 0x000fda0002786670 */
[----:B------:R-:W2:Y:S01]  /*39f0*/  @!P4 LDC.64 R8, c[0x0][0x3c8] ;  /* 0x0000f200ff08cb82 */ /* 0x000ea20000000a00 */
[----:B------:R-:W-:-:S05]  /*3a00*/  @!P4 IADD3 R6, P5, R50, R6, RZ ;  /* 0x000000063206c210 */ /* 0x000fca0007fbe0ff */
[----:B------:R-:W-:Y:S02]  /*3a10*/  @!P4 IMAD.X R7, R101, 0x1, R71, P5 ;  /* 0x000000016507c824 */ /* 0x000fe400028e0647 */
[----:B------:R-:W3:Y:S01]  /*3a20*/  @!P4 LDC.64 R32, c[0x0][0x3e0] ;  /* 0x0000f800ff20cb82 */ /* 0x000ee20000000a00 */
[----:B------:R-:W-:Y:S02]  /*3a30*/  CS2R R26, SRZ ;  /* 0x00000000001a7805 */ /* 0x000fe4000001ff00 */
[----:B------:R-:W-:Y:S02]  /*3a40*/  CS2R R24, SRZ ;  /* 0x0000000000187805 */ /* 0x000fe4000001ff00 */
[----:B--2---:R-:W-:-:S04]  /*3a50*/  @!P4 LEA R8, P5, R6, R8, 0x1 ;  /* 0x000000080608c211 */ /* 0x004fc800078a08ff */
[----:B------:R-:W-:Y:S02]  /*3a60*/  @!P4 LEA.HI.X R9, R6, R9, R7, 0x1, P5 ;  /* 0x000000090609c211 */ /* 0x000fe400028f0c07 */
[----:B------:R-:W-:-:S03]  /*3a70*/  @!P4 IADD3 R4, P5, R44, R4, RZ ;  /* 0x000000042c04c210 */ /* 0x000fc60007fbe0ff */
[----:B------:R2:W4:Y:S02]  /*3a80*/  @!P4 LDG.E.128 R12, desc[UR40][R8.64] ;  /* 0x00000028080cc981 */ /* 0x000524000c1e1d00 */
[----:B------:R-:W-:Y:S01]  /*3a90*/  @!P4 IMAD.X R6, R111, 0x1, R72, P5 ;  /* 0x000000016f06c824 */ /* 0x000fe200028e0648 */
[----:B---3--:R-:W-:-:S04]  /*3aa0*/  @!P4 LEA R32, P5, R4, R32, 0x1 ;  /* 0x000000200420c211 */ /* 0x008fc800078a08ff */
[----:B------:R-:W-:-:S05]  /*3ab0*/  @!P4 LEA.HI.X R33, R4, R33, R6, 0x1, P5 ;  /* 0x000000210421c211 */ /* 0x000fca00028f0c06 */
[----:B------:R4:W3:Y:S01]  /*3ac0*/  @!P4 LDG.E.128 R24, desc[UR40][R32.64] ;  /* 0x000000282018c981 */ /* 0x0008e2000c1e1d00 */
[C---:B0-----:R-:W-:Y:S02]  /*3ad0*/  @!P3 LEA R34, P4, R5.reuse, R34, 0x1 ;  /* 0x000000220522b211 */ /* 0x041fe400078808ff */
[----:B------:R-:W-:Y:S02]  /*3ae0*/  CS2R R6, SRZ ;  /* 0x0000000000067805 */ /* 0x000fe4000001ff00 */
[----:B------:R-:W-:Y:S02]  /*3af0*/  @!P3 LEA.HI.X R35, R5, R35, R36, 0x1, P4 ;  /* 0x000000230523b211 */ /* 0x000fe400020f0c24 */
[----:B------:R-:W-:Y:S02]  /*3b00*/  CS2R R4, SRZ ;  /* 0x0000000000047805 */ /* 0x000fe4000001ff00 */
[----:B-1----:R-:W-:Y:S02]  /*3b10*/  @!P3 LEA R36, P4, R10, R106, 0x1 ;  /* 0x0000006a0a24b211 */ /* 0x002fe400078808ff */
[----:B--2---:R-:W-:-:S02]  /*3b20*/  CS2R R8, SRZ ;  /* 0x0000000000087805 */ /* 0x004fc4000001ff00 */
[----:B------:R-:W-:Y:S01]  /*3b30*/  @!P3 LEA.HI.X R37, R10, R107, R11, 0x1, P4 ;  /* 0x0000006b0a25b211 */ /* 0x000fe200020f0c0b */
[----:B------:R0:W2:Y:S01]  /*3b40*/  @!P3 LDG.E.128 R4, desc[UR40][R34.64] ;  /* 0x000000282204b981 */ /* 0x0000a2000c1e1d00 */
[----:B------:R-:W-:-:S06]  /*3b50*/  CS2R R10, SRZ ;  /* 0x00000000000a7805 */ /* 0x000fcc000001ff00 */
[----:B------:R-:W5:Y:S01]  /*3b60*/  @!P3 LDG.E.128 R8, desc[UR40][R36.64] ;  /* 0x000000282408b981 */ /* 0x000f62000c1e1d00 */
[----:B------:R-:W-:-:S06]  /*3b70*/  UISETP.NE.AND UP0, UPT, UR44, 0x3, UPT ;  /* 0x000000032c00788c */ /* 0x000fcc000bf05270 */
[----:B------:R-:W-:Y:S02]  /*3b80*/  PLOP3.LUT P3, PT, PT, PT, UP0, 0x80, 0x0 ;  /* 0x000000000000781c */ /* 0x000fe40003f6f008 */
[----:B------:R-:W-:Y:S01]  /*3b90*/  ISETP.GE.AND P4, PT, R16, R105, PT ;  /* 0x000000691000720c */ /* 0x000fe20003f86270 */
[----:B----4-:R-:W-:Y:S02]  /*3ba0*/  IMAD.MOV.U32 R32, RZ, RZ, R14 ;  /* 0x000000ffff207224 */ /* 0x010fe400078e000e */
[----:B------:R-:W-:-:S03]  /*3bb0*/  IMAD.MOV.U32 R33, RZ, RZ, R15 ;  /* 0x000000ffff217224 */ /* 0x000fc600078e000f */
[----:B------:R-:W-:Y:S02]  /*3bc0*/  PRMT R128, R32, 0x7610, R128 ;  /* 0x0000761020807816 */ /* 0x000fe40000000080 */
[----:B------:R-:W-:Y:S01]  /*3bd0*/  PRMT R135, R33, 0x7610, R135 ;  /* 0x0000761021877816 */ /* 0x000fe20000000087 */
[----:B------:R-:W-:Y:S02]  /*3be0*/  IMAD.MOV.U32 R90, RZ, RZ, R13 ;  /* 0x000000ffff5a7224 */ /* 0x000fe400078e000d */
[----:B---3--:R-:W-:Y:S02]  /*3bf0*/  IMAD.MOV.U32 R32, RZ, RZ, R26 ;  /* 0x000000ffff207224 */ /* 0x008fe400078e001a */
[----:B------:R-:W-:Y:S02]  /*3c00*/  IMAD.MOV.U32 R33, RZ, RZ, R27 ;  /* 0x000000ffff217224 */ /* 0x000fe400078e001b */
[----:B0-----:R-:W-:Y:S02]  /*3c10*/  IMAD.MOV.U32 R34, RZ, RZ, R24 ;  /* 0x000000ffff227224 */ /* 0x001fe400078e0018 */
[----:B------:R-:W-:Y:S01]  /*3c20*/  IMAD.MOV.U32 R35, RZ, RZ, R25 ;  /* 0x000000ffff237224 */ /* 0x000fe200078e0019 */
[----:B------:R-:W-:-:S02]  /*3c30*/  PRMT R136, R32, 0x7610, R136 ;  /* 0x0000761020887816 */ /* 0x000fc40000000088 */
[----:B------:R-:W-:Y:S02]  /*3c40*/  PRMT R114, R114, 0x5410, R33 ;  /* 0x0000541072727816 */ /* 0x000fe40000000021 */
[----:B------:R-:W-:Y:S01]  /*3c50*/  PRMT R115, R115, 0x5410, R34 ;  /* 0x0000541073737816 */ /* 0x000fe20000000022 */
[----:B--2---:R-:W-:Y:S01]  /*3c60*/  IMAD.MOV.U32 R32, RZ, RZ, R6 ;  /* 0x000000ffff207224 */ /* 0x004fe200078e0006 */
[----:B------:R-:W-:Y:S01]  /*3c70*/  PRMT R137, R35, 0x7610, R137 ;  /* 0x0000761023897816 */ /* 0x000fe20000000089 */
[----:B------:R-:W-:Y:S01]  /*3c80*/  IMAD.MOV.U32 R33, RZ, RZ, R7 ;  /* 0x000000ffff217224 */ /* 0x000fe200078e0007 */
[----:B------:R-:W-:Y:S01]  /*3c90*/  PRMT R112, R112, 0x5410, R90 ;  /* 0x0000541070707816 */ /* 0x000fe2000000005a */
[----:B------:R-:W-:Y:S02]  /*3ca0*/  IMAD.MOV.U32 R34, RZ, RZ, R4 ;  /* 0x000000ffff227224 */ /* 0x000fe400078e0004 */
[----:B------:R-:W-:Y:S01]  /*3cb0*/  IMAD.MOV.U32 R35, RZ, RZ, R5 ;  /* 0x000000ffff237224 */ /* 0x000fe200078e0005 */
[----:B------:R-:W-:Y:S01]  /*3cc0*/  PRMT R112, R32, 0x7610, R112 ;  /* 0x0000761020707816 */ /* 0x000fe20000000070 */
[----:B------:R-:W-:Y:S01]  /*3cd0*/  IMAD.MOV.U32 R39, RZ, RZ, R12 ;  /* 0x000000ffff277224 */ /* 0x000fe200078e000c */
[----:B------:R-:W-:Y:S01]  /*3ce0*/  PRMT R114, R33, 0x7610, R114 ;  /* 0x0000761021727816 */ /* 0x000fe20000000072 */
[----:B-----5:R-:W-:Y:S01]  /*3cf0*/  IMAD.MOV.U32 R32, RZ, RZ, R10 ;  /* 0x000000ffff207224 */ /* 0x020fe200078e000a */
[----:B------:R-:W-:Y:S01]  /*3d00*/  PRMT R115, R34, 0x7610, R115 ;  /* 0x0000761022737816 */ /* 0x000fe20000000073 */
[----:B------:R-:W-:Y:S01]  /*3d10*/  IMAD.MOV.U32 R33, RZ, RZ, R11 ;  /* 0x000000ffff217224 */ /* 0x000fe200078e000b */
[----:B------:R-:W-:Y:S01]  /*3d20*/  PRMT R116, R35, 0x7610, R116 ;  /* 0x0000761023747816 */ /* 0x000fe20000000074 */
[----:B------:R-:W-:-:S02]  /*3d30*/  IMAD.MOV.U32 R34, RZ, RZ, R8 ;  /* 0x000000ffff227224 */ /* 0x000fc400078e0008 */
[----:B------:R-:W-:Y:S01]  /*3d40*/  IMAD.MOV.U32 R35, RZ, RZ, R9 ;  /* 0x000000ffff237224 */ /* 0x000fe200078e0009 */
[----:B------:R-:W-:Y:S02]  /*3d50*/  PRMT R132, R39, 0x7610, R132 ;  /* 0x0000761027847816 */ /* 0x000fe40000000084 */
[----:B------:R-:W-:Y:S02]  /*3d60*/  PRMT R117, R32, 0x7610, R117 ;  /* 0x0000761020757816 */ /* 0x000fe40000000075 */
[----:B------:R-:W-:Y:S02]  /*3d70*/  PRMT R118, R33, 0x7610, R118 ;  /* 0x0000761021767816 */ /* 0x000fe40000000076 */
[----:B------:R-:W-:Y:S02]  /*3d80*/  PRMT R119, R34, 0x7610, R119 ;  /* 0x0000761022777816 */ /* 0x000fe40000000077 */
[----:B------:R-:W-:Y:S01]  /*3d90*/  PRMT R120, R35, 0x7610, R120 ;  /* 0x0000761023787816 */ /* 0x000fe20000000078 */
[----:B------:R-:W-:Y:S06]  /*3da0*/  @!P3 BRA `(.L_x_463) ;  /* 0x000000000004b947 */ /* 0x000fec0003800000 */
[----:B------:R-:W-:Y:S01]  /*3db0*/  BPT.TRAP 0x1 ;  /* 0x000000040000795c */ /* 0x000fe20000300000 */
.L_x_463:
[----:B------:R-:W-:Y:S01]  /*3dc0*/  IMAD R90, R2, 0x8, R18 ;  /* 0x00000008025a7824 */ /* 0x000fe200078e0212 */
[----:B------:R-:W-:Y:S01]  /*3dd0*/  SHF.L.U32 R101, R23, 0x1f, RZ ;  /* 0x0000001f17657819 */ /* 0x000fe200000006ff */
[----:B------:R-:W0:Y:S01]  /*3de0*/  LDC R105, c[0x0][0x2e4] ;  /* 0x0000b900ff697b82 */ /* 0x000e220000000800 */
[----:B------:R-:W-:Y:S01]  /*3df0*/  BSSY B1, `(.L_x_464) ;  /* 0x0000006000017945 */ /* 0x000fe20003800000 */
[----:B------:R-:W-:Y:S01]  /*3e00*/  IMAD.MOV.U32 R109, RZ, RZ, R38 ;  /* 0x000000ffff6d7224 */ /* 0x000fe200078e0026 */
[----:B------:R-:W1:Y:S05]  /*3e10*/  SYNCS.PHASECHK.TRANS64.TRYWAIT P5, [R90+URZ+0x22890], R101 ;  /* 0x022890655a0075a7 */ /* 0x000e6a00080a017f */
[----:B------:R-:W2:Y:S01]  /*3e20*/  LDC.64 R106, c[0x0][0x2f0] ;  /* 0x0000bc00ff6a7b82 */ /* 0x000ea20000000a00 */
[----:B0-----:R-:W-:Y:S01]  /*3e30*/  IMAD.IADD R113, R105, 0x1, -R78 ;  /* 0x0000000169717824 */ /* 0x001fe200078e0a4e */
[----:B-1----:R-:W-:Y:S06]  /*3e40*/  @!P5 BRA `(.L_x_465) ;  /* 0x000001080004d947 */ /* 0x002fec0003800000 */
.L_x_664:
[----:B------:R-:W-:Y:S05]  /*3e50*/  BSYNC B1 ;  /* 0x0000000000017941 */ /* 0x000fea0003800000 */
.L_x_464:
[----:B------:R-:W-:Y:S01]  /*3e60*/  ISETP.GE.OR P5, PT, R19, R104, P1 ;  /* 0x000000681300720c */ /* 0x000fe20000fa6670 */
[----:B------:R-:W-:-:S12]  /*3e70*/  BSSY B1, `(.L_x_466) ;  /* 0x0000080000017945 */ /* 0x000fd80003800000 */
[----:B------:R-:W-:Y:S05]  /*3e80*/  @P5 BRA `(.L_x_467) ;  /* 0x0000000400f85947 */ /* 0x000fea0003800000 */
[-C--:B--2---:R-:W-:Y:S01]  /*3e90*/  IMAD R32, R218, R106.reuse, RZ ;  /* 0x0000006ada207224 */ /* 0x084fe200078e02ff */
[----:B------:R-:W-:Y:S01]  /*3ea0*/  BSSY B2, `(.L_x_468) ;  /* 0x0000070000027945 */ /* 0x000fe20003800000 */
[----:B------:R-:W-:-:S04]  /*3eb0*/  IMAD.WIDE.U32 R110, R19, R106, R108 ;  /* 0x0000006a136e7225 */ /* 0x000fc800078e006c */
[----:B------:R-:W-:Y:S01]  /*3ec0*/  IMAD R33, R19, R107, R32 ;  /* 0x0000006b13217224 */ /* 0x000fe200078e0220 */
[----:B------:R-:W-:Y:S02]  /*3ed0*/  SEL R32, R78, R113, !P0 ;  /* 0x000000714e207207 */ /* 0x000fe40004000000 */
[----:B------:R-:W-:Y:S01]  /*3ee0*/  IADD3 R121, P5, P6, R20, R110, R69 ;  /* 0x0000006e14797210 */ /* 0x000fe20007ebe045 */
[----:B------:R-:W-:Y:S01]  /*3ef0*/  IMAD.IADD R124, R33, 0x1, R111 ;  /* 0x00000001217c7824 */ /* 0x000fe200078e026f */
[----:B------:R-:W-:-:S04]  /*3f00*/  SHF.R.S32.HI R33, RZ, 0x1f, R32 ;  /* 0x0000001fff217819 */ /* 0x000fc80000011420 */
[----:B------:R-:W-:Y:S02]  /*3f10*/  LEA.HI R33, R33, R32, RZ, 0x4 ;  /* 0x0000002021217211 */ /* 0x000fe400078f20ff */
[----:B------:R-:W-:Y:S02]  /*3f20*/  IADD3.X R122, R97, R124, R64, P5, P6 ;  /* 0x0000007c617a7210 */ /* 0x000fe40002fec440 */
[----:B------:R-:W-:-:S05]  /*3f30*/  LEA.HI.SX32 R33, R33, R70, 0x1c ;  /* 0x0000004621217211 */ /* 0x000fca00078fe2ff */
[----:B------:R-:W-:-:S05]  /*3f40*/  IMAD.SHL.U32 R123, R33, 0x8, RZ ;  /* 0x00000008217b7824 */ /* 0x000fca00078e00ff */
[----:B------:R-:W-:-:S04]  /*3f50*/  LOP3.LUT R33, R87, 0x38, R123, 0xf8, !PT ;  /* 0x0000003857217812 */ /* 0x000fc800078ef87b */
[----:B------:R-:W-:Y:S01]  /*3f60*/  LOP3.LUT R32, R33, R82, RZ, 0x3c, !PT ;  /* 0x0000005221207212 */ /* 0x000fe200078e3cff */
[----:B------:R-:W-:-:S04]  /*3f70*/  IMAD R33, R2, 0x1800, R67 ;  /* 0x0000180002217824 */ /* 0x000fc800078e0243 */
[----:B------:R-:W-:Y:S02]  /*3f80*/  IMAD R35, R205, 0x200, R32 ;  /* 0x00000200cd237824 */ /* 0x000fe400078e0220 */
[----:B------:R-:W-:Y:S02]  /*3f90*/  IMAD R33, R33, 0x2, R18 ;  /* 0x0000000221217824 */ /* 0x000fe400078e0212 */
[----:B------:R-:W-:-:S04]  /*3fa0*/  IMAD R35, R2, 0x1800, R35 ;  /* 0x0000180002237824 */ /* 0x000fc800078e0223 */
[----:B------:R-:W-:Y:S02]  /*3fb0*/  IMAD R36, R35, 0x2, R18 ;  /* 0x0000000223247824 */ /* 0x000fe400078e0212 */
[----:B------:R-:W1:Y:S04]  /*3fc0*/  LDS.128 R32, [R33+0x1c400] ;  /* 0x01c4000021207984 */ /* 0x000e680000000c00 */
[----:B------:R-:W2:Y:S01]  /*3fd0*/  LDS.128 R36, [R36+0x1c400] ;  /* 0x01c4000024247984 */ /* 0x000ea20000000c00 */
[----:B------:R-:W-:Y:S05]  /*3fe0*/  @P4 BRA `(.L_x_469) ;  /* 0x00000004006c4947 */ /* 0x000fea0003800000 */
[----:B------:R-:W-:Y:S02]  /*3ff0*/  SHF.R.U32.HI R126, RZ, 0x10, R13 ;  /* 0x00000010ff7e7819 */ /* 0x000fe4000001160d */
[----:B------:R-:W-:Y:S02]  /*4000*/  SHF.R.U32.HI R131, RZ, 0x10, R25 ;  /* 0x00000010ff837819 */ /* 0x000fe40000011619 */
[----:B------:R-:W-:Y:S01]  /*4010*/  SHF.R.U64 R125, R12, 0x10, R13 ;  /* 0x000000100c7d7819 */ /* 0x000fe2000000120d */
[----:B-1----:R-:W-:Y:S01]  /*4020*/  IMAD.U32 R13, R33, 0x10000, RZ ;  /* 0x00010000210d7824 */ /* 0x002fe200078e00ff */
[----:B------:R-:W-:Y:S01]  /*4030*/  SHF.R.U64 R127, R14, 0x10, R15 ;  /* 0x000000100e7f7819 */ /* 0x000fe2000000120f */
[----:B------:R-:W-:Y:S01]  /*4040*/  IMAD.U32 R12, R32, 0x10000, RZ ;  /* 0x00010000200c7824 */ /* 0x000fe200078e00ff */
[----:B------:R-:W-:Y:S02]  /*4050*/  PRMT R126, R112, 0x5432, R126 ;  /* 0x00005432707e7816 */ /* 0x000fe4000000007e */
[----:B------:R-:W-:-:S02]  /*4060*/  PRMT R131, R137, 0x5410, R131 ;  /* 0x0000541089837816 */ /* 0x000fc40000000083 */
[--C-:B------:R-:W-:Y:S01]  /*4070*/  SHF.R.U64 R133, R26, 0x10, R27.reuse ;  /* 0x000000101a857819 */ /* 0x100fe2000000121b */
[----:B--2---:R-:W-:Y:S01]  /*4080*/  IMAD.U32 R26, R36, 0x10000, RZ ;  /* 0x00010000241a7824 */ /* 0x004fe200078e00ff */
[----:B------:R-:W-:Y:S01]  /*4090*/  SHF.R.U32.HI R134, RZ, 0x10, R27 ;  /* 0x00000010ff867819 */ /* 0x000fe2000001161b */
[----:B------:R-:W-:Y:S01]  /*40a0*/  IMAD.U32 R27, R37, 0x10000, RZ ;  /* 0x00010000251b7824 */ /* 0x000fe200078e00ff */
[----:B------:R-:W-:Y:S01]  /*40b0*/  PRMT R125, R132, 0x5410, R125 ;  /* 0x00005410847d7816 */ /* 0x000fe2000000007d */
[----:B------:R-:W-:Y:S01]  /*40c0*/  IMAD.U32 R132, R131, 0x10000, RZ ;  /* 0x0001000083847824 */ /* 0x000fe200078e00ff */
[----:B------:R-:W-:Y:S01]  /*40d0*/  PRMT R127, R128, 0x5410, R127 ;  /* 0x00005410807f7816 */ /* 0x000fe2000000007f */
[----:B------:R-:W-:Y:S01]  /*40e0*/  IMAD.U32 R128, R126, 0x10000, RZ ;  /* 0x000100007e807824 */ /* 0x000fe200078e00ff */
[----:B------:R-:W-:Y:S01]  /*40f0*/  SHF.R.U32.HI R129, RZ, 0x10, R15 ;  /* 0x00000010ff817819 */ /* 0x000fe2000001160f */
[----:B------:R-:W-:Y:S01]  /*4100*/  IMAD.U32 R15, R34, 0x10000, RZ ;  /* 0x00010000220f7824 */ /* 0x000fe200078e00ff */
[----:B------:R-:W-:Y:S01]  /*4110*/  LOP3.LUT R14, R33, 0xffff0000, RZ, 0xc0, !PT ;  /* 0xffff0000210e7812 */ /* 0x000fe200078ec0ff */
[----:B------:R-:W-:Y:S01]  /*4120*/  FMUL.FTZ R138, R27, R128 ;  /* 0x000000801b8a7220 */ /* 0x000fe20000410000 */
[----:B------:R-:W-:Y:S01]  /*4130*/  LOP3.LUT R33, R37, 0xffff0000, RZ, 0xc0, !PT ;  /* 0xffff000025217812 */ /* 0x000fe200078ec0ff */
[----:B------:R-:W-:Y:S01]  /*4140*/  IMAD.U32 R37, R39, 0x10000, RZ ;  /* 0x0001000027257824 */ /* 0x000fe200078e00ff */
[----:B------:R-:W-:Y:S01]  /*4150*/  PRMT R133, R136, 0x5410, R133 ;  /* 0x0000541088857816 */ /* 0x000fe20000000085 */
[-C--:B------:R-:W-:Y:S01]  /*4160*/  FMUL.FTZ R136, R27, R132.reuse ;  /* 0x000000841b887220 */ /* 0x080fe20000410000 */
[----:B------:R-:W-:Y:S01]  /*4170*/  LOP3.LUT R131, R131, 0xffff0000, RZ, 0xc0, !PT ;  /* 0xffff000083837812 */ /* 0x000fe200078ec0ff */
[----:B------:R-:W-:Y:S01]  /*4180*/  FFMA.FTZ R138, R13, R132, R138 ;  /* 0x000000840d8a7223 */ /* 0x000fe2000001008a */
[----:B------:R-:W-:Y:S01]  /*4190*/  PRMT R129, R135, 0x5410, R129 ;  /* 0x0000541087817816 */ /* 0x000fe20000000081 */
[----:B------:R-:W-:Y:S01]  /*41a0*/  FFMA.FTZ R136, R13, R128, -R136 ;  /* 0x000000800d887223 */ /* 0x000fe20000010888 */
[----:B------:R-:W-:Y:S01]  /*41b0*/  PRMT R134, R114, 0x5432, R134 ;  /* 0x0000543272867816 */ /* 0x000fe20000000086 */
[----:B------:R-:W-:Y:S01]  /*41c0*/  FMUL.FTZ R135, R33, R131 ;  /* 0x0000008321877220 */ /* 0x000fe20000410000 */
[----:B------:R-:W-:Y:S01]  /*41d0*/  LOP3.LUT R126, R126, 0xffff0000, RZ, 0xc0, !PT ;  /* 0xffff00007e7e7812 */ /* 0x000fe200078ec0ff */
[----:B------:R-:W-:Y:S01]  /*41e0*/  IMAD.U32 R13, R129, 0x10000, RZ ;  /* 0x00010000810d7824 */ /* 0x000fe200078e00ff */
[----:B------:R-:W-:Y:S01]  /*41f0*/  SHF.R.U64 R130, R24, 0x10, R25 ;  /* 0x0000001018827819 */ /* 0x000fe20000001219 */
[----:B------:R-:W-:Y:S01]  /*4200*/  IMAD.U32 R27, R134, 0x10000, RZ ;  /* 0x00010000861b7824 */ /* 0x000fe200078e00ff */
[----:B------:R-:W-:Y:S01]  /*4210*/  LOP3.LUT R39, R39, 0xffff0000, RZ, 0xc0, !PT ;  /* 0xffff000027277812 */ /* 0x000fe200078ec0ff */
[-C--:B------:R-:W-:Y:S01]  /*4220*/  FMUL.FTZ R33, R33, R126.reuse ;  /* 0x0000007e21217220 */ /* 0x080fe20000410000 */
[----:B------:R-:W-:Y:S01]  /*4230*/  FFMA.FTZ R135, R14, R126, -R135 ;  /* 0x0000007e0e877223 */ /* 0x000fe20000010887 */
[----:B------:R-:W-:Y:S01]  /*4240*/  IMAD.U32 R24, R35, 0x10000, RZ ;  /* 0x0001000023187824 */ /* 0x000fe200078e00ff */
[----:B------:R-:W-:Y:S01]  /*4250*/  PRMT R130, R115, 0x5432, R130 ;  /* 0x0000543273827816 */ /* 0x000fe20000000082 */
[C---:B------:R-:W-:Y:S01]  /*4260*/  FMUL.FTZ R126, R37.reuse, R13 ;  /* 0x0000000d257e7220 */ /* 0x040fe20000410000 */
[----:B------:R-:W-:Y:S01]  /*4270*/  FMUL.FTZ R137, R37, R27 ;  /* 0x0000001b25897220 */ /* 0x000fe20000410000 */
[----:B------:R-:W-:Y:S01]  /*4280*/  LOP3.LUT R134, R134, 0xffff0000, RZ, 0xc0, !PT ;  /* 0xffff000086867812 */ /* 0x000fe200078ec0ff */
[----:B------:R-:W-:Y:S01]  /*4290*/  FFMA.FTZ R131, R14, R131, R33 ;  /* 0x000000830e837223 */ /* 0x000fe20000010021 */
[C---:B------:R-:W-:Y:S01]  /*42a0*/  FFMA.FTZ R126, R24.reuse, R27, R126 ;  /* 0x0000001b187e7223 */ /* 0x040fe2000001007e */
[----:B------:R-:W-:Y:S01]  /*42b0*/  FFMA.FTZ R137, R24, R13, -R137 ;  /* 0x0000000d18897223 */ /* 0x000fe20000010889 */
[----:B------:R-:W-:Y:S01]  /*42c0*/  LOP3.LUT R14, R129, 0xffff0000, RZ, 0xc0, !PT ;  /* 0xffff0000810e7812 */ /* 0x000fe200078ec0ff */
[----:B------:R-:W-:Y:S01]  /*42d0*/  IMAD.U32 R27, R130, 0x10000, RZ ;  /* 0x00010000821b7824 */ /* 0x000fe200078e00ff */
[----:B------:R-:W-:Y:S01]  /*42e0*/  LOP3.LUT R25, R35, 0xffff0000, RZ, 0xc0, !PT ;  /* 0xffff000023197812 */ /* 0x000fe200078ec0ff */
[----:B------:R-:W-:-:S02]  /*42f0*/  IMAD.U32 R13, R125, 0x10000, RZ ;  /* 0x000100007d0d7824 */ /* 0x000fc400078e00ff */
[C---:B------:R-:W-:Y:S01]  /*4300*/  FMUL.FTZ R24, R39.reuse, R134 ;  /* 0x0000008627187220 */ /* 0x040fe20000410000 */
[----:B------:R-:W-:Y:S01]  /*4310*/  FMUL.FTZ R37, R26, R27 ;  /* 0x0000001b1a257220 */ /* 0x000fe20000410000 */
[----:B------:R-:W-:Y:S01]  /*4320*/  LOP3.LUT R36, R36, 0xffff0000, RZ, 0xc0, !PT ;  /* 0xffff000024247812 */ /* 0x000fe200078ec0ff */
[-C--:B------:R-:W-:Y:S01]  /*4330*/  FMUL.FTZ R132, R39, R14.reuse ;  /* 0x0000000e27847220 */ /* 0x080fe20000410000 */
[----:B------:R-:W-:Y:S01]  /*4340*/  LOP3.LUT R33, R130, 0xffff0000, RZ, 0xc0, !PT ;  /* 0xffff000082217812 */ /* 0x000fe200078ec0ff */
[-C--:B------:R-:W-:Y:S01]  /*4350*/  FMUL.FTZ R26, R26, R13.reuse ;  /* 0x0000000d1a1a7220 */ /* 0x080fe20000410000 */
[----:B------:R-:W-:Y:S01]  /*4360*/  LOP3.LUT R125, R125, 0xffff0000, RZ, 0xc0, !PT ;  /* 0xffff00007d7d7812 */ /* 0x000fe200078ec0ff */
[C---:B------:R-:W-:Y:S01]  /*4370*/  FFMA.FTZ R128, R25.reuse, R14, -R24 ;  /* 0x0000000e19807223 */ /* 0x040fe20000010818 */
[----:B------:R-:W-:Y:S01]  /*4380*/  LOP3.LUT R32, R32, 0xffff0000, RZ, 0xc0, !PT ;  /* 0xffff000020207812 */ /* 0x000fe200078ec0ff */
[----:B------:R-:W-:Y:S02]  /*4390*/  IMAD.U32 R35, R38, 0x10000, RZ ;  /* 0x0001000026237824 */ /* 0x000fe400078e00ff */
[----:B------:R-:W-:Y:S01]  /*43a0*/  FFMA.FTZ R39, R25, R134, R132 ;  /* 0x0000008619277223 */ /* 0x000fe20000010084 */
[C---:B------:R-:W-:Y:S01]  /*43b0*/  FFMA.FTZ R37, R12.reuse, R13, -R37 ;  /* 0x0000000d0c257223 */ /* 0x040fe20000010825 */
[----:B------:R-:W-:Y:S01]  /*43c0*/  FFMA.FTZ R26, R12, R27, R26 ;  /* 0x0000001b0c1a7223 */ /* 0x000fe2000001001a */
[----:B------:R-:W-:Y:S01]  /*43d0*/  IMAD.U32 R14, R133, 0x10000, RZ ;  /* 0x00010000850e7824 */ /* 0x000fe200078e00ff */
[----:B------:R-:W-:Y:S01]  /*43e0*/  LOP3.LUT R38, R38, 0xffff0000, RZ, 0xc0, !PT ;  /* 0xffff000026267812 */ /* 0x000fe200078ec0ff */
[C---:B------:R-:W-:Y:S01]  /*43f0*/  FMUL.FTZ R25, R36.reuse, R33 ;  /* 0x0000002124197220 */ /* 0x040fe20000410000 */
[-C--:B------:R-:W-:Y:S01]  /*4400*/  FMUL.FTZ R13, R36, R125.reuse ;  /* 0x0000007d240d7220 */ /* 0x080fe20000410000 */
[----:B------:R-:W-:Y:S01]  /*4410*/  IMAD.U32 R12, R127, 0x10000, RZ ;  /* 0x000100007f0c7824 */ /* 0x000fe200078e00ff */
[----:B------:R-:W-:Y:S01]  /*4420*/  LOP3.LUT R133, R133, 0xffff0000, RZ, 0xc0, !PT ;  /* 0xffff000085857812 */ /* 0x000fe200078ec0ff */
[C---:B------:R-:W-:Y:S01]  /*4430*/  FFMA.FTZ R24, R32.reuse, R125, -R25 ;  /* 0x0000007d20187223 */ /* 0x040fe20000010819 */
[----:B------:R-:W-:Y:S01]  /*4440*/  LOP3.LUT R127, R127, 0xffff0000, RZ, 0xc0, !PT ;  /* 0xffff00007f7f7812 */ /* 0x000fe200078ec0ff */
[----:B------:R-:W-:Y:S01]  /*4450*/  FFMA.FTZ R13, R32, R33, R13 ;  /* 0x00000021200d7223 */ /* 0x000fe2000001000d */
[----:B------:R-:W-:Y:S01]  /*4460*/  LOP3.LUT R34, R34, 0xffff0000, RZ, 0xc0, !PT ;  /* 0xffff000022227812 */ /* 0x000fe200078ec0ff */
[C---:B------:R-:W-:Y:S01]  /*4470*/  FMUL.FTZ R32, R35.reuse, R14 ;  /* 0x0000000e23207220 */ /* 0x040fe20000410000 */
        /* <DEDUP_REMOVED lines=9> */
[----:B------:R-:W-:Y:S02]  /*4510*/  F2FP.BF16.F32.PACK_AB R24, R24, R37 ;  /* 0x000000251818723e */ /* 0x000fe400000010ff */
[----:B------:R-:W-:Y:S01]  /*4520*/  F2FP.BF16.F32.PACK_AB R34, R25, R32 ;  /* 0x000000201922723e */ /* 0x000fe200000010ff */
[----:B------:R-:W-:Y:S01]  /*4530*/  IMAD.MOV.U32 R37, RZ, RZ, R131 ;  /* 0x000000ffff257224 */ /* 0x000fe200078e0083 */
[----:B------:R-:W-:Y:S01]  /*4540*/  F2FP.BF16.F32.PACK_AB R38, R38, R35 ;  /* 0x000000232626723e */ /* 0x000fe200000010ff */
[----:B------:R-:W-:Y:S01]  /*4550*/  IMAD.MOV.U32 R32, RZ, RZ, R24 ;  /* 0x000000ffff207224 */ /* 0x000fe200078e0018 */
[----:B------:R-:W-:Y:S01]  /*4560*/  F2FP.BF16.F32.PACK_AB R33, R135, R136 ;  /* 0x000000888721723e */ /* 0x000fe200000010ff */
[----:B------:R-:W-:Y:S01]  /*4570*/  IMAD.MOV.U32 R35, RZ, RZ, R128 ;  /* 0x000000ffff237224 */ /* 0x000fe200078e0080 */
[----:B------:R-:W-:-:S02]  /*4580*/  F2FP.BF16.F32.PACK_AB R39, R39, R126 ;  /* 0x0000007e2727723e */ /* 0x000fc400000010ff */
[----:B------:R-:W-:-:S07]  /*4590*/  F2FP.BF16.F32.PACK_AB R36, R13, R26 ;  /* 0x0000001a0d24723e */ /* 0x000fce00000010ff */
.L_x_469:
[----:B------:R-:W-:Y:S05]  /*45a0*/  BSYNC B2 ;  /* 0x0000000000027941 */ /* 0x000fea0003800000 */
.L_x_468:
[----:B------:R-:W-:Y:S02]  /*45b0*/  ISETP.GE.AND P5, PT, R123, R105, PT ;  /* 0x000000697b00720c */ /* 0x000fe40003fa6270 */
[----:B------:R-:W-:-:S11]  /*45c0*/  P2R R13, PR, RZ, 0x1 ;  /* 0x00000001ff0d7803 */ /* 0x000fd60000000000 */
[--C-:B------:R-:W-:Y:S02]  /*45d0*/  @!P5 SHF.R.S32.HI R12, RZ, 0x1f, R123.reuse ;  /* 0x0000001fff0cd819 */ /* 0x100fe4000001147b */
[----:B------:R-:W-:-:S04]  /*45e0*/  @!P5 IADD3 R110, P0, P6, R20, R110, R123 ;  /* 0x0000006e146ed210 */ /* 0x000fc80007e1e07b */
[----:B------:R-:W-:Y:S02]  /*45f0*/  @!P5 IADD3.X R124, R97, R124, R12, P0, P6 ;  /* 0x0000007c617cd210 */ /* 0x000fe400007ec40c */
[-C--:B------:R-:W-:Y:S02]  /*4600*/  LEA R12, P6, R121, R102.reuse, 0x1 ;  /* 0x00000066790c7211 */ /* 0x080fe400078c08ff */
[----:B------:R-:W-:Y:S02]  /*4610*/  ISETP.NE.AND P0, PT, R13, RZ, PT ;  /* 0x000000ff0d00720c */ /* 0x000fe40003f05270 */
[----:B------:R-:W-:Y:S02]  /*4620*/  LEA.HI.X R13, R121, R103, R122, 0x1, P6 ;  /* 0x00000067790d7211 */ /* 0x000fe400030f0c7a */
[----:B------:R-:W-:-:S03]  /*4630*/  @!P5 LEA R14, P6, R110, R102, 0x1 ;  /* 0x000000666e0ed211 */ /* 0x000fc600078c08ff */
[----:B-1----:R1:W-:Y:S01]  /*4640*/  STG.E.128 desc[UR40][R12.64], R32 ;  /* 0x000000200c007986 */ /* 0x0023e2000c101d28 */
[----:B------:R-:W-:-:S05]  /*4650*/  @!P5 LEA.HI.X R15, R110, R103, R124, 0x1, P6 ;  /* 0x000000676e0fd211 */ /* 0x000fca00030f0c7c */
[----:B--2---:R1:W-:Y:S04]  /*4660*/  @!P5 STG.E.128 desc[UR40][R14.64], R36 ;  /* 0x000000240e00d986 */ /* 0x0043e8000c101d28 */
.L_x_467:
[----:B------:R-:W-:Y:S05]  /*4670*/  BSYNC B1 ;  /* 0x0000000000017941 */ /* 0x000fea0003800000 */
.L_x_466:
[----:B------:R-:W-:Y:S01]  /*4680*/  ISETP.GE.OR P5, PT, R211, R104, P1 ;  /* 0x00000068d300720c */ /* 0x000fe20000fa6670 */
[-C--:B-12---:R-:W-:Y:S02]  /*4690*/  IMAD R12, R81, R106.reuse, RZ ;  /* 0x0000006a510c7224 */ /* 0x086fe400078e02ff */
[----:B------:R-:W-:-:S04]  /*46a0*/  IMAD.WIDE.U32 R108, R211, R106, R108 ;  /* 0x0000006ad36c7225 */ /* 0x000fc800078e006c */
[----:B------:R-:W-:-:S06]  /*46b0*/  IMAD R107, R211, R107, R12 ;  /* 0x0000006bd36b7224 */ /* 0x000fcc00078e020c */
[----:B------:R-:W-:Y:S05]  /*46c0*/  @P5 BRA `(.L_x_456) ;  /* 0x0000000800545947 */ /* 0x000fea0003800000 */
[----:B------:R-:W-:Y:S01]  /*46d0*/  IMAD.IADD R34, R109, 0x1, R107 ;  /* 0x000000016d227824 */ /* 0x000fe200078e026b */
[----:B------:R-:W-:Y:S01]  /*46e0*/  IADD3 R12, P5, P6, R20, R108, R69 ;  /* 0x0000006c140c7210 */ /* 0x000fe20007ebe045 */
[----:B------:R-:W-:Y:S01]  /*46f0*/  BSSY B1, `(.L_x_470) ;  /* 0x000006e000017945 */ /* 0x000fe20003800000 */
[----:B------:R-:W-:Y:S02]  /*4700*/  SEL R113, R78, R113, !P0 ;  /* 0x000000714e717207 */ /* 0x000fe40004000000 */
[----:B------:R-:W-:Y:S02]  /*4710*/  IADD3.X R13, R97, R34, R64, P5, P6 ;  /* 0x00000022610d7210 */ /* 0x000fe40002fec440 */
[----:B------:R-:W-:-:S04]  /*4720*/  LEA R32, P5, R12, R102, 0x1 ;  /* 0x000000660c207211 */ /* 0x000fc800078a08ff */
[----:B------:R-:W-:Y:S02]  /*4730*/  LEA.HI.X R33, R12, R103, R13, 0x1, P5 ;  /* 0x000000670c217211 */ /* 0x000fe400028f0c0d */
[----:B------:R-:W-:-:S04]  /*4740*/  SHF.R.S32.HI R12, RZ, 0x1f, R113 ;  /* 0x0000001fff0c7819 */ /* 0x000fc80000011471 */
[----:B------:R-:W-:-:S04]  /*4750*/  LEA.HI R113, R12, R113, RZ, 0x4 ;  /* 0x000000710c717211 */ /* 0x000fc800078f20ff */
[----:B------:R-:W-:-:S05]  /*4760*/  LEA.HI.SX32 R35, R113, R70, 0x1c ;  /* 0x0000004671237211 */ /* 0x000fca00078fe2ff */
[----:B------:R-:W-:-:S05]  /*4770*/  IMAD.SHL.U32 R35, R35, 0x8, RZ ;  /* 0x0000000823237824 */ /* 0x000fca00078e00ff */
[----:B------:R-:W-:-:S04]  /*4780*/  LOP3.LUT R13, R204, 0x38, R35, 0xf8, !PT ;  /* 0x00000038cc0d7812 */ /* 0x000fc800078ef823 */
[----:B------:R-:W-:-:S05]  /*4790*/  LOP3.LUT R13, R13, R234, RZ, 0x3c, !PT ;  /* 0x000000ea0d0d7212 */ /* 0x000fca00078e3cff */
[----:B------:R-:W-:Y:S02]  /*47a0*/  IMAD.IADD R15, R206, 0x1, R13 ;  /* 0x00000001ce0f7824 */ /* 0x000fe400078e020d */
[C---:B------:R-:W-:Y:S02]  /*47b0*/  IMAD R13, R2.reuse, 0x1800, R65 ;  /* 0x00001800020d7824 */ /* 0x040fe400078e0241 */
[----:B------:R-:W-:Y:S02]  /*47c0*/  IMAD R15, R2, 0x1800, R15 ;  /* 0x00001800020f7824 */ /* 0x000fe400078e020f */
[--C-:B------:R-:W-:Y:S02]  /*47d0*/  IMAD R13, R13, 0x2, R18.reuse ;  /* 0x000000020d0d7824 */ /* 0x100fe400078e0212 */
[----:B------:R-:W-:-:S04]  /*47e0*/  IMAD R24, R15, 0x2, R18 ;  /* 0x000000020f187824 */ /* 0x000fc800078e0212 */
        /* <DEDUP_REMOVED lines=9> */
[----:B------:R-:W-:Y:S01]  /*4880*/  PRMT R116, R116, 0x5410, R113 ;  /* 0x0000541074747816 */ /* 0x000fe20000000071 */
[----:B------:R-:W-:Y:S01]  /*4890*/  IMAD.U32 R4, R12, 0x10000, RZ ;  /* 0x000100000c047824 */ /* 0x000fe200078e00ff */
        /* <DEDUP_REMOVED lines=9> */
[----:B------:R-:W-:Y:S02]  /*4930*/  SHF.R.U32.HI R107, RZ, 0x10, R7 ;  /* 0x00000010ff6b7819 */ /* 0x000fe40000011607 */
[----:B------:R-:W-:Y:S01]  /*4940*/  PRMT R117, R117, 0x5410, R106 ;  /* 0x0000541075757816 */ /* 0x000fe2000000006a */
[C---:B------:R-:W-:Y:S01]  /*4950*/  FMUL.FTZ R106, R11.reuse, R38 ;  /* 0x000000260b6a7220 */ /* 0x040fe20000410000 */
[----:B------:R-:W-:Y:S01]  /*4960*/  PRMT R114, R114, 0x5410, R107 ;  /* 0x0000541072727816 */ /* 0x000fe2000000006b */
[-C--:B------:R-:W-:Y:S01]  /*4970*/  FMUL.FTZ R110, R11, R36.reuse ;  /* 0x000000240b6e7220 */ /* 0x080fe20000410000 */
[----:B------:R-:W-:Y:S01]  /*4980*/  PRMT R118, R118, 0x5410, R37 ;  /* 0x0000541076767816 */ /* 0x000fe20000000025 */
[C---:B------:R-:W-:Y:S01]  /*4990*/  FFMA.FTZ R106, R5.reuse, R36, -R106 ;  /* 0x00000024056a7223 */ /* 0x040fe2000001086a */
[----:B------:R-:W-:Y:S01]  /*49a0*/  SHF.R.U64 R111, R6, 0x10, R7 ;  /* 0x00000010066f7819 */ /* 0x000fe20000001207 */
[----:B------:R-:W-:Y:S01]  /*49b0*/  FFMA.FTZ R110, R5, R38, R110 ;  /* 0x00000026056e7223 */ /* 0x000fe2000001006e */
[----:B------:R-:W-:Y:S01]  /*49c0*/  LOP3.LUT R6, R13, 0xffff0000, RZ, 0xc0, !PT ;  /* 0xffff00000d067812 */ /* 0x000fe200078ec0ff */
[----:B------:R-:W-:Y:S01]  /*49d0*/  IMAD.U32 R5, R114, 0x10000, RZ ;  /* 0x0001000072057824 */ /* 0x000fe200078e00ff */
[----:B------:R-:W-:Y:S01]  /*49e0*/  LOP3.LUT R13, R25, 0xffff0000, RZ, 0xc0, !PT ;  /* 0xffff0000190d7812 */ /* 0x000fe200078ec0ff */
[----:B------:R-:W-:Y:S01]  /*49f0*/  IMAD.U32 R25, R27, 0x10000, RZ ;  /* 0x000100001b197824 */ /* 0x000fe200078e00ff */
[----:B------:R-:W-:Y:S01]  /*4a00*/  LOP3.LUT R120, R120, 0xffff0000, RZ, 0xc0, !PT ;  /* 0xffff000078787812 */ /* 0x000fe200078ec0ff */
[----:B------:R-:W-:Y:S01]  /*4a10*/  IMAD.U32 R11, R118, 0x10000, RZ ;  /* 0x00010000760b7824 */ /* 0x000fe200078e00ff */
[----:B------:R-:W-:Y:S01]  /*4a20*/  LOP3.LUT R116, R116, 0xffff0000, RZ, 0xc0, !PT ;  /* 0xffff000074747812 */ /* 0x000fe200078ec0ff */
[----:B------:R-:W-:Y:S01]  /*4a30*/  FMUL.FTZ R36, R25, R5 ;  /* 0x0000000519247220 */ /* 0x000fe20000410000 */
[----:B------:R-:W-:Y:S01]  /*4a40*/  LOP3.LUT R27, R27, 0xffff0000, RZ, 0xc0, !PT ;  /* 0xffff00001b1b7812 */ /* 0x000fe200078ec0ff */
[-C--:B------:R-:W-:Y:S01]  /*4a50*/  FMUL.FTZ R39, R25, R11.reuse ;  /* 0x0000000b19277220 */ /* 0x080fe20000410000 */
[C---:B------:R-:W-:Y:S01]  /*4a60*/  FMUL.FTZ R37, R13.reuse, R120 ;  /* 0x000000780d257220 */ /* 0x040fe20000410000 */
[----:B------:R-:W-:Y:S01]  /*4a70*/  FMUL.FTZ R13, R13, R116 ;  /* 0x000000740d0d7220 */ /* 0x000fe20000410000 */
[----:B------:R-:W-:Y:S01]  /*4a80*/  LOP3.LUT R118, R118, 0xffff0000, RZ, 0xc0, !PT ;  /* 0xffff000076767812 */ /* 0x000fe200078ec0ff */
[C---:B------:R-:W-:Y:S01]  /*4a90*/  FFMA.FTZ R36, R8.reuse, R11, R36 ;  /* 0x0000000b08247223 */ /* 0x040fe20000010024 */
[----:B------:R-:W-:Y:S01]  /*4aa0*/  FFMA.FTZ R39, R8, R5, -R39 ;  /* 0x0000000508277223 */ /* 0x000fe20000010827 */
[----:B------:R-:W-:Y:S01]  /*4ab0*/  LOP3.LUT R114, R114, 0xffff0000, RZ, 0xc0, !PT ;  /* 0xffff000072727812 */ /* 0x000fe200078ec0ff */
[----:B------:R-:W-:Y:S01]  /*4ac0*/  IMAD.U32 R11, R119, 0x10000, RZ ;  /* 0x00010000770b7824 */ /* 0x000fe200078e00ff */
[----:B------:R-:W-:Y:S01]  /*4ad0*/  LOP3.LUT R9, R15, 0xffff0000, RZ, 0xc0, !PT ;  /* 0xffff00000f097812 */ /* 0x000fe200078ec0ff */
[----:B------:R-:W-:-:S02]  /*4ae0*/  IMAD.U32 R5, R115, 0x10000, RZ ;  /* 0x0001000073057824 */ /* 0x000fc400078e00ff */
[C---:B------:R-:W-:Y:S01]  /*4af0*/  FFMA.FTZ R37, R6.reuse, R116, -R37 ;  /* 0x0000007406257223 */ /* 0x040fe20000010825 */
[----:B------:R-:W-:Y:S01]  /*4b00*/  FFMA.FTZ R25, R6, R120, R13 ;  /* 0x0000007806197223 */ /* 0x000fe2000001000d */
[C---:B------:R-:W-:Y:S01]  /*4b10*/  FMUL.FTZ R6, R27.reuse, R118 ;  /* 0x000000761b067220 */ /* 0x040fe20000410000 */
[----:B------:R-:W-:Y:S01]  /*4b20*/  FMUL.FTZ R13, R10, R11 ;  /* 0x0000000b0a0d7220 */ /* 0x000fe20000410000 */
[----:B------:R-:W-:Y:S01]  /*4b30*/  LOP3.LUT R24, R24, 0xffff0000, RZ, 0xc0, !PT ;  /* 0xffff000018187812 */ /* 0x000fe200078ec0ff */
[-C--:B------:R-:W-:Y:S01]  /*4b40*/  FMUL.FTZ R8, R27, R114.reuse ;  /* 0x000000721b087220 */ /* 0x080fe20000410000 */
[----:B------:R-:W-:Y:S01]  /*4b50*/  LOP3.LUT R119, R119, 0xffff0000, RZ, 0xc0, !PT ;  /* 0xffff000077777812 */ /* 0x000fe200078ec0ff */
[----:B------:R-:W-:Y:S01]  /*4b60*/  FMUL.FTZ R10, R10, R5 ;  /* 0x000000050a0a7220 */ /* 0x000fe20000410000 */
[----:B------:R-:W-:Y:S01]  /*4b70*/  LOP3.LUT R115, R115, 0xffff0000, RZ, 0xc0, !PT ;  /* 0xffff000073737812 */ /* 0x000fe200078ec0ff */
[C---:B------:R-:W-:Y:S01]  /*4b80*/  FFMA.FTZ R114, R9.reuse, R114, -R6 ;  /* 0x0000007209727223 */ /* 0x040fe20000010806 */
[----:B------:R-:W-:Y:S01]  /*4b90*/  PRMT R112, R112, 0x5410, R111 ;  /* 0x0000541070707816 */ /* 0x000fe2000000006f */
[----:B------:R-:W-:Y:S01]  /*4ba0*/  IMAD.U32 R15, R26, 0x10000, RZ ;  /* 0x000100001a0f7824 */ /* 0x000fe200078e00ff */
[----:B------:R-:W-:Y:S01]  /*4bb0*/  LOP3.LUT R12, R12, 0xffff0000, RZ, 0xc0, !PT ;  /* 0xffff00000c0c7812 */ /* 0x000fe200078ec0ff */
[----:B------:R-:W-:Y:S01]  /*4bc0*/  FFMA.FTZ R27, R9, R118, R8 ;  /* 0x00000076091b7223 */ /* 0x000fe20000010008 */
[----:B------:R-:W-:Y:S01]  /*4bd0*/  FFMA.FTZ R10, R4, R11, R10 ;  /* 0x0000000b040a7223 */ /* 0x000fe2000001000a */
[C---:B------:R-:W-:Y:S01]  /*4be0*/  IMAD.U32 R6, R117.reuse, 0x10000, RZ ;  /* 0x0001000075067824 */ /* 0x040fe200078e00ff */
[----:B------:R-:W-:Y:S01]  /*4bf0*/  LOP3.LUT R26, R26, 0xffff0000, RZ, 0xc0, !PT ;  /* 0xffff00001a1a7812 */ /* 0x000fe200078ec0ff */
[----:B------:R-:W-:Y:S01]  /*4c00*/  FMUL.FTZ R9, R24, R119 ;  /* 0x0000007718097220 */ /* 0x000fe20000410000 */
[----:B------:R-:W-:Y:S01]  /*4c10*/  FFMA.FTZ R13, R4, R5, -R13 ;  /* 0x00000005040d7223 */ /* 0x000fe2000001080d */
[----:B------:R-:W-:Y:S01]  /*4c20*/  FMUL.FTZ R11, R24, R115 ;  /* 0x00000073180b7220 */ /* 0x000fe20000410000 */
[----:B------:R-:W-:Y:S01]  /*4c30*/  LOP3.LUT R117, R117, 0xffff0000, RZ, 0xc0, !PT ;  /* 0xffff000075757812 */ /* 0x000fe200078ec0ff */
[C---:B------:R-:W-:Y:S01]  /*4c40*/  IMAD.U32 R4, R112.reuse, 0x10000, RZ ;  /* 0x0001000070047824 */ /* 0x040fe200078e00ff */
[----:B------:R-:W-:Y:S01]  /*4c50*/  LOP3.LUT R5, R112, 0xffff0000, RZ, 0xc0, !PT ;  /* 0xffff000070057812 */ /* 0x000fe200078ec0ff */
[----:B------:R-:W-:-:S02]  /*4c60*/  IMAD.U32 R7, R14, 0x10000, RZ ;  /* 0x000100000e077824 */ /* 0x000fc400078e00ff */
[C---:B------:R-:W-:Y:S01]  /*4c70*/  FFMA.FTZ R8, R12.reuse, R115, -R9 ;  /* 0x000000730c087223 */ /* 0x040fe20000010809 */
        /* <DEDUP_REMOVED lines=15> */
[----:B------:R-:W-:Y:S02]  /*4d70*/  F2FP.BF16.F32.PACK_AB R14, R9, R12 ;  /* 0x0000000c090e723e */ /* 0x000fe400000010ff */
[----:B------:R-:W-:Y:S01]  /*4d80*/  F2FP.BF16.F32.PACK_AB R26, R26, R15 ;  /* 0x0000000f1a1a723e */ /* 0x000fe200000010ff */
[----:B------:R-:W-:Y:S01]  /*4d90*/  IMAD.MOV.U32 R12, RZ, RZ, R36 ;  /* 0x000000ffff0c7224 */ /* 0x000fe200078e0024 */
[----:B------:R-:W-:Y:S01]  /*4da0*/  F2FP.BF16.F32.PACK_AB R25, R25, R110 ;  /* 0x0000006e1919723e */ /* 0x000fe200000010ff */
[----:B------:R-:W-:Y:S01]  /*4db0*/  IMAD.MOV.U32 R15, RZ, RZ, R39 ;  /* 0x000000ffff0f7224 */ /* 0x000fe200078e0027 */
[----:B------:R-:W-:-:S07]  /*4dc0*/  F2FP.BF16.F32.PACK_AB R24, R11, R10 ;  /* 0x0000000a0b18723e */ /* 0x000fce00000010ff */
.L_x_471:
[----:B------:R-:W-:Y:S05]  /*4dd0*/  BSYNC B1 ;  /* 0x0000000000017941 */ /* 0x000fea0003800000 */
.L_x_470:
[----:B-1----:R4:W-:Y:S01]  /*4de0*/  STG.E.128 desc[UR40][R32.64], R12 ;  /* 0x0000000c20007986 */ /* 0x0029e2000c101d28 */
[----:B------:R-:W-:-:S13]  /*4df0*/  ISETP.GE.AND P4, PT, R35, R105, PT ;  /* 0x000000692300720c */ /* 0x000fda0003f86270 */
[----:B------:R-:W-:Y:S05]  /*4e00*/  @P4 BRA `(.L_x_456) ;  /* 0x0000000000844947 */ /* 0x000fea0003800000 */
[--C-:B------:R-:W-:Y:S02]  /*4e10*/  SHF.R.S32.HI R4, RZ, 0x1f, R35.reuse ;  /* 0x0000001fff047819 */ /* 0x100fe40000011423 */
[----:B------:R-:W-:-:S04]  /*4e20*/  IADD3 R35, P4, P5, R20, R108, R35 ;  /* 0x0000006c14237210 */ /* 0x000fc80007d9e023 */
[----:B------:R-:W-:Y:S02]  /*4e30*/  IADD3.X R34, R97, R34, R4, P4, P5 ;  /* 0x0000002261227210 */ /* 0x000fe400027ea404 */
[----:B------:R-:W-:-:S04]  /*4e40*/  LEA R102, P4, R35, R102, 0x1 ;  /* 0x0000006623667211 */ /* 0x000fc800078808ff */
[----:B------:R-:W-:-:S05]  /*4e50*/  LEA.HI.X R103, R35, R103, R34, 0x1, P4 ;  /* 0x0000006723677211 */ /* 0x000fca00020f0c22 */
[----:B--2---:R1:W-:Y:S01]  /*4e60*/  STG.E.128 desc[UR40][R102.64], R24 ;  /* 0x0000001866007986 */ /* 0x0043e2000c101d28 */
[----:B------:R-:W-:Y:S05]  /*4e70*/  BRA `(.L_x_456) ;  /* 0x0000000000687947 */ /* 0x000fea0003800000 */
.L_x_439:
[----:B------:R-:W-:-:S06]  /*4e80*/  UISETP.NE.AND UP0, UPT, UR44, 0x3, UPT ;  /* 0x000000032c00788c */ /* 0x000fcc000bf05270 */
[----:B------:R-:W-:-:S13]  /*4e90*/  PLOP3.LUT P3, PT, PT, PT, UP0, 0x80, 0x0 ;  /* 0x000000000000781c */ /* 0x000fda0003f6f008 */
[----:B------:R-:W-:Y:S05]  /*4ea0*/  @!P3 BRA `(.L_x_472) ;  /* 0x000000000004b947 */ /* 0x000fea0003800000 */
[----:B------:R-:W-:Y:S01]  /*4eb0*/  BPT.TRAP 0x1 ;  /* 0x000000040000795c */ /* 0x000fe20000300000 */
.L_x_472:
[----:B------:R-:W-:Y:S01]  /*4ec0*/  IMAD R90, R2, 0x8, R18 ;  /* 0x00000008025a7824 */ /* 0x000fe200078e0212 */
[----:B------:R-:W-:Y:S01]  /*4ed0*/  SHF.L.U32 R101, R23, 0x1f, RZ ;  /* 0x0000001f17657819 */ /* 0x000fe200000006ff */
[----:B------:R-:W-:Y:S01]  /*4ee0*/  IMAD R104, R59, -0x60, R62 ;  /* 0xffffffa03b687824 */ /* 0x000fe200078e023e */
[----:B------:R-:W-:Y:S02]  /*4ef0*/  BSSY B1, `(.L_x_473) ;  /* 0x0000004000017945 */ /* 0x000fe40003800000 */
[----:B------:R-:W0:Y:S02]  /*4f00*/  SYNCS.PHASECHK.TRANS64.TRYWAIT P4, [R90+URZ+0x22890], R101 ;  /* 0x022890655a0075a7 */ /* 0x000e24000808017f */
[----:B------:R-:W-:Y:S01]  /*4f10*/  VIMNMX R104, R104, 0x60, PT ;  /* 0x0000006068687848 */ /* 0x000fe20003fe0100 */
[----:B0-----:R-:W-:Y:S06]  /*4f20*/  @!P4 BRA `(.L_x_474) ;  /* 0x000000f400e0c947 */ /* 0x001fec0003800000 */
.L_x_665:
[----:B------:R-:W-:Y:S05]  /*4f30*/  BSYNC B1 ;  /* 0x0000000000017941 */ /* 0x000fea0003800000 */
.L_x_473:
[-C--:B------:R-:W-:Y:S01]  /*4f40*/  ISETP.GE.AND P5, PT, R19, R104.reuse, PT ;  /* 0x000000681300720c */ /* 0x080fe20003fa6270 */
[----:B------:R-:W-:Y:S01]  /*4f50*/  BSSY B1, `(.L_x_475) ;  /* 0x0000007000017945 */ /* 0x000fe20003800000 */
[----:B------:R-:W-:-:S11]  /*4f60*/  ISETP.GE.AND P4, PT, R211, R104, PT ;  /* 0x00000068d300720c */ /* 0x000fd60003f86270 */
[----:B------:R-:W-:Y:S05]  /*4f70*/  @P5 BRA `(.L_x_476) ;  /* 0x0000000000105947 */ /* 0x000fea0003800000 */
[----:B------:R-:W1:Y:S04]  /*4f80*/  @!P1 LDS.128 R4, [R107] ;  /* 0x000000006b049984 */ /* 0x000e680000000c00 */
[----:B------:R-:W2:Y:S04]  /*4f90*/  @!P2 LDS.128 R8, [R106] ;  /* 0x000000006a08a984 */ /* 0x000ea80000000c00 */
[----:B-1----:R1:W-:Y:S04]  /*4fa0*/  @!P1 STG.E.128 desc[UR40][R14.64], R4 ;  /* 0x000000040e009986 */ /* 0x0023e8000c101d28 */
[----:B--2---:R1:W-:Y:S02]  /*4fb0*/  @!P2 STG.E.128 desc[UR40][R14.64+0x40], R8 ;  /* 0x000040080e00a986 */ /* 0x0043e4000c101d28 */
.L_x_476:
[----:B------:R-:W-:Y:S05]  /*4fc0*/  BSYNC B1 ;  /* 0x0000000000017941 */ /* 0x000fea0003800000 */
.L_x_475:
[----:B------:R-:W-:Y:S05]  /*4fd0*/  @P4 BRA `(.L_x_456) ;  /* 0x0000000000104947 */ /* 0x000fea0003800000 */
[----:B-1----:R-:W1:Y:S04]  /*4fe0*/  @!P1 LDS.128 R4, [R107+0x2000] ;  /* 0x002000006b049984 */ /* 0x002e680000000c00 */
[----:B------:R-:W2:Y:S04]  /*4ff0*/  @!P2 LDS.128 R8, [R106+0x2000] ;  /* 0x002000006a08a984 */ /* 0x000ea80000000c00 */
[----:B-1----:R3:W-:Y:S04]  /*5000*/  @!P1 STG.E.128 desc[UR40][R12.64], R4 ;  /* 0x000000040c009986 */ /* 0x0027e8000c101d28 */
[----:B--2---:R3:W-:Y:S02]  /*5010*/  @!P2 STG.E.128 desc[UR40][R12.64+0x40], R8 ;  /* 0x000040080c00a986 */ /* 0x0047e4000c101d28 */
.L_x_456:
[----:B------:R-:W-:Y:S05]  /*5020*/  BSYNC B0 ;  /* 0x0000000000007941 */ /* 0x000fea0003800000 */
.L_x_438:
[----:B-123--:R-:W1:Y:S01]  /*5030*/  S2R R4, SR_TID.X ;  /* 0x0000000000047919 */ /* 0x00ee620000002100 */
[----:B------:R-:W-:Y:S01]  /*5040*/  @!PT LDS RZ, [RZ] ;  /* 0x00000000fffff984 */ /* 0x000fe20000000800 */
[----:B------:R-:W-:Y:S01]  /*5050*/  @!PT LDS RZ, [RZ] ;  /* 0x00000000fffff984 */ /* 0x000fe20000000800 */
[----:B------:R-:W-:Y:S01]  /*5060*/  @!PT LDS RZ, [RZ] ;  /* 0x00000000fffff984 */ /* 0x000fe20000000800 */
[----:B------:R-:W-:Y:S01]  /*5070*/  @!PT LDS RZ, [RZ] ;  /* 0x00000000fffff984 */ /* 0x000fe20000000800 */
[----:B------:R2:W-:Y:S06]  /*5080*/  MEMBAR.ALL.CTA ;  /* 0x0000000000007992 */ /* 0x0005ec0000008000 */
[----:B--2---:R-:W2:Y:S01]  /*5090*/  FENCE.VIEW.ASYNC.S ;  /* 0x00000000000073c6 */ /* 0x004ea20000000000 */
[----:B------:R-:W-:Y:S05]  /*50a0*/  WARPSYNC.ALL ;  /* 0x0000000000007948 */ /* 0x000fea0003800000 */
[----:B------:R-:W-:Y:S01]  /*50b0*/  BSSY B0, `(.L_x_477) ;  /* 0x0000009000007945 */ /* 0x000fe20003800000 */
[----:B-1----:R-:W-:Y:S01]  /*50c0*/  LOP3.LUT R4, R4, 0x7f, RZ, 0xc0, !PT ;  /* 0x0000007f04047812 */ /* 0x002fe200078ec0ff */
[----:B--2---:R1:W-:Y:S03]  /*50d0*/  BAR.SYNC.DEFER_BLOCKING R79, 0x80 ;  /* 0x0002004f0000751d */ /* 0x0043e60000010000 */
[----:B------:R-:W-:-:S13]  /*50e0*/  ISETP.NE.AND P4, PT, R4, RZ, PT ;  /* 0x000000ff0400720c */ /* 0x000fda0003f85270 */
[----:B------:R-:W-:-:S05]  /*50f0*/  @!P4 VIADD R4, R90, 0x228a0 ;  /* 0x000228a05a04c836 */ /* 0x000fca0000000000 */
[----:B------:R-:W-:-:S04]  /*5100*/  @!P4 PRMT R4, RZ, 0x654, R4 ;  /* 0x00000654ff04c816 */ /* 0x000fc80000000004 */
[----:B------:R1:W-:Y:S01]  /*5110*/  @!P4 SYNCS.ARRIVE.TRANS64.RED.A1T0 RZ, [R4+URZ], RZ ;  /* 0x000000ff04ffc9a7 */ /* 0x0003e2000810043f */
[----:B------:R-:W-:Y:S05]  /*5120*/  @!P3 BRA `(.L_x_478) ;  /* 0x000000000004b947 */ /* 0x000fea0003800000 */
[----:B------:R-:W-:Y:S01]  /*5130*/  BPT.TRAP 0x1 ;  /* 0x000000040000795c */ /* 0x000fe20000300000 */
.L_x_478:
[----:B------:R-:W-:Y:S05]  /*5140*/  BSYNC B0 ;  /* 0x0000000000007941 */ /* 0x000fea0003800000 */
.L_x_477:
[----:B------:R-:W2:Y:S01]  /*5150*/  SYNCS.PHASECHK.TRANS64.TRYWAIT P3, [R90+URZ+0x228b0], R101 ;  /* 0x0228b0655a0075a7 */ /* 0x000ea2000806017f */
[----:B------:R-:W-:Y:S01]  /*5160*/  ULDC UR45, c[0x0][0x310] ;  /* 0x0000c400002d7ab9 */ /* 0x000fe20000000800 */
[----:B------:R-:W-:Y:S01]  /*5170*/  ULDC.64 UR42, c[0x0][0x318] ;  /* 0x0000c600002a7ab9 */ /* 0x000fe20000000a00 */
[----:B------:R-:W-:Y:S01]  /*5180*/  ULDC.64 UR38, c[0x0][0x308] ;  /* 0x0000c20000267ab9 */ /* 0x000fe20000000a00 */
[----:B------:R-:W-:Y:S01]  /*5190*/  BSSY B0, `(.L_x_479) ;  /* 0x0000003000007945 */ /* 0x000fe20003800000 */
[----:B-1----:R-:W-:-:S03]  /*51a0*/  IMAD R4, R2, 0x6000, R77 ;  /* 0x0000600002047824 */ /* 0x002fc600078e024d */
[----:B--2---:R-:W-:Y:S05]  /*51b0*/  @!P3 BRA `(.L_x_480) ;  /* 0x000000f40050b947 */ /* 0x004fea0003800000 */
.L_x_666:
[----:B------:R-:W-:Y:S05]  /*51c0*/  BSYNC B0 ;  /* 0x0000000000007941 */ /* 0x000fea0003800000 */
.L_x_479:
[----:B------:R-:W-:Y:S01]  /*51d0*/  ISETP.GE.AND P3, PT, R19, R104, PT ;  /* 0x000000681300720c */ /* 0x000fe20003f66270 */
[----:B------:R-:W-:Y:S01]  /*51e0*/  IMAD.IADD R6, R80, 0x1, R4 ;  /* 0x0000000150067824 */ /* 0x000fe200078e0204 */
[----:B------:R-:W-:Y:S01]  /*51f0*/  BSSY B0, `(.L_x_481) ;  /* 0x0000025000007945 */ /* 0x000fe20003800000 */
[----:B------:R-:W-:Y:S02]  /*5200*/  IMAD R36, R4, 0x2, R61 ;  /* 0x0000000204247824 */ /* 0x000fe400078e023d */
[----:B----4-:R-:W-:-:S04]  /*5210*/  IMAD.WIDE R32, R59, 0x60, R56 ;  /* 0x000000603b207825 */ /* 0x010fc800078e0238 */
[----:B------:R-:W-:-:S04]  /*5220*/  IMAD R37, R6, 0x2, R61 ;  /* 0x0000000206257824 */ /* 0x000fc800078e023d */
[----:B------:R-:W-:Y:S05]  /*5230*/  @P3 BRA `(.L_x_482) ;  /* 0x0000000000803947 */ /* 0x000fea0003800000 */
[----:B------:R-:W-:Y:S02]  /*5240*/  IMAD R7, R33, UR42, RZ ;  /* 0x0000002a21077c24 */ /* 0x000fe4000f8e02ff */
[----:B------:R-:W-:Y:S02]  /*5250*/  IMAD.MOV.U32 R4, RZ, RZ, R40 ;  /* 0x000000ffff047224 */ /* 0x000fe400078e0028 */
[----:B------:R-:W-:Y:S02]  /*5260*/  IMAD.MOV.U32 R5, RZ, RZ, R63 ;  /* 0x000000ffff057224 */ /* 0x000fe400078e003f */
[C---:B------:R-:W-:Y:S02]  /*5270*/  IMAD R7, R32.reuse, UR43, R7 ;  /* 0x0000002b20077c24 */ /* 0x040fe4000f8e0207 */
[----:B------:R-:W-:-:S04]  /*5280*/  IMAD.WIDE.U32 R4, R32, UR42, R4 ;  /* 0x0000002a20047c25 */ /* 0x000fc8000f8e0004 */
[----:B------:R-:W-:Y:S01]  /*5290*/  IMAD.IADD R5, R5, 0x1, R7 ;  /* 0x0000000105057824 */ /* 0x000fe200078e0207 */
[----:B------:R-:W-:-:S04]  /*52a0*/  LEA R34, P3, R4, UR38, 0x1 ;  /* 0x0000002604227c11 */ /* 0x000fc8000f8608ff */
[----:B------:R-:W-:Y:S02]  /*52b0*/  LEA.HI.X R35, R4, UR39, R5, 0x1, P3 ;  /* 0x0000002704237c11 */ /* 0x000fe400098f0c05 */
[----:B------:R-:W-:-:S13]  /*52c0*/  ISETP.GE.AND P3, PT, R16, UR45, PT ;  /* 0x0000002d10007c0c */ /* 0x000fda000bf66270 */
[----:B------:R-:W2:Y:S04]  /*52d0*/  @!P3 LDS.128 R4, [R36] ;  /* 0x000000002404b984 */ /* 0x000ea80000000c00 */
[----:B--2---:R-:W-:Y:S01]  /*52e0*/  @!P3 STG.E.128 desc[UR40][R34.64], R4 ;  /* 0x000000042200b986 */ /* 0x004fe2000c101d28 */
[----:B------:R-:W-:-:S13]  /*52f0*/  ISETP.GE.AND P3, PT, R99, UR45, PT ;  /* 0x0000002d63007c0c */ /* 0x000fda000bf66270 */
[----:B------:R-:W2:Y:S04]  /*5300*/  @!P3 LDS.128 R8, [R37] ;  /* 0x000000002508b984 */ /* 0x000ea80000000c00 */
[----:B--2---:R-:W-:Y:S01]  /*5310*/  @!P3 STG.E.128 desc[UR40][R34.64+0x40], R8 ;  /* 0x000040082200b986 */ /* 0x004fe2000c101d28 */
[----:B------:R-:W-:-:S13]  /*5320*/  ISETP.GE.AND P3, PT, R98, UR45, PT ;  /* 0x0000002d62007c0c */ /* 0x000fda000bf66270 */
[----:B------:R-:W2:Y:S04]  /*5330*/  @!P3 LDS.128 R12, [R36+0x3000] ;  /* 0x00300000240cb984 */ /* 0x000ea80000000c00 */
        /* <DEDUP_REMOVED lines=10> */
[----:B------:R-:W-:-:S13]  /*53e0*/  ISETP.NE.AND P3, PT, R0, RZ, PT ;  /* 0x000000ff0000720c */ /* 0x000fda0003f65270 */
[----:B------:R-:W2:Y:S04]  /*53f0*/  @P3 LDS.128 R12, [R36+0x9000] ;  /* 0x00900000240c3984 */ /* 0x000ea80000000c00 */
[----:B--2---:R-:W-:Y:S01]  /*5400*/  @P3 STG.E.128 desc[UR40][R34.64+0x180], R12 ;  /* 0x0001800c22003986 */ /* 0x004fe2000c101d28 */
[----:B------:R-:W-:-:S13]  /*5410*/  ISETP.NE.AND P3, PT, R3, RZ, PT ;  /* 0x000000ff0300720c */ /* 0x000fda0003f65270 */
[----:B------:R-:W2:Y:S04]  /*5420*/  @P3 LDS.128 R24, [R37+0x9000] ;  /* 0x0090000025183984 */ /* 0x000ea80000000c00 */
[----:B--2---:R2:W-:Y:S02]  /*5430*/  @P3 STG.E.128 desc[UR40][R34.64+0x1c0], R24 ;  /* 0x0001c01822003986 */ /* 0x0045e4000c101d28 */
.L_x_482:
[----:B------:R-:W-:Y:S05]  /*5440*/  BSYNC B0 ;  /* 0x0000000000007941 */ /* 0x000fea0003800000 */
.L_x_481:
[----:B------:R-:W-:Y:S01]  /*5450*/  ISETP.GE.AND P3, PT, R211, R104, PT ;  /* 0x00000068d300720c */ /* 0x000fe20003f66270 */
[----:B------:R-:W-:-:S12]  /*5460*/  BSSY B0, `(.L_x_483) ;  /* 0x0000024000007945 */ /* 0x000fd80003800000 */
[----:B------:R-:W-:Y:S05]  /*5470*/  @P3 BRA `(.L_x_484) ;  /* 0x0000000000883947 */ /* 0x000fea0003800000 */
[----:B------:R-:W-:Y:S01]  /*5480*/  IADD3 R7, P3, R32, 0x40, RZ ;  /* 0x0000004020077810 */ /* 0x000fe20007f7e0ff */
[----:B------:R-:W-:Y:S02]  /*5490*/  IMAD.MOV.U32 R4, RZ, RZ, R40 ;  /* 0x000000ffff047224 */ /* 0x000fe400078e0028 */
[----:B------:R-:W-:Y:S02]  /*54a0*/  IMAD.MOV.U32 R5, RZ, RZ, R63 ;  /* 0x000000ffff057224 */ /* 0x000fe400078e003f */
[----:B------:R-:W-:Y:S02]  /*54b0*/  IMAD.X R32, RZ, RZ, R33, P3 ;  /* 0x000000ffff207224 */ /* 0x000fe400018e0621 */
[----:B------:R-:W-:-:S04]  /*54c0*/  IMAD.WIDE.U32 R4, R7, UR42, R4 ;  /* 0x0000002a07047c25 */ /* 0x000fc8000f8e0004 */
[----:B------:R-:W-:-:S04]  /*54d0*/  IMAD R32, R32, UR42, RZ ;  /* 0x0000002a20207c24 */ /* 0x000fc8000f8e02ff */
[----:B------:R-:W-:Y:S01]  /*54e0*/  IMAD R7, R7, UR43, R32 ;  /* 0x0000002b07077c24 */ /* 0x000fe2000f8e0220 */
[----:B------:R-:W-:-:S03]  /*54f0*/  LEA R32, P3, R4, UR38, 0x1 ;  /* 0x0000002604207c11 */ /* 0x000fc6000f8608ff */
[----:B------:R-:W-:-:S05]  /*5500*/  IMAD.IADD R5, R5, 0x1, R7 ;  /* 0x0000000105057824 */ /* 0x000fca00078e0207 */
[----:B------:R-:W-:Y:S02]  /*5510*/  LEA.HI.X R33, R4, UR39, R5, 0x1, P3 ;  /* 0x0000002704217c11 */ /* 0x000fe400098f0c05 */
[----:B------:R-:W-:-:S13]  /*5520*/  ISETP.GE.AND P3, PT, R16, UR45, PT ;  /* 0x0000002d10007c0c */ /* 0x000fda000bf66270 */
[----:B------:R-:W3:Y:S04]  /*5530*/  @!P3 LDS.128 R4, [R36+0x2000] ;  /* 0x002000002404b984 */ /* 0x000ee80000000c00 */
[----:B---3--:R-:W-:Y:S01]  /*5540*/  @!P3 STG.E.128 desc[UR40][R32.64], R4 ;  /* 0x000000042000b986 */ /* 0x008fe2000c101d28 */
[----:B------:R-:W-:-:S13]  /*5550*/  ISETP.GE.AND P3, PT, R98, UR45, PT ;  /* 0x0000002d62007c0c */ /* 0x000fda000bf66270 */
[----:B------:R-:W3:Y:S04]  /*5560*/  @!P3 LDS.128 R8, [R36+0x5000] ;  /* 0x005000002408b984 */ /* 0x000ee80000000c00 */
[----:B---3--:R-:W-:Y:S01]  /*5570*/  @!P3 STG.E.128 desc[UR40][R32.64+0x80], R8 ;  /* 0x000080082000b986 */ /* 0x008fe2000c101d28 */
[----:B------:R-:W-:-:S13]  /*5580*/  ISETP.GE.AND P3, PT, R94, UR45, PT ;  /* 0x0000002d5e007c0c */ /* 0x000fda000bf66270 */
[----:B------:R-:W3:Y:S04]  /*5590*/  @!P3 LDS.128 R12, [R36+0x8000] ;  /* 0x00800000240cb984 */ /* 0x000ee80000000c00 */
[----:B---3--:R-:W-:Y:S01]  /*55a0*/  @!P3 STG.E.128 desc[UR40][R32.64+0x100], R12 ;  /* 0x0001000c2000b986 */ /* 0x008fe2000c101d28 */
[----:B------:R-:W-:-:S13]  /*55b0*/  ISETP.NE.AND P3, PT, R0, RZ, PT ;  /* 0x000000ff0000720c */ /* 0x000fda0003f65270 */
[----:B--2---:R-:W2:Y:S04]  /*55c0*/  @P3 LDS.128 R24, [R36+0xb000] ;  /* 0x00b0000024183984 */ /* 0x004ea80000000c00 */
[----:B--2---:R-:W-:Y:S01]  /*55d0*/  @P3 STG.E.128 desc[UR40][R32.64+0x180], R24 ;  /* 0x0001801820003986 */ /* 0x004fe2000c101d28 */
        /* <DEDUP_REMOVED lines=11> */
[----:B--2---:R3:W-:Y:S02]  /*5690*/  @P3 STG.E.128 desc[UR40][R32.64+0x1c0], R24 ;  /* 0x0001c01820003986 */ /* 0x0047e4000c101d28 */
.L_x_484:
[----:B------:R-:W-:Y:S05]  /*56a0*/  BSYNC B0 ;  /* 0x0000000000007941 */ /* 0x000fea0003800000 */
.L_x_483:
[----:B------:R-:W-:Y:S01]  /*56b0*/  @!PT LDS RZ, [RZ] ;  /* 0x00000000fffff984 */ /* 0x000fe20000000800 */
[----:B------:R-:W-:Y:S01]  /*56c0*/  @!PT LDS RZ, [RZ] ;  /* 0x00000000fffff984 */ /* 0x000fe20000000800 */
[----:B------:R-:W-:Y:S01]  /*56d0*/  @!PT LDS RZ, [RZ] ;  /* 0x00000000fffff984 */ /* 0x000fe20000000800 */
[----:B------:R-:W-:Y:S01]  /*56e0*/  @!PT LDS RZ, [RZ] ;  /* 0x00000000fffff984 */ /* 0x000fe20000000800 */
[----:B------:R4:W-:Y:S06]  /*56f0*/  MEMBAR.ALL.CTA ;  /* 0x0000000000007992 */ /* 0x0009ec0000008000 */
[----:B----4-:R-:W4:Y:S02]  /*5700*/  FENCE.VIEW.ASYNC.S ;  /* 0x00000000000073c6 */ /* 0x010f240000000000 */
[----:B----4-:R4:W-:Y:S01]  /*5710*/  BAR.SYNC.DEFER_BLOCKING R79, 0x80 ;  /* 0x0002004f0000751d */ /* 0x0109e20000010000 */
[----:B------:R-:W-:Y:S01]  /*5720*/  ISETP.NE.AND P5, PT, R100, RZ, PT ;  /* 0x000000ff6400720c */ /* 0x000fe20003fa5270 */
[----:B------:R-:W-:-:S02]  /*5730*/  VIADD R2, R2, 0x1 ;  /* 0x0000000102027836 */ /* 0x000fc40000000000 */
[----:B01----:R-:W-:-:S03]  /*5740*/  @!P4 VIADD R90, R90, 0x228c0 ;  /* 0x000228c05a5ac836 */ /* 0x003fc60000000000 */
[C---:B------:R-:W-:Y:S02]  /*5750*/  ISETP.NE.AND P3, PT, R2.reuse, 0x2, PT ;  /* 0x000000020200780c */ /* 0x040fe40003f65270 */
[----:B------:R-:W-:Y:S02]  /*5760*/  @!P4 PRMT R90, RZ, 0x654, R90 ;  /* 0x00000654ff5ac816 */ /* 0x000fe4000000005a */
[----:B------:R-:W-:Y:S02]  /*5770*/  SEL R4, RZ, 0x1, P3 ;  /* 0x00000001ff047807 */ /* 0x000fe40001800000 */
[----:B------:R-:W-:Y:S02]  /*5780*/  SEL R2, R2, RZ, P3 ;  /* 0x000000ff02027207 */ /* 0x000fe40001800000 */
[----:B------:R-:W-:Y:S01]  /*5790*/  LOP3.LUT R23, R23, R4, RZ, 0x3c, !PT ;  /* 0x0000000417177212 */ /* 0x000fe200078e3cff */
[----:B------:R4:W-:Y:S01]  /*57a0*/  @!P4 SYNCS.ARRIVE.TRANS64.RED.A1T0 RZ, [R90+URZ], RZ ;  /* 0x000000ff5affc9a7 */ /* 0x0009e2000810043f */
[----:B------:R-:W-:Y:S05]  /*57b0*/  @P5 BRA `(.L_x_485) ;  /* 0xffffffc800b45947 */ /* 0x000fea000383ffff */
[----:B------:R-:W0:Y:S01]  /*57c0*/  S2R R5, SR_TID.X ;  /* 0x0000000000057919 */ /* 0x000e220000002100 */
[----:B------:R-:W-:Y:S02]  /*57d0*/  PLOP3.LUT P0, PT, PT, PT, PT, 0x8, 0x0 ;  /* 0x000000000000781c */ /* 0x000fe40003f0e170 */
[----:B0-----:R-:W-:-:S04]  /*57e0*/  SHF.R.U32.HI R5, RZ, 0x7, R5 ;  /* 0x00000007ff057819 */ /* 0x001fc80000011605 */
[----:B------:R-:W-:-:S13]  /*57f0*/  ISETP.NE.AND P5, PT, R5, 0x1, PT ;  /* 0x000000010500780c */ /* 0x000fda0003fa5270 */
[----:B------:R-:W-:Y:S06]  /*5800*/  @!P5 BAR.ARV 0x9, 0x100 ;  /* 0x024400000000db1d */ /* 0x000fec0000002000 */
.L_x_433:
[----:B------:R-:W-:Y:S02]  /*5810*/  ISETP.GE.AND P2, PT, R176, 0x1, PT ;  /* 0x00000001b000780c */ /* 0x000fe40003f46270 */
[----:B------:R-:W-:Y:S02]  /*5820*/  CS2R R4, SRZ ;  /* 0x0000000000047805 */ /* 0x000fe4000001ff00 */
[----:B------:R-:W-:Y:S02]  /*5830*/  PLOP3.LUT P1, PT, PT, PT, PT, 0x80, 0x0 ;  /* 0x000000000000781c */ /* 0x000fe40003f2f070 */
[----:B------:R-:W-:Y:S01]  /*5840*/  CS2R R6, SRZ ;  /* 0x0000000000067805 */ /* 0x000fe2000001ff00 */
[----:B------:R-:W-:Y:S01]  /*5850*/  IMAD.MOV.U32 R0, RZ, RZ, RZ ;  /* 0x000000ffff007224 */ /* 0x000fe200078e00ff */
[----:B------:R-:W-:Y:S01]  /*5860*/  CS2R R148, SRZ ;  /* 0x0000000000947805 */ /* 0x000fe2000001ff00 */
[----:B------:R-:W-:Y:S01]  /*5870*/  IMAD.MOV.U32 R150, RZ, RZ, RZ ;  /* 0x000000ffff967224 */ /* 0x000fe200078e00ff */
        /* <DEDUP_REMOVED lines=38> */
[----:B----4-:R-:W-:Y:S02]  /*5ae0*/  CS2R R78, SRZ ;  /* 0x00000000004e7805 */ /* 0x010fe4000001ff00 */
[----:B------:R-:W-:Y:S02]  /*5af0*/  CS2R R76, SRZ ;  /* 0x00000000004c7805 */ /* 0x000fe4000001ff00 */
[----:B------:R-:W-:Y:S02]  /*5b00*/  CS2R R74, SRZ ;  /* 0x00000000004a7805 */ /* 0x000fe4000001ff00 */
[----:B------:R-:W-:Y:S02]  /*5b10*/  CS2R R72, SRZ ;  /* 0x0000000000487805 */ /* 0x000fe4000001ff00 */
[----:B------:R-:W-:Y:S02]  /*5b20*/  CS2R R66, SRZ ;  /* 0x0000000000427805 */ /* 0x000fe4000001ff00 */
        /* <DEDUP_REMOVED lines=13> */
[----:B--2---:R-:W-:Y:S02]  /*5c00*/  CS2R R34, SRZ ;  /* 0x0000000000227805 */ /* 0x004fe4000001ff00 */
[----:B------:R-:W-:-:S02]  /*5c10*/  CS2R R36, SRZ ;  /* 0x0000000000247805 */ /* 0x000fc4000001ff00 */
[----:B---3--:R-:W-:Y:S02]  /*5c20*/  CS2R R32, SRZ ;  /* 0x0000000000207805 */ /* 0x008fe4000001ff00 */
[----:B------:R-:W-:Y:S02]  /*5c30*/  CS2R R26, SRZ ;  /* 0x00000000001a7805 */ /* 0x000fe4000001ff00 */
[----:B------:R-:W-:Y:S01]  /*5c40*/  CS2R R28, SRZ ;  /* 0x00000000001c7805 */ /* 0x000fe2000001ff00 */
[----:B------:R-:W-:Y:S06]  /*5c50*/  @P0 BRA `(.L_x_486) ;  /* 0x00000000000c0947 */ /* 0x000fec0003800000 */
[----:B------:R-:W0:Y:S01]  /*5c60*/  FENCE.VIEW.ASYNC.G ;  /* 0x00000000000073c6 */ /* 0x000e220000000100 */
[----:B------:R-:W-:Y:S05]  /*5c70*/  WARPSYNC.ALL ;  /* 0x0000000000007948 */ /* 0x000fea0003800000 */
[----:B0-----:R-:W-:Y:S06]  /*5c80*/  BAR.ARV 0xc, 0x120 ;  /* 0x0304800000007b1d */ /* 0x001fec0000002000 */
.L_x_486:
[----:B------:R-:W-:Y:S01]  /*5c90*/  CS2R R24, SRZ ;  /* 0x0000000000187805 */ /* 0x000fe2000001ff00 */
[----:B------:R-:W-:Y:S06]  /*5ca0*/  @!P2 BRA `(.L_x_487) ;  /* 0x000000680078a947 */ /* 0x000fec0003800000 */
[----:B------:R-:W-:-:S03]  /*5cb0*/  UMOV UR4, 0xffffffff ;  /* 0xffffffff00047882 */ /* 0x000fc60000000000 */
[----:B------:R-:W-:Y:S05]  /*5cc0*/  BRA.DIV UR4, `(.L_x_488) ;  /* 0x000000ea04a07947 */ /* 0x000fea000b800000 */
[----:B------:R0:W1:Y:S02]  /*5cd0*/  SHFL.IDX PT, R14, R230, RZ, 0x1f ;  /* 0x00001fffe60e7589 */ /* 0x00006400000e0000 */
.L_x_669:
[----:B-1----:R-:W-:Y:S01]  /*5ce0*/  LEA.HI R0, R14, R14, RZ, 0x1 ;  /* 0x0000000e0e007211 */ /* 0x002fe200078f08ff */
[----:B------:R-:W-:Y:S01]  /*5cf0*/  VIADD R24, R18, 0x18400 ;  /* 0x0001840012187836 */ /* 0x000fe20000000000 */
[----:B------:R-:W-:Y:S02]  /*5d00*/  BSSY B6, `(.L_x_489) ;  /* 0x0000018000067945 */ /* 0x000fe40003800000 */
[----:B------:R-:W-:Y:S02]  /*5d10*/  LOP3.LUT R3, R0, 0x1e, RZ, 0xc0, !PT ;  /* 0x0000001e00037812 */ /* 0x000fe400078ec0ff */
[----:B------:R-:W-:-:S03]  /*5d20*/  LOP3.LUT P0, RZ, R24, 0x1bf, RZ, 0xc0, !PT ;  /* 0x000001bf18ff7812 */ /* 0x000fc6000780c0ff */
[----:B------:R-:W-:-:S04]  /*5d30*/  IMAD.IADD R3, R14, 0x1, -R3 ;  /* 0x000000010e037824 */ /* 0x000fc800078e0a03 */
[----:B------:R-:W-:-:S05]  /*5d40*/  IMAD R3, R3, 0x2000, R24 ;  /* 0x0000200003037824 */ /* 0x000fca00078e0218 */
[----:B------:R-:W-:-:S04]  /*5d50*/  SHF.R.U32.HI R3, RZ, 0x4, R3 ;  /* 0x00000004ff037819 */ /* 0x000fc80000011603 */
[----:B------:R-:W-:Y:S01]  /*5d60*/  LOP3.LUT R28, R3, 0x3fff, RZ, 0xc0, !PT ;  /* 0x00003fff031c7812 */ /* 0x000fe200078ec0ff */
[----:B------:R-:W-:Y:S06]  /*5d70*/  @!P0 BRA `(.L_x_490) ;  /* 0x0000000000408947 */ /* 0x000fec0003800000 */
[----:B------:R-:W-:Y:S01]  /*5d80*/  MOV R0, 0x0 ;  /* 0x0000000000007802 */ /* 0x000fe20000000f00 */
[----:B------:R-:W-:Y:S01]  /*5d90*/  ULDC.64 UR4, c[0x4][0x90] ;  /* 0x0100240000047ab9 */ /* 0x000fe20000000a00 */
[----:B------:R-:W-:Y:S01]  /*5da0*/  ULDC.64 UR6, c[0x4][0x98] ;  /* 0x0100260000067ab9 */ /* 0x000fe20000000a00 */
[----:B------:R-:W-:Y:S01]  /*5db0*/  IMAD.U32 R4, RZ, RZ, UR4 ;  /* 0x00000004ff047e24 */ /* 0x000fe2000f8e00ff */
[----:B------:R1:W2:Y:S01]  /*5dc0*/  LDC.64 R14, c[0x4][R0] ;  /* 0x01000000000e7b82 */ /* 0x0002a20000000a00 */
        /* <DEDUP_REMOVED lines=10> */
[----:B0-2--5:R-:W-:Y:S05]  /*5e70*/  CALL.ABS.NOINC R14 ;  /* 0x000000000e007343 */ /* 0x025fea0003c00000 */
.L_x_490:
[----:B------:R-:W-:Y:S05]  /*5e80*/  BSYNC B6 ;  /* 0x0000000000067941 */ /* 0x000fea0003800000 */
.L_x_489:
[----:B------:R-:W-:Y:S02]  /*5e90*/  ULDC UR4, c[0x0][0x3d4] ;  /* 0x0000f50000047ab9 */ /* 0x000fe40000000800 */
[----:B------:R-:W-:-:S13]  /*5ea0*/  ISETP.LT.AND P0, PT, RZ, UR4, PT ;  /* 0x00000004ff007c0c */ /* 0x000fda000bf01270 */
[----:B------:R-:W-:Y:S05]  /*5eb0*/  @P0 BRA `(.L_x_491) ;  /* 0x00000000003c0947 */ /* 0x000fea0003800000 */
[----:B------:R-:W-:-:S04]  /*5ec0*/  LEA.HI R0, R212, R212, RZ, 0x1 ;  /* 0x000000d4d4007211 */ /* 0x000fc800078f08ff */
[----:B------:R-:W-:-:S05]  /*5ed0*/  LOP3.LUT R3, R0, 0xfffffffe, RZ, 0xc0, !PT ;  /* 0xfffffffe00037812 */ /* 0x000fca00078ec0ff */
[----:B------:R-:W-:-:S05]  /*5ee0*/  IMAD.IADD R3, R212, 0x1, -R3 ;  /* 0x00000001d4037824 */ /* 0x000fca00078e0a03 */
[----:B------:R-:W-:-:S04]  /*5ef0*/  SHF.L.U32 R3, R3, 0x1f, RZ ;  /* 0x0000001f03037819 */ /* 0x000fc800000006ff */
[----:B------:R1:W2:Y:S03]  /*5f00*/  SYNCS.PHASECHK.TRANS64.TRYWAIT P0, [R18+URZ+0x22800], R3 ;  /* 0x02280003120075a7 */ /* 0x0002a6000800017f */
[----:B--2---:R-:W-:Y:S05]  /*5f10*/  @!P0 NANOSLEEP.SYNCS 0x989680 ;  /* 0x009896800000895d */ /* 0x004fea0003900000 */
[----:B------:R-:W2:Y:S01]  /*5f20*/  @!P0 SYNCS.PHASECHK.TRANS64 P0, [R18+URZ+0x22800], R3 ;  /* 0x02280003120085a7 */ /* 0x000ea2000800007f */
[----:B------:R-:W-:Y:S04]  /*5f30*/  BSSY B0, `(.L_x_492) ;  /* 0x0000006000007945 */ /* 0x000fe80003800000 */
[----:B--2---:R-:W-:Y:S05]  /*5f40*/  @P0 BRA `(.L_x_493) ;  /* 0x0000000000100947 */ /* 0x004fea0003800000 */
.L_x_494:
[----:B--2---:R2:W3:Y:S02]  /*5f50*/  SYNCS.PHASECHK.TRANS64.TRYWAIT P0, [R18+URZ+0x22800], R3 ;  /* 0x02280003120075a7 */ /* 0x0044e4000800017f */
[----:B---3--:R-:W-:Y:S05]  /*5f60*/  @!P0 NANOSLEEP.SYNCS 0x989680 ;  /* 0x009896800000895d */ /* 0x008fea0003900000 */
[----:B------:R-:W3:Y:S02]  /*5f70*/  @!P0 SYNCS.PHASECHK.TRANS64 P0, [R18+URZ+0x22800], R3 ;  /* 0x02280003120085a7 */ /* 0x000ee4000800007f */
[----:B---3--:R-:W-:Y:S05]  /*5f80*/  @!P0 BRA `(.L_x_494) ;  /* 0xfffffffc00f08947 */ /* 0x008fea000383ffff */
.L_x_493:
[----:B------:R-:W-:Y:S05]  /*5f90*/  BSYNC B0 ;  /* 0x0000000000007941 */ /* 0x000fea0003800000 */
.L_x_492:
[----:B------:R-:W-:Y:S05]  /*5fa0*/  BRA `(.L_x_495) ;  /* 0x0000002000747947 */ /* 0x000fea0003800000 */
.L_x_491:
[----:B-----5:R-:W-:Y:S01]  /*5fb0*/  SHF.R.S32.HI R0, RZ, 0x1f, R31 ;  /* 0x0000001fff007819 */ /* 0x020fe2000001141f */
[----:B------:R-:W-:Y:S01]  /*5fc0*/  ULDC.64 UR4, c[0x0][0x3d8] ;  /* 0x0000f60000047ab9 */ /* 0x000fe20000000a00 */
[----:B------:R-:W-:Y:S01]  /*5fd0*/  ULDC.64 UR6, c[0x0][0x3e8] ;  /* 0x0000fa0000067ab9 */ /* 0x000fe20000000a00 */
[----:B------:R-:W-:Y:S01]  /*5fe0*/  IMAD.WIDE.U32 R4, R31, UR4, RZ ;  /* 0x000000041f047c25 */ /* 0x000fe2000f8e00ff */
[----:B------:R-:W-:Y:S01]  /*5ff0*/  LOP3.LUT P0, RZ, R24, 0x3ff, RZ, 0xc0, !PT ;  /* 0x000003ff18ff7812 */ /* 0x000fe2000780c0ff */
[----:B------:R-:W-:Y:S02]  /*6000*/  BSSY B6, `(.L_x_496) ;  /* 0x0000031000067945 */ /* 0x000fe40003800000 */
[C---:B------:R-:W-:Y:S02]  /*6010*/  IMAD R6, R0.reuse, UR4, RZ ;  /* 0x0000000400067c24 */ /* 0x040fe4000f8e02ff */
[----:B------:R-:W-:Y:S02]  /*6020*/  IMAD R0, R0, UR6, RZ ;  /* 0x0000000600007c24 */ /* 0x000fe4000f8e02ff */
[----:B------:R-:W-:-:S02]  /*6030*/  IMAD.SHL.U32 R29, R219, 0x4, RZ ;  /* 0x00000004db1d7824 */ /* 0x000fc400078e00ff */
[C---:B------:R-:W-:Y:S01]  /*6040*/  IMAD R9, R31.reuse, UR5, R6 ;  /* 0x000000051f097c24 */ /* 0x040fe2000f8e0206 */
[----:B------:R-:W-:Y:S01]  /*6050*/  ULDC.64 UR4, c[0x0][0x3c8] ;  /* 0x0000f20000047ab9 */ /* 0x000fe20000000a00 */
[----:B------:R-:W-:Y:S01]  /*6060*/  IMAD R27, R31, UR7, R0 ;  /* 0x000000071f1b7c24 */ /* 0x000fe2000f8e0200 */
[-C--:B------:R-:W-:Y:S01]  /*6070*/  IADD3 R0, P3, R29, R4.reuse, RZ ;  /* 0x000000041d007210 */ /* 0x080fe20007f7e0ff */
[----:B------:R-:W-:Y:S01]  /*6080*/  IMAD.IADD R9, R9, 0x1, R5 ;  /* 0x0000000109097824 */ /* 0x000fe200078e0205 */
[----:B------:R-:W-:Y:S01]  /*6090*/  SHF.R.S32.HI R10, RZ, 0x1f, R29 ;  /* 0x0000001fff0a7819 */ /* 0x000fe2000001141d */
[----:B------:R-:W-:Y:S01]  /*60a0*/  IMAD.WIDE.U32 R6, R31, UR6, RZ ;  /* 0x000000061f067c25 */ /* 0x000fe2000f8e00ff */
[----:B------:R-:W-:Y:S01]  /*60b0*/  LEA R24, P2, R4, UR4, 0x1 ;  /* 0x0000000404187c11 */ /* 0x000fe2000f8408ff */
[----:B------:R-:W-:Y:S01]  /*60c0*/  ULDC.64 UR6, c[0x0][0x3e0] ;  /* 0x0000f80000067ab9 */ /* 0x000fe20000000a00 */
[----:B------:R-:W-:Y:S01]  /*60d0*/  IADD3 R5, P1, R16, R4, RZ ;  /* 0x0000000410057210 */ /* 0x000fe20007f3e0ff */
[--C-:B------:R-:W-:Y:S01]  /*60e0*/  IMAD.X R3, R10, 0x1, R9.reuse, P3 ;  /* 0x000000010a037824 */ /* 0x100fe200018e0609 */
[----:B------:R-:W-:Y:S01]  /*60f0*/  LEA.HI.X R25, R4, UR5, R9, 0x1, P2 ;  /* 0x0000000504197c11 */ /* 0x000fe200090f0c09 */
[----:B------:R-:W-:Y:S01]  /*6100*/  IMAD.IADD R27, R27, 0x1, R7 ;  /* 0x000000011b1b7824 */ /* 0x000fe200078e0207 */
[----:B------:R-:W-:Y:S01]  /*6110*/  LEA R32, P2, R0, UR4, 0x1 ;  /* 0x0000000400207c11 */ /* 0x000fe2000f8408ff */
[----:B------:R-:W-:Y:S01]  /*6120*/  IMAD.X R4, R17, 0x1, R9, P1 ;  /* 0x0000000111047824 */ /* 0x000fe200008e0609 */
[----:B------:R-:W-:-:S02]  /*6130*/  IADD3 R8, P4, R29, R6, RZ ;  /* 0x000000061d087210 */ /* 0x000fc40007f9e0ff */
[----:B------:R-:W-:Y:S02]  /*6140*/  LEA.HI.X R33, R0, UR5, R3, 0x1, P2 ;  /* 0x0000000500217c11 */ /* 0x000fe400090f0c03 */
[----:B------:R-:W-:Y:S01]  /*6150*/  IADD3 R0, P3, R16, R6, RZ ;  /* 0x0000000610007210 */ /* 0x000fe20007f7e0ff */
[--C-:B------:R-:W-:Y:S01]  /*6160*/  IMAD.X R7, R10, 0x1, R27.reuse, P4 ;  /* 0x000000010a077824 */ /* 0x100fe200020e061b */
[----:B------:R-:W-:Y:S02]  /*6170*/  LEA R26, P2, R6, UR6, 0x1 ;  /* 0x00000006061a7c11 */ /* 0x000fe4000f8408ff */
[----:B------:R-:W-:Y:S01]  /*6180*/  LEA R34, P5, R8, UR6, 0x1 ;  /* 0x0000000608227c11 */ /* 0x000fe2000f8a08ff */
[----:B------:R-:W-:Y:S01]  /*6190*/  IMAD.X R3, R17, 0x1, R27, P3 ;  /* 0x0000000111037824 */ /* 0x000fe200018e061b */
[----:B------:R-:W-:Y:S02]  /*61a0*/  LEA R36, P4, R5, UR4, 0x1 ;  /* 0x0000000405247c11 */ /* 0x000fe4000f8808ff */
[----:B------:R-:W-:-:S02]  /*61b0*/  LEA R38, P1, R0, UR6, 0x1 ;  /* 0x0000000600267c11 */ /* 0x000fc4000f8208ff */
[----:B------:R-:W-:Y:S02]  /*61c0*/  LEA.HI.X R35, R8, UR7, R7, 0x1, P5 ;  /* 0x0000000708237c11 */ /* 0x000fe4000a8f0c07 */
[----:B------:R-:W-:Y:S02]  /*61d0*/  LEA.HI.X R27, R6, UR7, R27, 0x1, P2 ;  /* 0x00000007061b7c11 */ /* 0x000fe400090f0c1b */
[----:B------:R-:W-:Y:S02]  /*61e0*/  LEA.HI.X R37, R5, UR5, R4, 0x1, P4 ;  /* 0x0000000505257c11 */ /* 0x000fe4000a0f0c04 */
[----:B------:R-:W-:Y:S01]  /*61f0*/  LEA.HI.X R39, R0, UR7, R3, 0x1, P1 ;  /* 0x0000000700277c11 */ /* 0x000fe200088f0c03 */
        /* <DEDUP_REMOVED lines=16> */
[----:B0-2---:R-:W-:Y:S05]  /*6300*/  CALL.ABS.NOINC R14 ;  /* 0x000000000e007343 */ /* 0x005fea0003c00000 */
.L_x_497:
[----:B------:R-:W-:Y:S05]  /*6310*/  BSYNC B6 ;  /* 0x0000000000067941 */ /* 0x000fea0003800000 */
.L_x_496:
[----:B------:R-:W-:Y:S01]  /*6320*/  ULDC.U8 UR4, c[0x0][0x3f0] ;  /* 0x0000fc0000047ab9 */ /* 0x000fe20000000000 */
[----:B------:R-:W-:Y:S01]  /*6330*/  BSSY B0, `(.L_x_498) ;  /* 0x00001dc000007945 */ /* 0x000fe20003800000 */
[----:B------:R-:W-:-:S13]  /*6340*/  ISETP.NE.AND P0, PT, RZ, UR4, PT ;  /* 0x00000004ff007c0c */ /* 0x000fda000bf05270 */
[----:B------:R-:W-:Y:S05]  /*6350*/  @!P0 BRA `(.L_x_499) ;  /* 0x0000000c00dc8947 */ /* 0x000fea0003800000 */
[----:B------:R-:W-:Y:S01]  /*6360*/  IMAD R30, R85, -0x80, R30 ;  /* 0xffffff80551e7824 */ /* 0x000fe200078e021e */
[----:B------:R-:W-:Y:S01]  /*6370*/  BSSY B1, `(.L_x_500) ;  /* 0x0000019000017945 */ /* 0x000fe20003800000 */
[----:B------:R-:W-:Y:S01]  /*6380*/  IMAD.SHL.U32 R0, R220, 0x40, RZ ;  /* 0x00000040dc007824 */ /* 0x000fe200078e00ff */
[----:B------:R-:W-:Y:S02]  /*6390*/  CS2R R4, SRZ ;  /* 0x0000000000047805 */ /* 0x000fe4000001ff00 */
[----:B------:R-:W-:Y:S02]  /*63a0*/  CS2R R6, SRZ ;  /* 0x0000000000067805 */ /* 0x000fe4000001ff00 */
[----:B------:R-:W-:Y:S02]  /*63b0*/  VIMNMX R30, R30, 0x80, PT ;  /* 0x000000801e1e7848 */ /* 0x000fe40003fe0100 */
[----:B------:R-:W-:Y:S02]  /*63c0*/  CS2R R8, SRZ ;  /* 0x0000000000087805 */ /* 0x000fe4000001ff00 */
[----:B------:R-:W-:-:S02]  /*63d0*/  LOP3.LUT R3, R0, 0x1c0, RZ, 0xc0, !PT ;  /* 0x000001c000037812 */ /* 0x000fc400078ec0ff */
[----:B------:R-:W-:Y:S02]  /*63e0*/  CS2R R20, SRZ ;  /* 0x0000000000147805 */ /* 0x000fe4000001ff00 */
[----:B------:R-:W-:Y:S02]  /*63f0*/  ISETP.GE.AND P0, PT, R19, R30, PT ;  /* 0x0000001e1300720c */ /* 0x000fe40003f06270 */
[----:B------:R-:W-:Y:S02]  /*6400*/  LOP3.LUT R0, R3, 0x18, R16, 0xf8, !PT ;  /* 0x0000001803007812 */ /* 0x000fe400078ef810 */
[----:B------:R-:W-:-:S04]  /*6410*/  SHF.R.U32.HI R3, RZ, 0x3, R3 ;  /* 0x00000003ff037819 */ /* 0x000fc80000011603 */
[----:B------:R-:W-:-:S05]  /*6420*/  LOP3.LUT R10, R0, R3, RZ, 0x3c, !PT ;  /* 0x00000003000a7212 */ /* 0x000fca00078e3cff */
[----:B------:R-:W-:Y:S05]  /*6430*/  @P0 BRA `(.L_x_501) ;  /* 0x0000000000300947 */ /* 0x000fea0003800000 */
[C---:B------:R-:W-:Y:S01]  /*6440*/  VIADD R0, R29.reuse, 0x10 ;  /* 0x000000101d007836 */ /* 0x040fe20000000000 */
[----:B------:R-:W-:Y:S01]  /*6450*/  ULDC UR4, c[0x0][0x3d4] ;  /* 0x0000f50000047ab9 */ /* 0x000fe20000000800 */
[----:B------:R-:W-:Y:S02]  /*6460*/  CS2R R8, SRZ ;  /* 0x0000000000087805 */ /* 0x000fe4000001ff00 */
[----:B------:R-:W-:Y:S02]  /*6470*/  ISETP.GE.AND P1, PT, R29, UR4, PT ;  /* 0x000000041d007c0c */ /* 0x000fe4000bf26270 */
[----:B------:R-:W-:Y:S02]  /*6480*/  CS2R R20, SRZ ;  /* 0x0000000000147805 */ /* 0x000fe4000001ff00 */
[----:B------:R-:W-:Y:S02]  /*6490*/  ISETP.GE.AND P2, PT, R0, UR4, PT ;  /* 0x0000000400007c0c */ /* 0x000fe4000bf46270 */
[----:B------:R-:W-:-:S02]  /*64a0*/  CS2R R4, SRZ ;  /* 0x0000000000047805 */ /* 0x000fc4000001ff00 */
[----:B------:R-:W-:-:S05]  /*64b0*/  CS2R R6, SRZ ;  /* 0x0000000000067805 */ /* 0x000fca000001ff00 */
[----:B------:R1:W5:Y:S04]  /*64c0*/  @!P1 LDG.E.64 R8, desc[UR40][R32.64] ;  /* 0x0000002820089981 */ /* 0x000368000c1e1b00 */
[----:B------:R1:W5:Y:S04]  /*64d0*/  @!P2 LDG.E.64 R20, desc[UR40][R32.64+0x20] ;  /* 0x000020282014a981 */ /* 0x000368000c1e1b00 */
[----:B------:R1:W5:Y:S04]  /*64e0*/  @!P1 LDG.E.64 R4, desc[UR40][R34.64] ;  /* 0x0000002822049981 */ /* 0x000368000c1e1b00 */
[----:B------:R1:W5:Y:S02]  /*64f0*/  @!P2 LDG.E.64 R6, desc[UR40][R34.64+0x20] ;  /* 0x000020282206a981 */ /* 0x000364000c1e1b00 */
.L_x_501:
[----:B------:R-:W-:Y:S05]  /*6500*/  BSYNC B1 ;  /* 0x0000000000017941 */ /* 0x000fea0003800000 */
.L_x_500:
[----:B------:R-:W-:Y:S01]  /*6510*/  UMOV UR4, 0xffffffff ;  /* 0xffffffff00047882 */ /* 0x000fe20000000000 */
[----:B-----5:R-:W-:Y:S01]  /*6520*/  IMAD.MOV.U32 R31, RZ, RZ, R8 ;  /* 0x000000ffff1f7224 */ /* 0x020fe200078e0008 */
[--C-:B------:R-:W-:Y:S01]  /*6530*/  SHF.R.U64 R37, R8, 0x10, R9.reuse ;  /* 0x0000001008257819 */ /* 0x100fe20000001209 */
[--C-:B-1----:R-:W-:Y:S01]  /*6540*/  IMAD.MOV.U32 R32, RZ, RZ, R9.reuse ;  /* 0x000000ffff207224 */ /* 0x102fe200078e0009 */
[----:B------:R-:W-:Y:S02]  /*6550*/  SHF.R.U32.HI R38, RZ, 0x10, R9 ;  /* 0x00000010ff267819 */ /* 0x000fe40000011609 */
[----:B------:R-:W-:Y:S01]  /*6560*/  LEA.HI R0, R212, R212, RZ, 0x1 ;  /* 0x000000d4d4007211 */ /* 0x000fe200078f08ff */
[----:B------:R-:W-:Y:S06]  /*6570*/  BRA.DIV UR4, `(.L_x_502) ;  /* 0x000000e2049c7947 */ /* 0x000fec000b800000 */
.L_x_672:
[----:B------:R-:W-:Y:S01]  /*6580*/  UMOV UR4, 0xffffffff ;  /* 0xffffffff00047882 */ /* 0x000fe20000000000 */
[----:B------:R-:W-:Y:S02]  /*6590*/  LOP3.LUT R3, R0, 0xfffffffe, RZ, 0xc0, !PT ;  /* 0xfffffffe00037812 */ /* 0x000fe400078ec0ff */
[----:B------:R-:W-:Y:S05]  /*65a0*/  BRA.DIV UR4, `(.L_x_503) ;  /* 0x000000e204b87947 */ /* 0x000fea000b800000 */
.L_x_675:
[----:B------:R-:W-:Y:S01]  /*65b0*/  UMOV UR4, 0xffffffff ;  /* 0xffffffff00047882 */ /* 0x000fe20000000000 */
[----:B------:R-:W-:Y:S02]  /*65c0*/  IMAD.IADD R3, R212, 0x1, -R3 ;  /* 0x00000001d4037824 */ /* 0x000fe400078e0a03 */
[----:B------:R-:W-:Y:S05]  /*65d0*/  BRA.DIV UR4, `(.L_x_504) ;  /* 0x000000e204d47947 */ /* 0x000fea000b800000 */
.L_x_678:
[----:B------:R-:W-:Y:S01]  /*65e0*/  UMOV UR4, 0xffffffff ;  /* 0xffffffff00047882 */ /* 0x000fe20000000000 */
[----:B------:R-:W-:Y:S02]  /*65f0*/  SHF.L.U32 R9, R3, 0x1f, RZ ;  /* 0x0000001f03097819 */ /* 0x000fe400000006ff */
[----:B------:R-:W-:Y:S05]  /*6600*/  BRA.DIV UR4, `(.L_x_505) ;  /* 0x000000e204f07947 */ /* 0x000fea000b800000 */
.L_x_681:
[----:B------:R-:W1:Y:S01]  /*6610*/  SYNCS.PHASECHK.TRANS64.TRYWAIT P1, [R18+URZ+0x22800], R9 ;  /* 0x02280009120075a7 */ /* 0x000e62000802017f */
[----:B------:R-:W-:Y:S01]  /*6620*/  LOP3.LUT P2, RZ, R220, 0x4, RZ, 0xc0, !PT ;  /* 0x00000004dcff7812 */ /* 0x000fe2000784c0ff */
[----:B------:R-:W-:Y:S01]  /*6630*/  IMAD R3, R205, 0x200, R10 ;  /* 0x00000200cd037824 */ /* 0x000fe200078e020a */
[----:B------:R-:W-:Y:S01]  /*6640*/  SHF.R.U64 R13, R4, 0x10, R5 ;  /* 0x00000010040d7819 */ /* 0x000fe20000001205 */
[----:B------:R-:W-:Y:S01]  /*6650*/  IMAD.MOV.U32 R35, RZ, RZ, R6 ;  /* 0x000000ffff237224 */ /* 0x000fe200078e0006 */
[----:B------:R-:W-:Y:S01]  /*6660*/  SHF.R.U64 R6, R6, 0x10, R7 ;  /* 0x0000001006067819 */ /* 0x000fe20000001207 */
[----:B------:R-:W-:Y:S01]  /*6670*/  IMAD R3, R3, 0x2, R18 ;  /* 0x0000000203037824 */ /* 0x000fe200078e0212 */
[--C-:B------:R-:W-:Y:S01]  /*6680*/  SHF.R.U64 R11, R20, 0x10, R21.reuse ;  /* 0x00000010140b7819 */ /* 0x100fe20000001215 */
[----:B------:R-:W-:Y:S01]  /*6690*/  IMAD.MOV.U32 R8, RZ, RZ, R20 ;  /* 0x000000ffff087224 */ /* 0x000fe200078e0014 */
[--C-:B------:R-:W-:Y:S01]  /*66a0*/  SHF.R.U32.HI R12, RZ, 0x10, R21.reuse ;  /* 0x00000010ff0c7819 */ /* 0x100fe20000011615 */
[----:B------:R-:W-:Y:S01]  /*66b0*/  IMAD.MOV.U32 R10, RZ, RZ, R21 ;  /* 0x000000ffff0a7224 */ /* 0x000fe200078e0015 */
[----:B------:R-:W-:Y:S01]  /*66c0*/  BSSY B1, `(.L_x_506) ;  /* 0x0000012000017945 */ /* 0x000fe20003800000 */
[----:B------:R-:W-:Y:S01]  /*66d0*/  IMAD.MOV.U32 R33, RZ, RZ, R4 ;  /* 0x000000ffff217224 */ /* 0x000fe200078e0004 */
[----:B------:R-:W-:Y:S01]  /*66e0*/  PRMT R25, R31, 0x5410, R37 ;  /* 0x000054101f197816 */ /* 0x000fe20000000025 */
[--C-:B------:R-:W-:Y:S01]  /*66f0*/  IMAD.MOV.U32 R34, RZ, RZ, R5.reuse ;  /* 0x000000ffff227224 */ /* 0x100fe200078e0005 */
[----:B------:R-:W-:Y:S01]  /*6700*/  SHF.R.U32.HI R5, RZ, 0x10, R5 ;  /* 0x00000010ff057819 */ /* 0x000fe20000011605 */
[--C-:B------:R-:W-:Y:S01]  /*6710*/  IMAD.MOV.U32 R36, RZ, RZ, R7.reuse ;  /* 0x000000ffff247224 */ /* 0x100fe200078e0007 */
[----:B------:R-:W-:Y:S01]  /*6720*/  SHF.R.U32.HI R7, RZ, 0x10, R7 ;  /* 0x00000010ff077819 */ /* 0x000fe20000011607 */
[C---:B------:R-:W-:Y:S01]  /*6730*/  VIADD R4, R3.reuse, 0x18400 ;  /* 0x0001840003047836 */ /* 0x040fe20000000000 */
[----:B------:R-:W-:Y:S01]  /*6740*/  PRMT R27, R32, 0x5410, R38 ;  /* 0x00005410201b7816 */ /* 0x000fe20000000026 */
[----:B------:R-:W-:Y:S01]  /*6750*/  VIADD R0, R3, 0x18440 ;  /* 0x0001844003007836 */ /* 0x000fe20000000000 */
[----:B------:R-:W-:Y:S01]  /*6760*/  PRMT R31, R8, 0x5410, R11 ;  /* 0x00005410081f7816 */ /* 0x000fe2000000000b */
[----:B------:R-:W-:Y:S01]  /*6770*/  @P2 VIADD R0, R4, 0xffffffc0 ;  /* 0xffffffc004002836 */ /* 0x000fe20000000000 */
[----:B------:R-:W-:-:S02]  /*6780*/  PRMT R32, R10, 0x5410, R12 ;  /* 0x000054100a207816 */ /* 0x000fc4000000000c */
[----:B------:R-:W-:Y:S02]  /*6790*/  PRMT R33, R33, 0x5410, R13 ;  /* 0x0000541021217816 */ /* 0x000fe4000000000d */
[----:B------:R-:W-:Y:S02]  /*67a0*/  PRMT R34, R34, 0x5410, R5 ;  /* 0x0000541022227816 */ /* 0x000fe40000000005 */
[----:B------:R-:W-:Y:S02]  /*67b0*/  PRMT R35, R35, 0x5410, R6 ;  /* 0x0000541023237816 */ /* 0x000fe40000000006 */
[----:B------:R-:W-:Y:S01]  /*67c0*/  PRMT R36, R36, 0x5410, R7 ;  /* 0x0000541024247816 */ /* 0x000fe20000000007 */
[----:B-1----:R-:W-:Y:S06]  /*67d0*/  @!P1 BRA `(.L_x_507) ;  /* 0x000000e000a49947 */ /* 0x002fec0003800000 */
.L_x_682:
[----:B------:R-:W-:Y:S05]  /*67e0*/  BSYNC B1 ;  /* 0x0000000000017941 */ /* 0x000fea0003800000 */
.L_x_506:
[----:B------:R-:W-:Y:S04]  /*67f0*/  BSSY B1, `(.L_x_508) ;  /* 0x0000056000017945 */ /* 0x000fe80003800000 */
[----:B------:R-:W-:Y:S05]  /*6800*/  @P0 BRA `(.L_x_509) ;  /* 0x0000000400500947 */ /* 0x000fea0003800000 */
[----:B------:R-:W2:Y:S01]  /*6810*/  LDC R4, c[0x0][0x3d4] ;  /* 0x0000f500ff047b82 */ /* 0x000ea20000000800 */
[C---:B------:R-:W-:Y:S01]  /*6820*/  VIADD R5, R29.reuse, 0x10 ;  /* 0x000000101d057836 */ /* 0x040fe20000000000 */
[----:B------:R-:W-:Y:S01]  /*6830*/  BSSY B2, `(.L_x_510) ;  /* 0x000002a000027945 */ /* 0x000fe20003800000 */
[----:B--2---:R-:W-:-:S03]  /*6840*/  ISETP.GE.AND P0, PT, R29, R4, PT ;  /* 0x000000041d00720c */ /* 0x004fc60003f06270 */
[----:B------:R-:W-:-:S10]  /*6850*/  ISETP.GE.AND P1, PT, R5, R4, PT ;  /* 0x000000040500720c */ /* 0x000fd40003f26270 */
[----:B------:R-:W-:Y:S05]  /*6860*/  @P0 BRA `(.L_x_511) ;  /* 0x0000000000980947 */ /* 0x000fea0003800000 */
[----:B------:R-:W2:Y:S01]  /*6870*/  LDS.128 R4, [R3+0x18400] ;  /* 0x0184000003047984 */ /* 0x000ea20000000c00 */
[C---:B------:R-:W-:Y:S01]  /*6880*/  IMAD.U32 R15, R33.reuse, 0x10000, RZ ;  /* 0x00010000210f7824 */ /* 0x040fe200078e00ff */
[----:B------:R-:W-:Y:S01]  /*6890*/  LOP3.LUT R14, R33, 0xffff0000, RZ, 0xc0, !PT ;  /* 0xffff0000210e7812 */ /* 0x000fe200078ec0ff */
[C---:B------:R-:W-:Y:S01]  /*68a0*/  IMAD.U32 R13, R25.reuse, 0x10000, RZ ;  /* 0x00010000190d7824 */ /* 0x040fe200078e00ff */
[----:B------:R-:W-:Y:S01]  /*68b0*/  LOP3.LUT R12, R25, 0xffff0000, RZ, 0xc0, !PT ;  /* 0xffff0000190c7812 */ /* 0x000fe200078ec0ff */
[C---:B--2---:R-:W-:Y:S01]  /*68c0*/  IMAD.U32 R8, R4.reuse, 0x10000, RZ ;  /* 0x0001000004087824 */ /* 0x044fe200078e00ff */
[----:B------:R-:W-:Y:S01]  /*68d0*/  LOP3.LUT R4, R4, 0xffff0000, RZ, 0xc0, !PT ;  /* 0xffff000004047812 */ /* 0x000fe200078ec0ff */
[C---:B-1----:R-:W-:Y:S01]  /*68e0*/  IMAD.U32 R9, R5.reuse, 0x10000, RZ ;  /* 0x0001000005097824 */ /* 0x042fe200078e00ff */
[----:B------:R-:W-:Y:S01]  /*68f0*/  LOP3.LUT R5, R5, 0xffff0000, RZ, 0xc0, !PT ;  /* 0xffff000005057812 */ /* 0x000fe200078ec0ff */
[C---:B------:R-:W-:Y:S01]  /*6900*/  IMAD.U32 R10, R6.reuse, 0x10000, RZ ;  /* 0x00010000060a7824 */ /* 0x040fe200078e00ff */
[----:B------:R-:W-:Y:S01]  /*6910*/  LOP3.LUT R6, R6, 0xffff0000, RZ, 0xc0, !PT ;  /* 0xffff000006067812 */ /* 0x000fe200078ec0ff */
[C---:B------:R-:W-:Y:S01]  /*6920*/  FMUL.FTZ R21, R4.reuse, R15 ;  /* 0x0000000f04157220 */ /* 0x040fe20000410000 */
[-C--:B------:R-:W-:Y:S01]  /*6930*/  FMUL.FTZ R4, R4, R13.reuse ;  /* 0x0000000d04047220 */ /* 0x080fe20000410000 */
[C---:B------:R-:W-:Y:S01]  /*6940*/  IMAD.U32 R11, R7.reuse, 0x10000, RZ ;  /* 0x00010000070b7824 */ /* 0x040fe200078e00ff */
[----:B------:R-:W-:Y:S01]  /*6950*/  LOP3.LUT R7, R7, 0xffff0000, RZ, 0xc0, !PT ;  /* 0xffff000007077812 */ /* 0x000fe200078ec0ff */
[C---:B------:R-:W-:Y:S01]  /*6960*/  FFMA.FTZ R21, R8.reuse, R13, -R21 ;  /* 0x0000000d08157223 */ /* 0x040fe20000010815 */
[----:B------:R-:W-:Y:S01]  /*6970*/  FFMA.FTZ R20, R8, R15, R4 ;  /* 0x0000000f08147223 */ /* 0x000fe20000010004 */
[C---:B------:R-:W-:Y:S01]  /*6980*/  FMUL.FTZ R24, R5.reuse, R14 ;  /* 0x0000000e05187220 */ /* 0x040fe20000410000 */
[C---:B------:R-:W-:Y:S01]  /*6990*/  LOP3.LUT R8, R34.reuse, 0xffff0000, RZ, 0xc0, !PT ;  /* 0xffff000022087812 */ /* 0x040fe200078ec0ff */
[----:B------:R-:W-:Y:S01]  /*69a0*/  FMUL.FTZ R26, R5, R12 ;  /* 0x0000000c051a7220 */ /* 0x000fe20000410000 */
[----:B------:R-:W-:Y:S01]  /*69b0*/  IMAD.U32 R13, R34, 0x10000, RZ ;  /* 0x00010000220d7824 */ /* 0x000fe200078e00ff */
[C---:B------:R-:W-:Y:S01]  /*69c0*/  LOP3.LUT R4, R27.reuse, 0xffff0000, RZ, 0xc0, !PT ;  /* 0xffff00001b047812 */ /* 0x040fe200078ec0ff */
[----:B------:R-:W-:-:S02]  /*69d0*/  IMAD.U32 R5, R27, 0x10000, RZ ;  /* 0x000100001b057824 */ /* 0x000fc400078e00ff */
[----:B------:R-:W-:Y:S01]  /*69e0*/  FFMA.FTZ R24, R9, R12, -R24 ;  /* 0x0000000c09187223 */ /* 0x000fe20000010818 */
[C---:B------:R-:W-:Y:S01]  /*69f0*/  FMUL.FTZ R15, R6.reuse, R13 ;  /* 0x0000000d060f7220 */ /* 0x040fe20000410000 */
[C---:B------:R-:W-:Y:S01]  /*6a00*/  FMUL.FTZ R12, R7.reuse, R8 ;  /* 0x00000008070c7220 */ /* 0x040fe20000410000 */
[-C--:B------:R-:W-:Y:S01]  /*6a10*/  FMUL.FTZ R6, R6, R5.reuse ;  /* 0x0000000506067220 */ /* 0x080fe20000410000 */
[----:B------:R-:W-:Y:S01]  /*6a20*/  FMUL.FTZ R7, R7, R4 ;  /* 0x0000000407077220 */ /* 0x000fe20000410000 */
[----:B------:R-:W-:Y:S01]  /*6a30*/  FFMA.FTZ R9, R9, R14, R26 ;  /* 0x0000000e09097223 */ /* 0x000fe2000001001a */
[C---:B------:R-:W-:Y:S01]  /*6a40*/  FFMA.FTZ R15, R10.reuse, R5, -R15 ;  /* 0x000000050a0f7223 */ /* 0x040fe2000001080f */
[----:B------:R-:W-:Y:S01]  /*6a50*/  FFMA.FTZ R6, R10, R13, R6 ;  /* 0x0000000d0a067223 */ /* 0x000fe20000010006 */
[C---:B------:R-:W-:Y:S01]  /*6a60*/  FFMA.FTZ R12, R11.reuse, R4, -R12 ;  /* 0x000000040b0c7223 */ /* 0x040fe2000001080c */
[----:B------:R-:W-:Y:S01]  /*6a70*/  FFMA.FTZ R7, R11, R8, R7 ;  /* 0x000000080b077223 */ /* 0x000fe20000010007 */
[----:B------:R-:W-:-:S02]  /*6a80*/  F2FP.BF16.F32.PACK_AB R4, R20, R21 ;  /* 0x000000151404723e */ /* 0x000fc400000010ff */
[----:B------:R-:W-:Y:S02]  /*6a90*/  F2FP.BF16.F32.PACK_AB R5, R9, R24 ;  /* 0x000000180905723e */ /* 0x000fe400000010ff */
[----:B------:R-:W-:Y:S02]  /*6aa0*/  F2FP.BF16.F32.PACK_AB R6, R6, R15 ;  /* 0x0000000f0606723e */ /* 0x000fe400000010ff */
[----:B------:R-:W-:-:S05]  /*6ab0*/  F2FP.BF16.F32.PACK_AB R7, R7, R12 ;  /* 0x0000000c0707723e */ /* 0x000fca00000010ff */
[----:B------:R2:W-:Y:S02]  /*6ac0*/  STS.128 [R3+0x18400], R4 ;  /* 0x0184000403007388 */ /* 0x0005e40000000c00 */
.L_x_511:
[----:B------:R-:W-:Y:S05]  /*6ad0*/  BSYNC B2 ;  /* 0x0000000000027941 */ /* 0x000fea0003800000 */
.L_x_510:
[----:B------:R-:W-:Y:S05]  /*6ae0*/  @P1 BRA `(.L_x_509) ;  /* 0x0000000000981947 */ /* 0x000fea0003800000 */
[----:B--2---:R-:W2:Y:S01]  /*6af0*/  LDS.128 R4, [R0] ;  /* 0x0000000000047984 */ /* 0x004ea20000000c00 */
        /* <DEDUP_REMOVED lines=36> */
[----:B------:R3:W-:Y:S02]  /*6d40*/  STS.128 [R0], R4 ;  /* 0x0000000400007388 */ /* 0x0007e40000000c00 */
.L_x_509:
[----:B------:R-:W-:Y:S05]  /*6d50*/  BSYNC B1 ;  /* 0x0000000000017941 */ /* 0x000fea0003800000 */
.L_x_508:
[----:B------:R-:W-:-:S13]  /*6d60*/  ISETP.GE.AND P0, PT, R211, R30, PT ;  /* 0x0000001ed300720c */ /* 0x000fda0003f06270 */
[----:B------:R-:W-:Y:S05]  /*6d70*/  @P0 BRA `(.L_x_512) ;  /* 0x0000001000dc0947 */ /* 0x000fea0003800000 */
[----:B--23--:R-:W2:Y:S01]  /*6d80*/  LDC R4, c[0x0][0x3d4] ;  /* 0x0000f500ff047b82 */ /* 0x00cea20000000800 */
        /* <DEDUP_REMOVED lines=18> */
[-C--:B------:R-:W-:Y:S01]  /*6eb0*/  FMUL.FTZ R13, R14, R4.reuse ;  /* 0x000000040e0d7220 */ /* 0x080fe20000410000 */
[C---:B------:R-:W-:Y:S01]  /*6ec0*/  FMUL.FTZ R15, R12.reuse, R4 ;  /* 0x000000040c0f7220 */ /* 0x040fe20000410000 */
[C---:B------:R-:W-:Y:S01]  /*6ed0*/  IMAD.U32 R11, R7.reuse, 0x10000, RZ ;  /* 0x00010000070b7824 */ /* 0x040fe200078e00ff */
[----:B------:R-:W-:Y:S01]  /*6ee0*/  LOP3.LUT R7, R7, 0xffff0000, RZ, 0xc0, !PT ;  /* 0xffff000007077812 */ /* 0x000fe200078ec0ff */
[-C--:B------:R-:W-:Y:S01]  /*6ef0*/  FFMA.FTZ R13, R12, R8.reuse, -R13 ;  /* 0x000000080c0d7223 */ /* 0x080fe2000001080d */
[----:B------:R-:W-:Y:S01]  /*6f00*/  FFMA.FTZ R8, R14, R8, R15 ;  /* 0x000000080e087223 */ /* 0x000fe2000001000f */
[----:B------:R-:W-:Y:S01]  /*6f10*/  FMUL.FTZ R4, R33, R5 ;  /* 0x0000000521047220 */ /* 0x000fe20000410000 */
[----:B------:R-:W-:-:S02]  /*6f20*/  IMAD.U32 R14, R27, 0x10000, RZ ;  /* 0x000100001b0e7824 */ /* 0x000fc400078e00ff */
[----:B------:R-:W-:Y:S01]  /*6f30*/  FMUL.FTZ R12, R25, R5 ;  /* 0x00000005190c7220 */ /* 0x000fe20000410000 */
[----:B------:R-:W-:Y:S01]  /*6f40*/  LOP3.LUT R27, R27, 0xffff0000, RZ, 0xc0, !PT ;  /* 0xffff00001b1b7812 */ /* 0x000fe200078ec0ff */
[-C--:B------:R-:W-:Y:S01]  /*6f50*/  FFMA.FTZ R4, R25, R9.reuse, -R4 ;  /* 0x0000000919047223 */ /* 0x080fe20000010804 */
[-C--:B------:R-:W-:Y:S01]  /*6f60*/  FMUL.FTZ R5, R20, R6.reuse ;  /* 0x0000000614057220 */ /* 0x080fe20000410000 */
[C---:B------:R-:W-:Y:S01]  /*6f70*/  FMUL.FTZ R15, R14.reuse, R6 ;  /* 0x000000060e0f7220 */ /* 0x040fe20000410000 */
[----:B------:R-:W-:Y:S01]  /*6f80*/  FFMA.FTZ R9, R33, R9, R12 ;  /* 0x0000000921097223 */ /* 0x000fe2000001000c */
[-C--:B------:R-:W-:Y:S01]  /*6f90*/  FMUL.FTZ R6, R21, R7.reuse ;  /* 0x0000000715067220 */ /* 0x080fe20000410000 */
[C---:B------:R-:W-:Y:S01]  /*6fa0*/  FMUL.FTZ R12, R27.reuse, R7 ;  /* 0x000000071b0c7220 */ /* 0x040fe20000410000 */
[-C--:B------:R-:W-:Y:S01]  /*6fb0*/  FFMA.FTZ R5, R14, R10.reuse, -R5 ;  /* 0x0000000a0e057223 */ /* 0x080fe20000010805 */
[----:B------:R-:W-:Y:S01]  /*6fc0*/  FFMA.FTZ R10, R20, R10, R15 ;  /* 0x0000000a140a7223 */ /* 0x000fe2000001000f */
[-C--:B------:R-:W-:Y:S01]  /*6fd0*/  FFMA.FTZ R6, R27, R11.reuse, -R6 ;  /* 0x0000000b1b067223 */ /* 0x080fe20000010806 */
[----:B------:R-:W-:Y:S01]  /*6fe0*/  FFMA.FTZ R11, R21, R11, R12 ;  /* 0x0000000b150b7223 */ /* 0x000fe2000001000c */
[----:B------:R-:W-:-:S02]  /*6ff0*/  F2FP.BF16.F32.PACK_AB R8, R8, R13 ;  /* 0x0000000d0808723e */ /* 0x000fc400000010ff */
[----:B------:R-:W-:Y:S02]  /*7000*/  F2FP.BF16.F32.PACK_AB R9, R9, R4 ;  /* 0x000000040909723e */ /* 0x000fe400000010ff */
[----:B------:R-:W-:Y:S02]  /*7010*/  F2FP.BF16.F32.PACK_AB R10, R10, R5 ;  /* 0x000000050a0a723e */ /* 0x000fe400000010ff */
[----:B------:R-:W-:-:S05]  /*7020*/  F2FP.BF16.F32.PACK_AB R11, R11, R6 ;  /* 0x000000060b0b723e */ /* 0x000fca00000010ff */
[----:B------:R2:W-:Y:S02]  /*7030*/  STS.128 [R3+0x1a400], R8 ;  /* 0x01a4000803007388 */ /* 0x0005e40000000c00 */
.L_x_514:
[----:B------:R-:W-:Y:S05]  /*7040*/  BSYNC B1 ;  /* 0x0000000000017941 */ /* 0x000fea0003800000 */
.L_x_513:
        /* <DEDUP_REMOVED lines=8> */
[C---:B------:R-:W-:Y:S01]  /*70d0*/  IMAD.U32 R8, R5.reuse, 0x10000, RZ ;  /* 0x0001000005087824 */ /* 0x040fe200078e00ff */
[----:B------:R-:W-:Y:S01]  /*70e0*/  LOP3.LUT R5, R5, 0xffff0000, RZ, 0xc0, !PT ;  /* 0xffff000005057812 */ /* 0x000fe200078ec0ff */
[C---:B-1----:R-:W-:Y:S01]  /*70f0*/  IMAD.U32 R9, R6.reuse, 0x10000, RZ ;  /* 0x0001000006097824 */ /* 0x042fe200078e00ff */
[----:B------:R-:W-:Y:S01]  /*7100*/  LOP3.LUT R6, R6, 0xffff0000, RZ, 0xc0, !PT ;  /* 0xffff000006067812 */ /* 0x000fe200078ec0ff */
[-C--:B------:R-:W-:Y:S01]  /*7110*/  FMUL.FTZ R12, R15, R4.reuse ;  /* 0x000000040f0c7220 */ /* 0x080fe20000410000 */
[----:B------:R-:W-:Y:S01]  /*7120*/  FMUL.FTZ R4, R13, R4 ;  /* 0x000000040d047220 */ /* 0x000fe20000410000 */
[----:B------:R-:W-:-:S02]  /*7130*/  IMAD.U32 R10, R7, 0x10000, RZ ;  /* 0x00010000070a7824 */ /* 0x000fc400078e00ff */
[----:B------:R-:W-:Y:S01]  /*7140*/  FMUL.FTZ R11, R20, R5 ;  /* 0x00000005140b7220 */ /* 0x000fe20000410000 */
[-C--:B------:R-:W-:Y:S01]  /*7150*/  FFMA.FTZ R12, R13, R3.reuse, -R12 ;  /* 0x000000030d0c7223 */ /* 0x080fe2000001080c */
[----:B------:R-:W-:Y:S01]  /*7160*/  FFMA.FTZ R3, R15, R3, R4 ;  /* 0x000000030f037223 */ /* 0x000fe20000010004 */
[----:B------:R-:W-:Y:S01]  /*7170*/  IMAD.U32 R15, R36, 0x10000, RZ ;  /* 0x00010000240f7824 */ /* 0x000fe200078e00ff */
[----:B------:R-:W-:Y:S01]  /*7180*/  LOP3.LUT R7, R7, 0xffff0000, RZ, 0xc0, !PT ;  /* 0xffff000007077812 */ /* 0x000fe200078ec0ff */
[----:B------:R-:W-:Y:S01]  /*7190*/  FMUL.FTZ R5, R14, R5 ;  /* 0x000000050e057220 */ /* 0x000fe20000410000 */
[----:B------:R-:W-:Y:S01]  /*71a0*/  IMAD.U32 R13, R32, 0x10000, RZ ;  /* 0x00010000200d7824 */ /* 0x000fe200078e00ff */
[----:B------:R-:W-:Y:S01]  /*71b0*/  LOP3.LUT R36, R36, 0xffff0000, RZ, 0xc0, !PT ;  /* 0xffff000024247812 */ /* 0x000fe200078ec0ff */
[-C--:B------:R-:W-:Y:S01]  /*71c0*/  FFMA.FTZ R11, R14, R8.reuse, -R11 ;  /* 0x000000080e0b7223 */ /* 0x080fe2000001080b */
[----:B------:R-:W-:Y:S01]  /*71d0*/  LOP3.LUT R32, R32, 0xffff0000, RZ, 0xc0, !PT ;  /* 0xffff000020207812 */ /* 0x000fe200078ec0ff */
[----:B------:R-:W-:Y:S01]  /*71e0*/  FFMA.FTZ R8, R20, R8, R5 ;  /* 0x0000000814087223 */ /* 0x000fe20000010005 */
[-C--:B------:R-:W-:Y:S01]  /*71f0*/  FMUL.FTZ R4, R15, R6.reuse ;  /* 0x000000060f047220 */ /* 0x080fe20000410000 */
[-C--:B------:R-:W-:Y:S01]  /*7200*/  FMUL.FTZ R5, R36, R7.reuse ;  /* 0x0000000724057220 */ /* 0x080fe20000410000 */
[C---:B------:R-:W-:Y:S01]  /*7210*/  FMUL.FTZ R6, R13.reuse, R6 ;  /* 0x000000060d067220 */ /* 0x040fe20000410000 */
[C---:B------:R-:W-:Y:S01]  /*7220*/  FMUL.FTZ R7, R32.reuse, R7 ;  /* 0x0000000720077220 */ /* 0x040fe20000410000 */
[-C--:B------:R-:W-:Y:S01]  /*7230*/  FFMA.FTZ R4, R13, R9.reuse, -R4 ;  /* 0x000000090d047223 */ /* 0x080fe20000010804 */
[-C--:B------:R-:W-:Y:S01]  /*7240*/  FFMA.FTZ R5, R32, R10.reuse, -R5 ;  /* 0x0000000a20057223 */ /* 0x080fe20000010805 */
[----:B------:R-:W-:Y:S01]  /*7250*/  FFMA.FTZ R9, R15, R9, R6 ;  /* 0x000000090f097223 */ /* 0x000fe20000010006 */
[----:B------:R-:W-:Y:S01]  /*7260*/  FFMA.FTZ R10, R36, R10, R7 ;  /* 0x0000000a240a7223 */ /* 0x000fe20000010007 */
[----:B------:R-:W-:-:S02]  /*7270*/  F2FP.BF16.F32.PACK_AB R12, R3, R12 ;  /* 0x0000000c030c723e */ /* 0x000fc400000010ff */
[----:B------:R-:W-:Y:S02]  /*7280*/  F2FP.BF16.F32.PACK_AB R13, R8, R11 ;  /* 0x0000000b080d723e */ /* 0x000fe400000010ff */
[----:B------:R-:W-:Y:S02]  /*7290*/  F2FP.BF16.F32.PACK_AB R14, R9, R4 ;  /* 0x00000004090e723e */ /* 0x000fe400000010ff */
[----:B------:R-:W-:-:S05]  /*72a0*/  F2FP.BF16.F32.PACK_AB R15, R10, R5 ;  /* 0x000000050a0f723e */ /* 0x000fca00000010ff */
[----:B------:R4:W-:Y:S01]  /*72b0*/  STS.128 [R0+0x2000], R12 ;  /* 0x0020000c00007388 */ /* 0x0009e20000000c00 */
[----:B------:R-:W-:Y:S05]  /*72c0*/  BRA `(.L_x_512) ;  /* 0x0000000c00887947 */ /* 0x000fea0003800000 */
.L_x_499:
[----:B------:R-:W1:Y:S01]  /*72d0*/  LDC R45, c[0x0][0x3d4] ;  /* 0x0000f500ff2d7b82 */ /* 0x000e620000000800 */
[----:B------:R-:W-:Y:S01]  /*72e0*/  IMAD R30, R85, -0x80, R30 ;  /* 0xffffff80551e7824 */ /* 0x000fe200078e021e */
[----:B------:R-:W-:Y:S02]  /*72f0*/  CS2R R34, SRZ ;  /* 0x0000000000227805 */ /* 0x000fe4000001ff00 */
[----:B------:R-:W-:Y:S02]  /*7300*/  CS2R R32, SRZ ;  /* 0x0000000000207805 */ /* 0x000fe4000001ff00 */
[----:B------:R-:W-:Y:S02]  /*7310*/  CS2R R6, SRZ ;  /* 0x0000000000067805 */ /* 0x000fe4000001ff00 */
[----:B------:R-:W-:Y:S02]  /*7320*/  CS2R R4, SRZ ;  /* 0x0000000000047805 */ /* 0x000fe4000001ff00 */
[----:B------:R-:W-:-:S02]  /*7330*/  VIMNMX R30, R30, 0x80, PT ;  /* 0x000000801e1e7848 */ /* 0x000fc40003fe0100 */
[----:B-1----:R-:W-:-:S04]  /*7340*/  ISETP.GE.AND P0, PT, R16, R45, PT ;  /* 0x0000002d1000720c */ /* 0x002fc80003f06270 */
[----:B------:R-:W-:-:S13]  /*7350*/  ISETP.GE.OR P1, PT, R19, R30, P0 ;  /* 0x0000001e1300720c */ /* 0x000fda0000726670 */
[----:B------:R1:W5:Y:S04]  /*7360*/  @!P1 LDG.E.128 R32, desc[UR40][R36.64] ;  /* 0x0000002824209981 */ /* 0x000368000c1e1d00 */
[----:B------:R1:W5:Y:S01]  /*7370*/  @!P1 LDG.E.128 R4, desc[UR40][R38.64] ;  /* 0x0000002826049981 */ /* 0x000362000c1e1d00 */
[----:B------:R-:W-:Y:S01]  /*7380*/  UMOV UR4, 0xffffffff ;  /* 0xffffffff00047882 */ /* 0x000fe20000000000 */
[----:B------:R-:W-:Y:S02]  /*7390*/  LEA.HI R0, R212, R212, RZ, 0x1 ;  /* 0x000000d4d4007211 */ /* 0x000fe400078f08ff */
[----:B------:R-:W-:Y:S05]  /*73a0*/  BRA.DIV UR4, `(.L_x_515) ;  /* 0x000000d604c47947 */ /* 0x000fea000b800000 */
.L_x_685:
[----:B------:R-:W-:Y:S01]  /*73b0*/  UMOV UR4, 0xffffffff ;  /* 0xffffffff00047882 */ /* 0x000fe20000000000 */
[----:B------:R-:W-:Y:S02]  /*73c0*/  LOP3.LUT R3, R0, 0xfffffffe, RZ, 0xc0, !PT ;  /* 0xfffffffe00037812 */ /* 0x000fe400078ec0ff */
[----:B------:R-:W-:Y:S05]  /*73d0*/  BRA.DIV UR4, `(.L_x_516) ;  /* 0x000000d604e07947 */ /* 0x000fea000b800000 */
.L_x_688:
[----:B------:R-:W-:Y:S01]  /*73e0*/  UMOV UR4, 0xffffffff ;  /* 0xffffffff00047882 */ /* 0x000fe20000000000 */
[----:B------:R-:W-:Y:S02]  /*73f0*/  IMAD.IADD R3, R212, 0x1, -R3 ;  /* 0x00000001d4037824 */ /* 0x000fe400078e0a03 */
[----:B------:R-:W-:Y:S05]  /*7400*/  BRA.DIV UR4, `(.L_x_517) ;  /* 0x000000d604fc7947 */ /* 0x000fea000b800000 */
.L_x_691:
[----:B------:R-:W-:Y:S01]  /*7410*/  UMOV UR4, 0xffffffff ;  /* 0xffffffff00047882 */ /* 0x000fe20000000000 */
[----:B------:R-:W-:Y:S02]  /*7420*/  SHF.L.U32 R3, R3, 0x1f, RZ ;  /* 0x0000001f03037819 */ /* 0x000fe400000006ff */
[----:B------:R-:W-:Y:S05]  /*7430*/  BRA.DIV UR4, `(.L_x_518) ;  /* 0x000000da04187947 */ /* 0x000fea000b800000 */
.L_x_694:
[----:B------:R-:W2:Y:S01]  /*7440*/  SYNCS.PHASECHK.TRANS64.TRYWAIT P1, [R18+URZ+0x22800], R3 ;  /* 0x02280003120075a7 */ /* 0x000ea2000802017f */
[----:B-1---5:R-:W-:Y:S01]  /*7450*/  IMAD.MOV.U32 R37, RZ, RZ, R32 ;  /* 0x000000ffff257224 */ /* 0x022fe200078e0020 */
[--C-:B------:R-:W-:Y:S01]  /*7460*/  SHF.R.U64 R0, R32, 0x10, R33.reuse ;  /* 0x0000001020007819 */ /* 0x100fe20000001221 */
[----:B------:R-:W-:Y:S01]  /*7470*/  IMAD.MOV.U32 R41, RZ, RZ, R4 ;  /* 0x000000ffff297224 */ /* 0x000fe200078e0004 */
[----:B------:R-:W-:Y:S01]  /*7480*/  SHF.R.U32.HI R8, RZ, 0x10, R33 ;  /* 0x00000010ff087819 */ /* 0x000fe20000011621 */
[----:B------:R-:W-:Y:S01]  /*7490*/  IMAD.MOV.U32 R42, RZ, RZ, R5 ;  /* 0x000000ffff2a7224 */ /* 0x000fe200078e0005 */
[----:B------:R-:W-:Y:S01]  /*74a0*/  PRMT R37, R37, 0x5410, R0 ;  /* 0x0000541025257816 */ /* 0x000fe20000000000 */
[----:B------:R-:W-:Y:S01]  /*74b0*/  IMAD.MOV.U32 R38, RZ, RZ, R33 ;  /* 0x000000ffff267224 */ /* 0x000fe200078e0021 */
[--C-:B------:R-:W-:Y:S01]  /*74c0*/  SHF.R.U64 R0, R4, 0x10, R5.reuse ;  /* 0x0000001004007819 */ /* 0x100fe20000001205 */
[----:B------:R-:W-:Y:S01]  /*74d0*/  IMAD.MOV.U32 R39, RZ, RZ, R34 ;  /* 0x000000ffff277224 */ /* 0x000fe200078e0022 */
[----:B------:R-:W-:Y:S01]  /*74e0*/  SHF.R.U32.HI R4, RZ, 0x10, R5 ;  /* 0x00000010ff047819 */ /* 0x000fe20000011605 */
[----:B------:R-:W-:Y:S01]  /*74f0*/  IMAD.MOV.U32 R40, RZ, RZ, R35 ;  /* 0x000000ffff287224 */ /* 0x000fe200078e0023 */
[----:B------:R-:W-:Y:S01]  /*7500*/  SHF.R.U64 R5, R6, 0x10, R7 ;  /* 0x0000001006057819 */ /* 0x000fe20000001207 */
[----:B------:R-:W-:Y:S01]  /*7510*/  IMAD.MOV.U32 R43, RZ, RZ, R6 ;  /* 0x000000ffff2b7224 */ /* 0x000fe200078e0006 */
[----:B------:R-:W-:Y:S01]  /*7520*/  SHF.R.U64 R9, R34, 0x10, R35 ;  /* 0x0000001022097819 */ /* 0x000fe20000001223 */
[----:B------:R-:W-:Y:S01]  /*7530*/  IMAD.MOV.U32 R44, RZ, RZ, R7 ;  /* 0x000000ffff2c7224 */ /* 0x000fe200078e0007 */
[----:B------:R-:W-:Y:S01]  /*7540*/  SHF.R.U32.HI R10, RZ, 0x10, R35 ;  /* 0x00000010ff0a7819 */ /* 0x000fe20000011623 */
[----:B------:R-:W-:Y:S01]  /*7550*/  BSSY B1, `(.L_x_519) ;  /* 0x000000c000017945 */ /* 0x000fe20003800000 */
[----:B------:R-:W-:-:S02]  /*7560*/  SHF.R.U32.HI R6, RZ, 0x10, R7 ;  /* 0x00000010ff067819 */ /* 0x000fc40000011607 */
[-C--:B------:R-:W-:Y:S02]  /*7570*/  ISETP.GE.OR P2, PT, R19, R30.reuse, P0 ;  /* 0x0000001e1300720c */ /* 0x080fe40000746670 */
[----:B------:R-:W-:Y:S02]  /*7580*/  ISETP.GE.OR P0, PT, R211, R30, P0 ;  /* 0x0000001ed300720c */ /* 0x000fe40000706670 */
[----:B------:R-:W-:Y:S02]  /*7590*/  PRMT R38, R38, 0x5410, R8 ;  /* 0x0000541026267816 */ /* 0x000fe40000000008 */
[----:B------:R-:W-:Y:S02]  /*75a0*/  PRMT R39, R39, 0x5410, R9 ;  /* 0x0000541027277816 */ /* 0x000fe40000000009 */
[----:B------:R-:W-:Y:S02]  /*75b0*/  PRMT R40, R40, 0x5410, R10 ;  /* 0x0000541028287816 */ /* 0x000fe4000000000a */
[----:B------:R-:W-:-:S02]  /*75c0*/  PRMT R41, R41, 0x5410, R0 ;  /* 0x0000541029297816 */ /* 0x000fc40000000000 */
[----:B------:R-:W-:Y:S02]  /*75d0*/  PRMT R42, R42, 0x5410, R4 ;  /* 0x000054102a2a7816 */ /* 0x000fe40000000004 */
[----:B------:R-:W-:Y:S02]  /*75e0*/  PRMT R43, R43, 0x5410, R5 ;  /* 0x000054102b2b7816 */ /* 0x000fe40000000005 */
[----:B------:R-:W-:Y:S01]  /*75f0*/  PRMT R44, R44, 0x5410, R6 ;  /* 0x000054102c2c7816 */ /* 0x000fe20000000006 */
[----:B--2---:R-:W-:Y:S06]  /*7600*/  @!P1 BRA `(.L_x_520) ;  /* 0x000000d400cc9947 */ /* 0x004fec0003800000 */
.L_x_695:
[----:B------:R-:W-:Y:S05]  /*7610*/  BSYNC B1 ;  /* 0x0000000000017941 */ /* 0x000fea0003800000 */
.L_x_519:
[----:B------:R-:W-:Y:S04]  /*7620*/  BSSY B1, `(.L_x_521) ;  /* 0x000005a000017945 */ /* 0x000fe80003800000 */
[----:B------:R-:W-:Y:S05]  /*7630*/  @P2 BRA `(.L_x_522) ;  /* 0x0000000400602947 */ /* 0x000fea0003800000 */
[----:B------:R-:W-:Y:S01]  /*7640*/  IMAD.SHL.U32 R0, R220, 0x40, RZ ;  /* 0x00000040dc007824 */ /* 0x000fe200078e00ff */
[C---:B------:R-:W-:Y:S01]  /*7650*/  LOP3.LUT R24, R41.reuse, 0xffff0000, RZ, 0xc0, !PT ;  /* 0xffff000029187812 */ /* 0x040fe200078ec0ff */
[----:B-1----:R-:W-:Y:S02]  /*7660*/  IMAD.IADD R3, R16, 0x1, R45 ;  /* 0x0000000110037824 */ /* 0x002fe400078e022d */
[----:B------:R-:W-:Y:S01]  /*7670*/  IMAD.U32 R27, R41, 0x10000, RZ ;  /* 0x00010000291b7824 */ /* 0x000fe200078e00ff */
[----:B------:R-:W-:Y:S01]  /*7680*/  LOP3.LUT R4, R0, 0x1c0, RZ, 0xc0, !PT ;  /* 0x000001c000047812 */ /* 0x000fe200078ec0ff */
[----:B------:R-:W-:-:S03]  /*7690*/  IMAD.U32 R25, R37, 0x10000, RZ ;  /* 0x0001000025197824 */ /* 0x000fc600078e00ff */
[C---:B------:R-:W-:Y:S02]  /*76a0*/  LOP3.LUT R0, R4.reuse, 0x38, R16, 0xf8, !PT ;  /* 0x0000003804007812 */ /* 0x040fe400078ef810 */
[----:B------:R-:W-:Y:S02]  /*76b0*/  SHF.R.U32.HI R5, RZ, 0x3, R4 ;  /* 0x00000003ff057819 */ /* 0x000fe40000011604 */
[----:B------:R-:W-:Y:S02]  /*76c0*/  LOP3.LUT R4, R4, 0x38, R3, 0xf8, !PT ;  /* 0x0000003804047812 */ /* 0x000fe400078ef803 */
[-C--:B------:R-:W-:Y:S02]  /*76d0*/  LOP3.LUT R0, R0, R5.reuse, RZ, 0x3c, !PT ;  /* 0x0000000500007212 */ /* 0x080fe400078e3cff */
[----:B------:R-:W-:-:S03]  /*76e0*/  LOP3.LUT R4, R4, R5, RZ, 0x3c, !PT ;  /* 0x0000000504047212 */ /* 0x000fc600078e3cff */
[----:B------:R-:W-:-:S04]  /*76f0*/  IMAD R3, R205, 0x200, R0 ;  /* 0x00000200cd037824 */ /* 0x000fc800078e0200 */
[----:B------:R-:W-:Y:S02]  /*7700*/  IMAD R34, R3, 0x2, R18 ;  /* 0x0000000203227824 */ /* 0x000fe400078e0212 */
[----:B------:R-:W-:-:S03]  /*7710*/  IMAD R3, R205, 0x200, R4 ;  /* 0x00000200cd037824 */ /* 0x000fc600078e0204 */
[----:B------:R-:W1:Y:S01]  /*7720*/  LDS.128 R8, [R34+0x18400] ;  /* 0x0184000022087984 */ /* 0x000e620000000c00 */
[----:B------:R-:W-:-:S05]  /*7730*/  IMAD R36, R3, 0x2, R18 ;  /* 0x0000000203247824 */ /* 0x000fca00078e0212 */
[----:B------:R-:W2:Y:S01]  /*7740*/  LDS.128 R4, [R36+0x18400] ;  /* 0x0184000024047984 */ /* 0x000ea20000000c00 */
[C---:B-1----:R-:W-:Y:S01]  /*7750*/  IMAD.U32 R0, R8.reuse, 0x10000, RZ ;  /* 0x0001000008007824 */ /* 0x042fe200078e00ff */
[----:B------:R-:W-:Y:S01]  /*7760*/  LOP3.LUT R3, R8, 0xffff0000, RZ, 0xc0, !PT ;  /* 0xffff000008037812 */ /* 0x000fe200078ec0ff */
        /* <DEDUP_REMOVED lines=8> */
[C---:B------:R-:W-:Y:S01]  /*77f0*/  FMUL.FTZ R29, R14.reuse, R27 ;  /* 0x0000001b0e1d7220 */ /* 0x040fe20000410000 */
[-C--:B------:R-:W-:Y:S01]  /*7800*/  FMUL.FTZ R31, R14, R25.reuse ;  /* 0x000000190e1f7220 */ /* 0x080fe20000410000 */
[----:B------:R-:W-:Y:S01]  /*7810*/  LOP3.LUT R14, R37, 0xffff0000, RZ, 0xc0, !PT ;  /* 0xffff0000250e7812 */ /* 0x000fe200078ec0ff */
[----:B------:R-:W-:Y:S01]  /*7820*/  FMUL.FTZ R30, R4, R24 ;  /* 0x00000018041e7220 */ /* 0x000fe20000410000 */
[----:B------:R-:W-:Y:S01]  /*7830*/  FFMA.FTZ R26, R0, R25, -R29 ;  /* 0x00000019001a7223 */ /* 0x000fe2000001081d */
[----:B------:R-:W-:-:S02]  /*7840*/  IMAD.U32 R29, R43, 0x10000, RZ ;  /* 0x000100002b1d7824 */ /* 0x000fc400078e00ff */
[----:B------:R-:W-:Y:S01]  /*7850*/  FFMA.FTZ R31, R0, R27, R31 ;  /* 0x0000001b001f7223 */ /* 0x000fe2000001001f */
[----:B------:R-:W-:Y:S02]  /*7860*/  IMAD.U32 R25, R39, 0x10000, RZ ;  /* 0x0001000027197824 */ /* 0x000fe400078e00ff */
[-C--:B------:R-:W-:Y:S01]  /*7870*/  FMUL.FTZ R4, R4, R14.reuse ;  /* 0x0000000e04047220 */ /* 0x080fe20000410000 */
[C---:B------:R-:W-:Y:S01]  /*7880*/  FMUL.FTZ R35, R20.reuse, R29 ;  /* 0x0000001d14237220 */ /* 0x040fe20000410000 */
[----:B------:R-:W-:Y:S01]  /*7890*/  LOP3.LUT R27, R43, 0xffff0000, RZ, 0xc0, !PT ;  /* 0xffff00002b1b7812 */ /* 0x000fe200078ec0ff */
[-C--:B------:R-:W-:Y:S01]  /*78a0*/  FMUL.FTZ R20, R20, R25.reuse ;  /* 0x0000001914147220 */ /* 0x080fe20000410000 */
[C---:B------:R-:W-:Y:S01]  /*78b0*/  FFMA.FTZ R33, R3.reuse, R14, -R30 ;  /* 0x0000000e03217223 */ /* 0x040fe2000001081e */
[----:B------:R-:W-:Y:S01]  /*78c0*/  FFMA.FTZ R24, R3, R24, R4 ;  /* 0x0000001803187223 */ /* 0x000fe20000010004 */
[C---:B------:R-:W-:Y:S01]  /*78d0*/  FFMA.FTZ R35, R12.reuse, R25, -R35 ;  /* 0x000000190c237223 */ /* 0x040fe20000010823 */
[----:B------:R-:W-:Y:S01]  /*78e0*/  LOP3.LUT R3, R39, 0xffff0000, RZ, 0xc0, !PT ;  /* 0xffff000027037812 */ /* 0x000fe200078ec0ff */
[----:B------:R-:W-:Y:S01]  /*78f0*/  FFMA.FTZ R20, R12, R29, R20 ;  /* 0x0000001d0c147223 */ /* 0x000fe20000010014 */
[----:B------:R-:W-:Y:S01]  /*7900*/  FMUL.FTZ R25, R6, R27 ;  /* 0x0000001b06197220 */ /* 0x000fe20000410000 */
[C---:B------:R-:W-:Y:S01]  /*7910*/  IMAD.U32 R15, R5.reuse, 0x10000, RZ ;  /* 0x00010000050f7824 */ /* 0x040fe200078e00ff */
[----:B------:R-:W-:Y:S01]  /*7920*/  LOP3.LUT R5, R5, 0xffff0000, RZ, 0xc0, !PT ;  /* 0xffff000005057812 */ /* 0x000fe200078ec0ff */
[----:B------:R-:W-:-:S02]  /*7930*/  IMAD.U32 R12, R42, 0x10000, RZ ;  /* 0x000100002a0c7824 */ /* 0x000fc400078e00ff */
[-C--:B------:R-:W-:Y:S01]  /*7940*/  FMUL.FTZ R29, R6, R3.reuse ;  /* 0x00000003061d7220 */ /* 0x080fe20000410000 */
[----:B------:R-:W-:Y:S02]  /*7950*/  IMAD.U32 R21, R7, 0x10000, RZ ;  /* 0x0001000007157824 */ /* 0x000fe400078e00ff */
[----:B------:R-:W-:Y:S01]  /*7960*/  FFMA.FTZ R30, R10, R3, -R25 ;  /* 0x000000030a1e7223 */ /* 0x000fe20000010819 */
[----:B------:R-:W-:Y:S02]  /*7970*/  IMAD.U32 R0, R38, 0x10000, RZ ;  /* 0x0001000026007824 */ /* 0x000fe400078e00ff */
[----:B------:R-:W-:Y:S01]  /*7980*/  FMUL.FTZ R3, R15, R12 ;  /* 0x0000000c0f037220 */ /* 0x000fe20000410000 */
[----:B------:R-:W-:Y:S02]  /*7990*/  IMAD.U32 R14, R44, 0x10000, RZ ;  /* 0x000100002c0e7824 */ /* 0x000fe400078e00ff */
[----:B------:R-:W-:Y:S01]  /*79a0*/  FFMA.FTZ R29, R10, R27, R29 ;  /* 0x0000001b0a1d7223 */ /* 0x000fe2000001001d */
[----:B------:R-:W-:-:S02]  /*79b0*/  IMAD.U32 R4, R40, 0x10000, RZ ;  /* 0x0001000028047824 */ /* 0x000fc400078e00ff */
[----:B------:R-:W-:Y:S01]  /*79c0*/  FMUL.FTZ R15, R15, R0 ;  /* 0x000000000f0f7220 */ /* 0x000fe20000410000 */
[----:B------:R-:W-:Y:S02]  /*79d0*/  IMAD.U32 R13, R11, 0x10000, RZ ;  /* 0x000100000b0d7824 */ /* 0x000fe400078e00ff */
[C---:B------:R-:W-:Y:S01]  /*79e0*/  FMUL.FTZ R6, R21.reuse, R14 ;  /* 0x0000000e15067220 */ /* 0x040fe20000410000 */
[----:B------:R-:W-:Y:S01]  /*79f0*/  FMUL.FTZ R10, R21, R4 ;  /* 0x00000004150a7220 */ /* 0x000fe20000410000 */
[C---:B------:R-:W-:Y:S01]  /*7a00*/  FFMA.FTZ R3, R8.reuse, R0, -R3 ;  /* 0x0000000008037223 */ /* 0x040fe20000010803 */
[----:B------:R-:W-:Y:S01]  /*7a10*/  FFMA.FTZ R15, R8, R12, R15 ;  /* 0x0000000c080f7223 */ /* 0x000fe2000001000f */
[----:B------:R-:W-:Y:S01]  /*7a20*/  FFMA.FTZ R21, R13, R4, -R6 ;  /* 0x000000040d157223 */ /* 0x000fe20000010806 */
[----:B------:R-:W-:Y:S01]  /*7a30*/  LOP3.LUT R7, R7, 0xffff0000, RZ, 0xc0, !PT ;  /* 0xffff000007077812 */ /* 0x000fe200078ec0ff */
[----:B------:R-:W-:Y:S01]  /*7a40*/  FFMA.FTZ R13, R13, R14, R10 ;  /* 0x0000000e0d0d7223 */ /* 0x000fe2000001000a */
[----:B------:R-:W-:-:S02]  /*7a50*/  LOP3.LUT R6, R42, 0xffff0000, RZ, 0xc0, !PT ;  /* 0xffff00002a067812 */ /* 0x000fc400078ec0ff */
[----:B------:R-:W-:Y:S02]  /*7a60*/  LOP3.LUT R8, R44, 0xffff0000, RZ, 0xc0, !PT ;  /* 0xffff00002c087812 */ /* 0x000fe400078ec0ff */
[----:B------:R-:W-:Y:S01]  /*7a70*/  LOP3.LUT R0, R38, 0xffff0000, RZ, 0xc0, !PT ;  /* 0xffff000026007812 */ /* 0x000fe200078ec0ff */
[----:B------:R-:W-:Y:S01]  /*7a80*/  FMUL.FTZ R10, R5, R6 ;  /* 0x00000006050a7220 */ /* 0x000fe20000410000 */
[----:B------:R-:W-:Y:S01]  /*7a90*/  LOP3.LUT R4, R40, 0xffff0000, RZ, 0xc0, !PT ;  /* 0xffff000028047812 */ /* 0x000fe200078ec0ff */
[----:B------:R-:W-:Y:S01]  /*7aa0*/  FMUL.FTZ R14, R7, R8 ;  /* 0x00000008070e7220 */ /* 0x000fe20000410000 */
[----:B------:R-:W-:Y:S01]  /*7ab0*/  LOP3.LUT R11, R11, 0xffff0000, RZ, 0xc0, !PT ;  /* 0xffff00000b0b7812 */ /* 0x000fe200078ec0ff */
[-C--:B------:R-:W-:Y:S01]  /*7ac0*/  FMUL.FTZ R5, R5, R0.reuse ;  /* 0x0000000005057220 */ /* 0x080fe20000410000 */
[----:B------:R-:W-:Y:S01]  /*7ad0*/  FFMA.FTZ R0, R9, R0, -R10 ;  /* 0x0000000009007223 */ /* 0x000fe2000001080a */
[----:B------:R-:W-:Y:S01]  /*7ae0*/  FMUL.FTZ R7, R7, R4 ;  /* 0x0000000407077220 */ /* 0x000fe20000410000 */
[----:B------:R-:W-:Y:S01]  /*7af0*/  F2FP.BF16.F32.PACK_AB R10, R29, R20 ;  /* 0x000000141d0a723e */ /* 0x000fe200000010ff */
[----:B------:R-:W-:Y:S01]  /*7b00*/  FFMA.FTZ R14, R11, R4, -R14 ;  /* 0x000000040b0e7223 */ /* 0x000fe2000001080e */
[----:B------:R-:W-:Y:S01]  /*7b10*/  FFMA.FTZ R12, R9, R6, R5 ;  /* 0x00000006090c7223 */ /* 0x000fe20000010005 */
[----:B------:R-:W-:Y:S01]  /*7b20*/  FFMA.FTZ R32, R11, R8, R7 ;  /* 0x000000080b207223 */ /* 0x000fe20000010007 */
[----:B------:R-:W-:-:S02]  /*7b30*/  F2FP.BF16.F32.PACK_AB R4, R33, R26 ;  /* 0x0000001a2104723e */ /* 0x000fc400000010ff */
[----:B------:R-:W-:Y:S02]  /*7b40*/  F2FP.BF16.F32.PACK_AB R6, R30, R35 ;  /* 0x000000231e06723e */ /* 0x000fe400000010ff */
[----:B------:R-:W-:Y:S02]  /*7b50*/  F2FP.BF16.F32.PACK_AB R5, R0, R3 ;  /* 0x000000030005723e */ /* 0x000fe400000010ff */
[----:B------:R-:W-:Y:S02]  /*7b60*/  F2FP.BF16.F32.PACK_AB R7, R14, R21 ;  /* 0x000000150e07723e */ /* 0x000fe400000010ff */
[----:B------:R-:W-:Y:S02]  /*7b70*/  F2FP.BF16.F32.PACK_AB R8, R24, R31 ;  /* 0x0000001f1808723e */ /* 0x000fe400000010ff */
[----:B------:R-:W-:Y:S01]  /*7b80*/  F2FP.BF16.F32.PACK_AB R9, R12, R15 ;  /* 0x0000000f0c09723e */ /* 0x000fe200000010ff */
[----:B------:R2:W-:Y:S01]  /*7b90*/  STS.128 [R34+0x18400], R4 ;  /* 0x0184000422007388 */ /* 0x0005e20000000c00 */
[----:B------:R-:W-:-:S05]  /*7ba0*/  F2FP.BF16.F32.PACK_AB R11, R32, R13 ;  /* 0x0000000d200b723e */ /* 0x000fca00000010ff */
[----:B------:R2:W-:Y:S02]  /*7bb0*/  STS.128 [R36+0x18400], R8 ;  /* 0x0184000824007388 */ /* 0x0005e40000000c00 */
.L_x_522:
[----:B------:R-:W-:Y:S05]  /*7bc0*/  BSYNC B1 ;  /* 0x0000000000017941 */ /* 0x000fea0003800000 */
.L_x_521:
[----:B------:R-:W-:Y:S05]  /*7bd0*/  @P0 BRA `(.L_x_512) ;  /* 0x0000000400440947 */ /* 0x000fea0003800000 */
[----:B-1----:R-:W-:Y:S01]  /*7be0*/  IMAD.IADD R3, R16, 0x1, R45 ;  /* 0x0000000110037824 */ /* 0x002fe200078e022d */
[----:B--2---:R-:W1:Y:S01]  /*7bf0*/  LDS.128 R8, [R229+0x18400] ;  /* 0x01840000e5087984 */ /* 0x004e620000000c00 */
[C---:B------:R-:W-:Y:S01]  /*7c00*/  IMAD.U32 R30, R41.reuse, 0x10000, RZ ;  /* 0x00010000291e7824 */ /* 0x040fe200078e00ff */
[----:B------:R-:W-:Y:S01]  /*7c10*/  LOP3.LUT R32, R41, 0xffff0000, RZ, 0xc0, !PT ;  /* 0xffff000029207812 */ /* 0x000fe200078ec0ff */
[----:B------:R-:W-:Y:S01]  /*7c20*/  IMAD.U32 R26, R37, 0x10000, RZ ;  /* 0x00010000251a7824 */ /* 0x000fe200078e00ff */
[----:B------:R-:W-:Y:S01]  /*7c30*/  LOP3.LUT R3, R204, 0x38, R3, 0xf8, !PT ;  /* 0x00000038cc037812 */ /* 0x000fe200078ef803 */
[----:B------:R-:W-:Y:S01]  /*7c40*/  IMAD.U32 R34, R42, 0x10000, RZ ;  /* 0x000100002a227824 */ /* 0x000fe200078e00ff */
[----:B------:R-:W-:Y:S01]  /*7c50*/  LOP3.LUT R41, R44, 0xffff0000, RZ, 0xc0, !PT ;  /* 0xffff00002c297812 */ /* 0x000fe200078ec0ff */
[----:B------:R-:W-:Y:S01]  /*7c60*/  IMAD.U32 R33, R43, 0x10000, RZ ;  /* 0x000100002b217824 */ /* 0x000fe200078e00ff */
[----:B------:R-:W-:Y:S02]  /*7c70*/  LOP3.LUT R3, R3, R234, RZ, 0x3c, !PT ;  /* 0x000000ea03037212 */ /* 0x000fe400078e3cff */
[----:B------:R-:W-:-:S03]  /*7c80*/  LOP3.LUT R35, R38, 0xffff0000, RZ, 0xc0, !PT ;  /* 0xffff000026237812 */ /* 0x000fc600078ec0ff */
[----:B------:R-:W-:-:S04]  /*7c90*/  IMAD.IADD R3, R206, 0x1, R3 ;  /* 0x00000001ce037824 */ /* 0x000fc800078e0203 */
        /* <DEDUP_REMOVED lines=14> */
[-C--:B------:R-:W-:Y:S01]  /*7d80*/  FMUL.FTZ R25, R30, R15.reuse ;  /* 0x0000000f1e197220 */ /* 0x080fe20000410000 */
[----:B------:R-:W-:Y:S01]  /*7d90*/  FMUL.FTZ R15, R26, R15 ;  /* 0x0000000f1a0f7220 */ /* 0x000fe20000410000 */
[----:B------:R-:W-:Y:S01]  /*7da0*/  FMUL.FTZ R27, R32, R4 ;  /* 0x00000004201b7220 */ /* 0x000fe20000410000 */
[----:B------:R-:W-:-:S02]  /*7db0*/  IMAD.U32 R21, R6, 0x10000, RZ ;  /* 0x0001000006157824 */ /* 0x000fc400078e00ff */
[-C--:B------:R-:W-:Y:S01]  /*7dc0*/  FFMA.FTZ R25, R26, R0.reuse, -R25 ;  /* 0x000000001a197223 */ /* 0x080fe20000010819 */
[----:B------:R-:W-:Y:S01]  /*7dd0*/  LOP3.LUT R26, R37, 0xffff0000, RZ, 0xc0, !PT ;  /* 0xffff0000251a7812 */ /* 0x000fe200078ec0ff */
[----:B------:R-:W-:Y:S01]  /*7de0*/  FFMA.FTZ R15, R30, R0, R15 ;  /* 0x000000001e0f7223 */ /* 0x000fe2000001000f */
[----:B------:R-:W-:Y:S01]  /*7df0*/  IMAD.U32 R30, R38, 0x10000, RZ ;  /* 0x00010000261e7824 */ /* 0x000fe200078e00ff */
[----:B------:R-:W-:Y:S01]  /*7e00*/  LOP3.LUT R6, R6, 0xffff0000, RZ, 0xc0, !PT ;  /* 0xffff000006067812 */ /* 0x000fe200078ec0ff */
[----:B------:R-:W-:Y:S02]  /*7e10*/  IMAD.U32 R24, R7, 0x10000, RZ ;  /* 0x0001000007187824 */ /* 0x000fe400078e00ff */
[C---:B------:R-:W-:Y:S01]  /*7e20*/  FMUL.FTZ R29, R26.reuse, R4 ;  /* 0x000000041a1d7220 */ /* 0x040fe20000410000 */
[----:B------:R-:W-:Y:S01]  /*7e30*/  FFMA.FTZ R0, R26, R8, -R27 ;  /* 0x000000081a007223 */ /* 0x000fe2000001081b */
[-C--:B------:R-:W-:Y:S01]  /*7e40*/  FMUL.FTZ R27, R34, R20.reuse ;  /* 0x00000014221b7220 */ /* 0x080fe20000410000 */
[----:B------:R-:W-:Y:S01]  /*7e50*/  FMUL.FTZ R31, R30, R20 ;  /* 0x000000141e1f7220 */ /* 0x000fe20000410000 */
[----:B------:R-:W-:Y:S01]  /*7e60*/  FFMA.FTZ R8, R32, R8, R29 ;  /* 0x0000000820087223 */ /* 0x000fe2000001001d */
[----:B------:R-:W-:-:S02]  /*7e70*/  IMAD.U32 R29, R39, 0x10000, RZ ;  /* 0x00010000271d7824 */ /* 0x000fc400078e00ff */
[-C--:B------:R-:W-:Y:S01]  /*7e80*/  FMUL.FTZ R4, R33, R21.reuse ;  /* 0x0000001521047220 */ /* 0x080fe20000410000 */
[-C--:B------:R-:W-:Y:S01]  /*7e90*/  FFMA.FTZ R27, R30, R12.reuse, -R27 ;  /* 0x0000000c1e1b7223 */ /* 0x080fe2000001081b */
[----:B------:R-:W-:Y:S01]  /*7ea0*/  FFMA.FTZ R31, R34, R12, R31 ;  /* 0x0000000c221f7223 */ /* 0x000fe2000001001f */
[----:B------:R-:W-:Y:S01]  /*7eb0*/  FMUL.FTZ R20, R29, R21 ;  /* 0x000000151d147220 */ /* 0x000fe20000410000 */
[----:B------:R-:W-:Y:S01]  /*7ec0*/  LOP3.LUT R26, R39, 0xffff0000, RZ, 0xc0, !PT ;  /* 0xffff0000271a7812 */ /* 0x000fe200078ec0ff */
[----:B------:R-:W-:Y:S01]  /*7ed0*/  IMAD.U32 R32, R44, 0x10000, RZ ;  /* 0x000100002c207824 */ /* 0x000fe200078e00ff */
[----:B------:R-:W-:Y:S01]  /*7ee0*/  LOP3.LUT R30, R43, 0xffff0000, RZ, 0xc0, !PT ;  /* 0xffff00002b1e7812 */ /* 0x000fe200078ec0ff */
[-C--:B------:R-:W-:Y:S01]  /*7ef0*/  FFMA.FTZ R12, R29, R13.reuse, -R4 ;  /* 0x0000000d1d0c7223 */ /* 0x080fe20000010804 */
[----:B------:R-:W-:Y:S02]  /*7f00*/  IMAD.U32 R4, R40, 0x10000, RZ ;  /* 0x0001000028047824 */ /* 0x000fe400078e00ff */
[----:B------:R-:W-:Y:S01]  /*7f10*/  FFMA.FTZ R20, R33, R13, R20 ;  /* 0x0000000d21147223 */ /* 0x000fe20000010014 */
[----:B------:R-:W-:Y:S01]  /*7f20*/  FMUL.FTZ R13, R32, R24 ;  /* 0x00000018200d7220 */ /* 0x000fe20000410000 */
[----:B------:R-:W-:Y:S01]  /*7f30*/  LOP3.LUT R39, R42, 0xffff0000, RZ, 0xc0, !PT ;  /* 0xffff00002a277812 */ /* 0x000fe200078ec0ff */
[-C--:B------:R-:W-:Y:S01]  /*7f40*/  FMUL.FTZ R21, R30, R6.reuse ;  /* 0x000000061e157220 */ /* 0x080fe20000410000 */
[----:B------:R-:W-:Y:S01]  /*7f50*/  LOP3.LUT R7, R7, 0xffff0000, RZ, 0xc0, !PT ;  /* 0xffff000007077812 */ /* 0x000fe200078ec0ff */
[----:B------:R-:W-:Y:S01]  /*7f60*/  FMUL.FTZ R29, R26, R6 ;  /* 0x000000061a1d7220 */ /* 0x000fe20000410000 */
[----:B------:R-:W-:Y:S01]  /*7f70*/  FMUL.FTZ R33, R4, R24 ;  /* 0x0000001804217220 */ /* 0x000fe20000410000 */
[----:B------:R-:W-:Y:S01]  /*7f80*/  LOP3.LUT R37, R40, 0xffff0000, RZ, 0xc0, !PT ;  /* 0xffff000028257812 */ /* 0x000fe200078ec0ff */
[----:B------:R-:W-:Y:S01]  /*7f90*/  FFMA.FTZ R13, R4, R14, -R13 ;  /* 0x0000000e040d7223 */ /* 0x000fe2000001080d */
[-C--:B------:R-:W-:Y:S01]  /*7fa0*/  FFMA.FTZ R21, R26, R10.reuse, -R21 ;  /* 0x0000000a1a157223 */ /* 0x080fe20000010815 */
[----:B------:R-:W-:Y:S01]  /*7fb0*/  FFMA.FTZ R29, R30, R10, R29 ;  /* 0x0000000a1e1d7223 */ /* 0x000fe2000001001d */
[----:B------:R-:W-:Y:S01]  /*7fc0*/  FMUL.FTZ R4, R39, R5 ;  /* 0x0000000527047220 */ /* 0x000fe20000410000 */
[----:B------:R-:W-:Y:S01]  /*7fd0*/  FFMA.FTZ R33, R32, R14, R33 ;  /* 0x0000000e20217223 */ /* 0x000fe20000010021 */
[----:B------:R-:W-:Y:S01]  /*7fe0*/  FMUL.FTZ R10, R41, R7 ;  /* 0x00000007290a7220 */ /* 0x000fe20000410000 */
[----:B------:R-:W-:Y:S01]  /*7ff0*/  FMUL.FTZ R6, R35, R5 ;  /* 0x0000000523067220 */ /* 0x000fe20000410000 */
[----:B------:R-:W-:Y:S01]  /*8000*/  FMUL.FTZ R14, R37, R7 ;  /* 0x00000007250e7220 */ /* 0x000fe20000410000 */
[----:B------:R-:W-:Y:S01]  /*8010*/  FFMA.FTZ R4, R35, R9, -R4 ;  /* 0x0000000923047223 */ /* 0x000fe20000010804 */
        /* <DEDUP_REMOVED lines=10> */
[----:B------:R-:W-:-:S02]  /*80c0*/  F2FP.BF16.F32.PACK_AB R37, R6, R31 ;  /* 0x0000001f0625723e */ /* 0x000fc400000010ff */
[----:B------:R-:W-:-:S05]  /*80d0*/  F2FP.BF16.F32.PACK_AB R39, R14, R33 ;  /* 0x000000210e27723e */ /* 0x000fca00000010ff */
[----:B------:R1:W-:Y:S02]  /*80e0*/  STS.128 [R3+0x18400], R36 ;  /* 0x0184002403007388 */ /* 0x0003e40000000c00 */
.L_x_512:
[----:B------:R-:W-:Y:S05]  /*80f0*/  BSYNC B0 ;  /* 0x0000000000007941 */ /* 0x000fea0003800000 */
.L_x_498:
[----:B------:R-:W-:Y:S01]  /*8100*/  @!PT LDS RZ, [RZ] ;  /* 0x00000000fffff984 */ /* 0x000fe20000000800 */
[----:B------:R-:W-:Y:S01]  /*8110*/  @!PT LDS RZ, [RZ] ;  /* 0x00000000fffff984 */ /* 0x000fe20000000800 */
[----:B------:R-:W-:Y:S01]  /*8120*/  @!PT LDS RZ, [RZ] ;  /* 0x00000000fffff984 */ /* 0x000fe20000000800 */
[----:B------:R-:W-:Y:S01]  /*8130*/  @!PT LDS RZ, [RZ] ;  /* 0x00000000fffff984 */ /* 0x000fe20000000800 */
[----:B------:R5:W-:Y:S06]  /*8140*/  MEMBAR.ALL.CTA ;  /* 0x0000000000007992 */ /* 0x000bec0000008000 */
[----:B-----5:R-:W5:Y:S01]  /*8150*/  FENCE.VIEW.ASYNC.S ;  /* 0x00000000000073c6 */ /* 0x020f620000000000 */
[----:B------:R-:W-:Y:S05]  /*8160*/  WARPSYNC.ALL ;  /* 0x0000000000007948 */ /* 0x000fea0003800000 */
[----:B-----5:R-:W-:Y:S06]  /*8170*/  BAR.SYNC.DEFER_BLOCKING 0xd, 0x100 ;  /* 0x0344000000007b1d */ /* 0x020fec0000010000 */
.L_x_495:
[----:B---34-:R-:W3:Y:S01]  /*8180*/  S2R R0, SR_TID.X ;  /* 0x0000000000007919 */ /* 0x018ee20000002100 */
[----:B------:R-:W-:Y:S05]  /*8190*/  WARPSYNC.ALL ;  /* 0x0000000000007948 */ /* 0x000fea0003800000 */
[----:B---3--:R-:W-:-:S05]  /*81a0*/  SHF.R.U32.HI R0, RZ, 0x7, R0 ;  /* 0x00000007ff007819 */ /* 0x008fca0000011600 */
[----:B------:R-:W-:Y:S02]  /*81b0*/  VIADD R178, R0, 0x8 ;  /* 0x0000000800b27836 */ /* 0x000fe40000000000 */
[----:B------:R-:W-:-:S03]  /*81c0*/  IMAD.U32 R0, RZ, RZ, UR44 ;  /* 0x0000002cff007e24 */ /* 0x000fc6000f8e00ff */
[----:B------:R3:W-:Y:S02]  /*81d0*/  BAR.SYNC.DEFER_BLOCKING R178, 0x100 ;  /* 0x000400b20000751d */ /* 0x0007e40000010000 */
[----:B------:R-:W-:-:S13]  /*81e0*/  ISETP.NE.AND P0, PT, R0, 0x3, PT ;  /* 0x000000030000780c */ /* 0x000fda0003f05270 */
[----:B---3--:R-:W-:Y:S05]  /*81f0*/  @!P0 BRA `(.L_x_523) ;  /* 0x0000000000048947 */ /* 0x008fea0003800000 */
[----:B------:R-:W-:Y:S01]  /*8200*/  BPT.TRAP 0x1 ;  /* 0x000000040000795c */ /* 0x000fe20000300000 */
.L_x_523:
[----:B------:R-:W-:Y:S01]  /*8210*/  IMAD R13, R22, 0x8, R18 ;  /* 0x00000008160d7824 */ /* 0x000fe200078e0212 */
[----:B------:R-:W-:-:S04]  /*8220*/  SHF.L.U32 R14, R200, 0x1f, RZ ;  /* 0x0000001fc80e7819 */ /* 0x000fc800000006ff */
[----:B------:R3:W4:Y:S01]  /*8230*/  SYNCS.PHASECHK.TRANS64.TRYWAIT P1, [R13+URZ+0x22830], R14 ;  /* 0x0228300e0d0075a7 */ /* 0x000722000802017f */
[----:B------:R-:W-:Y:S05]  /*8240*/  @!P0 BRA `(.L_x_524) ;  /* 0x0000000000048947 */ /* 0x000fea0003800000 */
[----:B------:R-:W-:Y:S01]  /*8250*/  BPT.TRAP 0x1 ;  /* 0x000000040000795c */ /* 0x000fe20000300000 */
.L_x_524:
[----:B------:R-:W-:Y:S01]  /*8260*/  VIADD R0, R18, 0x1c400 ;  /* 0x0001c40012007836 */ /* 0x000fe20000000000 */
[----:B--2---:R-:W-:Y:S01]  /*8270*/  LOP3.LUT R4, R28, 0x10000, RZ, 0xfc, !PT ;  /* 0x000100001c047812 */ /* 0x004fe200078efcff */
[----:B------:R-:W-:-:S03]  /*8280*/  IMAD.MOV.U32 R5, RZ, RZ, 0x40000040 ;  /* 0x40000040ff057424 */ /* 0x000fc600078e00ff */
[----:B------:R-:W-:-:S04]  /*8290*/  SHF.R.U32.HI R0, RZ, 0x4, R0 ;  /* 0x00000004ff007819 */ /* 0x000fc80000011600 */
[----:B------:R-:W-:-:S04]  /*82a0*/  LOP3.LUT R0, R0, 0x3fff, RZ, 0xc0, !PT ;  /* 0x00003fff00007812 */ /* 0x000fc800078ec0ff */
[----:B------:R-:W-:Y:S01]  /*82b0*/  LOP3.LUT R0, R0, 0x10000, RZ, 0xfc, !PT ;  /* 0x0001000000007812 */ /* 0x000fe200078efcff */
[----:B----4-:R-:W-:Y:S06]  /*82c0*/  @P1 BRA `(.L_x_525) ;  /* 0x0000000000081947 */ /* 0x010fec0003800000 */
[----:B------:R-:W2:Y:S02]  /*82d0*/  SYNCS.PHASECHK.TRANS64.TRYWAIT P1, [R13+URZ+0x22830], R14 ;  /* 0x0228300e0d0075a7 */ /* 0x000ea4000802017f */
[----:B--2---:R-:W-:Y:S05]  /*82e0*/  @!P1 BRA `(.L_x_526) ;  /* 0x000000c800a89947 */ /* 0x004fea0003800000 */
.L_x_525:
[----:B------:R-:W-:Y:S01]  /*82f0*/  IMAD R20, R22, 0x300, R0 ;  /* 0x0000030016147824 */ /* 0x000fe200078e0200 */
[----:B------:R-:W-:Y:S05]  /*8300*/  WARPSYNC.ALL ;  /* 0x0000000000007948 */ /* 0x000fea0003800000 */
[----:B------:R-:W-:Y:S01]  /*8310*/  IMAD.MOV.U32 R21, RZ, RZ, 0x40000040 ;  /* 0x40000040ff157424 */ /* 0x000fe200078e00ff */
[C---:B------:R-:W-:Y:S01]  /*8320*/  R2UR UR4, R4.reuse ;  /* 0x00000000040472ca */ /* 0x040fe200000e0000 */
[----:B-1---5:R-:W-:Y:S01]  /*8330*/  WARPGROUP.ARRIVE ;  /* 0x00000000000079c5 */ /* 0x022fe20000000000 */
[----:B------:R-:W-:Y:S01]  /*8340*/  R2UR UR5, R5 ;  /* 0x00000000050572ca */ /* 0x000fe200000e0000 */
[----:B------:R-:W-:Y:S01]  /*8350*/  VIADD R10, R4, 0x2 ;  /* 0x00000002040a7836 */ /* 0x000fe20000000000 */
[C---:B------:R-:W-:Y:S01]  /*8360*/  R2UR UR6, R20.reuse ;  /* 0x00000000140672ca */ /* 0x040fe200000e0000 */
[----:B------:R-:W-:Y:S01]  /*8370*/  VIADD R6, R20, 0x2 ;  /* 0x0000000214067836 */ /* 0x000fe20000000000 */
[----:B------:R-:W-:Y:S01]  /*8380*/  R2UR UR7, R21 ;  /* 0x00000000150772ca */ /* 0x000fe200000e0000 */
[----:B------:R-:W-:Y:S01]  /*8390*/  IMAD.MOV.U32 R11, RZ, RZ, 0x40000040 ;  /* 0x40000040ff0b7424 */ /* 0x000fe200078e00ff */
[----:B------:R-:W1:Y:S01]  /*83a0*/  S2R R73, SR_TID.X ;  /* 0x0000000000497919 */ /* 0x000e620000002100 */
[----:B------:R-:W-:-:S02]  /*83b0*/  IMAD.MOV.U32 R7, RZ, RZ, 0x40000040 ;  /* 0x40000040ff077424 */ /* 0x000fc400078e00ff */
[----:B------:R-:W-:Y:S02]  /*83c0*/  VIADD R8, R4, 0x4 ;  /* 0x0000000404087836 */ /* 0x000fe40000000000 */
[----:B------:R-:W-:Y:S02]  /*83d0*/  IMAD.MOV.U32 R9, RZ, RZ, 0x40000040 ;  /* 0x40000040ff097424 */ /* 0x000fe400078e00ff */
[----:B------:R-:W-:Y:S02]  /*83e0*/  IMAD.MOV.U32 R21, RZ, RZ, 0x40000040 ;  /* 0x40000040ff157424 */ /* 0x000fe400078e00ff */
[----:B------:R-:W-:Y:S02]  /*83f0*/  IMAD R3, R177, -0x60, R176 ;  /* 0xffffffa0b1037824 */ /* 0x000fe400078e02b0 */
[----:B------:R-:W-:Y:S01]  /*8400*/  HGMMA.64x96x16.F32.BF16 R24, gdesc[UR4], RZ, !UPT, gsb0 ;  /* 0x01600000041879f0 */ /* 0x000fe2000c0018ff */
[----:B------:R-:W-:Y:S01]  /*8410*/  R2UR UR4, R10 ;  /* 0x000000000a0472ca */ /* 0x000fe200000e0000 */
[----:B------:R-:W-:Y:S01]  /*8420*/  VIADD R12, R3, 0x60 ;  /* 0x00000060030c7836 */ /* 0x000fe20000000000 */
[----:B------:R-:W-:-:S02]  /*8430*/  R2UR UR5, R11 ;  /* 0x000000000b0572ca */ /* 0x000fc400000e0000 */
[----:B------:R-:W-:Y:S01]  /*8440*/  R2UR UR6, R6 ;  /* 0x00000000060672ca */ /* 0x000fe200000e0000 */
[C---:B------:R-:W-:Y:S01]  /*8450*/  VIADD R6, R20.reuse, 0x4 ;  /* 0x0000000414067836 */ /* 0x040fe20000000000 */
[----:B------:R-:W-:Y:S01]  /*8460*/  R2UR UR7, R7 ;  /* 0x00000000070772ca */ /* 0x000fe200000e0000 */
[----:B------:R-:W-:Y:S02]  /*8470*/  IMAD.MOV.U32 R7, RZ, RZ, 0x40000040 ;  /* 0x40000040ff077424 */ /* 0x000fe400078e00ff */
[----:B------:R-:W-:Y:S02]  /*8480*/  VIADD R20, R20, 0x6 ;  /* 0x0000000614147836 */ /* 0x000fe40000000000 */
[----:B------:R-:W-:-:S05]  /*8490*/  IMAD R12, R231, -0x2, R12 ;  /* 0xfffffffee70c7824 */ /* 0x000fca00078e020c */
[C---:B------:R-:W-:Y:S02]  /*84a0*/  ISETP.GT.AND P2, PT, R12.reuse, RZ, PT ;  /* 0x000000ff0c00720c */ /* 0x040fe40003f44270 */
[C---:B------:R-:W-:Y:S02]  /*84b0*/  ISETP.GT.AND P3, PT, R12.reuse, 0x1, PT ;  /* 0x000000010c00780c */ /* 0x040fe40003f64270 */
[C---:B------:R-:W-:Y:S02]  /*84c0*/  ISETP.GT.AND P4, PT, R12.reuse, 0x8, PT ;  /* 0x000000080c00780c */ /* 0x040fe40003f84270 */
[C---:B------:R-:W-:Y:S02]  /*84d0*/  ISETP.GT.AND P5, PT, R12.reuse, 0x9, PT ;  /* 0x000000090c00780c */ /* 0x040fe40003fa4270 */
[----:B------:R-:W-:Y:S02]  /*84e0*/  ISETP.GT.AND P1, PT, R12, 0x10, PT ;  /* 0x000000100c00780c */ /* 0x000fe40003f24270 */
[----:B-1----:R-:W-:Y:S01]  /*84f0*/  LOP3.LUT R73, R73, 0x7f, RZ, 0xc0, !PT ;  /* 0x0000007f49497812 */ /* 0x002fe200078ec0ff */
[----:B------:R-:W-:-:S02]  /*8500*/  WARPGROUP.DEPBAR.LE gsb0, 0x0 ;  /* 0x00008000000079c5 */ /* 0x000fc40000010000 */
[----:B------:R-:W-:-:S06]  /*8510*/  WARPGROUP.ARRIVE ;  /* 0x00000000000079c5 */ /* 0x000fcc0000000000 */
[----:B------:R-:W-:Y:S01]  /*8520*/  HGMMA.64x96x16.F32.BF16 R24, gdesc[UR4], R24, gsb0 ;  /* 0x01600000041879f0 */ /* 0x000fe20008001818 */
[----:B------:R-:W-:Y:S02]  /*8530*/  R2UR UR4, R8 ;  /* 0x00000000080472ca */ /* 0x000fe400000e0000 */
[----:B------:R-:W-:Y:S02]  /*8540*/  R2UR UR5, R9 ;  /* 0x00000000090572ca */ /* 0x000fe400000e0000 */
[----:B------:R-:W-:Y:S01]  /*8550*/  R2UR UR6, R6 ;  /* 0x00000000060672ca */ /* 0x000fe200000e0000 */
[----:B------:R-:W-:Y:S01]  /*8560*/  VIADD R6, R4, 0x6 ;  /* 0x0000000604067836 */ /* 0x000fe20000000000 */
[----:B------:R-:W-:Y:S01]  /*8570*/  R2UR UR7, R7 ;  /* 0x00000000070772ca */ /* 0x000fe200000e0000 */
[----:B------:R-:W-:Y:S01]  /*8580*/  IMAD.MOV.U32 R7, RZ, RZ, 0x40000040 ;  /* 0x40000040ff077424 */ /* 0x000fe200078e00ff */
[----:B------:R-:W-:Y:S02]  /*8590*/  WARPGROUP.DEPBAR.LE gsb0, 0x0 ;  /* 0x00008000000079c5 */ /* 0x000fe40000010000 */
[----:B------:R-:W-:-:S09]  /*85a0*/  WARPGROUP.ARRIVE ;  /* 0x00000000000079c5 */ /* 0x000fd20000000000 */
[----:B------:R-:W-:Y:S01]  /*85b0*/  HGMMA.64x96x16.F32.BF16 R24, gdesc[UR4], R24, gsb0 ;  /* 0x01600000041879f0 */ /* 0x000fe20008001818 */
[----:B------:R-:W-:Y:S02]  /*85c0*/  R2UR UR4, R6 ;  /* 0x00000000060472ca */ /* 0x000fe400000e0000 */
[----:B------:R-:W-:Y:S02]  /*85d0*/  R2UR UR5, R7 ;  /* 0x00000000070572ca */ /* 0x000fe400000e0000 */
[----:B------:R-:W-:Y:S02]  /*85e0*/  R2UR UR6, R20 ;  /* 0x00000000140672ca */ /* 0x000fe400000e0000 */
[----:B------:R-:W-:Y:S01]  /*85f0*/  R2UR UR7, R21 ;  /* 0x00000000150772ca */ /* 0x000fe200000e0000 */
[----:B------:R-:W-:Y:S02]  /*8600*/  WARPGROUP.DEPBAR.LE gsb0, 0x0 ;  /* 0x00008000000079c5 */ /* 0x000fe40000010000 */
[----:B------:R-:W-:-:S10]  /*8610*/  WARPGROUP.ARRIVE ;  /* 0x00000000000079c5 */ /* 0x000fd40000000000 */
[----:B------:R-:W-:Y:S01]  /*8620*/  HGMMA.64x96x16.F32.BF16 R24, gdesc[UR4], R24, gsb0 ;  /* 0x01600000041879f0 */ /* 0x000fe20008001818 */
[----:B------:R-:W-:Y:S02]  /*8630*/  ULDC UR4, c[0x0][0x988] ;  /* 0x0002620000047ab9 */ /* 0x000fe40000000800 */
        /* <DEDUP_REMOVED lines=85> */
[----:B------:R-:W-:Y:S02]  /*8b90*/  FSEL R64, R63, -INF , P1 ;  /* 0xff8000003f407808 */ /* 0x000fe40000800000 */
[----:B------:R-:W-:Y:S01]  /*8ba0*/  FMNMX.FTZ R21, R110, R3, !PT ;  /* 0x000000036e157209 */ /* 0x000fe20007810000 */
[----:B------:R-:W-:Y:S01]  /*8bb0*/  IMAD.U32 R3, RZ, RZ, UR4 ;  /* 0x00000004ff037e24 */ /* 0x000fe2000f8e00ff */
[----:B------:R-:W-:Y:S02]  /*8bc0*/  FSEL R66, R66, -INF , P2 ;  /* 0xff80000042427808 */ /* 0x000fe40001000000 */
[----:B------:R-:W-:Y:S01]  /*8bd0*/  FSEL R68, R67, -INF , P3 ;  /* 0xff80000043447808 */ /* 0x000fe20001800000 */
[----:B------:R-:W1:Y:S01]  /*8be0*/  SHFL.BFLY PT, R12, R21, 0x2, 0x1f ;  /* 0x0c401f00150c7f89 */ /* 0x000e6200000e0000 */
[----:B------:R-:W-:-:S02]  /*8bf0*/  FSEL R70, R70, -INF , P4 ;  /* 0xff80000046467808 */ /* 0x000fc40002000000 */
[----:B-1----:R-:W-:-:S05]  /*8c00*/  FMNMX.FTZ R29, R21, R12, !PT ;  /* 0x0000000c151d7209 */ /* 0x002fca0007810000 */
[----:B------:R-:W1:Y:S02]  /*8c10*/  SHFL.BFLY PT, R12, R29, 0x1, 0x1f ;  /* 0x0c201f001d0c7f89 */ /* 0x000e6400000e0000 */
[----:B-1----:R-:W-:-:S04]  /*8c20*/  FMNMX.FTZ R12, R29, R12, !PT ;  /* 0x0000000c1d0c7209 */ /* 0x002fc80007810000 */
[C---:B------:R-:W-:Y:S01]  /*8c30*/  FSETP.NEU.FTZ.AND P6, PT, R12.reuse, -INF , PT ;  /* 0xff8000000c00780b */ /* 0x040fe20003fdd000 */
[----:B------:R-:W-:-:S05]  /*8c40*/  FMUL.FTZ R15, R12, R3 ;  /* 0x000000030c0f7220 */ /* 0x000fca0000410000 */
[----:B------:R-:W-:Y:S02]  /*8c50*/  FSEL R31, R15, RZ, P6 ;  /* 0x000000ff0f1f7208 */ /* 0x000fe40003000000 */
[----:B------:R-:W-:-:S03]  /*8c60*/  FMNMX.FTZ R15, R26, R27, !PT ;  /* 0x0000001b1a0f7209 */ /* 0x000fc60007810000 */
[--C-:B------:R-:W-:Y:S01]  /*8c70*/  FFMA.FTZ R29, R25, R3, -R31.reuse ;  /* 0x00000003191d7223 */ /* 0x100fe2000001081f */
[----:B------:R-:W-:Y:S01]  /*8c80*/  FMNMX.FTZ R15, R30, R15, !PT ;  /* 0x0000000f1e0f7209 */ /* 0x000fe20007810000 */
[-CC-:B------:R-:W-:Y:S01]  /*8c90*/  FFMA.FTZ R152, R72, R3.reuse, -R31.reuse ;  /* 0x0000000348987223 */ /* 0x180fe2000001081f */
[----:B------:R-:W-:Y:S01]  /*8ca0*/  FSEL R72, R71, -INF , P5 ;  /* 0xff80000047487808 */ /* 0x000fe20002800000 */
[--C-:B------:R-:W-:Y:S01]  /*8cb0*/  FFMA.FTZ R37, R44, R3, -R31.reuse ;  /* 0x000000032c257223 */ /* 0x100fe2000001081f */
[----:B------:R-:W-:Y:S01]  /*8cc0*/  FMNMX.FTZ R15, R20, R15, !PT ;  /* 0x0000000f140f7209 */ /* 0x000fe20007810000 */
[-CC-:B------:R-:W-:Y:S01]  /*8cd0*/  FFMA.FTZ R154, R74, R3.reuse, -R31.reuse ;  /* 0x000000034a9a7223 */ /* 0x180fe2000001081f */
[--C-:B------:R-:W-:Y:S01]  /*8ce0*/  FFMA.FTZ R76, R76, R3, -R31.reuse ;  /* 0x000000034c4c7223 */ /* 0x100fe2000001081f */
[----:B------:R-:W-:Y:S01]  /*8cf0*/  MUFU.EX2 R152, R152 ;  /* 0x0000009800987308 */ /* 0x000fe20000000800 */
[----:B------:R-:W-:Y:S01]  /*8d00*/  FMNMX.FTZ R15, R34, R15, !PT ;  /* 0x0000000f220f7209 */ /* 0x000fe20007810000 */
[-CC-:B------:R-:W-:Y:S01]  /*8d10*/  FFMA.FTZ R156, R78, R3.reuse, -R31.reuse ;  /* 0x000000034e9c7223 */ /* 0x180fe2000001081f */
[-CC-:B------:R-:W-:Y:S01]  /*8d20*/  FFMA.FTZ R80, R80, R3.reuse, -R31.reuse ;  /* 0x0000000350507223 */ /* 0x180fe2000001081f */
[--C-:B------:R-:W-:Y:S01]  /*8d30*/  FFMA.FTZ R82, R82, R3, -R31.reuse ;  /* 0x0000000352527223 */ /* 0x100fe2000001081f */
[----:B------:R-:W-:Y:S01]  /*8d40*/  FMNMX.FTZ R21, R24, R15, !PT ;  /* 0x0000000f18157209 */ /* 0x000fe20007810000 */
[-CC-:B------:R-:W-:Y:S01]  /*8d50*/  FFMA.FTZ R84, R84, R3.reuse, -R31.reuse ;  /* 0x0000000354547223 */ /* 0x180fe2000001081f */
[--C-:B------:R-:W-:Y:S01]  /*8d60*/  FFMA.FTZ R86, R86, R3, -R31.reuse ;  /* 0x0000000356567223 */ /* 0x100fe2000001081f */
[----:B------:R-:W1:Y:S01]  /*8d70*/  MUFU.EX2 R15, R29 ;  /* 0x0000001d000f7308 */ /* 0x000e620000000800 */
[----:B------:R-:W-:Y:S01]  /*8d80*/  FMNMX.FTZ R21, R38, R21, !PT ;  /* 0x0000001526157209 */ /* 0x000fe20007810000 */
[-CC-:B------:R-:W-:Y:S01]  /*8d90*/  FFMA.FTZ R88, R88, R3.reuse, -R31.reuse ;  /* 0x0000000358587223 */ /* 0x180fe2000001081f */
[-CC-:B------:R-:W-:Y:S01]  /*8da0*/  FFMA.FTZ R90, R90, R3.reuse, -R31.reuse ;  /* 0x000000035a5a7223 */ /* 0x180fe2000001081f */
        /* <DEDUP_REMOVED lines=11> */
[----:B------:R-:W-:Y:S01]  /*8e60*/  FFMA.FTZ R102, R102, R3, -R31 ;  /* 0x0000000366667223 */ /* 0x000fe2000001081f */
[----:B------:R-:W-:Y:S01]  /*8e70*/  MUFU.EX2 R21, R76 ;  /* 0x0000004c00157308 */ /* 0x000fe20000000800 */
[----:B------:R-:W-:Y:S01]  /*8e80*/  FMNMX.FTZ R25, R46, R25, !PT ;  /* 0x000000192e197209 */ /* 0x000fe20007810000 */
[----:B-1----:R-:W-:Y:S01]  /*8e90*/  FADD.FTZ R49, R152, R15 ;  /* 0x0000000f98317221 */ /* 0x002fe20000010000 */
[----:B------:R-:W-:Y:S01]  /*8ea0*/  F2FP.BF16.F32.PACK_AB R152, R15, R152 ;  /* 0x000000980f98723e */ /* 0x000fe200000010ff */
[--C-:B------:R-:W-:Y:S01]  /*8eb0*/  FFMA.FTZ R104, R104, R3, -R31.reuse ;  /* 0x0000000368687223 */ /* 0x100fe2000001081f */
[----:B------:R-:W-:Y:S01]  /*8ec0*/  FMNMX.FTZ R25, R48, R25, !PT ;  /* 0x0000001930197209 */ /* 0x000fe20007810000 */
[-CC-:B------:R-:W-:Y:S01]  /*8ed0*/  FFMA.FTZ R106, R106, R3.reuse, -R31.reuse ;  /* 0x000000036a6a7223 */ /* 0x180fe2000001081f */
[--C-:B------:R-:W-:Y:S01]  /*8ee0*/  FFMA.FTZ R108, R108, R3, -R31.reuse ;  /* 0x000000036c6c7223 */ /* 0x100fe2000001081f */
[----:B------:R-:W-:Y:S01]  /*8ef0*/  MUFU.EX2 R156, R156 ;  /* 0x0000009c009c7308 */ /* 0x000fe20000000800 */
[----:B------:R-:W-:Y:S01]  /*8f00*/  FMNMX.FTZ R25, R50, R25, !PT ;  /* 0x0000001932197209 */ /* 0x000fe20007810000 */
[----:B------:R-:W-:-:S03]  /*8f10*/  FFMA.FTZ R31, R110, R3, -R31 ;  /* 0x000000036e1f7223 */ /* 0x000fc6000001081f */
[----:B------:R-:W-:-:S03]  /*8f20*/  FMNMX.FTZ R29, R52, R25, !PT ;  /* 0x00000019341d7209 */ /* 0x000fc60007810000 */
[----:B------:R-:W-:Y:S01]  /*8f30*/  MUFU.EX2 R25, R80 ;  /* 0x0000005000197308 */ /* 0x000fe20000000800 */
[----:B------:R-:W-:-:S04]  /*8f40*/  FMNMX.FTZ R29, R54, R29, !PT ;  /* 0x0000001d361d7209 */ /* 0x000fc80007810000 */
[----:B------:R-:W-:-:S03]  /*8f50*/  FMNMX.FTZ R29, R36, R29, !PT ;  /* 0x0000001d241d7209 */ /* 0x000fc60007810000 */
[----:B------:R-:W-:Y:S01]  /*8f60*/  MUFU.EX2 R82, R82 ;  /* 0x0000005200527308 */ /* 0x000fe20000000800 */
[----:B------:R-:W-:-:S04]  /*8f70*/  FMNMX.FTZ R29, R58, R29, !PT ;  /* 0x0000001d3a1d7209 */ /* 0x000fc80007810000 */
[----:B------:R-:W-:-:S03]  /*8f80*/  FMNMX.FTZ R29, R40, R29, !PT ;  /* 0x0000001d281d7209 */ /* 0x000fc60007810000 */
[----:B------:R-:W1:Y:S01]  /*8f90*/  MUFU.EX2 R33, R84 ;  /* 0x0000005400217308 */ /* 0x000e620000000800 */
[----:B------:R-:W-:-:S04]  /*8fa0*/  FMNMX.FTZ R29, R62, R29, !PT ;  /* 0x0000001d3e1d7209 */ /* 0x000fc80007810000 */
[----:B------:R-:W-:-:S03]  /*8fb0*/  FMNMX.FTZ R29, R64, R29, !PT ;  /* 0x0000001d401d7209 */ /* 0x000fc60007810000 */
[----:B------:R-:W-:Y:S01]  /*8fc0*/  MUFU.EX2 R86, R86 ;  /* 0x0000005600567308 */ /* 0x000fe20000000800 */
[----:B------:R-:W-:-:S04]  /*8fd0*/  FMNMX.FTZ R29, R66, R29, !PT ;  /* 0x0000001d421d7209 */ /* 0x000fc80007810000 */
[----:B------:R-:W-:-:S03]  /*8fe0*/  FMNMX.FTZ R29, R68, R29, !PT ;  /* 0x0000001d441d7209 */ /* 0x000fc60007810000 */
[----:B------:R-:W4:Y:S01]  /*8ff0*/  MUFU.EX2 R35, R88 ;  /* 0x0000005800237308 */ /* 0x000f220000000800 */
[----:B------:R-:W-:Y:S02]  /*9000*/  FMNMX.FTZ R29, R70, R29, !PT ;  /* 0x0000001d461d7209 */ /* 0x000fe40007810000 */
[----:B-1----:R-:W-:Y:S02]  /*9010*/  F2FP.BF16.F32.PACK_AB R158, R33, R82 ;  /* 0x00000052219e723e */ /* 0x002fe400000010ff */
[----:B------:R-:W-:-:S03]  /*9020*/  FMNMX.FTZ R29, R72, R29, !PT ;  /* 0x0000001d481d7209 */ /* 0x000fc60007810000 */
[----:B------:R-:W-:Y:S02]  /*9030*/  MUFU.EX2 R37, R37 ;  /* 0x0000002500257308 */ /* 0x000fe40000000800 */
[----:B------:R-:W1:Y:S06]  /*9040*/  SHFL.BFLY PT, R44, R29, 0x2, 0x1f ;  /* 0x0c401f001d2c7f89 */ /* 0x000e6c00000e0000 */
[----:B------:R-:W0:Y:S01]  /*9050*/  MUFU.EX2 R90, R90 ;  /* 0x0000005a005a7308 */ /* 0x000e220000000800 */
[----:B----4-:R-:W-:-:S07]  /*9060*/  F2FP.BF16.F32.PACK_AB R160, R35, R86 ;  /* 0x0000005623a0723e */ /* 0x010fce00000010ff */
[----:B------:R-:W-:Y:S08]  /*9070*/  MUFU.EX2 R92, R92 ;  /* 0x0000005c005c7308 */ /* 0x000ff00000000800 */
[----:B------:R-:W4:Y:S01]  /*9080*/  MUFU.EX2 R39, R94 ;  /* 0x0000005e00277308 */ /* 0x000f220000000800 */
[----:B0-----:R-:W-:Y:S02]  /*9090*/  F2FP.BF16.F32.PACK_AB R162, R90, R37 ;  /* 0x000000255aa2723e */ /* 0x001fe400000010ff */
[----:B-1----:R-:W-:-:S05]  /*90a0*/  FMNMX.FTZ R44, R29, R44, !PT ;  /* 0x0000002c1d2c7209 */ /* 0x002fca0007810000 */
[----:B------:R-:W0:Y:S01]  /*90b0*/  SHFL.BFLY PT, R29, R44, 0x1, 0x1f ;  /* 0x0c201f002c1d7f89 */ /* 0x000e2200000e0000 */
[----:B------:R-:W-:Y:S08]  /*90c0*/  MUFU.EX2 R96, R96 ;  /* 0x0000006000607308 */ /* 0x000ff00000000800 */
[----:B------:R-:W1:Y:S01]  /*90d0*/  MUFU.EX2 R41, R98 ;  /* 0x0000006200297308 */ /* 0x000e620000000800 */
[----:B----4-:R-:W-:-:S07]  /*90e0*/  F2FP.BF16.F32.PACK_AB R164, R39, R92 ;  /* 0x0000005c27a4723e */ /* 0x010fce00000010ff */
[----:B------:R-:W-:Y:S01]  /*90f0*/  MUFU.EX2 R56, R56 ;  /* 0x0000003800387308 */ /* 0x000fe20000000800 */
[----:B0-----:R-:W-:-:S07]  /*9100*/  FMNMX.FTZ R180, R44, R29, !PT ;  /* 0x0000001d2cb47209 */ /* 0x001fce0007810000 */
[----:B------:R-:W0:Y:S01]  /*9110*/  MUFU.EX2 R43, R100 ;  /* 0x00000064002b7308 */ /* 0x000e220000000800 */
[----:B-1----:R-:W-:Y:S02]  /*9120*/  F2FP.BF16.F32.PACK_AB R166, R41, R96 ;  /* 0x0000006029a6723e */ /* 0x002fe400000010ff */
[C---:B------:R-:W-:Y:S01]  /*9130*/  FSETP.NEU.FTZ.AND P1, PT, R180.reuse, -INF , PT ;  /* 0xff800000b400780b */ /* 0x040fe20003f3d000 */
[----:B------:R-:W-:-:S04]  /*9140*/  FMUL.FTZ R44, R180, R3 ;  /* 0x00000003b42c7220 */ /* 0x000fc80000410000 */
[----:B------:R-:W-:Y:S01]  /*9150*/  MUFU.EX2 R60, R60 ;  /* 0x0000003c003c7308 */ /* 0x000fe20000000800 */
[----:B------:R-:W-:Y:S02]  /*9160*/  FSEL R47, R44, RZ, P1 ;  /* 0x000000ff2c2f7208 */ /* 0x000fe40000800000 */
[----:B------:R-:W-:Y:S02]  /*9170*/  ISETP.NE.AND P1, PT, R73, RZ, PT ;  /* 0x000000ff4900720c */ /* 0x000fe40003f25270 */
[----:B------:R-:W1:Y:S01]  /*9180*/  S2R R73, SR_TID.X ;  /* 0x0000000000497919 */ /* 0x000e620000002100 */
[-CC-:B------:R-:W-:Y:S01]  /*9190*/  FFMA.FTZ R26, R26, R3.reuse, -R47.reuse ;  /* 0x000000031a1a7223 */ /* 0x180fe2000001082f */
[-CC-:B------:R-:W-:Y:S01]  /*91a0*/  FFMA.FTZ R27, R27, R3.reuse, -R47.reuse ;  /* 0x000000031b1b7223 */ /* 0x180fe2000001082f */
[-CC-:B------:R-:W-:Y:S01]  /*91b0*/  FFMA.FTZ R30, R30, R3.reuse, -R47.reuse ;  /* 0x000000031e1e7223 */ /* 0x180fe2000001082f */
[-CC-:B------:R-:W-:Y:S01]  /*91c0*/  FFMA.FTZ R20, R20, R3.reuse, -R47.reuse ;  /* 0x0000000314147223 */ /* 0x180fe2000001082f */
[-CC-:B------:R-:W-:Y:S01]  /*91d0*/  FFMA.FTZ R34, R34, R3.reuse, -R47.reuse ;  /* 0x0000000322227223 */ /* 0x180fe2000001082f */
[-CC-:B------:R-:W-:Y:S01]  /*91e0*/  FFMA.FTZ R24, R24, R3.reuse, -R47.reuse ;  /* 0x0000000318187223 */ /* 0x180fe2000001082f */
[----:B------:R-:W-:Y:S01]  /*91f0*/  MUFU.EX2 R26, R26 ;  /* 0x0000001a001a7308 */ /* 0x000fe20000000800 */
[-CC-:B------:R-:W-:Y:S01]  /*9200*/  FFMA.FTZ R38, R38, R3.reuse, -R47.reuse ;  /* 0x0000000326267223 */ /* 0x180fe2000001082f */
[-CC-:B------:R-:W-:Y:S01]  /*9210*/  FFMA.FTZ R28, R28, R3.reuse, -R47.reuse ;  /* 0x000000031c1c7223 */ /* 0x180fe2000001082f */
[-CC-:B------:R-:W-:Y:S01]  /*9220*/  FFMA.FTZ R42, R42, R3.reuse, -R47.reuse ;  /* 0x000000032a2a7223 */ /* 0x180fe2000001082f */
[-CC-:B------:R-:W-:Y:S01]  /*9230*/  FFMA.FTZ R32, R32, R3.reuse, -R47.reuse ;  /* 0x0000000320207223 */ /* 0x180fe2000001082f */
[-CC-:B------:R-:W-:Y:S01]  /*9240*/  FFMA.FTZ R46, R46, R3.reuse, -R47.reuse ;  /* 0x000000032e2e7223 */ /* 0x180fe2000001082f */
[-CC-:B------:R-:W-:Y:S01]  /*9250*/  FFMA.FTZ R48, R48, R3.reuse, -R47.reuse ;  /* 0x0000000330307223 */ /* 0x180fe2000001082f */
[-CC-:B------:R-:W-:Y:S01]  /*9260*/  FFMA.FTZ R50, R50, R3.reuse, -R47.reuse ;  /* 0x0000000332327223 */ /* 0x180fe2000001082f */
[----:B------:R-:W4:Y:S01]  /*9270*/  MUFU.EX2 R27, R27 ;  /* 0x0000001b001b7308 */ /* 0x000f220000000800 */
[-CC-:B------:R-:W-:Y:S01]  /*9280*/  FFMA.FTZ R52, R52, R3.reuse, -R47.reuse ;  /* 0x0000000334347223 */ /* 0x180fe2000001082f */
[-CC-:B------:R-:W-:Y:S01]  /*9290*/  FFMA.FTZ R54, R54, R3.reuse, -R47.reuse ;  /* 0x0000000336367223 */ /* 0x180fe2000001082f */
[-CC-:B------:R-:W-:Y:S01]  /*92a0*/  FFMA.FTZ R36, R36, R3.reuse, -R47.reuse ;  /* 0x0000000324247223 */ /* 0x180fe2000001082f */
[-CC-:B------:R-:W-:Y:S01]  /*92b0*/  FFMA.FTZ R58, R58, R3.reuse, -R47.reuse ;  /* 0x000000033a3a7223 */ /* 0x180fe2000001082f */
[-CC-:B------:R-:W-:Y:S01]  /*92c0*/  FFMA.FTZ R40, R40, R3.reuse, -R47.reuse ;  /* 0x0000000328287223 */ /* 0x180fe2000001082f */
[-CC-:B------:R-:W-:Y:S01]  /*92d0*/  FFMA.FTZ R62, R62, R3.reuse, -R47.reuse ;  /* 0x000000033e3e7223 */ /* 0x180fe2000001082f */
[-CC-:B------:R-:W-:Y:S01]  /*92e0*/  FFMA.FTZ R64, R64, R3.reuse, -R47.reuse ;  /* 0x0000000340407223 */ /* 0x180fe2000001082f */
[----:B------:R-:W2:Y:S01]  /*92f0*/  MUFU.EX2 R30, R30 ;  /* 0x0000001e001e7308 */ /* 0x000ea20000000800 */
[-CC-:B------:R-:W-:Y:S01]  /*9300*/  FFMA.FTZ R66, R66, R3.reuse, -R47.reuse ;  /* 0x0000000342427223 */ /* 0x180fe2000001082f */
[-CC-:B------:R-:W-:Y:S01]  /*9310*/  FFMA.FTZ R68, R68, R3.reuse, -R47.reuse ;  /* 0x0000000344447223 */ /* 0x180fe2000001082f */
[-CC-:B------:R-:W-:Y:S01]  /*9320*/  FFMA.FTZ R70, R70, R3.reuse, -R47.reuse ;  /* 0x0000000346467223 */ /* 0x180fe2000001082f */
[----:B------:R-:W-:Y:S01]  /*9330*/  FFMA.FTZ R47, R72, R3, -R47 ;  /* 0x00000003482f7223 */ /* 0x000fe2000001082f */
[----:B0-----:R-:W-:-:S03]  /*9340*/  F2FP.BF16.F32.PACK_AB R168, R43, R56 ;  /* 0x000000382ba8723e */ /* 0x001fc600000010ff */
[----:B------:R0:W3:Y:S01]  /*9350*/  MUFU.EX2 R155, R20 ;  /* 0x00000014009b7308 */ /* 0x0000e20000000800 */
[----:B-1----:R-:W-:Y:S02]  /*9360*/  SHF.R.U32.HI R73, RZ, 0x7, R73 ;  /* 0x00000007ff497819 */ /* 0x002fe40000011649 */
[----:B----4-:R-:W-:Y:S02]  /*9370*/  F2FP.BF16.F32.PACK_AB R153, R27, R26 ;  /* 0x0000001a1b99723e */ /* 0x010fe400000010ff */
[----:B------:R-:W-:-:S03]  /*9380*/  IADD3 R181, -R73, 0xb, RZ ;  /* 0x0000000b49b57810 */ /* 0x000fc60007ffe1ff */
[----:B------:R-:W1:Y:S01]  /*9390*/  MUFU.EX2 R34, R34 ;  /* 0x0000002200227308 */ /* 0x000e620000000800 */
[----:B0-----:R-:W-:Y:S01]  /*93a0*/  FADD.FTZ R20, R154, R49 ;  /* 0x000000319a147221 */ /* 0x001fe20000010000 */
[----:B------:R-:W-:-:S03]  /*93b0*/  F2FP.BF16.F32.PACK_AB R154, R21, R154 ;  /* 0x0000009a159a723e */ /* 0x000fc600000010ff */
[----:B------:R-:W-:-:S03]  /*93c0*/  FADD.FTZ R49, R21, R20 ;  /* 0x0000001415317221 */ /* 0x000fc60000010000 */
[----:B------:R0:W4:Y:S01]  /*93d0*/  MUFU.EX2 R157, R24 ;  /* 0x00000018009d7308 */ /* 0x0001220000000800 */
[----:B------:R-:W-:Y:S01]  /*93e0*/  FADD.FTZ R20, R156, R49 ;  /* 0x000000319c147221 */ /* 0x000fe20000010000 */
[----:B------:R-:W-:Y:S01]  /*93f0*/  FADD.FTZ R49, R26, R27 ;  /* 0x0000001b1a317221 */ /* 0x000fe20000010000 */
[C---:B------:R-:W-:Y:S02]  /*9400*/  F2FP.BF16.F32.PACK_AB R156, R25.reuse, R156 ;  /* 0x0000009c199c723e */ /* 0x040fe400000010ff */
[----:B------:R-:W-:Y:S01]  /*9410*/  FADD.FTZ R51, R25, R20 ;  /* 0x0000001419337221 */ /* 0x000fe20000010000 */
[----:B--2---:R-:W-:Y:S02]  /*9420*/  FADD.FTZ R20, R30, R49 ;  /* 0x000000311e147221 */ /* 0x004fe40000010000 */
[----:B------:R-:W2:Y:S01]  /*9430*/  MUFU.EX2 R38, R38 ;  /* 0x0000002600267308 */ /* 0x000ea20000000800 */
[----:B0-----:R-:W-:Y:S01]  /*9440*/  FADD.FTZ R24, R82, R51 ;  /* 0x0000003352187221 */ /* 0x001fe20000010000 */
[----:B---3--:R-:W-:Y:S01]  /*9450*/  FADD.FTZ R49, R155, R20 ;  /* 0x000000149b317221 */ /* 0x008fe20000010000 */
[----:B------:R-:W-:Y:S01]  /*9460*/  @!P1 VIADD R20, R13, 0x22840 ;  /* 0x000228400d149836 */ /* 0x000fe20000000000 */
[----:B------:R-:W-:Y:S01]  /*9470*/  F2FP.BF16.F32.PACK_AB R155, R155, R30 ;  /* 0x0000001e9b9b723e */ /* 0x000fe200000010ff */
[----:B------:R-:W-:Y:S01]  /*9480*/  FADD.FTZ R51, R33, R24 ;  /* 0x0000001821337221 */ /* 0x000fe20000010000 */
[----:B-1----:R-:W-:-:S02]  /*9490*/  FADD.FTZ R24, R34, R49 ;  /* 0x0000003122187221 */ /* 0x002fc40000010000 */
[----:B------:R0:W1:Y:S01]  /*94a0*/  MUFU.EX2 R159, R28 ;  /* 0x0000001c009f7308 */ /* 0x0000620000000800 */
[----:B------:R-:W-:Y:S01]  /*94b0*/  @!P1 PRMT R20, RZ, 0x654, R20 ;  /* 0x00000654ff149816 */ /* 0x000fe20000000014 */
[C---:B----4-:R-:W-:Y:S01]  /*94c0*/  FADD.FTZ R49, R157.reuse, R24 ;  /* 0x000000189d317221 */ /* 0x050fe20000010000 */
[----:B------:R3:W-:Y:S06]  /*94d0*/  BAR.ARV R181, 0x100 ;  /* 0x000400b50000751d */ /* 0x0007ec0000002000 */
[----:B------:R-:W4:Y:S01]  /*94e0*/  MUFU.EX2 R42, R42 ;  /* 0x0000002a002a7308 */ /* 0x000f220000000800 */
[----:B--2---:R-:W-:Y:S01]  /*94f0*/  FADD.FTZ R24, R38, R49 ;  /* 0x0000003126187221 */ /* 0x004fe20000010000 */
[----:B------:R4:W-:Y:S01]  /*9500*/  @!P1 SYNCS.ARRIVE.TRANS64.RED.A1T0 RZ, [R20+URZ], RZ ;  /* 0x000000ff14ff99a7 */ /* 0x0009e2000810043f */
[----:B0-----:R-:W-:Y:S01]  /*9510*/  FADD.FTZ R28, R86, R51 ;  /* 0x00000033561c7221 */ /* 0x001fe20000010000 */
[----:B------:R-:W-:-:S03]  /*9520*/  F2FP.BF16.F32.PACK_AB R157, R157, R34 ;  /* 0x000000229d9d723e */ /* 0x000fc600000010ff */
[----:B------:R-:W-:Y:S01]  /*9530*/  FADD.FTZ R28, R35, R28 ;  /* 0x0000001c231c7221 */ /* 0x000fe20000010000 */
[----:B------:R-:W0:Y:S01]  /*9540*/  MUFU.EX2 R161, R32 ;  /* 0x0000002000a17308 */ /* 0x000e220000000800 */
[C---:B-1----:R-:W-:Y:S01]  /*9550*/  FADD.FTZ R49, R159.reuse, R24 ;  /* 0x000000189f317221 */ /* 0x042fe20000010000 */
[----:B------:R-:W-:Y:S01]  /*9560*/  F2FP.BF16.F32.PACK_AB R159, R159, R38 ;  /* 0x000000269f9f723e */ /* 0x000fe200000010ff */
[----:B------:R-:W-:-:S04]  /*9570*/  FADD.FTZ R51, R37, R28 ;  /* 0x0000001c25337221 */ /* 0x000fc80000010000 */
[----:B------:R-:W-:Y:S01]  /*9580*/  FADD.FTZ R51, R90, R51 ;  /* 0x000000335a337221 */ /* 0x000fe20000010000 */
[----:B------:R-:W1:Y:S01]  /*9590*/  MUFU.EX2 R46, R46 ;  /* 0x0000002e002e7308 */ /* 0x000e620000000800 */
[----:B----4-:R-:W-:Y:S02]  /*95a0*/  FADD.FTZ R20, R42, R49 ;  /* 0x000000312a147221 */ /* 0x010fe40000010000 */
[----:B------:R-:W-:-:S04]  /*95b0*/  FADD.FTZ R24, R92, R51 ;  /* 0x000000335c187221 */ /* 0x000fc80000010000 */
[----:B------:R-:W-:Y:S01]  /*95c0*/  FADD.FTZ R51, R39, R24 ;  /* 0x0000001827337221 */ /* 0x000fe20000010000 */
[----:B------:R-:W2:Y:S01]  /*95d0*/  MUFU.EX2 R163, R48 ;  /* 0x0000003000a37308 */ /* 0x000ea20000000800 */
[C---:B0-----:R-:W-:Y:S01]  /*95e0*/  FADD.FTZ R49, R161.reuse, R20 ;  /* 0x00000014a1317221 */ /* 0x041fe20000010000 */
[----:B------:R-:W-:Y:S01]  /*95f0*/  F2FP.BF16.F32.PACK_AB R161, R161, R42 ;  /* 0x0000002aa1a1723e */ /* 0x000fe200000010ff */
[----:B------:R-:W-:-:S04]  /*9600*/  FADD.FTZ R24, R96, R51 ;  /* 0x0000003360187221 */ /* 0x000fc80000010000 */
[----:B------:R-:W-:Y:S01]  /*9610*/  FADD.FTZ R51, R41, R24 ;  /* 0x0000001829337221 */ /* 0x000fe20000010000 */
[----:B------:R-:W0:Y:S01]  /*9620*/  MUFU.EX2 R50, R50 ;  /* 0x0000003200327308 */ /* 0x000e220000000800 */
[----:B-1----:R-:W-:Y:S02]  /*9630*/  FADD.FTZ R20, R46, R49 ;  /* 0x000000312e147221 */ /* 0x002fe40000010000 */
[----:B------:R-:W-:-:S04]  /*9640*/  FADD.FTZ R24, R56, R51 ;  /* 0x0000003338187221 */ /* 0x000fc80000010000 */
[----:B------:R-:W-:Y:S01]  /*9650*/  FADD.FTZ R21, R43, R24 ;  /* 0x000000182b157221 */ /* 0x000fe20000010000 */
[----:B------:R-:W1:Y:S01]  /*9660*/  MUFU.EX2 R165, R52 ;  /* 0x0000003400a57308 */ /* 0x000e620000000800 */
[C---:B--2---:R-:W-:Y:S01]  /*9670*/  FADD.FTZ R49, R163.reuse, R20 ;  /* 0x00000014a3317221 */ /* 0x044fe20000010000 */
[----:B------:R-:W-:Y:S01]  /*9680*/  F2FP.BF16.F32.PACK_AB R163, R163, R46 ;  /* 0x0000002ea3a3723e */ /* 0x000fe200000010ff */
[----:B------:R-:W-:-:S05]  /*9690*/  FADD.FTZ R24, R60, R21 ;  /* 0x000000153c187221 */ /* 0x000fca0000010000 */
[----:B------:R-:W2:Y:S01]  /*96a0*/  MUFU.EX2 R54, R54 ;  /* 0x0000003600367308 */ /* 0x000ea20000000800 */
[----:B0-----:R-:W-:-:S07]  /*96b0*/  FADD.FTZ R20, R50, R49 ;  /* 0x0000003132147221 */ /* 0x001fce0000010000 */
[----:B------:R-:W0:Y:S01]  /*96c0*/  MUFU.EX2 R167, R36 ;  /* 0x0000002400a77308 */ /* 0x000e220000000800 */
[C---:B-1----:R-:W-:Y:S01]  /*96d0*/  FADD.FTZ R15, R165.reuse, R20 ;  /* 0x00000014a50f7221 */ /* 0x042fe20000010000 */
[----:B------:R-:W-:-:S06]  /*96e0*/  F2FP.BF16.F32.PACK_AB R165, R165, R50 ;  /* 0x00000032a5a5723e */ /* 0x000fcc00000010ff */
[----:B------:R-:W1:Y:S01]  /*96f0*/  MUFU.EX2 R58, R58 ;  /* 0x0000003a003a7308 */ /* 0x000e620000000800 */
[----:B--2---:R-:W-:-:S07]  /*9700*/  FADD.FTZ R20, R54, R15 ;  /* 0x0000000f36147221 */ /* 0x004fce0000010000 */
[----:B------:R-:W2:Y:S01]  /*9710*/  MUFU.EX2 R169, R40 ;  /* 0x0000002800a97308 */ /* 0x000ea20000000800 */
[C---:B0-----:R-:W-:Y:S01]  /*9720*/  FADD.FTZ R15, R167.reuse, R20 ;  /* 0x00000014a70f7221 */ /* 0x041fe20000010000 */
[----:B------:R-:W-:-:S06]  /*9730*/  F2FP.BF16.F32.PACK_AB R167, R167, R54 ;  /* 0x00000036a7a7723e */ /* 0x000fcc00000010ff */
[----:B------:R-:W0:Y:S01]  /*9740*/  MUFU.EX2 R62, R62 ;  /* 0x0000003e003e7308 */ /* 0x000e220000000800 */
[----:B-1----:R-:W-:-:S07]  /*9750*/  FADD.FTZ R20, R58, R15 ;  /* 0x0000000f3a147221 */ /* 0x002fce0000010000 */
[----:B------:R-:W1:Y:S01]  /*9760*/  MUFU.EX2 R45, R102 ;  /* 0x00000066002d7308 */ /* 0x000e620000000800 */
[C---:B--2---:R-:W-:Y:S01]  /*9770*/  FADD.FTZ R15, R169.reuse, R20 ;  /* 0x00000014a90f7221 */ /* 0x044fe20000010000 */
[----:B------:R-:W-:-:S06]  /*9780*/  F2FP.BF16.F32.PACK_AB R169, R169, R58 ;  /* 0x0000003aa9a9723e */ /* 0x000fcc00000010ff */
[----:B------:R-:W2:Y:S01]  /*9790*/  MUFU.EX2 R171, R64 ;  /* 0x0000004000ab7308 */ /* 0x000ea20000000800 */
[----:B0-----:R-:W-:-:S07]  /*97a0*/  FADD.FTZ R20, R62, R15 ;  /* 0x0000000f3e147221 */ /* 0x001fce0000010000 */
[----:B------:R-:W0:Y:S01]  /*97b0*/  MUFU.EX2 R104, R104 ;  /* 0x0000006800687308 */ /* 0x000e220000000800 */
[C---:B-1----:R-:W-:Y:S01]  /*97c0*/  FADD.FTZ R21, R45.reuse, R24 ;  /* 0x000000182d157221 */ /* 0x042fe20000010000 */
[----:B------:R-:W-:-:S06]  /*97d0*/  F2FP.BF16.F32.PACK_AB R170, R45, R60 ;  /* 0x0000003c2daa723e */ /* 0x000fcc00000010ff */
[----:B------:R-:W1:Y:S01]  /*97e0*/  MUFU.EX2 R66, R66 ;  /* 0x0000004200427308 */ /* 0x000e620000000800 */
[C---:B--2---:R-:W-:Y:S01]  /*97f0*/  FADD.FTZ R15, R171.reuse, R20 ;  /* 0x00000014ab0f7221 */ /* 0x044fe20000010000 */
[----:B------:R-:W-:-:S06]  /*9800*/  F2FP.BF16.F32.PACK_AB R171, R171, R62 ;  /* 0x0000003eabab723e */ /* 0x000fcc00000010ff */
[----:B------:R-:W2:Y:S01]  /*9810*/  MUFU.EX2 R29, R106 ;  /* 0x0000006a001d7308 */ /* 0x000ea20000000800 */
[----:B0-----:R-:W-:-:S07]  /*9820*/  FADD.FTZ R24, R104, R21 ;  /* 0x0000001568187221 */ /* 0x001fce0000010000 */
[----:B------:R-:W0:Y:S01]  /*9830*/  MUFU.EX2 R173, R68 ;  /* 0x0000004400ad7308 */ /* 0x000e220000000800 */
[----:B-1----:R-:W-:-:S07]  /*9840*/  FADD.FTZ R20, R66, R15 ;  /* 0x0000000f42147221 */ /* 0x002fce0000010000 */
[----:B------:R-:W1:Y:S01]  /*9850*/  MUFU.EX2 R108, R108 ;  /* 0x0000006c006c7308 */ /* 0x000e620000000800 */
[C---:B--2---:R-:W-:Y:S01]  /*9860*/  FADD.FTZ R21, R29.reuse, R24 ;  /* 0x000000181d157221 */ /* 0x044fe20000010000 */
[----:B------:R-:W-:-:S06]  /*9870*/  F2FP.BF16.F32.PACK_AB R172, R29, R104 ;  /* 0x000000681dac723e */ /* 0x000fcc00000010ff */
[----:B------:R-:W2:Y:S01]  /*9880*/  MUFU.EX2 R70, R70 ;  /* 0x0000004600467308 */ /* 0x000ea20000000800 */
[C---:B0-----:R-:W-:Y:S01]  /*9890*/  FADD.FTZ R15, R173.reuse, R20 ;  /* 0x00000014ad0f7221 */ /* 0x041fe20000010000 */
[----:B------:R-:W-:-:S06]  /*98a0*/  F2FP.BF16.F32.PACK_AB R173, R173, R66 ;  /* 0x00000042adad723e */ /* 0x000fcc00000010ff */
[----:B------:R-:W0:Y:S01]  /*98b0*/  MUFU.EX2 R31, R31 ;  /* 0x0000001f001f7308 */ /* 0x000e220000000800 */
[----:B-1----:R-:W-:-:S07]  /*98c0*/  FADD.FTZ R24, R108, R21 ;  /* 0x000000156c187221 */ /* 0x002fce0000010000 */
[----:B------:R-:W1:Y:S01]  /*98d0*/  MUFU.EX2 R47, R47 ;  /* 0x0000002f002f7308 */ /* 0x000e620000000800 */
[----:B--2---:R-:W-:Y:S01]  /*98e0*/  FADD.FTZ R20, R70, R15 ;  /* 0x0000000f46147221 */ /* 0x004fe20000010000 */
[C---:B0-----:R-:W-:Y:S01]  /*98f0*/  FADD.FTZ R21, R31.reuse, R24 ;  /* 0x000000181f157221 */ /* 0x041fe20000010000 */
[----:B------:R-:W-:Y:S02]  /*9900*/  F2FP.BF16.F32.PACK_AB R174, R31, R108 ;  /* 0x0000006c1fae723e */ /* 0x000fe400000010ff */
[C---:B-1----:R-:W-:Y:S01]  /*9910*/  FADD.FTZ R20, R47.reuse, R20 ;  /* 0x000000142f147221 */ /* 0x042fe20000010000 */
[----:B------:R-:W-:Y:S01]  /*9920*/  F2FP.BF16.F32.PACK_AB R175, R47, R70 ;  /* 0x000000462faf723e */ /* 0x000fe200000010ff */
[----:B---3--:R-:W-:Y:S06]  /*9930*/  @!P0 BRA `(.L_x_527) ;  /* 0x0000000000048947 */ /* 0x008fec0003800000 */
[----:B------:R-:W-:Y:S01]  /*9940*/  BPT.TRAP 0x1 ;  /* 0x000000040000795c */ /* 0x000fe20000300000 */
.L_x_527:
[----:B------:R0:W1:Y:S01]  /*9950*/  SYNCS.PHASECHK.TRANS64.TRYWAIT P2, [R13+URZ+0x22850], R14 ;  /* 0x0228500e0d0075a7 */ /* 0x000062000804017f */
[----:B------:R-:W-:Y:S05]  /*9960*/  @!P0 BRA `(.L_x_528) ;  /* 0x0000000000048947 */ /* 0x000fea0003800000 */
[----:B------:R-:W-:Y:S01]  /*9970*/  BPT.TRAP 0x1 ;  /* 0x000000040000795c */ /* 0x000fe20000300000 */
.L_x_528:
[----:B------:R-:W-:Y:S04]  /*9980*/  BSSY B0, `(.L_x_529) ;  /* 0x0000004000007945 */ /* 0x000fe80003800000 */
[----:B-1----:R-:W-:Y:S05]  /*9990*/  @P2 BRA `(.L_x_530) ;  /* 0x0000000000082947 */ /* 0x002fea0003800000 */
[----:B------:R-:W1:Y:S02]  /*99a0*/  SYNCS.PHASECHK.TRANS64.TRYWAIT P2, [R13+URZ+0x22850], R14 ;  /* 0x0228500e0d0075a7 */ /* 0x000e64000804017f */
[----:B-1----:R-:W-:Y:S05]  /*99b0*/  @!P2 BRA `(.L_x_531) ;  /* 0x000000b40008a947 */ /* 0x002fea0003800000 */
.L_x_530:
[----:B------:R-:W-:Y:S05]  /*99c0*/  BSYNC B0 ;  /* 0x0000000000007941 */ /* 0x000fea0003800000 */
.L_x_529:
[----:B------:R-:W-:Y:S05]  /*99d0*/  WARPSYNC.ALL ;  /* 0x0000000000007948 */ /* 0x000fea0003800000 */
[----:B------:R-:W-:Y:S01]  /*99e0*/  R2UR UR4, R18 ;  /* 0x00000000120472ca */ /* 0x000fe200000e0000 */
[----:B------:R2:W-:Y:S01]  /*99f0*/  BAR.SYNC.DEFER_BLOCKING R178, 0x100 ;  /* 0x000400b20000751d */ /* 0x0005e20000010000 */
[----:B------:R-:W-:Y:S01]  /*9a00*/  IMAD.MOV.U32 R15, RZ, RZ, 0xc00 ;  /* 0x00000c00ff0f7424 */ /* 0x000fe200078e00ff */
[----:B------:R-:W-:Y:S01]  /*9a10*/  ISETP.GE.AND P2, PT, R176, 0x61, PT ;  /* 0x00000061b000780c */ /* 0x000fe20003f46270 */
[----:B01----:R-:W-:-:S03]  /*9a20*/  @!P1 VIADD R13, R13, 0x22860 ;  /* 0x000228600d0d9836 */ /* 0x003fc60000000000 */
[----:B------:R-:W-:Y:S02]  /*9a30*/  ULDC UR46, c[0x0][0x988] ;  /* 0x00026200002e7ab9 */ /* 0x000fe40000000800 */
[----:B------:R-:W-:-:S04]  /*9a40*/  @!P1 PRMT R13, RZ, 0x654, R13 ;  /* 0x00000654ff0d9816 */ /* 0x000fc8000000000d */
[----:B------:R-:W-:-:S04]  /*9a50*/  UIADD3 UR4, UR4, 0x400, URZ ;  /* 0x0000040004047890 */ /* 0x000fc8000fffe03f */
[----:B------:R-:W-:-:S04]  /*9a60*/  USHF.R.U32.HI UR4, URZ, 0x4, UR4 ;  /* 0x000000043f047899 */ /* 0x000fc80008011604 */
[----:B------:R-:W-:-:S04]  /*9a70*/  ULOP3.LUT UR4, UR4, 0x3fff, URZ, 0xc0, !UPT ;  /* 0x00003fff04047892 */ /* 0x000fc8000f8ec03f */
[----:B------:R-:W-:Y:S01]  /*9a80*/  ULOP3.LUT UR37, UR4, 0x3000000, URZ, 0xfc, !UPT ;  /* 0x0300000004257892 */ /* 0x000fe2000f8efc3f */
[----:B------:R-:W-:-:S05]  /*9a90*/  WARPGROUP.ARRIVE ;  /* 0x00000000000079c5 */ /* 0x000fca0000000000 */
[----:B------:R-:W-:Y:S02]  /*9aa0*/  IMAD R14, R22, R15, UR37 ;  /* 0x00000025160e7e24 */ /* 0x000fe4000f8e020f */
[----:B------:R-:W-:-:S03]  /*9ab0*/  IMAD.MOV.U32 R15, RZ, RZ, 0x40000040 ;  /* 0x40000040ff0f7424 */ /* 0x000fc600078e00ff */
[----:B------:R-:W-:Y:S02]  /*9ac0*/  R2UR UR6, R14 ;  /* 0x000000000e0672ca */ /* 0x000fe400000e0000 */
[----:B------:R-:W-:Y:S01]  /*9ad0*/  R2UR UR7, R15 ;  /* 0x000000000f0772ca */ /* 0x000fe200000e0000 */
[----:B------:R-:W-:-:S12]  /*9ae0*/  IMAD.MOV.U32 R15, RZ, RZ, 0x40000040 ;  /* 0x40000040ff0f7424 */ /* 0x000fd800078e00ff */
[----:B------:R-:W-:Y:S03]  /*9af0*/  HGMMA.64x256x16.F32.BF16 R24, R152, gdesc[UR4].tnspB, RZ, !UPT, gsb0 ;  /* 0x43e0000498187df0 */ /* 0x000fe6000c0018ff */
[----:B------:R-:W-:Y:S02]  /*9b00*/  WARPGROUP.DEPBAR.LE gsb0, 0x0 ;  /* 0x00008000000079c5 */ /* 0x000fe40000010000 */
[----:B------:R-:W-:Y:S01]  /*9b10*/  VIADD R152, R14, 0x80 ;  /* 0x000000800e987836 */ /* 0x000fe20000000000 */
[----:B------:R-:W-:Y:S01]  /*9b20*/  WARPGROUP.ARRIVE ;  /* 0x00000000000079c5 */ /* 0x000fe20000000000 */
[----:B------:R-:W-:-:S03]  /*9b30*/  IMAD.MOV.U32 R153, RZ, RZ, 0x40000040 ;  /* 0x40000040ff997424 */ /* 0x000fc600078e00ff */
[----:B------:R-:W-:Y:S01]  /*9b40*/  R2UR UR6, R152 ;  /* 0x00000000980672ca */ /* 0x000fe200000e0000 */
[----:B------:R-:W-:Y:S01]  /*9b50*/  VIADD R152, R14, 0x100 ;  /* 0x000001000e987836 */ /* 0x000fe20000000000 */
[----:B------:R-:W-:Y:S01]  /*9b60*/  R2UR UR7, R153 ;  /* 0x00000000990772ca */ /* 0x000fe200000e0000 */
[----:B------:R-:W-:-:S15]  /*9b70*/  IMAD.MOV.U32 R153, RZ, RZ, 0x40000040 ;  /* 0x40000040ff997424 */ /* 0x000fde00078e00ff */
[----:B------:R-:W-:Y:S01]  /*9b80*/  HGMMA.64x256x16.F32.BF16 R24, R156, gdesc[UR4].tnspB, R24, gsb0 ;  /* 0x43e000049c187df0 */ /* 0x000fe20008001818 */
[----:B------:R-:W-:Y:S01]  /*9b90*/  R2UR UR6, R152 ;  /* 0x00000000980672ca */ /* 0x000fe200000e0000 */
[----:B------:R-:W-:Y:S01]  /*9ba0*/  VIADD R152, R14, 0x180 ;  /* 0x000001800e987836 */ /* 0x000fe20000000000 */
[----:B------:R-:W-:Y:S01]  /*9bb0*/  R2UR UR7, R153 ;  /* 0x00000000990772ca */ /* 0x000fe200000e0000 */
[----:B------:R-:W-:Y:S01]  /*9bc0*/  IMAD.MOV.U32 R153, RZ, RZ, 0x40000040 ;  /* 0x40000040ff997424 */ /* 0x000fe200078e00ff */
[----:B------:R-:W-:Y:S02]  /*9bd0*/  WARPGROUP.DEPBAR.LE gsb0, 0x0 ;  /* 0x00008000000079c5 */ /* 0x000fe40000010000 */
[----:B------:R-:W-:-:S15]  /*9be0*/  WARPGROUP.ARRIVE ;  /* 0x00000000000079c5 */ /* 0x000fde0000000000 */
[----:B------:R-:W-:-:S06]  /*9bf0*/  NOP ;  /* 0x0000000000007918 */ /* 0x000fcc0000000000 */
[----:B------:R-:W-:Y:S01]  /*9c00*/  HGMMA.64x256x16.F32.BF16 R24, R160, gdesc[UR4].tnspB, R24, gsb0 ;  /* 0x43e00004a0187df0 */ /* 0x000fe20008001818 */
[----:B------:R-:W-:Y:S01]  /*9c10*/  R2UR UR6, R152 ;  /* 0x00000000980672ca */ /* 0x000fe200000e0000 */
[C---:B------:R-:W-:Y:S01]  /*9c20*/  VIADD R152, R14.reuse, 0x200 ;  /* 0x000002000e987836 */ /* 0x040fe20000000000 */
[----:B------:R-:W-:Y:S01]  /*9c30*/  R2UR UR7, R153 ;  /* 0x00000000990772ca */ /* 0x000fe200000e0000 */
[----:B------:R-:W-:Y:S02]  /*9c40*/  IMAD.MOV.U32 R153, RZ, RZ, 0x40000040 ;  /* 0x40000040ff997424 */ /* 0x000fe400078e00ff */
[----:B------:R-:W-:Y:S01]  /*9c50*/  VIADD R14, R14, 0x280 ;  /* 0x000002800e0e7836 */ /* 0x000fe20000000000 */
[----:B------:R-:W-:Y:S02]  /*9c60*/  WARPGROUP.DEPBAR.LE gsb0, 0x0 ;  /* 0x00008000000079c5 */ /* 0x000fe40000010000 */
[----:B------:R-:W-:-:S15]  /*9c70*/  WARPGROUP.ARRIVE ;  /* 0x00000000000079c5 */ /* 0x000fde0000000000 */
[----:B------:R-:W-:-:S04]  /*9c80*/  NOP ;  /* 0x0000000000007918 */ /* 0x000fc80000000000 */
[----:B------:R-:W-:Y:S01]  /*9c90*/  HGMMA.64x256x16.F32.BF16 R24, R164, gdesc[UR4].tnspB, R24, gsb0 ;  /* 0x43e00004a4187df0 */ /* 0x000fe20008001818 */
[----:B------:R-:W-:Y:S02]  /*9ca0*/  R2UR UR6, R152 ;  /* 0x00000000980672ca */ /* 0x000fe400000e0000 */
[----:B------:R-:W-:Y:S01]  /*9cb0*/  R2UR UR7, R153 ;  /* 0x00000000990772ca */ /* 0x000fe200000e0000 */
[----:B------:R-:W-:Y:S02]  /*9cc0*/  WARPGROUP.DEPBAR.LE gsb0, 0x0 ;  /* 0x00008000000079c5 */ /* 0x000fe40000010000 */
[----:B------:R-:W-:-:S15]  /*9cd0*/  WARPGROUP.ARRIVE ;  /* 0x00000000000079c5 */ /* 0x000fde0000000000 */
[----:B------:R-:W-:-:S07]  /*9ce0*/  NOP ;  /* 0x0000000000007918 */ /* 0x000fce0000000000 */
[----:B------:R-:W-:Y:S01]  /*9cf0*/  HGMMA.64x256x16.F32.BF16 R24, R168, gdesc[UR4].tnspB, R24, gsb0 ;  /* 0x43e00004a8187df0 */ /* 0x000fe20008001818 */
[----:B------:R-:W-:Y:S02]  /*9d00*/  R2UR UR6, R14 ;  /* 0x000000000e0672ca */ /* 0x000fe400000e0000 */
[----:B------:R-:W-:Y:S01]  /*9d10*/  R2UR UR7, R15 ;  /* 0x000000000f0772ca */ /* 0x000fe200000e0000 */
[----:B------:R-:W-:Y:S02]  /*9d20*/  WARPGROUP.DEPBAR.LE gsb0, 0x0 ;  /* 0x00008000000079c5 */ /* 0x000fe40000010000 */
[----:B------:R-:W-:-:S15]  /*9d30*/  WARPGROUP.ARRIVE ;  /* 0x00000000000079c5 */ /* 0x000fde0000000000 */
[----:B------:R-:W-:-:S07]  /*9d40*/  NOP ;  /* 0x0000000000007918 */ /* 0x000fce0000000000 */
[----:B------:R-:W-:Y:S03]  /*9d50*/  HGMMA.64x256x16.F32.BF16 R24, R172, gdesc[UR4].tnspB, R24, gsb0 ;  /* 0x43e00004ac187df0 */ /* 0x000fe60008001818 */
[----:B------:R-:W-:Y:S02]  /*9d60*/  WARPGROUP.DEPBAR.LE gsb0, 0x0 ;  /* 0x00008000000079c5 */ /* 0x000fe40000010000 */
[----:B------:R2:W-:Y:S01]  /*9d70*/  @!P1 SYNCS.ARRIVE.TRANS64.RED.A1T0 RZ, [R13+URZ], RZ ;  /* 0x000000ff0dff99a7 */ /* 0x0005e2000810043f */
[----:B------:R-:W-:Y:S05]  /*9d80*/  @!P2 BRA `(.L_x_532) ;  /* 0x0000001c00b8a947 */ /* 0x000fea0003800000 */
[----:B------:R-:W-:Y:S02]  /*9d90*/  VIADD R15, R177, 0xfffffffe ;  /* 0xfffffffeb10f7836 */ /* 0x000fe40000000000 */
[----:B------:R-:W-:Y:S02]  /*9da0*/  IMAD.MOV.U32 R222, RZ, RZ, R180 ;  /* 0x000000ffffde7224 */ /* 0x000fe400078e00b4 */
[----:B------:R-:W-:-:S07]  /*9db0*/  IMAD.MOV.U32 R223, RZ, RZ, R12 ;  /* 0x000000ffffdf7224 */ /* 0x000fce00078e000c */
.L_x_542:
[----:B------:R-:W-:Y:S01]  /*9dc0*/  VIADD R22, R22, 0x1 ;  /* 0x0000000116167836 */ /* 0x000fe20000000000 */
[----:B------:R-:W-:Y:S05]  /*9dd0*/  YIELD ;  /* 0x0000000000007946 */ /* 0x000fea0003800000 */
[----:B------:R-:W-:Y:S02]  /*9de0*/  ISETP.NE.AND P3, PT, R22, 0x2, PT ;  /* 0x000000021600780c */ /* 0x000fe40003f65270 */
[C---:B------:R-:W-:Y:S01]  /*9df0*/  ISETP.GT.AND P2, PT, R15.reuse, RZ, PT ;  /* 0x000000ff0f00720c */ /* 0x040fe20003f44270 */
[----:B------:R-:W-:Y:S01]  /*9e00*/  VIADD R15, R15, 0xffffffff ;  /* 0xffffffff0f0f7836 */ /* 0x000fe20000000000 */
[----:B------:R-:W-:-:S02]  /*9e10*/  SEL R3, RZ, 0x1, P3 ;  /* 0x00000001ff037807 */ /* 0x000fc40001800000 */
[----:B------:R-:W-:Y:S02]  /*9e20*/  SEL R22, R22, RZ, P3 ;  /* 0x000000ff16167207 */ /* 0x000fe40001800000 */
[----:B------:R-:W-:Y:S01]  /*9e30*/  LOP3.LUT R200, R200, R3, RZ, 0x3c, !PT ;  /* 0x00000003c8c87212 */ /* 0x000fe200078e3cff */
[----:B0-----:R-:W-:Y:S06]  /*9e40*/  @!P0 BRA `(.L_x_533) ;  /* 0x0000000000048947 */ /* 0x001fec0003800000 */
[----:B------:R-:W-:Y:S01]  /*9e50*/  BPT.TRAP 0x1 ;  /* 0x000000040000795c */ /* 0x000fe20000300000 */
.L_x_533:
[----:B------:R-:W-:Y:S01]  /*9e60*/  IMAD R14, R22, 0x8, R18 ;  /* 0x00000008160e7824 */ /* 0x000fe200078e0212 */
[----:B--2---:R-:W-:-:S04]  /*9e70*/  SHF.L.U32 R13, R200, 0x1f, RZ ;  /* 0x0000001fc80d7819 */ /* 0x004fc800000006ff */
[----:B------:R0:W1:Y:S01]  /*9e80*/  SYNCS.PHASECHK.TRANS64.TRYWAIT P3, [R14+URZ+0x22830], R13 ;  /* 0x0228300d0e0075a7 */ /* 0x000062000806017f */
[----:B------:R-:W-:Y:S05]  /*9e90*/  @!P0 BRA `(.L_x_534) ;  /* 0x0000000000048947 */ /* 0x000fea0003800000 */
[----:B------:R-:W-:Y:S01]  /*9ea0*/  BPT.TRAP 0x1 ;  /* 0x000000040000795c */ /* 0x000fe20000300000 */
.L_x_534:
[----:B------:R-:W-:Y:S02]  /*9eb0*/  IMAD R214, R22, 0x300, R0 ;  /* 0x0000030016d67824 */ /* 0x000fe400078e0200 */
[----:B------:R-:W-:Y:S01]  /*9ec0*/  IMAD.MOV.U32 R215, RZ, RZ, 0x40000040 ;  /* 0x40000040ffd77424 */ /* 0x000fe200078e00ff */
[----:B-1----:R-:W-:Y:S06]  /*9ed0*/  @P3 BRA `(.L_x_535) ;  /* 0x0000000000083947 */ /* 0x002fec0003800000 */
[----:B------:R-:W1:Y:S02]  /*9ee0*/  SYNCS.PHASECHK.TRANS64.TRYWAIT P3, [R14+URZ+0x22830], R13 ;  /* 0x0228300d0e0075a7 */ /* 0x000e64000806017f */
[----:B-1----:R-:W-:Y:S05]  /*9ef0*/  @!P3 BRA `(.L_x_536) ;  /* 0x000000ac00ccb947 */ /* 0x002fea0003800000 */
.L_x_535:
[----:B------:R-:W-:Y:S05]  /*9f00*/  WARPSYNC.ALL ;  /* 0x0000000000007948 */ /* 0x000fea0003800000 */
[C---:B------:R-:W-:Y:S01]  /*9f10*/  R2UR UR6, R214.reuse ;  /* 0x00000000d60672ca */ /* 0x040fe200000e0000 */
[----:B------:R-:W-:Y:S01]  /*9f20*/  WARPGROUP.ARRIVE ;  /* 0x00000000000079c5 */ /* 0x000fe20000000000 */
[----:B------:R-:W-:Y:S01]  /*9f30*/  R2UR UR7, R215 ;  /* 0x00000000d70772ca */ /* 0x000fe200000e0000 */
[----:B------:R-:W-:Y:S01]  /*9f40*/  VIADD R216, R214, 0x2 ;  /* 0x00000002d6d87836 */ /* 0x000fe20000000000 */
[----:B------:R-:W-:Y:S01]  /*9f50*/  R2UR UR4, R4 ;  /* 0x00000000040472ca */ /* 0x000fe200000e0000 */
[----:B------:R-:W-:Y:S01]  /*9f60*/  IMAD.MOV.U32 R217, RZ, RZ, 0x40000040 ;  /* 0x40000040ffd97424 */ /* 0x000fe200078e00ff */
[----:B------:R-:W-:Y:S01]  /*9f70*/  R2UR UR5, R5 ;  /* 0x00000000050572ca */ /* 0x000fe200000e0000 */
[----:B------:R-:W-:Y:S01]  /*9f80*/  IMAD.MOV.U32 R215, RZ, RZ, 0x40000040 ;  /* 0x40000040ffd77424 */ /* 0x000fe200078e00ff */
[----:B------:R-:W2:Y:S11]  /*9f90*/  S2R R226, SR_TID.X ;  /* 0x0000000000e27919 */ /* 0x000eb60000002100 */
[----:B------:R-:W-:Y:S01]  /*9fa0*/  HGMMA.64x96x16.F32.BF16 R152, gdesc[UR4], RZ, !UPT, gsb0 ;  /* 0x01600000049879f0 */ /* 0x000fe2000c0018ff */
[----:B------:R-:W-:Y:S01]  /*9fb0*/  R2UR UR6, R216 ;  /* 0x00000000d80672ca */ /* 0x000fe200000e0000 */
[----:B------:R-:W-:Y:S01]  /*9fc0*/  VIADD R216, R214, 0x4 ;  /* 0x00000004d6d87836 */ /* 0x000fe20000000000 */
[----:B------:R-:W-:Y:S01]  /*9fd0*/  R2UR UR7, R217 ;  /* 0x00000000d90772ca */ /* 0x000fe200000e0000 */
[----:B------:R-:W-:Y:S01]  /*9fe0*/  IMAD.MOV.U32 R217, RZ, RZ, 0x40000040 ;  /* 0x40000040ffd97424 */ /* 0x000fe200078e00ff */
[----:B------:R-:W-:Y:S01]  /*9ff0*/  R2UR UR4, R10 ;  /* 0x000000000a0472ca */ /* 0x000fe200000e0000 */
[----:B------:R-:W-:Y:S01]  /*a000*/  VIADD R214, R214, 0x6 ;  /* 0x00000006d6d67836 */ /* 0x000fe20000000000 */
[----:B------:R-:W-:Y:S01]  /*a010*/  R2UR UR5, R11 ;  /* 0x000000000b0572ca */ /* 0x000fe200000e0000 */
[----:B------:R-:W-:-:S02]  /*a020*/  WARPGROUP.DEPBAR.LE gsb0, 0x0 ;  /* 0x00008000000079c5 */ /* 0x000fc40000010000 */
[----:B------:R-:W-:-:S10]  /*a030*/  WARPGROUP.ARRIVE ;  /* 0x00000000000079c5 */ /* 0x000fd40000000000 */
        /* <DEDUP_REMOVED lines=14> */
[----:B------:R-:W-:Y:S03]  /*a120*/  HGMMA.64x96x16.F32.BF16 R152, gdesc[UR4], R152, gsb0 ;  /* 0x01600000049879f0 */ /* 0x000fe60008001898 */
[----:B------:R-:W-:Y:S02]  /*a130*/  WARPGROUP.DEPBAR.LE gsb0, 0x0 ;  /* 0x00008000000079c5 */ /* 0x000fe40000010000 */
[----:B------:R-:W-:Y:S02]  /*a140*/  FMNMX.FTZ R12, R152, R223, !PT ;  /* 0x000000df980c7209 */ /* 0x000fe40007810000 */
        /* <DEDUP_REMOVED lines=22> */
[----:B------:R-:W-:Y:S01]  /*a2b0*/  FMNMX.FTZ R12, R196, R3, !PT ;  /* 0x00000003c40c7209 */ /* 0x000fe20007810000 */
[----:B------:R-:W-:-:S03]  /*a2c0*/  IMAD.U32 R3, RZ, RZ, UR46 ;  /* 0x0000002eff037e24 */ /* 0x000fc6000f8e00ff */
[----:B------:R-:W-:-:S05]  /*a2d0*/  FMNMX.FTZ R215, R197, R12, !PT ;  /* 0x0000000cc5d77209 */ /* 0x000fca0007810000 */
[----:B------:R-:W3:Y:S02]  /*a2e0*/  SHFL.BFLY PT, R12, R215, 0x2, 0x1f ;  /* 0x0c401f00d70c7f89 */ /* 0x000ee400000e0000 */
[----:B---3--:R-:W-:Y:S02]  /*a2f0*/  FMNMX.FTZ R217, R215, R12, !PT ;  /* 0x0000000cd7d97209 */ /* 0x008fe40007810000 */
[----:B------:R-:W-:-:S03]  /*a300*/  FMNMX.FTZ R215, R155, R224, !PT ;  /* 0x000000e09bd77209 */ /* 0x000fc60007810000 */
[----:B------:R-:W3:Y:S01]  /*a310*/  SHFL.BFLY PT, R12, R217, 0x1, 0x1f ;  /* 0x0c201f00d90c7f89 */ /* 0x000ee200000e0000 */
[----:B------:R-:W-:-:S04]  /*a320*/  FMNMX.FTZ R224, R158, R215, !PT ;  /* 0x000000d79ee07209 */ /* 0x000fc80007810000 */
[----:B------:R-:W-:-:S04]  /*a330*/  FMNMX.FTZ R215, R159, R224, !PT ;  /* 0x000000e09fd77209 */ /* 0x000fc80007810000 */
[----:B------:R-:W-:-:S04]  /*a340*/  FMNMX.FTZ R224, R162, R215, !PT ;  /* 0x000000d7a2e07209 */ /* 0x000fc80007810000 */
[----:B------:R-:W-:-:S04]  /*a350*/  FMNMX.FTZ R215, R163, R224, !PT ;  /* 0x000000e0a3d77209 */ /* 0x000fc80007810000 */
[----:B------:R-:W-:-:S04]  /*a360*/  FMNMX.FTZ R224, R166, R215, !PT ;  /* 0x000000d7a6e07209 */ /* 0x000fc80007810000 */
[----:B------:R-:W-:Y:S02]  /*a370*/  FMNMX.FTZ R215, R167, R224, !PT ;  /* 0x000000e0a7d77209 */ /* 0x000fe40007810000 */
[----:B---3--:R-:W-:Y:S02]  /*a380*/  FMNMX.FTZ R12, R217, R12, !PT ;  /* 0x0000000cd90c7209 */ /* 0x008fe40007810000 */
[----:B------:R-:W-:-:S03]  /*a390*/  FMNMX.FTZ R224, R170, R215, !PT ;  /* 0x000000d7aae07209 */ /* 0x000fc60007810000 */
[C---:B------:R-:W-:Y:S01]  /*a3a0*/  FADD.FTZ R214, -R12.reuse, R223 ;  /* 0x000000df0cd67221 */ /* 0x040fe20000010100 */
[----:B------:R-:W-:Y:S01]  /*a3b0*/  FMNMX.FTZ R215, R171, R224, !PT ;  /* 0x000000e0abd77209 */ /* 0x000fe20007810000 */
[-C--:B------:R-:W-:Y:S02]  /*a3c0*/  FMUL.FTZ R216, R12, R3.reuse ;  /* 0x000000030cd87220 */ /* 0x080fe40000410000 */
[----:B------:R-:W-:Y:S01]  /*a3d0*/  FMUL.FTZ R214, R214, R3 ;  /* 0x00000003d6d67220 */ /* 0x000fe20000410000 */
[----:B------:R-:W-:Y:S01]  /*a3e0*/  FMNMX.FTZ R224, R174, R215, !PT ;  /* 0x000000d7aee07209 */ /* 0x000fe20007810000 */
[-CC-:B------:R-:W-:Y:S01]  /*a3f0*/  FFMA.FTZ R217, R181, R3.reuse, -R216.reuse ;  /* 0x00000003b5d97223 */ /* 0x180fe200000108d8 */
[-CC-:B------:R-:W-:Y:S01]  /*a400*/  FFMA.FTZ R152, R152, R3.reuse, -R216.reuse ;  /* 0x0000000398987223 */ /* 0x180fe200000108d8 */
[-CC-:B------:R-:W-:Y:S01]  /*a410*/  FFMA.FTZ R153, R153, R3.reuse, -R216.reuse ;  /* 0x0000000399997223 */ /* 0x180fe200000108d8 */
[----:B------:R-:W-:Y:S01]  /*a420*/  FMNMX.FTZ R215, R175, R224, !PT ;  /* 0x000000e0afd77209 */ /* 0x000fe20007810000 */
[-CC-:B------:R-:W-:Y:S01]  /*a430*/  FFMA.FTZ R156, R156, R3.reuse, -R216.reuse ;  /* 0x000000039c9c7223 */ /* 0x180fe200000108d8 */
[-CC-:B------:R-:W-:Y:S01]  /*a440*/  FFMA.FTZ R157, R157, R3.reuse, -R216.reuse ;  /* 0x000000039d9d7223 */ /* 0x180fe200000108d8 */
[--C-:B------:R-:W-:Y:S01]  /*a450*/  FFMA.FTZ R160, R160, R3, -R216.reuse ;  /* 0x00000003a0a07223 */ /* 0x100fe200000108d8 */
        /* <DEDUP_REMOVED lines=21> */
[----:B------:R-:W-:Y:S01]  /*a5b0*/  FFMA.FTZ R196, R196, R3, -R216 ;  /* 0x00000003c4c47223 */ /* 0x000fe200000108d8 */
[----:B------:R-:W3:Y:S02]  /*a5c0*/  MUFU.EX2 R214, R214 ;  /* 0x000000d600d67308 */ /* 0x000ee40000000800 */
[----:B------:R-:W-:-:S04]  /*a5d0*/  FMNMX.FTZ R224, R190, R215, !PT ;  /* 0x000000d7bee07209 */ /* 0x000fc80007810000 */
[----:B------:R-:W-:Y:S02]  /*a5e0*/  FMNMX.FTZ R215, R191, R224, !PT ;  /* 0x000000e0bfd77209 */ /* 0x000fe40007810000 */
[----:B------:R-:W4:Y:S02]  /*a5f0*/  MUFU.EX2 R152, R152 ;  /* 0x0000009800987308 */ /* 0x000f240000000800 */
[----:B------:R-:W-:-:S04]  /*a600*/  FMNMX.FTZ R224, R194, R215, !PT ;  /* 0x000000d7c2e07209 */ /* 0x000fc80007810000 */
[----:B------:R-:W-:Y:S02]  /*a610*/  FMNMX.FTZ R215, R195, R224, !PT ;  /* 0x000000e0c3d77209 */ /* 0x000fe40007810000 */
[----:B------:R-:W5:Y:S01]  /*a620*/  MUFU.EX2 R153, R153 ;  /* 0x0000009900997308 */ /* 0x000f620000000800 */
[-C--:B---3--:R-:W-:Y:S01]  /*a630*/  FMUL.FTZ R24, R24, R214.reuse ;  /* 0x000000d618187220 */ /* 0x088fe20000410000 */
[----:B------:R-:W-:Y:S01]  /*a640*/  FMNMX.FTZ R224, R198, R215, !PT ;  /* 0x000000d7c6e07209 */ /* 0x000fe20007810000 */
[-CC-:B------:R-:W-:Y:S01]  /*a650*/  FFMA.FTZ R215, R180, R3.reuse, -R216.reuse ;  /* 0x00000003b4d77223 */ /* 0x180fe200000108d8 */
[-C--:B------:R-:W-:Y:S01]  /*a660*/  FFMA.FTZ R216, R197, R3.reuse, -R216 ;  /* 0x00000003c5d87223 */ /* 0x080fe200000108d8 */
[----:B------:R-:W-:Y:S01]  /*a670*/  FMUL.FTZ R25, R25, R214 ;  /* 0x000000d619197220 */ /* 0x000fe20000410000 */
[----:B------:R-:W-:Y:S01]  /*a680*/  FMNMX.FTZ R223, R199, R224, !PT ;  /* 0x000000e0c7df7209 */ /* 0x000fe20007810000 */
[-C--:B------:R-:W-:Y:S01]  /*a690*/  FMUL.FTZ R28, R28, R214.reuse ;  /* 0x000000d61c1c7220 */ /* 0x080fe20000410000 */
[----:B------:R-:W-:Y:S01]  /*a6a0*/  MUFU.EX2 R156, R156 ;  /* 0x0000009c009c7308 */ /* 0x000fe20000000800 */
[-C--:B------:R-:W-:Y:S01]  /*a6b0*/  FMUL.FTZ R29, R29, R214.reuse ;  /* 0x000000d61d1d7220 */ /* 0x080fe20000410000 */
[-C--:B------:R-:W-:Y:S01]  /*a6c0*/  FMUL.FTZ R32, R32, R214.reuse ;  /* 0x000000d620207220 */ /* 0x080fe20000410000 */
[----:B------:R-:W3:Y:S01]  /*a6d0*/  SHFL.BFLY PT, R224, R223, 0x2, 0x1f ;  /* 0x0c401f00dfe07f89 */ /* 0x000ee200000e0000 */
        /* <DEDUP_REMOVED lines=23> */
[----:B---3--:R-:W-:Y:S01]  /*a850*/  FMNMX.FTZ R181, R223, R224, !PT ;  /* 0x000000e0dfb57209 */ /* 0x008fe20007810000 */
[-C--:B------:R-:W-:Y:S01]  /*a860*/  FMUL.FTZ R73, R73, R214.reuse ;  /* 0x000000d649497220 */ /* 0x080fe20000410000 */
[-C--:B------:R-:W-:Y:S01]  /*a870*/  FMUL.FTZ R76, R76, R214.reuse ;  /* 0x000000d64c4c7220 */ /* 0x080fe20000410000 */
[-C--:B------:R-:W-:Y:S01]  /*a880*/  FMUL.FTZ R77, R77, R214.reuse ;  /* 0x000000d64d4d7220 */ /* 0x080fe20000410000 */
[-C--:B------:R-:W-:Y:S01]  /*a890*/  FMUL.FTZ R80, R80, R214.reuse ;  /* 0x000000d650507220 */ /* 0x080fe20000410000 */
[----:B------:R-:W3:Y:S01]  /*a8a0*/  SHFL.BFLY PT, R180, R181, 0x1, 0x1f ;  /* 0x0c201f00b5b47f89 */ /* 0x000ee200000e0000 */
        /* <DEDUP_REMOVED lines=23> */
[----:B---3--:R-:W-:Y:S01]  /*aa20*/  FMNMX.FTZ R180, R181, R180, !PT ;  /* 0x000000b4b5b47209 */ /* 0x008fe20007810000 */
[----:B------:R-:W-:Y:S01]  /*aa30*/  MUFU.EX2 R169, R169 ;  /* 0x000000a900a97308 */ /* 0x000fe20000000800 */
[----:B--2---:R-:W-:Y:S01]  /*aa40*/  SHF.R.U32.HI R181, RZ, 0x7, R226 ;  /* 0x00000007ffb57819 */ /* 0x004fe200000116e2 */
[-C--:B------:R-:W-:Y:S01]  /*aa50*/  FMUL.FTZ R121, R121, R214.reuse ;  /* 0x000000d679797220 */ /* 0x080fe20000410000 */
[-C--:B------:R-:W-:Y:S01]  /*aa60*/  FMUL.FTZ R124, R124, R214.reuse ;  /* 0x000000d67c7c7220 */ /* 0x080fe20000410000 */
[C---:B------:R-:W-:Y:S01]  /*aa70*/  FADD.FTZ R222, -R180.reuse, R222 ;  /* 0x000000deb4de7221 */ /* 0x040fe20000010100 */
[-C--:B------:R-:W-:Y:S01]  /*aa80*/  FMUL.FTZ R228, R180, R3.reuse ;  /* 0x00000003b4e47220 */ /* 0x080fe20000410000 */
[----:B------:R-:W-:Y:S01]  /*aa90*/  IADD3 R181, -R181, 0xb, RZ ;  /* 0x0000000bb5b57810 */ /* 0x000fe20007ffe1ff */
[----:B------:R-:W-:Y:S01]  /*aaa0*/  FMUL.FTZ R125, R125, R214 ;  /* 0x000000d67d7d7220 */ /* 0x000fe20000410000 */
[-C--:B------:R-:W-:Y:S01]  /*aab0*/  FMUL.FTZ R197, R222, R3.reuse ;  /* 0x00000003dec57220 */ /* 0x080fe20000410000 */
[-CC-:B------:R-:W-:Y:S01]  /*aac0*/  FFMA.FTZ R222, R154, R3.reuse, -R228.reuse ;  /* 0x000000039ade7223 */ /* 0x180fe200000108e4 */
[-CC-:B------:R-:W-:Y:S01]  /*aad0*/  FFMA.FTZ R155, R155, R3.reuse, -R228.reuse ;  /* 0x000000039b9b7223 */ /* 0x180fe200000108e4 */
[-CC-:B------:R-:W-:Y:S01]  /*aae0*/  FFMA.FTZ R223, R158, R3.reuse, -R228.reuse ;  /* 0x000000039edf7223 */ /* 0x180fe200000108e4 */
[-CC-:B------:R-:W-:Y:S01]  /*aaf0*/  FFMA.FTZ R159, R159, R3.reuse, -R228.reuse ;  /* 0x000000039f9f7223 */ /* 0x180fe200000108e4 */
[-CC-:B------:R-:W-:Y:S01]  /*ab00*/  FFMA.FTZ R224, R162, R3.reuse, -R228.reuse ;  /* 0x00000003a2e07223 */ /* 0x180fe200000108e4 */
[----:B------:R-:W-:Y:S01]  /*ab10*/  MUFU.EX2 R197, R197 ;  /* 0x000000c500c57308 */ /* 0x000fe20000000800 */
[-CC-:B------:R-:W-:Y:S01]  /*ab20*/  FFMA.FTZ R163, R163, R3.reuse, -R228.reuse ;  /* 0x00000003a3a37223 */ /* 0x180fe200000108e4 */
[----:B------:R-:W-:Y:S01]  /*ab30*/  FFMA.FTZ R162, R182, R3, -R228 ;  /* 0x00000003b6a27223 */ /* 0x000fe200000108e4 */
[----:B----4-:R-:W-:Y:S01]  /*ab40*/  FFMA.FTZ R182, R214, R21, R152 ;  /* 0x00000015d6b67223 */ /* 0x010fe20000010098 */
[-CC-:B------:R-:W-:Y:S01]  /*ab50*/  FFMA.FTZ R225, R166, R3.reuse, -R228.reuse ;  /* 0x00000003a6e17223 */ /* 0x180fe200000108e4 */
[-CC-:B------:R-:W-:Y:S01]  /*ab60*/  FFMA.FTZ R166, R175, R3.reuse, -R228.reuse ;  /* 0x00000003afa67223 */ /* 0x180fe200000108e4 */
[-C--:B------:R-:W-:Y:S01]  /*ab70*/  FFMA.FTZ R167, R167, R3.reuse, -R228 ;  /* 0x00000003a7a77223 */ /* 0x080fe200000108e4 */
[C---:B-----5:R-:W-:Y:S01]  /*ab80*/  FADD.FTZ R21, R153.reuse, R182 ;  /* 0x000000b699157221 */ /* 0x060fe20000010000 */
[----:B------:R-:W2:Y:S01]  /*ab90*/  MUFU.EX2 R222, R222 ;  /* 0x000000de00de7308 */ /* 0x000ea20000000800 */
[-CC-:B------:R-:W-:Y:S01]  /*aba0*/  FFMA.FTZ R236, R170, R3.reuse, -R228.reuse ;  /* 0x00000003aaec7223 */ /* 0x180fe200000108e4 */
[-CC-:B------:R-:W-:Y:S01]  /*abb0*/  FFMA.FTZ R170, R178, R3.reuse, -R228.reuse ;  /* 0x00000003b2aa7223 */ /* 0x180fe200000108e4 */
[----:B------:R-:W-:Y:S01]  /*abc0*/  F2FP.BF16.F32.PACK_AB R152, R153, R152 ;  /* 0x000000989998723e */ /* 0x000fe200000010ff */
[----:B------:R-:W-:Y:S01]  /*abd0*/  FFMA.FTZ R226, R171, R3, -R228 ;  /* 0x00000003abe27223 */ /* 0x000fe200000108e4 */
[----:B------:R-:W-:-:S02]  /*abe0*/  @!P1 VIADD R154, R14, 0x22840 ;  /* 0x000228400e9a9836 */ /* 0x000fc40000000000 */
[-CC-:B------:R-:W-:Y:S01]  /*abf0*/  FFMA.FTZ R174, R174, R3.reuse, -R228.reuse ;  /* 0x00000003aeae7223 */ /* 0x180fe200000108e4 */
[-C--:B------:R-:W-:Y:S01]  /*ac00*/  FFMA.FTZ R158, R183, R3.reuse, -R228 ;  /* 0x00000003b79e7223 */ /* 0x080fe200000108e4 */
[----:B------:R-:W3:Y:S01]  /*ac10*/  MUFU.EX2 R155, R155 ;  /* 0x0000009b009b7308 */ /* 0x000ee20000000800 */
[----:B------:R-:W-:Y:S01]  /*ac20*/  FMUL.FTZ R128, R128, R214 ;  /* 0x000000d680807220 */ /* 0x000fe20000410000 */
[----:B------:R-:W-:Y:S01]  /*ac30*/  @!P1 PRMT R154, RZ, 0x654, R154 ;  /* 0x00000654ff9a9816 */ /* 0x000fe2000000009a */
[----:B------:R4:W-:Y:S06]  /*ac40*/  BAR.ARV R181, 0x100 ;  /* 0x000400b50000751d */ /* 0x0009ec0000002000 */
[----:B------:R-:W5:Y:S01]  /*ac50*/  MUFU.EX2 R223, R223 ;  /* 0x000000df00df7308 */ /* 0x000f620000000800 */
[----:B--2---:R-:W-:Y:S01]  /*ac60*/  FFMA.FTZ R20, R197, R20, R222 ;  /* 0x00000014c5147223 */ /* 0x004fe200000100de */
[----:B------:R2:W-:Y:S01]  /*ac70*/  @!P1 SYNCS.ARRIVE.TRANS64.RED.A1T0 RZ, [R154+URZ], RZ ;  /* 0x000000ff9aff99a7 */ /* 0x0005e2000810043f */
[-C--:B------:R-:W-:Y:S01]  /*ac80*/  FMUL.FTZ R129, R129, R214.reuse ;  /* 0x000000d681817220 */ /* 0x080fe20000410000 */
[-C--:B------:R-:W-:Y:S01]  /*ac90*/  FMUL.FTZ R132, R132, R214.reuse ;  /* 0x000000d684847220 */ /* 0x080fe20000410000 */
[-C--:B------:R-:W-:Y:S01]  /*aca0*/  FMUL.FTZ R133, R133, R214.reuse ;  /* 0x000000d685857220 */ /* 0x080fe20000410000 */
[-C--:B------:R-:W-:Y:S01]  /*acb0*/  FMUL.FTZ R136, R136, R214.reuse ;  /* 0x000000d688887220 */ /* 0x080fe20000410000 */
[-C--:B------:R-:W-:Y:S01]  /*acc0*/  FMUL.FTZ R137, R137, R214.reuse ;  /* 0x000000d689897220 */ /* 0x080fe20000410000 */
[----:B------:R-:W0:Y:S01]  /*acd0*/  MUFU.EX2 R159, R159 ;  /* 0x0000009f009f7308 */ /* 0x000e220000000800 */
[----:B---3--:R-:W-:Y:S01]  /*ace0*/  FADD.FTZ R20, R155, R20 ;  /* 0x000000149b147221 */ /* 0x008fe20000010000 */
[-C--:B--2---:R-:W-:Y:S01]  /*acf0*/  FFMA.FTZ R154, R179, R3.reuse, -R228 ;  /* 0x00000003b39a7223 */ /* 0x084fe200000108e4 */
[-C--:B------:R-:W-:Y:S01]  /*ad00*/  FMUL.FTZ R140, R140, R214.reuse ;  /* 0x000000d68c8c7220 */ /* 0x080fe20000410000 */
[-C--:B------:R-:W-:Y:S01]  /*ad10*/  FMUL.FTZ R141, R141, R214.reuse ;  /* 0x000000d68d8d7220 */ /* 0x080fe20000410000 */
[-C--:B------:R-:W-:Y:S01]  /*ad20*/  FMUL.FTZ R144, R144, R214.reuse ;  /* 0x000000d690907220 */ /* 0x080fe20000410000 */
[-C--:B------:R-:W-:Y:S01]  /*ad30*/  FMUL.FTZ R145, R145, R214.reuse ;  /* 0x000000d691917220 */ /* 0x080fe20000410000 */
[-C--:B------:R-:W-:Y:S01]  /*ad40*/  FMUL.FTZ R148, R148, R214.reuse ;  /* 0x000000d694947220 */ /* 0x080fe20000410000 */
[----:B------:R-:W2:Y:S01]  /*ad50*/  MUFU.EX2 R224, R224 ;  /* 0x000000e000e07308 */ /* 0x000ea20000000800 */
[----:B-----5:R-:W-:Y:S01]  /*ad60*/  FADD.FTZ R20, R223, R20 ;  /* 0x00000014df147221 */ /* 0x020fe20000010000 */
[----:B------:R-:W-:Y:S01]  /*ad70*/  FMUL.FTZ R149, R149, R214 ;  /* 0x000000d695957220 */ /* 0x000fe20000410000 */
[-CC-:B------:R-:W-:Y:S01]  /*ad80*/  FFMA.FTZ R186, R186, R3.reuse, -R228.reuse ;  /* 0x00000003baba7223 */ /* 0x180fe200000108e4 */
[-CC-:B------:R-:W-:Y:S01]  /*ad90*/  FFMA.FTZ R187, R187, R3.reuse, -R228.reuse ;  /* 0x00000003bbbb7223 */ /* 0x180fe200000108e4 */
[-CC-:B------:R-:W-:Y:S01]  /*ada0*/  FFMA.FTZ R190, R190, R3.reuse, -R228.reuse ;  /* 0x00000003bebe7223 */ /* 0x180fe200000108e4 */
[-CC-:B------:R-:W-:Y:S01]  /*adb0*/  FFMA.FTZ R191, R191, R3.reuse, -R228.reuse ;  /* 0x00000003bfbf7223 */ /* 0x180fe200000108e4 */
[-C--:B------:R-:W-:Y:S01]  /*adc0*/  FFMA.FTZ R194, R194, R3.reuse, -R228 ;  /* 0x00000003c2c27223 */ /* 0x080fe200000108e4 */
[----:B------:R-:W3:Y:S01]  /*add0*/  MUFU.EX2 R163, R163 ;  /* 0x000000a300a37308 */ /* 0x000ee20000000800 */
[----:B0-----:R-:W-:Y:S01]  /*ade0*/  FADD.FTZ R153, R159, R20 ;  /* 0x000000149f997221 */ /* 0x001fe20000010000 */
[-CC-:B------:R-:W-:Y:S01]  /*adf0*/  FFMA.FTZ R195, R195, R3.reuse, -R228.reuse ;  /* 0x00000003c3c37223 */ /* 0x180fe200000108e4 */
[-CC-:B------:R-:W-:Y:S01]  /*ae00*/  FFMA.FTZ R198, R198, R3.reuse, -R228.reuse ;  /* 0x00000003c6c67223 */ /* 0x180fe200000108e4 */
[----:B------:R-:W-:Y:S01]  /*ae10*/  FFMA.FTZ R199, R199, R3, -R228 ;  /* 0x00000003c7c77223 */ /* 0x000fe200000108e4 */
[-C--:B------:R-:W-:Y:S01]  /*ae20*/  FMUL.FTZ R26, R26, R197.reuse ;  /* 0x000000c51a1a7220 */ /* 0x080fe20000410000 */
[-C--:B------:R-:W-:Y:S01]  /*ae30*/  FMUL.FTZ R27, R27, R197.reuse ;  /* 0x000000c51b1b7220 */ /* 0x080fe20000410000 */
[-C--:B------:R-:W-:Y:S01]  /*ae40*/  FMUL.FTZ R30, R30, R197.reuse ;  /* 0x000000c51e1e7220 */ /* 0x080fe20000410000 */
[----:B------:R-:W0:Y:S01]  /*ae50*/  MUFU.EX2 R225, R225 ;  /* 0x000000e100e17308 */ /* 0x000e220000000800 */
[----:B--2---:R-:W-:Y:S01]  /*ae60*/  FADD.FTZ R20, R224, R153 ;  /* 0x00000099e0147221 */ /* 0x004fe20000010000 */
[-C--:B------:R-:W-:Y:S01]  /*ae70*/  FMUL.FTZ R31, R31, R197.reuse ;  /* 0x000000c51f1f7220 */ /* 0x080fe20000410000 */
[-C--:B------:R-:W-:Y:S01]  /*ae80*/  FMUL.FTZ R34, R34, R197.reuse ;  /* 0x000000c522227220 */ /* 0x080fe20000410000 */
[-C--:B------:R-:W-:Y:S01]  /*ae90*/  FMUL.FTZ R35, R35, R197.reuse ;  /* 0x000000c523237220 */ /* 0x080fe20000410000 */
[-C--:B------:R-:W-:Y:S01]  /*aea0*/  FMUL.FTZ R38, R38, R197.reuse ;  /* 0x000000c526267220 */ /* 0x080fe20000410000 */
[-C--:B------:R-:W-:Y:S01]  /*aeb0*/  FMUL.FTZ R39, R39, R197.reuse ;  /* 0x000000c527277220 */ /* 0x080fe20000410000 */
[-C--:B------:R-:W-:Y:S01]  /*aec0*/  FMUL.FTZ R42, R42, R197.reuse ;  /* 0x000000c52a2a7220 */ /* 0x080fe20000410000 */
[----:B------:R2:W-:Y:S01]  /*aed0*/  MUFU.EX2 R178, R166 ;  /* 0x000000a600b27308 */ /* 0x0005e20000000800 */
[----:B---3--:R-:W-:Y:S01]  /*aee0*/  FADD.FTZ R20, R163, R20 ;  /* 0x00000014a3147221 */ /* 0x008fe20000010000 */
[-C--:B------:R-:W-:Y:S01]  /*aef0*/  FMUL.FTZ R43, R43, R197.reuse ;  /* 0x000000c52b2b7220 */ /* 0x080fe20000410000 */
[-C--:B------:R-:W-:Y:S01]  /*af00*/  FMUL.FTZ R46, R46, R197.reuse ;  /* 0x000000c52e2e7220 */ /* 0x080fe20000410000 */
[-C--:B------:R-:W-:Y:S01]  /*af10*/  FMUL.FTZ R47, R47, R197.reuse ;  /* 0x000000c52f2f7220 */ /* 0x080fe20000410000 */
[-C--:B------:R-:W-:Y:S01]  /*af20*/  FMUL.FTZ R50, R50, R197.reuse ;  /* 0x000000c532327220 */ /* 0x080fe20000410000 */
[-C--:B------:R-:W-:Y:S01]  /*af30*/  FMUL.FTZ R51, R51, R197.reuse ;  /* 0x000000c533337220 */ /* 0x080fe20000410000 */
[-C--:B------:R-:W-:Y:S01]  /*af40*/  FMUL.FTZ R54, R54, R197.reuse ;  /* 0x000000c536367220 */ /* 0x080fe20000410000 */
[----:B------:R-:W3:Y:S01]  /*af50*/  MUFU.EX2 R167, R167 ;  /* 0x000000a700a77308 */ /* 0x000ee20000000800 */
[----:B--2---:R-:W-:Y:S01]  /*af60*/  FADD.FTZ R166, R156, R21 ;  /* 0x000000159ca67221 */ /* 0x004fe20000010000 */
[----:B0-----:R-:W-:Y:S01]  /*af70*/  FADD.FTZ R20, R225, R20 ;  /* 0x00000014e1147221 */ /* 0x001fe20000010000 */
[-C--:B------:R-:W-:Y:S01]  /*af80*/  FMUL.FTZ R55, R55, R197.reuse ;  /* 0x000000c537377220 */ /* 0x080fe20000410000 */
[-C--:B------:R-:W-:Y:S01]  /*af90*/  FMUL.FTZ R58, R58, R197.reuse ;  /* 0x000000c53a3a7220 */ /* 0x080fe20000410000 */
[----:B------:R-:W-:Y:S01]  /*afa0*/  FADD.FTZ R21, R157, R166 ;  /* 0x000000a69d157221 */ /* 0x000fe20000010000 */
[-C--:B------:R-:W-:Y:S01]  /*afb0*/  FMUL.FTZ R59, R59, R197.reuse ;  /* 0x000000c53b3b7220 */ /* 0x080fe20000410000 */
[-C--:B------:R-:W-:Y:S01]  /*afc0*/  FMUL.FTZ R62, R62, R197.reuse ;  /* 0x000000c53e3e7220 */ /* 0x080fe20000410000 */
[----:B------:R-:W0:Y:S01]  /*afd0*/  MUFU.EX2 R171, R236 ;  /* 0x000000ec00ab7308 */ /* 0x000e220000000800 */
[----:B------:R-:W-:Y:S01]  /*afe0*/  FADD.FTZ R166, R160, R21 ;  /* 0x00000015a0a67221 */ /* 0x000fe20000010000 */
[-C--:B------:R-:W-:Y:S01]  /*aff0*/  FMUL.FTZ R63, R63, R197.reuse ;  /* 0x000000c53f3f7220 */ /* 0x080fe20000410000 */
[-C--:B------:R-:W-:Y:S01]  /*b000*/  FMUL.FTZ R66, R66, R197.reuse ;  /* 0x000000c542427220 */ /* 0x080fe20000410000 */
[-C--:B------:R-:W-:Y:S01]  /*b010*/  FMUL.FTZ R67, R67, R197.reuse ;  /* 0x000000c543437220 */ /* 0x080fe20000410000 */
[----:B------:R-:W-:Y:S01]  /*b020*/  FADD.FTZ R21, R161, R166 ;  /* 0x000000a6a1157221 */ /* 0x000fe20000010000 */
[-C--:B------:R-:W-:Y:S01]  /*b030*/  FMUL.FTZ R70, R70, R197.reuse ;  /* 0x000000c546467220 */ /* 0x080fe20000410000 */
[-C--:B------:R-:W-:Y:S01]  /*b040*/  FMUL.FTZ R71, R71, R197.reuse ;  /* 0x000000c547477220 */ /* 0x080fe20000410000 */
[----:B------:R-:W2:Y:S01]  /*b050*/  MUFU.EX2 R226, R226 ;  /* 0x000000e200e27308 */ /* 0x000ea20000000800 */
[----:B------:R-:W-:Y:S01]  /*b060*/  FADD.FTZ R166, R164, R21 ;  /* 0x00000015a4a67221 */ /* 0x000fe20000010000 */
[----:B---3--:R-:W-:Y:S01]  /*b070*/  FADD.FTZ R20, R167, R20 ;  /* 0x00000014a7147221 */ /* 0x008fe20000010000 */
[-C--:B------:R-:W-:Y:S01]  /*b080*/  FMUL.FTZ R74, R74, R197.reuse ;  /* 0x000000c54a4a7220 */ /* 0x080fe20000410000 */
[-C--:B------:R-:W-:Y:S01]  /*b090*/  FMUL.FTZ R75, R75, R197.reuse ;  /* 0x000000c54b4b7220 */ /* 0x080fe20000410000 */
[----:B------:R-:W-:Y:S01]  /*b0a0*/  FADD.FTZ R21, R165, R166 ;  /* 0x000000a6a5157221 */ /* 0x000fe20000010000 */
[-C--:B------:R-:W-:Y:S01]  /*b0b0*/  FMUL.FTZ R78, R78, R197.reuse ;  /* 0x000000c54e4e7220 */ /* 0x080fe20000410000 */
[-C--:B------:R-:W-:Y:S01]  /*b0c0*/  FMUL.FTZ R79, R79, R197.reuse ;  /* 0x000000c54f4f7220 */ /* 0x080fe20000410000 */
[----:B------:R-:W-:Y:S01]  /*b0d0*/  MUFU.EX2 R172, R172 ;  /* 0x000000ac00ac7308 */ /* 0x000fe20000000800 */
[----:B0-----:R-:W-:Y:S01]  /*b0e0*/  FADD.FTZ R153, R171, R20 ;  /* 0x00000014ab997221 */ /* 0x001fe20000010000 */
[-C--:B------:R-:W-:Y:S01]  /*b0f0*/  FMUL.FTZ R82, R82, R197.reuse ;  /* 0x000000c552527220 */ /* 0x080fe20000410000 */
[-C--:B------:R-:W-:Y:S01]  /*b100*/  FMUL.FTZ R83, R83, R197.reuse ;  /* 0x000000c553537220 */ /* 0x080fe20000410000 */
[-C--:B------:R-:W-:Y:S01]  /*b110*/  FMUL.FTZ R86, R86, R197.reuse ;  /* 0x000000c556567220 */ /* 0x080fe20000410000 */
        /* <DEDUP_REMOVED lines=19> */
[----:B------:R2:W-:Y:S01]  /*b250*/  MUFU.EX2 R182, R154 ;  /* 0x0000009a00b67308 */ /* 0x0005e20000000800 */
[----:B0-----:R-:W-:Y:S01]  /*b260*/  FADD.FTZ R153, R175, R20 ;  /* 0x00000014af997221 */ /* 0x001fe20000010000 */
[-C--:B------:R-:W-:Y:S01]  /*b270*/  FMUL.FTZ R119, R119, R197.reuse ;  /* 0x000000c577777220 */ /* 0x080fe20000410000 */
[-C--:B------:R-:W-:Y:S01]  /*b280*/  FMUL.FTZ R122, R122, R197.reuse ;  /* 0x000000c57a7a7220 */ /* 0x080fe20000410000 */
[-C--:B------:R-:W-:Y:S01]  /*b290*/  FMUL.FTZ R123, R123, R197.reuse ;  /* 0x000000c57b7b7220 */ /* 0x080fe20000410000 */
[----:B------:R-:W-:Y:S01]  /*b2a0*/  FADD.FTZ R20, R178, R153 ;  /* 0x00000099b2147221 */ /* 0x000fe20000010000 */
[-C--:B------:R-:W-:Y:S01]  /*b2b0*/  FMUL.FTZ R126, R126, R197.reuse ;  /* 0x000000c57e7e7220 */ /* 0x080fe20000410000 */
[-C--:B------:R-:W-:Y:S01]  /*b2c0*/  FMUL.FTZ R127, R127, R197.reuse ;  /* 0x000000c57f7f7220 */ /* 0x080fe20000410000 */
[----:B------:R-:W-:Y:S01]  /*b2d0*/  MUFU.EX2 R176, R176 ;  /* 0x000000b000b07308 */ /* 0x000fe20000000800 */
[----:B--2---:R-:W-:Y:S01]  /*b2e0*/  F2FP.BF16.F32.PACK_AB R154, R157, R156 ;  /* 0x0000009c9d9a723e */ /* 0x004fe200000010ff */
[----:B------:R-:W-:Y:S01]  /*b2f0*/  FMUL.FTZ R130, R130, R197 ;  /* 0x000000c582827220 */ /* 0x000fe20000410000 */
[----:B------:R-:W-:Y:S01]  /*b300*/  F2FP.BF16.F32.PACK_AB R156, R161, R160 ;  /* 0x000000a0a19c723e */ /* 0x000fe200000010ff */
[----:B------:R-:W-:Y:S01]  /*b310*/  FADD.FTZ R160, R168, R21 ;  /* 0x00000015a8a07221 */ /* 0x000fe20000010000 */
[----:B------:R-:W-:Y:S01]  /*b320*/  F2FP.BF16.F32.PACK_AB R161, R226, R171 ;  /* 0x000000abe2a1723e */ /* 0x000fe200000010ff */
[-C--:B------:R-:W-:Y:S01]  /*b330*/  FMUL.FTZ R131, R131, R197.reuse ;  /* 0x000000c583837220 */ /* 0x080fe20000410000 */
[----:B------:R-:W-:Y:S01]  /*b340*/  F2FP.BF16.F32.PACK_AB R157, R163, R224 ;  /* 0x000000e0a39d723e */ /* 0x000fe200000010ff */
[----:B------:R-:W0:Y:S01]  /*b350*/  MUFU.EX2 R179, R170 ;  /* 0x000000aa00b37308 */ /* 0x000e220000000800 */
[C---:B------:R-:W-:Y:S01]  /*b360*/  FADD.FTZ R21, R169.reuse, R160 ;  /* 0x000000a0a9157221 */ /* 0x040fe20000010000 */
[----:B------:R-:W-:Y:S01]  /*b370*/  F2FP.BF16.F32.PACK_AB R160, R169, R168 ;  /* 0x000000a8a9a0723e */ /* 0x000fe200000010ff */
[----:B------:R-:W-:Y:S01]  /*b380*/  FMUL.FTZ R134, R134, R197 ;  /* 0x000000c586867220 */ /* 0x000fe20000410000 */
[----:B------:R-:W-:Y:S01]  /*b390*/  F2FP.BF16.F32.PACK_AB R163, R178, R175 ;  /* 0x000000afb2a3723e */ /* 0x000fe200000010ff */
[-C--:B------:R-:W-:Y:S01]  /*b3a0*/  FMUL.FTZ R135, R135, R197.reuse ;  /* 0x000000c587877220 */ /* 0x080fe20000410000 */
[-C--:B------:R-:W-:Y:S01]  /*b3b0*/  FMUL.FTZ R138, R138, R197.reuse ;  /* 0x000000c58a8a7220 */ /* 0x080fe20000410000 */
[-C--:B------:R-:W-:Y:S01]  /*b3c0*/  FMUL.FTZ R139, R139, R197.reuse ;  /* 0x000000c58b8b7220 */ /* 0x080fe20000410000 */
[----:B------:R-:W2:Y:S01]  /*b3d0*/  MUFU.EX2 R177, R177 ;  /* 0x000000b100b17308 */ /* 0x000ea20000000800 */
[-C--:B------:R-:W-:Y:S01]  /*b3e0*/  FMUL.FTZ R142, R142, R197.reuse ;  /* 0x000000c58e8e7220 */ /* 0x080fe20000410000 */
[-C--:B------:R-:W-:Y:S01]  /*b3f0*/  FMUL.FTZ R143, R143, R197.reuse ;  /* 0x000000c58f8f7220 */ /* 0x080fe20000410000 */
[-C--:B------:R-:W-:Y:S01]  /*b400*/  FMUL.FTZ R146, R146, R197.reuse ;  /* 0x000000c592927220 */ /* 0x080fe20000410000 */
[-C--:B------:R-:W-:Y:S01]  /*b410*/  FMUL.FTZ R147, R147, R197.reuse ;  /* 0x000000c593937220 */ /* 0x080fe20000410000 */
[-C--:B------:R-:W-:Y:S01]  /*b420*/  FMUL.FTZ R150, R150, R197.reuse ;  /* 0x000000c596967220 */ /* 0x080fe20000410000 */
[----:B------:R-:W-:-:S02]  /*b430*/  FMUL.FTZ R151, R151, R197 ;  /* 0x000000c597977220 */ /* 0x000fc40000410000 */
[----:B------:R3:W-:Y:S01]  /*b440*/  MUFU.EX2 R214, R158 ;  /* 0x0000009e00d67308 */ /* 0x0007e20000000800 */
[----:B0-----:R-:W-:-:S04]  /*b450*/  FADD.FTZ R153, R179, R20 ;  /* 0x00000014b3997221 */ /* 0x001fc80000010000 */
[----:B------:R-:W-:-:S03]  /*b460*/  FADD.FTZ R20, R182, R153 ;  /* 0x00000099b6147221 */ /* 0x000fc60000010000 */
[----:B------:R-:W0:Y:S01]  /*b470*/  MUFU.EX2 R215, R215 ;  /* 0x000000d700d77308 */ /* 0x000e220000000800 */
[----:B---3--:R-:W-:Y:S01]  /*b480*/  F2FP.BF16.F32.PACK_AB R158, R165, R164 ;  /* 0x000000a4a59e723e */ /* 0x008fe200000010ff */
[----:B------:R-:W-:-:S04]  /*b490*/  FADD.FTZ R164, R172, R21 ;  /* 0x00000015aca47221 */ /* 0x000fc80000010000 */
[----:B------:R-:W-:Y:S02]  /*b4a0*/  FADD.FTZ R21, R173, R164 ;  /* 0x000000a4ad157221 */ /* 0x000fe40000010000 */
[----:B------:R3:W5:Y:S02]  /*b4b0*/  MUFU.EX2 R183, R162 ;  /* 0x000000a200b77308 */ /* 0x0007640000000800 */
[----:B------:R-:W-:-:S04]  /*b4c0*/  FADD.FTZ R164, R176, R21 ;  /* 0x00000015b0a47221 */ /* 0x000fc80000010000 */
[----:B--2---:R-:W-:Y:S02]  /*b4d0*/  FADD.FTZ R164, R177, R164 ;  /* 0x000000a4b1a47221 */ /* 0x004fe40000010000 */
[----:B------:R-:W2:Y:S01]  /*b4e0*/  MUFU.EX2 R217, R217 ;  /* 0x000000d900d97308 */ /* 0x000ea20000000800 */
[----:B---3--:R-:W-:Y:S01]  /*b4f0*/  F2FP.BF16.F32.PACK_AB R162, R173, R172 ;  /* 0x000000acada2723e */ /* 0x008fe200000010ff */
[----:B0-----:R-:W-:Y:S01]  /*b500*/  FADD.FTZ R166, R215, R164 ;  /* 0x000000a4d7a67221 */ /* 0x001fe20000010000 */
[----:B------:R-:W-:-:S05]  /*b510*/  F2FP.BF16.F32.PACK_AB R164, R177, R176 ;  /* 0x000000b0b1a4723e */ /* 0x000fca00000010ff */
[----:B------:R-:W0:Y:S01]  /*b520*/  MUFU.EX2 R184, R184 ;  /* 0x000000b800b87308 */ /* 0x000e220000000800 */
[----:B-----5:R-:W-:-:S04]  /*b530*/  FADD.FTZ R153, R183, R20 ;  /* 0x00000014b7997221 */ /* 0x020fc80000010000 */
[----:B------:R-:W-:-:S03]  /*b540*/  FADD.FTZ R153, R214, R153 ;  /* 0x00000099d6997221 */ /* 0x000fc60000010000 */
[----:B------:R-:W3:Y:S01]  /*b550*/  MUFU.EX2 R186, R186 ;  /* 0x000000ba00ba7308 */ /* 0x000ee20000000800 */
[C---:B--2---:R-:W-:Y:S01]  /*b560*/  FADD.FTZ R21, R217.reuse, R166 ;  /* 0x000000a6d9157221 */ /* 0x044fe20000010000 */
[----:B------:R-:W-:-:S06]  /*b570*/  F2FP.BF16.F32.PACK_AB R166, R217, R215 ;  /* 0x000000d7d9a6723e */ /* 0x000fcc00000010ff */
[----:B------:R-:W2:Y:S01]  /*b580*/  MUFU.EX2 R185, R185 ;  /* 0x000000b900b97308 */ /* 0x000ea20000000800 */
[----:B0-----:R-:W-:-:S07]  /*b590*/  FADD.FTZ R168, R184, R21 ;  /* 0x00000015b8a87221 */ /* 0x001fce0000010000 */
[----:B------:R-:W0:Y:S01]  /*b5a0*/  MUFU.EX2 R169, R187 ;  /* 0x000000bb00a97308 */ /* 0x000e220000000800 */
[----:B---3--:R-:W-:-:S07]  /*b5b0*/  FADD.FTZ R20, R186, R153 ;  /* 0x00000099ba147221 */ /* 0x008fce0000010000 */
[----:B------:R-:W3:Y:S01]  /*b5c0*/  MUFU.EX2 R188, R188 ;  /* 0x000000bc00bc7308 */ /* 0x000ee20000000800 */
[C---:B--2---:R-:W-:Y:S01]  /*b5d0*/  FADD.FTZ R21, R185.reuse, R168 ;  /* 0x000000a8b9157221 */ /* 0x044fe20000010000 */
[----:B------:R-:W-:-:S06]  /*b5e0*/  F2FP.BF16.F32.PACK_AB R168, R185, R184 ;  /* 0x000000b8b9a8723e */ /* 0x000fcc00000010ff */
[----:B------:R-:W2:Y:S01]  /*b5f0*/  MUFU.EX2 R190, R190 ;  /* 0x000000be00be7308 */ /* 0x000ea20000000800 */
[C---:B0-----:R-:W-:Y:S01]  /*b600*/  FADD.FTZ R153, R169.reuse, R20 ;  /* 0x00000014a9997221 */ /* 0x041fe20000010000 */
[----:B------:R-:W-:-:S06]  /*b610*/  F2FP.BF16.F32.PACK_AB R169, R169, R186 ;  /* 0x000000baa9a9723e */ /* 0x000fcc00000010ff */
[----:B------:R-:W0:Y:S01]  /*b620*/  MUFU.EX2 R189, R189 ;  /* 0x000000bd00bd7308 */ /* 0x000e220000000800 */
[----:B---3--:R-:W-:-:S07]  /*b630*/  FADD.FTZ R170, R188, R21 ;  /* 0x00000015bcaa7221 */ /* 0x008fce0000010000 */
[----:B------:R-:W3:Y:S01]  /*b640*/  MUFU.EX2 R191, R191 ;  /* 0x000000bf00bf7308 */ /* 0x000ee20000000800 */
[----:B--2---:R-:W-:Y:S01]  /*b650*/  FADD.FTZ R20, R190, R153 ;  /* 0x00000099be147221 */ /* 0x004fe20000010000 */
[----:B------:R-:W-:Y:S02]  /*b660*/  F2FP.BF16.F32.PACK_AB R153, R155, R222 ;  /* 0x000000de9b99723e */ /* 0x000fe400000010ff */
[----:B------:R-:W-:Y:S02]  /*b670*/  F2FP.BF16.F32.PACK_AB R155, R159, R223 ;  /* 0x000000df9f9b723e */ /* 0x000fe400000010ff */
[----:B------:R-:W-:Y:S02]  /*b680*/  F2FP.BF16.F32.PACK_AB R159, R167, R225 ;  /* 0x000000e1a79f723e */ /* 0x000fe400000010ff */
[----:B------:R-:W2:Y:S01]  /*b690*/  MUFU.EX2 R192, R192 ;  /* 0x000000c000c07308 */ /* 0x000ea20000000800 */
[C---:B0-----:R-:W-:Y:S01]  /*b6a0*/  FADD.FTZ R21, R189.reuse, R170 ;  /* 0x000000aabd157221 */ /* 0x041fe20000010000 */
[----:B------:R-:W-:-:S02]  /*b6b0*/  F2FP.BF16.F32.PACK_AB R170, R189, R188 ;  /* 0x000000bcbdaa723e */ /* 0x000fc400000010ff */
[----:B------:R-:W-:-:S04]  /*b6c0*/  F2FP.BF16.F32.PACK_AB R167, R214, R183 ;  /* 0x000000b7d6a7723e */ /* 0x000fc800000010ff */
[----:B------:R-:W0:Y:S01]  /*b6d0*/  MUFU.EX2 R173, R194 ;  /* 0x000000c200ad7308 */ /* 0x000e220000000800 */
[----:B---3--:R-:W-:-:S07]  /*b6e0*/  FADD.FTZ R20, R191, R20 ;  /* 0x00000014bf147221 */ /* 0x008fce0000010000 */
[----:B------:R-:W3:Y:S01]  /*b6f0*/  MUFU.EX2 R193, R193 ;  /* 0x000000c100c17308 */ /* 0x000ee20000000800 */
[----:B--2---:R-:W-:-:S07]  /*b700*/  FADD.FTZ R172, R192, R21 ;  /* 0x00000015c0ac7221 */ /* 0x004fce0000010000 */
[----:B------:R-:W2:Y:S01]  /*b710*/  MUFU.EX2 R176, R195 ;  /* 0x000000c300b07308 */ /* 0x000ea20000000800 */
[----:B0-----:R-:W-:-:S07]  /*b720*/  FADD.FTZ R165, R173, R20 ;  /* 0x00000014ada57221 */ /* 0x001fce0000010000 */
[----:B------:R-:W0:Y:S01]  /*b730*/  MUFU.EX2 R196, R196 ;  /* 0x000000c400c47308 */ /* 0x000e220000000800 */
[C---:B---3--:R-:W-:Y:S01]  /*b740*/  FADD.FTZ R21, R193.reuse, R172 ;  /* 0x000000acc1157221 */ /* 0x048fe20000010000 */
[----:B------:R-:W-:-:S06]  /*b750*/  F2FP.BF16.F32.PACK_AB R172, R193, R192 ;  /* 0x000000c0c1ac723e */ /* 0x000fcc00000010ff */
[----:B------:R-:W3:Y:S01]  /*b760*/  MUFU.EX2 R198, R198 ;  /* 0x000000c600c67308 */ /* 0x000ee20000000800 */
[----:B--2---:R-:W-:Y:S01]  /*b770*/  FADD.FTZ R171, R176, R165 ;  /* 0x000000a5b0ab7221 */ /* 0x004fe20000010000 */
[----:B------:R-:W-:Y:S02]  /*b780*/  F2FP.BF16.F32.PACK_AB R165, R182, R179 ;  /* 0x000000b3b6a5723e */ /* 0x000fe400000010ff */
[----:B------:R-:W-:-:S04]  /*b790*/  F2FP.BF16.F32.PACK_AB R173, R176, R173 ;  /* 0x000000adb0ad723e */ /* 0x000fc800000010ff */
[----:B------:R-:W2:Y:S01]  /*b7a0*/  MUFU.EX2 R216, R216 ;  /* 0x000000d800d87308 */ /* 0x000ea20000000800 */
[----:B0-----:R-:W-:-:S07]  /*b7b0*/  FADD.FTZ R21, R196, R21 ;  /* 0x00000015c4157221 */ /* 0x001fce0000010000 */
[----:B------:R-:W0:Y:S01]  /*b7c0*/  MUFU.EX2 R199, R199 ;  /* 0x000000c700c77308 */ /* 0x000e220000000800 */
[----:B---3--:R-:W-:Y:S01]  /*b7d0*/  FADD.FTZ R20, R198, R171 ;  /* 0x000000abc6147221 */ /* 0x008fe20000010000 */
[----:B------:R-:W-:Y:S01]  /*b7e0*/  F2FP.BF16.F32.PACK_AB R171, R191, R190 ;  /* 0x000000bebfab723e */ /* 0x000fe200000010ff */
[C---:B--2---:R-:W-:Y:S01]  /*b7f0*/  FADD.FTZ R21, R216.reuse, R21 ;  /* 0x00000015d8157221 */ /* 0x044fe20000010000 */
[----:B------:R-:W-:Y:S01]  /*b800*/  F2FP.BF16.F32.PACK_AB R174, R216, R196 ;  /* 0x000000c4d8ae723e */ /* 0x000fe200000010ff */
[C---:B0-----:R-:W-:Y:S01]  /*b810*/  FADD.FTZ R20, R199.reuse, R20 ;  /* 0x00000014c7147221 */ /* 0x041fe20000010000 */
[----:B------:R-:W-:Y:S01]  /*b820*/  F2FP.BF16.F32.PACK_AB R175, R199, R198 ;  /* 0x000000c6c7af723e */ /* 0x000fe200000010ff */
[----:B----4-:R-:W-:Y:S06]  /*b830*/  @!P0 BRA `(.L_x_537) ;  /* 0x0000000000048947 */ /* 0x010fec0003800000 */
[----:B------:R-:W-:Y:S01]  /*b840*/  BPT.TRAP 0x1 ;  /* 0x000000040000795c */ /* 0x000fe20000300000 */
.L_x_537:
[----:B------:R0:W2:Y:S01]  /*b850*/  SYNCS.PHASECHK.TRANS64.TRYWAIT P3, [R14+URZ+0x22850], R13 ;  /* 0x0228500d0e0075a7 */ /* 0x0000a2000806017f */
[----:B------:R-:W-:Y:S05]  /*b860*/  @!P0 BRA `(.L_x_538) ;  /* 0x0000000000048947 */ /* 0x000fea0003800000 */
[----:B------:R-:W-:Y:S01]  /*b870*/  BPT.TRAP 0x1 ;  /* 0x000000040000795c */ /* 0x000fe20000300000 */
.L_x_538:
[----:B------:R-:W-:Y:S04]  /*b880*/  BSSY B0, `(.L_x_539) ;  /* 0x0000004000007945 */ /* 0x000fe80003800000 */
[----:B--2---:R-:W-:Y:S05]  /*b890*/  @P3 BRA `(.L_x_540) ;  /* 0x0000000000083947 */ /* 0x004fea0003800000 */
[----:B------:R-:W2:Y:S02]  /*b8a0*/  SYNCS.PHASECHK.TRANS64.TRYWAIT P3, [R14+URZ+0x22850], R13 ;  /* 0x0228500d0e0075a7 */ /* 0x000ea4000806017f */
[----:B--2---:R-:W-:Y:S05]  /*b8b0*/  @!P3 BRA `(.L_x_541) ;  /* 0x000000940070b947 */ /* 0x004fea0003800000 */
.L_x_540:
[----:B------:R-:W-:Y:S05]  /*b8c0*/  BSYNC B0 ;  /* 0x0000000000007941 */ /* 0x000fea0003800000 */
.L_x_539:
[----:B------:R-:W3:Y:S01]  /*b8d0*/  S2R R178, SR_TID.X ;  /* 0x0000000000b27919 */ /* 0x000ee20000002100 */
[----:B------:R-:W-:Y:S05]  /*b8e0*/  WARPSYNC.ALL ;  /* 0x0000000000007948 */ /* 0x000fea0003800000 */
[----:B------:R-:W-:Y:S02]  /*b8f0*/  IMAD.MOV.U32 R177, RZ, RZ, 0xc00 ;  /* 0x00000c00ffb17424 */ /* 0x000fe400078e00ff */
[----:B012---:R-:W-:Y:S02]  /*b900*/  @!P1 VIADD R14, R14, 0x22860 ;  /* 0x000228600e0e9836 */ /* 0x007fe40000000000 */
[----:B------:R-:W-:-:S02]  /*b910*/  IMAD R176, R22, R177, UR37 ;  /* 0x0000002516b07e24 */ /* 0x000fc4000f8e02b1 */
[----:B------:R-:W-:Y:S01]  /*b920*/  IMAD.MOV.U32 R177, RZ, RZ, 0x40000040 ;  /* 0x40000040ffb17424 */ /* 0x000fe200078e00ff */
[----:B------:R-:W-:Y:S01]  /*b930*/  @!P1 PRMT R14, RZ, 0x654, R14 ;  /* 0x00000654ff0e9816 */ /* 0x000fe2000000000e */
[----:B------:R-:W-:Y:S01]  /*b940*/  IMAD.MOV.U32 R222, RZ, RZ, R180 ;  /* 0x000000ffffde7224 */ /* 0x000fe200078e00b4 */
[----:B------:R-:W-:Y:S01]  /*b950*/  R2UR UR6, R176 ;  /* 0x00000000b00672ca */ /* 0x000fe200000e0000 */
[----:B------:R-:W-:Y:S01]  /*b960*/  IMAD.MOV.U32 R223, RZ, RZ, R12 ;  /* 0x000000ffffdf7224 */ /* 0x000fe200078e000c */
[----:B------:R-:W-:Y:S01]  /*b970*/  R2UR UR7, R177 ;  /* 0x00000000b10772ca */ /* 0x000fe200000e0000 */
[----:B------:R-:W-:Y:S01]  /*b980*/  IMAD.MOV.U32 R177, RZ, RZ, 0x40000040 ;  /* 0x40000040ffb17424 */ /* 0x000fe200078e00ff */
[----:B---3--:R-:W-:-:S05]  /*b990*/  SHF.R.U32.HI R178, RZ, 0x7, R178 ;  /* 0x00000007ffb27819 */ /* 0x008fca00000116b2 */
[----:B------:R-:W-:-:S05]  /*b9a0*/  VIADD R13, R178, 0x8 ;  /* 0x00000008b20d7836 */ /* 0x000fca0000000000 */
[----:B------:R0:W-:Y:S06]  /*b9b0*/  BAR.SYNC.DEFER_BLOCKING R13, 0x100 ;  /* 0x0004000d0000751d */ /* 0x0001ec0000010000 */
[----:B------:R-:W-:-:S06]  /*b9c0*/  WARPGROUP.ARRIVE ;  /* 0x00000000000079c5 */ /* 0x000fcc0000000000 */
[----:B------:R-:W-:Y:S03]  /*b9d0*/  HGMMA.64x256x16.F32.BF16 R24, R152, gdesc[UR4].tnspB, R24, gsb0 ;  /* 0x43e0000498187df0 */ /* 0x000fe60008001818 */
        /* <DEDUP_REMOVED lines=40> */
[----:B------:R-:W-:Y:S05]  /*bc60*/  @P2 BRA `(.L_x_542) ;  /* 0xffffffe000542947 */ /* 0x000fea000383ffff */
.L_x_532:
[----:B------:R-:W-:Y:S05]  /*bc70*/  WARPSYNC.ALL ;  /* 0x0000000000007948 */ /* 0x000fea0003800000 */
[----:B------:R-:W1:Y:S01]  /*bc80*/  SHFL.BFLY PT, R0, R21, 0x2, 0x1f ;  /* 0x0c401f0015007f89 */ /* 0x000e6200000e0000 */
[----:B------:R-:W-:Y:S01]  /*bc90*/  VIADD R22, R22, 0x1 ;  /* 0x0000000116167836 */ /* 0x000fe20000000000 */
[----:B------:R3:W-:Y:S08]  /*bca0*/  BAR.ARV R181, 0x100 ;  /* 0x000400b50000751d */ /* 0x0007f00000002000 */
[----:B------:R-:W-:Y:S06]  /*bcb0*/  BAR.ARV 0x8, 0x120 ;  /* 0x0204800000007b1d */ /* 0x000fec0000002000 */
[----:B------:R-:W-:Y:S01]  /*bcc0*/  ISETP.NE.AND P0, PT, R22, 0x2, PT ;  /* 0x000000021600780c */ /* 0x000fe20003f05270 */
[----:B------:R-:W-:Y:S01]  /*bcd0*/  IMAD.MOV.U32 R6, RZ, RZ, -0x800000 ;  /* 0xff800000ff067424 */ /* 0x000fe200078e00ff */
[----:B------:R-:W4:Y:S01]  /*bce0*/  SHFL.BFLY PT, R7, R20, 0x2, 0x1f ;  /* 0x0c401f0014077f89 */ /* 0x000f2200000e0000 */
[----:B------:R-:W-:Y:S01]  /*bcf0*/  PLOP3.LUT P1, PT, PT, PT, PT, 0x8, 0x0 ;  /* 0x000000000000781c */ /* 0x000fe20003f2e170 */
[----:B------:R-:W-:Y:S01]  /*bd00*/  VIADD R212, R212, 0x1 ;  /* 0x00000001d4d47836 */ /* 0x000fe20000000000 */
[----:B------:R-:W-:Y:S01]  /*bd10*/  SEL R9, RZ, 0x1, P0 ;  /* 0x00000001ff097807 */ /* 0x000fe20000000000 */
[----:B-1----:R-:W-:Y:S01]  /*bd20*/  FADD.FTZ R0, R0, R21 ;  /* 0x0000001500007221 */ /* 0x002fe20000010000 */
[----:B------:R-:W-:-:S02]  /*bd30*/  SEL R22, R22, RZ, P0 ;  /* 0x000000ff16167207 */ /* 0x000fc40000000000 */
[----:B------:R-:W-:Y:S02]  /*bd40*/  LOP3.LUT R200, R200, R9, RZ, 0x3c, !PT ;  /* 0x00000009c8c87212 */ /* 0x000fe400078e3cff */
[----:B------:R-:W1:Y:S01]  /*bd50*/  SHFL.BFLY PT, R5, R0, 0x1, 0x1f ;  /* 0x0c201f0000057f89 */ /* 0x000e6200000e0000 */
[----:B----4-:R-:W-:-:S05]  /*bd60*/  FADD.FTZ R4, R7, R20 ;  /* 0x0000001407047221 */ /* 0x010fca0000010000 */
[----:B------:R-:W4:Y:S01]  /*bd70*/  SHFL.BFLY PT, R7, R4, 0x1, 0x1f ;  /* 0x0c201f0004077f89 */ /* 0x000f2200000e0000 */
[----:B-1----:R-:W-:Y:S01]  /*bd80*/  FADD.FTZ R8, R0, R5 ;  /* 0x0000000500087221 */ /* 0x002fe20000010000 */
[----:B------:R-:W-:Y:S02]  /*bd90*/  IMAD.MOV.U32 R5, RZ, RZ, RZ ;  /* 0x000000ffff057224 */ /* 0x000fe400078e00ff */
[----:B------:R-:W-:Y:S02]  /*bda0*/  IMAD.MOV.U32 R0, RZ, RZ, RZ ;  /* 0x000000ffff007224 */ /* 0x000fe400078e00ff */
[----:B------:R-:W-:-:S13]  /*bdb0*/  FSETP.NE.FTZ.AND P2, PT, R8, RZ, PT ;  /* 0x000000ff0800720b */ /* 0x000fda0003f55000 */
[----:B------:R-:W1:Y:S01]  /*bdc0*/  @P2 MUFU.LG2 R10, R8 ;  /* 0x00000008000a2308 */ /* 0x000e620000000c00 */
[----:B------:R-:W-:Y:S01]  /*bdd0*/  @P2 FMUL.FTZ R11, R3, 0.69314718246459960938 ;  /* 0x3f317218030b2820 */ /* 0x000fe20000410000 */
[----:B----4-:R-:W-:-:S05]  /*bde0*/  FADD.FTZ R7, R4, R7 ;  /* 0x0000000704077221 */ /* 0x010fca0000010000 */
[----:B------:R-:W-:Y:S01]  /*bdf0*/  FSETP.NE.FTZ.AND P3, PT, R7, RZ, PT ;  /* 0x000000ff0700720b */ /* 0x000fe20003f75000 */
[----:B------:R-:W4:Y:S01]  /*be00*/  @P2 MUFU.RCP R5, R8 ;  /* 0x0000000800052308 */ /* 0x000f220000001000 */
[----:B-1----:R-:W-:-:S11]  /*be10*/  @P2 FMUL.FTZ R10, R10, 0.69314718246459960938 ;  /* 0x3f3172180a0a2820 */ /* 0x002fd60000410000 */
[----:B0-----:R-:W0:Y:S01]  /*be20*/  @P3 MUFU.LG2 R14, R7 ;  /* 0x00000007000e3308 */ /* 0x001e220000000c00 */
[----:B--2---:R-:W-:Y:S01]  /*be30*/  @P3 FMUL.FTZ R13, R3, 0.69314718246459960938 ;  /* 0x3f317218030d3820 */ /* 0x004fe20000410000 */
[----:B------:R-:W-:Y:S01]  /*be40*/  @P2 FFMA.FTZ R6, R11, R12, R10 ;  /* 0x0000000c0b062223 */ /* 0x000fe2000001000a */
[-C--:B----4-:R-:W-:Y:S01]  /*be50*/  FMUL.FTZ R164, R80, R5.reuse ;  /* 0x0000000550a47220 */ /* 0x090fe20000410000 */
[-C--:B------:R-:W-:Y:S01]  /*be60*/  FMUL.FTZ R167, R92, R5.reuse ;  /* 0x000000055ca77220 */ /* 0x080fe20000410000 */
[----:B------:R-:W-:-:S03]  /*be70*/  FMUL.FTZ R24, R24, R5 ;  /* 0x0000000518187220 */ /* 0x000fc60000410000 */
[----:B------:R-:W1:Y:S01]  /*be80*/  @P3 MUFU.RCP R0, R7 ;  /* 0x0000000700003308 */ /* 0x000e620000001000 */
        /* <DEDUP_REMOVED lines=8> */
[----:B0-----:R-:W-:Y:S01]  /*bf10*/  @P3 FMUL.FTZ R14, R14, 0.69314718246459960938 ;  /* 0x3f3172180e0e3820 */ /* 0x001fe20000410000 */
[-C--:B------:R-:W-:Y:S01]  /*bf20*/  FMUL.FTZ R41, R41, R5.reuse ;  /* 0x0000000529297220 */ /* 0x080fe20000410000 */
[-C--:B------:R-:W-:Y:S01]  /*bf30*/  FMUL.FTZ R44, R44, R5.reuse ;  /* 0x000000052c2c7220 */ /* 0x080fe20000410000 */
[-C--:B------:R-:W-:Y:S01]  /*bf40*/  FMUL.FTZ R45, R45, R5.reuse ;  /* 0x000000052d2d7220 */ /* 0x080fe20000410000 */
[-C--:B------:R-:W-:Y:S01]  /*bf50*/  FMUL.FTZ R48, R48, R5.reuse ;  /* 0x0000000530307220 */ /* 0x080fe20000410000 */
[-C--:B------:R-:W-:Y:S01]  /*bf60*/  FMUL.FTZ R49, R49, R5.reuse ;  /* 0x0000000531317220 */ /* 0x080fe20000410000 */
[-C--:B------:R-:W-:Y:S01]  /*bf70*/  FMUL.FTZ R52, R52, R5.reuse ;  /* 0x0000000534347220 */ /* 0x080fe20000410000 */
[-C--:B------:R-:W-:Y:S01]  /*bf80*/  FMUL.FTZ R53, R53, R5.reuse ;  /* 0x0000000535357220 */ /* 0x080fe20000410000 */
[-C--:B-1----:R-:W-:Y:S01]  /*bf90*/  FMUL.FTZ R9, R43, R0.reuse ;  /* 0x000000002b097220 */ /* 0x082fe20000410000 */
        /* <DEDUP_REMOVED lines=49> */
[-C--:B------:R-:W-:Y:S01]  /*c2b0*/  FMUL.FTZ R92, R27, R0.reuse ;  /* 0x000000001b5c7220 */ /* 0x080fe20000410000 */
[-C--:B------:R-:W-:Y:S01]  /*c2c0*/  FMUL.FTZ R80, R35, R0.reuse ;  /* 0x0000000023507220 */ /* 0x080fe20000410000 */
[-C--:B------:R-:W-:Y:S01]  /*c2d0*/  FMUL.FTZ R43, R46, R0.reuse ;  /* 0x000000002e2b7220 */ /* 0x080fe20000410000 */
[-C--:B------:R-:W-:Y:S01]  /*c2e0*/  FMUL.FTZ R51, R54, R0.reuse ;  /* 0x0000000036337220 */ /* 0x080fe20000410000 */
[-C--:B------:R-:W-:Y:S01]  /*c2f0*/  FMUL.FTZ R59, R62, R0.reuse ;  /* 0x000000003e3b7220 */ /* 0x080fe20000410000 */
[----:B------:R-:W-:Y:S01]  /*c300*/  FMUL.FTZ R67, R71, R0 ;  /* 0x0000000047437220 */ /* 0x000fe20000410000 */
[----:B------:R-:W-:-:S02]  /*c310*/  IMAD.MOV.U32 R5, RZ, RZ, -0x800000 ;  /* 0xff800000ff057424 */ /* 0x000fc400078e00ff */
        /* <DEDUP_REMOVED lines=54> */
[----:B---3--:R-:W-:-:S07]  /*c680*/  @P3 FFMA.FTZ R5, R13, R180, R14 ;  /* 0x000000b40d053223 */ /* 0x008fce000001000e */
.L_x_487:
[----:B------:R-:W-:Y:S05]  /*c690*/  WARPSYNC.ALL ;  /* 0x0000000000007948 */ /* 0x000fea0003800000 */
[----:B------:R-:W0:Y:S08]  /*c6a0*/  S2UR UR5, SR_CgaCtaId ;  /* 0x00000000000579c3 */ /* 0x000e300000008800 */
[----:B------:R-:W-:Y:S06]  /*c6b0*/  BAR.SYNC.DEFER_BLOCKING 0x5, 0x120 ;  /* 0x0144800000007b1d */ /* 0x000fec0000010000 */
[----:B------:R-:W-:Y:S01]  /*c6c0*/  UMOV UR4, 0x400 ;  /* 0x0000040000047882 */ /* 0x000fe20000000000 */
[----:B------:R-:W-:Y:S01]  /*c6d0*/  BSSY B0, `(.L_x_543) ;  /* 0x000028f000007945 */ /* 0x000fe20003800000 */
[----:B0-----:R-:W-:-:S06]  /*c6e0*/  ULEA UR4, UR5, UR4, 0x18 ;  /* 0x0000000405047291 */ /* 0x001fcc000f8ec03f */
[----:B------:R-:W-:-:S05]  /*c6f0*/  IMAD.U32 R18, RZ, RZ, UR4 ;  /* 0x00000004ff127e24 */ /* 0x000fca000f8e00ff */
[----:B------:R0:W1:Y:S01]  /*c700*/  LDS.128 R84, [R18+0x228d0] ;  /* 0x0228d00012547984 */ /* 0x0000620000000c00 */
[----:B------:R-:W-:Y:S06]  /*c710*/  BAR.ARV 0x4, 0x120 ;  /* 0x0104800000007b1d */ /* 0x000fec0000002000 */
[----:B------:R-:W-:Y:S05]  /*c720*/  @P1 BRA `(.L_x_544) ;  /* 0x0000001c00481947 */ /* 0x000fea0003800000 */
[----:B------:R-:W2:Y:S01]  /*c730*/  S2R R13, SR_SWINHI ;  /* 0x00000000000d7919 */ /* 0x000ea20000002f00 */
[----:B------:R-:W-:Y:S05]  /*c740*/  WARPSYNC.ALL ;  /* 0x0000000000007948 */ /* 0x000fea0003800000 */
[----:B------:R-:W-:Y:S01]  /*c750*/  BAR.SYNC.DEFER_BLOCKING 0x1, 0x100 ;  /* 0x0044000000007b1d */ /* 0x000fe20000010000 */
[----:B------:R-:W-:Y:S02]  /*c760*/  F2FP.BF16.F32.PACK_AB R24, R25, R24 ;  /* 0x000000181918723e */ /* 0x000fe400000010ff */
[----:B------:R-:W-:Y:S02]  /*c770*/  F2FP.BF16.F32.PACK_AB R25, R92, R26 ;  /* 0x0000001a5c19723e */ /* 0x000fe400000010ff */
[----:B------:R-:W-:Y:S01]  /*c780*/  F2FP.BF16.F32.PACK_AB R32, R33, R32 ;  /* 0x000000202120723e */ /* 0x000fe200000010ff */
[----:B------:R-:W-:Y:S01]  /*c790*/  ULDC.64 UR4, c[0x0][0xbd8] ;  /* 0x0002f60000047ab9 */ /* 0x000fe20000000a00 */
[----:B------:R-:W-:-:S02]  /*c7a0*/  F2FP.BF16.F32.PACK_AB R26, R29, R28 ;  /* 0x0000001c1d1a723e */ /* 0x000fc400000010ff */
[----:B------:R-:W-:Y:S02]  /*c7b0*/  F2FP.BF16.F32.PACK_AB R27, R88, R27 ;  /* 0x0000001b581b723e */ /* 0x000fe400000010ff */
[----:B------:R-:W-:Y:S02]  /*c7c0*/  F2FP.BF16.F32.PACK_AB R33, R80, R34 ;  /* 0x000000225021723e */ /* 0x000fe400000010ff */
[----:B------:R-:W-:Y:S02]  /*c7d0*/  F2FP.BF16.F32.PACK_AB R40, R41, R40 ;  /* 0x000000282928723e */ /* 0x000fe400000010ff */
[----:B------:R-:W-:Y:S02]  /*c7e0*/  F2FP.BF16.F32.PACK_AB R34, R37, R36 ;  /* 0x000000242522723e */ /* 0x000fe400000010ff */
[----:B------:R-:W-:Y:S02]  /*c7f0*/  F2FP.BF16.F32.PACK_AB R35, R76, R35 ;  /* 0x000000234c23723e */ /* 0x000fe400000010ff */
[----:B------:R-:W-:-:S02]  /*c800*/  F2FP.BF16.F32.PACK_AB R41, R9, R42 ;  /* 0x0000002a0929723e */ /* 0x000fc400000010ff */
[----:B------:R-:W-:Y:S02]  /*c810*/  F2FP.BF16.F32.PACK_AB R48, R49, R48 ;  /* 0x000000303130723e */ /* 0x000fe400000010ff */
[----:B------:R-:W-:Y:S02]  /*c820*/  F2FP.BF16.F32.PACK_AB R42, R45, R44 ;  /* 0x0000002c2d2a723e */ /* 0x000fe400000010ff */
[----:B------:R-:W-:Y:S02]  /*c830*/  F2FP.BF16.F32.PACK_AB R43, R47, R43 ;  /* 0x0000002b2f2b723e */ /* 0x000fe400000010ff */
[----:B------:R-:W-:Y:S02]  /*c840*/  MOV R10, R18 ;  /* 0x00000012000a7202 */ /* 0x000fe40000000f00 */
[----:B--2---:R-:W-:Y:S02]  /*c850*/  MOV R11, R13 ;  /* 0x0000000d000b7202 */ /* 0x004fe40000000f00 */
[----:B------:R-:W-:-:S02]  /*c860*/  F2FP.BF16.F32.PACK_AB R49, R8, R50 ;  /* 0x000000320831723e */ /* 0x000fc400000010ff */
[----:B------:R-:W-:Y:S01]  /*c870*/  F2FP.BF16.F32.PACK_AB R56, R57, R56 ;  /* 0x000000383938723e */ /* 0x000fe200000010ff */
[----:B------:R-:W-:Y:S01]  /*c880*/  IMAD.WIDE R130, R233, 0x2, R10 ;  /* 0x00000002e9827825 */ /* 0x000fe200078e020a */
[----:B------:R-:W-:Y:S02]  /*c890*/  F2FP.BF16.F32.PACK_AB R50, R53, R52 ;  /* 0x000000343532723e */ /* 0x000fe400000010ff */
[----:B------:R-:W-:Y:S02]  /*c8a0*/  F2FP.BF16.F32.PACK_AB R51, R55, R51 ;  /* 0x000000333733723e */ /* 0x000fe400000010ff */
[C---:B------:R-:W-:Y:S02]  /*c8b0*/  IADD3 R177, P1, R130.reuse, 0x20, RZ ;  /* 0x0000002082b17810 */ /* 0x040fe40007f3e0ff */
[C---:B------:R-:W-:Y:S02]  /*c8c0*/  IADD3 R181, P3, R130.reuse, 0x60, RZ ;  /* 0x0000006082b57810 */ /* 0x040fe40007f7e0ff */
[C---:B------:R-:W-:Y:S01]  /*c8d0*/  IADD3 R179, P2, R130.reuse, 0x40, RZ ;  /* 0x0000004082b37810 */ /* 0x040fe20007f5e0ff */
[--C-:B------:R-:W-:Y:S01]  /*c8e0*/  IMAD.X R21, RZ, RZ, R131.reuse, P1 ;  /* 0x000000ffff157224 */ /* 0x100fe200008e0683 */
[----:B------:R-:W-:Y:S01]  /*c8f0*/  IADD3 R183, P4, R130, 0x4000, RZ ;  /* 0x0000400082b77810 */ /* 0x000fe20007f9e0ff */
[--C-:B------:R-:W-:Y:S01]  /*c900*/  IMAD.X R39, RZ, RZ, R131.reuse, P3 ;  /* 0x000000ffff277224 */ /* 0x100fe200018e0683 */
[----:B------:R-:W-:Y:S01]  /*c910*/  LOP3.LUT R20, R177, 0x380, RZ, 0xc0, !PT ;  /* 0x00000380b1147812 */ /* 0x000fe200078ec0ff */
[--C-:B-----5:R-:W-:Y:S01]  /*c920*/  IMAD.X R31, RZ, RZ, R131.reuse, P2 ;  /* 0x000000ffff1f7224 */ /* 0x120fe200010e0683 */
[----:B------:R-:W-:Y:S01]  /*c930*/  LOP3.LUT R38, R181, 0x380, RZ, 0xc0, !PT ;  /* 0x00000380b5267812 */ /* 0x000fe200078ec0ff */
[----:B------:R-:W-:Y:S01]  /*c940*/  IMAD.X R91, RZ, RZ, R131, P4 ;  /* 0x000000ffff5b7224 */ /* 0x000fe200020e0683 */
[----:B------:R-:W-:-:S02]  /*c950*/  SHF.R.U64 R20, R20, 0x3, RZ ;  /* 0x0000000314147819 */ /* 0x000fc400000012ff */
[----:B------:R-:W-:Y:S02]  /*c960*/  IADD3 R106, P2, R130, 0x8000, RZ ;  /* 0x00008000826a7810 */ /* 0x000fe40007f5e0ff */
[----:B------:R-:W-:Y:S02]  /*c970*/  SHF.R.U64 R38, R38, 0x3, RZ ;  /* 0x0000000326267819 */ /* 0x000fe400000012ff */
[C---:B------:R-:W-:Y:S01]  /*c980*/  IADD3 R114, P4, R130.reuse, 0x8040, RZ ;  /* 0x0000804082727810 */ /* 0x040fe20007f9e0ff */
[--C-:B------:R-:W-:Y:S01]  /*c990*/  IMAD.X R107, RZ, RZ, R131.reuse, P2 ;  /* 0x000000ffff6b7224 */ /* 0x100fe200010e0683 */
[----:B------:R-:W-:Y:S02]  /*c9a0*/  IADD3 R187, P0, R130, 0x4040, RZ ;  /* 0x0000404082bb7810 */ /* 0x000fe40007f1e0ff */
[----:B------:R-:W-:Y:S01]  /*c9b0*/  LOP3.LUT R20, R20, R177, RZ, 0x3c, !PT ;  /* 0x000000b114147212 */ /* 0x000fe200078e3cff */
[--C-:B------:R-:W-:Y:S01]  /*c9c0*/  IMAD.X R115, RZ, RZ, R131.reuse, P4 ;  /* 0x000000ffff737224 */ /* 0x100fe200020e0683 */
[----:B------:R-:W-:Y:S01]  /*c9d0*/  IADD3 R110, P3, R130, 0x8020, RZ ;  /* 0x00008020826e7810 */ /* 0x000fe20007f7e0ff */
[----:B------:R-:W-:Y:S01]  /*c9e0*/  IMAD.X R99, RZ, RZ, R131, P0 ;  /* 0x000000ffff637224 */ /* 0x000fe200000e0683 */
[----:B------:R-:W-:-:S02]  /*c9f0*/  LOP3.LUT R38, R38, R181, RZ, 0x3c, !PT ;  /* 0x000000b526267212 */ /* 0x000fc400078e3cff */
[----:B------:R-:W-:Y:S01]  /*ca00*/  LOP3.LUT R177, R106, 0x380, RZ, 0xc0, !PT ;  /* 0x000003806ab17812 */ /* 0x000fe200078ec0ff */
[----:B------:R-:W-:Y:S01]  /*ca10*/  IMAD.X R111, RZ, RZ, R131, P3 ;  /* 0x000000ffff6f7224 */ /* 0x000fe200018e0683 */
[----:B------:R-:W-:Y:S02]  /*ca20*/  LOP3.LUT R181, R114, 0x380, RZ, 0xc0, !PT ;  /* 0x0000038072b57812 */ /* 0x000fe400078ec0ff */
[----:B------:R-:W-:Y:S02]  /*ca30*/  LOP3.LUT R30, R179, 0x380, RZ, 0xc0, !PT ;  /* 0x00000380b31e7812 */ /* 0x000fe400078ec0ff */
[C---:B------:R-:W-:Y:S02]  /*ca40*/  LOP3.LUT R15, R130.reuse, 0x380, RZ, 0xc0, !PT ;  /* 0x00000380820f7812 */ /* 0x040fe400078ec0ff */
[----:B------:R-:W-:Y:S02]  /*ca50*/  SHF.R.U64 R177, R177, 0x3, RZ ;  /* 0x00000003b1b17819 */ /* 0x000fe400000012ff */
[----:B------:R-:W-:-:S02]  /*ca60*/  IADD3 R185, P5, R130, 0x4020, RZ ;  /* 0x0000402082b97810 */ /* 0x000fc40007fbe0ff */
[C---:B------:R-:W-:Y:S02]  /*ca70*/  IADD3 R189, P1, R130.reuse, 0x4060, RZ ;  /* 0x0000406082bd7810 */ /* 0x040fe40007f3e0ff */
[C---:B------:R-:W-:Y:S01]  /*ca80*/  IADD3 R12, P0, R130.reuse, 0xc000, RZ ;  /* 0x0000c000820c7810 */ /* 0x040fe20007f1e0ff */
[--C-:B------:R-:W-:Y:S01]  /*ca90*/  IMAD.X R95, RZ, RZ, R131.reuse, P5 ;  /* 0x000000ffff5f7224 */ /* 0x100fe200028e0683 */
[----:B------:R-:W-:Y:S01]  /*caa0*/  SHF.R.U64 R181, R181, 0x3, RZ ;  /* 0x00000003b5b57819 */ /* 0x000fe200000012ff */
[--C-:B------:R-:W-:Y:S01]  /*cab0*/  IMAD.X R103, RZ, RZ, R131.reuse, P1 ;  /* 0x000000ffff677224 */ /* 0x100fe200008e0683 */
[C---:B------:R-:W-:Y:S01]  /*cac0*/  IADD3 R151, P2, R130.reuse, 0xc040, RZ ;  /* 0x0000c04082977810 */ /* 0x040fe20007f5e0ff */
[--C-:B------:R-:W-:Y:S01]  /*cad0*/  IMAD.X R123, RZ, RZ, R131.reuse, P0 ;  /* 0x000000ffff7b7224 */ /* 0x100fe200000e0683 */
[----:B------:R-:W-:Y:S02]  /*cae0*/  IADD3 R14, P3, R130, 0xc060, RZ ;  /* 0x0000c060820e7810 */ /* 0x000fe40007f7e0ff */
[----:B------:R-:W-:Y:S01]  /*caf0*/  SHF.R.U64 R30, R30, 0x3, RZ ;  /* 0x000000031e1e7819 */ /* 0x000fe200000012ff */
[----:B------:R-:W-:Y:S01]  /*cb00*/  IMAD.X R13, RZ, RZ, R131, P2 ;  /* 0x000000ffff0d7224 */ /* 0x000fe200010e0683 */
[----:B------:R-:W-:-:S02]  /*cb10*/  SHF.R.U64 R15, R15, 0x3, RZ ;  /* 0x000000030f0f7819 */ /* 0x000fc400000012ff */
[----:B------:R-:W-:Y:S02]  /*cb20*/  LOP3.LUT R90, R183, 0x380, RZ, 0xc0, !PT ;  /* 0x00000380b75a7812 */ /* 0x000fe400078ec0ff */
[----:B------:R-:W-:Y:S02]  /*cb30*/  LOP3.LUT R106, R177, R106, RZ, 0x3c, !PT ;  /* 0x0000006ab16a7212 */ /* 0x000fe400078e3cff */
[----:B------:R-:W-:Y:S02]  /*cb40*/  LOP3.LUT R94, R185, 0x380, RZ, 0xc0, !PT ;  /* 0x00000380b95e7812 */ /* 0x000fe400078ec0ff */
[----:B------:R-:W-:Y:S02]  /*cb50*/  LOP3.LUT R114, R181, R114, RZ, 0x3c, !PT ;  /* 0x00000072b5727212 */ /* 0x000fe400078e3cff */
[----:B------:R-:W-:Y:S02]  /*cb60*/  LOP3.LUT R177, R12, 0x380, RZ, 0xc0, !PT ;  /* 0x000003800cb17812 */ /* 0x000fe400078ec0ff */
[----:B------:R-:W-:-:S02]  /*cb70*/  LOP3.LUT R30, R30, R179, RZ, 0x3c, !PT ;  /* 0x000000b31e1e7212 */ /* 0x000fc400078e3cff */
[----:B------:R-:W-:Y:S02]  /*cb80*/  LOP3.LUT R98, R187, 0x380, RZ, 0xc0, !PT ;  /* 0x00000380bb627812 */ /* 0x000fe400078ec0ff */
[----:B------:R-:W-:Y:S02]  /*cb90*/  LOP3.LUT R176, R151, 0x380, RZ, 0xc0, !PT ;  /* 0x0000038097b07812 */ /* 0x000fe400078ec0ff */
[----:B------:R-:W-:Y:S02]  /*cba0*/  LOP3.LUT R181, R14, 0x380, RZ, 0xc0, !PT ;  /* 0x000003800eb57812 */ /* 0x000fe400078ec0ff */
[C---:B------:R-:W-:Y:S02]  /*cbb0*/  IADD3 R118, P5, R130.reuse, 0x8060, RZ ;  /* 0x0000806082767810 */ /* 0x040fe40007fbe0ff */
[----:B-1----:R-:W-:Y:S02]  /*cbc0*/  IADD3 R84, P1, R130, 0xc020, RZ ;  /* 0x0000c02082547810 */ /* 0x002fe40007f3e0ff */
[----:B------:R-:W-:Y:S01]  /*cbd0*/  LOP3.LUT R102, R189, 0x380, RZ, 0xc0, !PT ;  /* 0x00000380bd667812 */ /* 0x000fe200078ec0ff */
[--C-:B------:R-:W-:Y:S01]  /*cbe0*/  IMAD.X R119, RZ, RZ, R131.reuse, P5 ;  /* 0x000000ffff777224 */ /* 0x100fe200028e0683 */
[----:B------:R-:W-:Y:S01]  /*cbf0*/  LOP3.LUT R179, R110, 0x380, RZ, 0xc0, !PT ;  /* 0x000003806eb37812 */ /* 0x000fe200078ec0ff */
[--C-:B------:R-:W-:Y:S01]  /*cc00*/  IMAD.X R127, RZ, RZ, R131.reuse, P1 ;  /* 0x000000ffff7f7224 */ /* 0x100fe200008e0683 */
[----:B------:R-:W-:Y:S01]  /*cc10*/  LOP3.LUT R130, R15, R130, RZ, 0x3c, !PT ;  /* 0x000000820f827212 */ /* 0x000fe200078e3cff */
[----:B------:R-:W-:Y:S01]  /*cc20*/  IMAD.X R15, RZ, RZ, R131, P3 ;  /* 0x000000ffff0f7224 */ /* 0x000fe200018e0683 */
[----:B------:R-:W-:-:S02]  /*cc30*/  SHF.R.U64 R90, R90, 0x3, RZ ;  /* 0x000000035a5a7819 */ /* 0x000fc400000012ff */
[----:B------:R-:W-:Y:S02]  /*cc40*/  SHF.R.U64 R94, R94, 0x3, RZ ;  /* 0x000000035e5e7819 */ /* 0x000fe400000012ff */
[----:B------:R-:W-:Y:S02]  /*cc50*/  SHF.R.U64 R177, R177, 0x3, RZ ;  /* 0x00000003b1b17819 */ /* 0x000fe400000012ff */
[----:B------:R-:W-:Y:S02]  /*cc60*/  SHF.R.U64 R98, R98, 0x3, RZ ;  /* 0x0000000362627819 */ /* 0x000fe400000012ff */
[----:B------:R-:W-:Y:S02]  /*cc70*/  SHF.R.U64 R176, R176, 0x3, RZ ;  /* 0x00000003b0b07819 */ /* 0x000fe400000012ff */
[----:B------:R-:W-:Y:S02]  /*cc80*/  SHF.R.U64 R181, R181, 0x3, RZ ;  /* 0x00000003b5b57819 */ /* 0x000fe400000012ff */
[----:B------:R-:W-:-:S02]  /*cc90*/  SHF.R.U64 R102, R102, 0x3, RZ ;  /* 0x0000000366667819 */ /* 0x000fc400000012ff */
[----:B------:R-:W-:Y:S02]  /*cca0*/  SHF.R.U64 R179, R179, 0x3, RZ ;  /* 0x00000003b3b37819 */ /* 0x000fe400000012ff */
[----:B------:R-:W-:Y:S02]  /*ccb0*/  LOP3.LUT R90, R90, R183, RZ, 0x3c, !PT ;  /* 0x000000b75a5a7212 */ /* 0x000fe400078e3cff */
[----:B------:R-:W-:Y:S02]  /*ccc0*/  MOV R130, R130 ;  /* 0x0000008200827202 */ /* 0x000fe40000000f00 */
[----:B------:R-:W-:Y:S02]  /*ccd0*/  LOP3.LUT R94, R94, R185, RZ, 0x3c, !PT ;  /* 0x000000b95e5e7212 */ /* 0x000fe400078e3cff */
[----:B------:R-:W-:Y:S01]  /*cce0*/  LOP3.LUT R122, R177, R12, RZ, 0x3c, !PT ;  /* 0x0000000cb17a7212 */ /* 0x000fe200078e3cff */
[----:B------:R1:W-:Y:S01]  /*ccf0*/  STSM.16.M88.4 [R130], R24 ;  /* 0x0000001882007844 */ /* 0x0003e20000000200 */
[----:B------:R-:W-:-:S02]  /*cd00*/  MOV R28, R20 ;  /* 0x00000014001c7202 */ /* 0x000fc40000000f00 */
[----:B------:R-:W-:Y:S02]  /*cd10*/  LOP3.LUT R98, R98, R187, RZ, 0x3c, !PT ;  /* 0x000000bb62627212 */ /* 0x000fe400078e3cff */
[----:B------:R-:W-:Y:S01]  /*cd20*/  LOP3.LUT R183, R118, 0x380, RZ, 0xc0, !PT ;  /* 0x0000038076b77812 */ /* 0x000fe200078ec0ff */
[----:B------:R2:W-:Y:S01]  /*cd30*/  STSM.16.M88.4 [R28], R32 ;  /* 0x000000201c007844 */ /* 0x0005e20000000200 */
[----:B------:R-:W-:Y:S02]  /*cd40*/  LOP3.LUT R12, R176, R151, RZ, 0x3c, !PT ;  /* 0x00000097b00c7212 */ /* 0x000fe400078e3cff */
[----:B------:R-:W-:Y:S02]  /*cd50*/  LOP3.LUT R14, R181, R14, RZ, 0x3c, !PT ;  /* 0x0000000eb50e7212 */ /* 0x000fe400078e3cff */
[----:B------:R-:W-:Y:S02]  /*cd60*/  MOV R30, R30 ;  /* 0x0000001e001e7202 */ /* 0x000fe40000000f00 */
[----:B------:R-:W-:-:S02]  /*cd70*/  LOP3.LUT R102, R102, R189, RZ, 0x3c, !PT ;  /* 0x000000bd66667212 */ /* 0x000fc400078e3cff */
[----:B------:R-:W-:Y:S01]  /*cd80*/  LOP3.LUT R110, R179, R110, RZ, 0x3c, !PT ;  /* 0x0000006eb36e7212 */ /* 0x000fe200078e3cff */
[----:B------:R3:W-:Y:S01]  /*cd90*/  STSM.16.M88.4 [R30], R40 ;  /* 0x000000281e007844 */ /* 0x0007e20000000200 */
[----:B------:R-:W-:Y:S02]  /*cda0*/  MOV R38, R38 ;  /* 0x0000002600267202 */ /* 0x000fe40000000f00 */
[----:B------:R-:W-:Y:S02]  /*cdb0*/  F2FP.BF16.F32.PACK_AB R57, R7, R58 ;  /* 0x0000003a0739723e */ /* 0x000fe400000010ff */
[----:B------:R-:W-:Y:S01]  /*cdc0*/  F2FP.BF16.F32.PACK_AB R64, R65, R64 ;  /* 0x000000404140723e */ /* 0x000fe200000010ff */
[----:B------:R-:W-:Y:S01]  /*cdd0*/  STSM.16.M88.4 [R38], R48 ;  /* 0x0000003026007844 */ /* 0x000fe20000000200 */
[----:B------:R-:W-:Y:S02]  /*cde0*/  LOP3.LUT R179, R84, 0x380, RZ, 0xc0, !PT ;  /* 0x0000038054b37812 */ /* 0x000fe400078ec0ff */
[----:B------:R-:W-:-:S02]  /*cdf0*/  MOV R90, R90 ;  /* 0x0000005a005a7202 */ /* 0x000fc40000000f00 */
[----:B------:R-:W-:Y:S02]  /*ce00*/  F2FP.BF16.F32.PACK_AB R58, R61, R60 ;  /* 0x0000003c3d3a723e */ /* 0x000fe400000010ff */
[----:B------:R-:W-:Y:S02]  /*ce10*/  F2FP.BF16.F32.PACK_AB R59, R63, R59 ;  /* 0x0000003b3f3b723e */ /* 0x000fe400000010ff */
[----:B------:R-:W-:Y:S01]  /*ce20*/  F2FP.BF16.F32.PACK_AB R65, R3, R66 ;  /* 0x000000420341723e */ /* 0x000fe200000010ff */
[----:B------:R-:W-:Y:S01]  /*ce30*/  IMAD.MOV.U32 R3, RZ, RZ, RZ ;  /* 0x000000ffff037224 */ /* 0x000fe200078e00ff */
[----:B------:R-:W-:Y:S01]  /*ce40*/  F2FP.BF16.F32.PACK_AB R72, R73, R72 ;  /* 0x000000484948723e */ /* 0x000fe200000010ff */
[----:B------:R-:W-:Y:S01]  /*ce50*/  STSM.16.M88.4 [R90], R56 ;  /* 0x000000385a007844 */ /* 0x000fe20000000200 */
[----:B------:R-:W-:Y:S02]  /*ce60*/  MOV R94, R94 ;  /* 0x0000005e005e7202 */ /* 0x000fe40000000f00 */
[----:B------:R-:W-:-:S02]  /*ce70*/  F2FP.BF16.F32.PACK_AB R66, R69, R68 ;  /* 0x000000444542723e */ /* 0x000fc400000010ff */
[----:B------:R-:W-:Y:S02]  /*ce80*/  F2FP.BF16.F32.PACK_AB R67, R67, R70 ;  /* 0x000000464343723e */ /* 0x000fe400000010ff */
[----:B------:R-:W-:Y:S02]  /*ce90*/  F2FP.BF16.F32.PACK_AB R73, R75, R74 ;  /* 0x0000004a4b49723e */ /* 0x000fe400000010ff */
[----:B------:R-:W-:Y:S01]  /*cea0*/  SHF.R.U64 R183, R183, 0x3, RZ ;  /* 0x00000003b7b77819 */ /* 0x000fe200000012ff */
[----:B------:R-:W-:Y:S01]  /*ceb0*/  STSM.16.M88.4 [R94], R64 ;  /* 0x000000405e007844 */ /* 0x000fe20000000200 */
[----:B------:R-:W-:Y:S02]  /*cec0*/  MOV R98, R98 ;  /* 0x0000006200627202 */ /* 0x000fe40000000f00 */
[----:B------:R-:W-:Y:S02]  /*ced0*/  MOV R21, R12 ;  /* 0x0000000c00157202 */ /* 0x000fe40000000f00 */
[----:B------:R-:W-:-:S02]  /*cee0*/  MOV R20, R14 ;  /* 0x0000000e00147202 */ /* 0x000fc40000000f00 */
[----:B------:R-:W-:Y:S02]  /*cef0*/  F2FP.BF16.F32.PACK_AB R74, R77, R163 ;  /* 0x000000a34d4a723e */ /* 0x000fe400000010ff */
[----:B------:R-:W-:Y:S02]  /*cf00*/  F2FP.BF16.F32.PACK_AB R75, R79, R78 ;  /* 0x0000004e4f4b723e */ /* 0x000fe400000010ff */
[----:B------:R-:W-:Y:S02]  /*cf10*/  MOV R102, R102 ;  /* 0x0000006600667202 */ /* 0x000fe40000000f00 */
[----:B------:R-:W-:Y:S01]  /*cf20*/  F2FP.BF16.F32.PACK_AB R12, R81, R164 ;  /* 0x000000a4510c723e */ /* 0x000fe200000010ff */
[----:B------:R-:W-:Y:S01]  /*cf30*/  STSM.16.M88.4 [R98], R72 ;  /* 0x0000004862007844 */ /* 0x000fe20000000200 */
[----:B------:R-:W-:Y:S02]  /*cf40*/  F2FP.BF16.F32.PACK_AB R13, R83, R82 ;  /* 0x00000052530d723e */ /* 0x000fe400000010ff */
[----:B------:R-:W-:-:S02]  /*cf50*/  F2FP.BF16.F32.PACK_AB R14, R4, R165 ;  /* 0x000000a5040e723e */ /* 0x000fc400000010ff */
[----:B------:R-:W-:Y:S02]  /*cf60*/  F2FP.BF16.F32.PACK_AB R15, R54, R46 ;  /* 0x0000002e360f723e */ /* 0x000fe400000010ff */
[----:B------:R-:W-:Y:S02]  /*cf70*/  SHF.R.U64 R179, R179, 0x3, RZ ;  /* 0x00000003b3b37819 */ /* 0x000fe400000012ff */
[----:B------:R-:W-:Y:S01]  /*cf80*/  LOP3.LUT R118, R183, R118, RZ, 0x3c, !PT ;  /* 0x00000076b7767212 */ /* 0x000fe200078e3cff */
[----:B------:R4:W-:Y:S01]  /*cf90*/  STSM.16.M88.4 [R102], R12 ;  /* 0x0000000c66007844 */ /* 0x0009e20000000200 */
[----:B------:R-:W-:Y:S02]  /*cfa0*/  MOV R106, R106 ;  /* 0x0000006a006a7202 */ /* 0x000fe40000000f00 */
[----:B-1----:R-:W-:Y:S02]  /*cfb0*/  F2FP.BF16.F32.PACK_AB R24, R89, R166 ;  /* 0x000000a65918723e */ /* 0x002fe400000010ff */
[----:B------:R-:W-:-:S02]  /*cfc0*/  F2FP.BF16.F32.PACK_AB R25, R71, R62 ;  /* 0x0000003e4719723e */ /* 0x000fc400000010ff */
[----:B------:R-:W-:Y:S02]  /*cfd0*/  F2FP.BF16.F32.PACK_AB R26, R93, R167 ;  /* 0x000000a75d1a723e */ /* 0x000fe400000010ff */
[----:B------:R-:W-:Y:S02]  /*cfe0*/  F2FP.BF16.F32.PACK_AB R27, R100, R96 ;  /* 0x00000060641b723e */ /* 0x000fe400000010ff */
[----:B------:R-:W-:Y:S02]  /*cff0*/  LOP3.LUT R126, R179, R84, RZ, 0x3c, !PT ;  /* 0x00000054b37e7212 */ /* 0x000fe400078e3cff */
[----:B------:R-:W-:Y:S01]  /*d000*/  MOV R110, R110 ;  /* 0x0000006e006e7202 */ /* 0x000fe20000000f00 */
[----:B------:R-:W-:Y:S01]  /*d010*/  STSM.16.M88.4 [R106], R24 ;  /* 0x000000186a007844 */ /* 0x000fe20000000200 */
[----:B--2---:R-:W-:Y:S02]  /*d020*/  F2FP.BF16.F32.PACK_AB R28, R97, R168 ;  /* 0x000000a8611c723e */ /* 0x004fe400000010ff */
[----:B------:R-:W-:-:S02]  /*d030*/  F2FP.BF16.F32.PACK_AB R29, R108, R104 ;  /* 0x000000686c1d723e */ /* 0x000fc400000010ff */
[----:B---3--:R-:W-:Y:S02]  /*d040*/  F2FP.BF16.F32.PACK_AB R30, R101, R169 ;  /* 0x000000a9651e723e */ /* 0x008fe400000010ff */
[----:B------:R-:W-:Y:S02]  /*d050*/  F2FP.BF16.F32.PACK_AB R31, R116, R112 ;  /* 0x00000070741f723e */ /* 0x000fe400000010ff */
[----:B------:R-:W-:Y:S02]  /*d060*/  MOV R114, R114 ;  /* 0x0000007200727202 */ /* 0x000fe40000000f00 */
[----:B----4-:R-:W-:Y:S01]  /*d070*/  F2FP.BF16.F32.PACK_AB R12, R105, R170 ;  /* 0x000000aa690c723e */ /* 0x010fe200000010ff */
[----:B------:R-:W-:Y:S01]  /*d080*/  STSM.16.M88.4 [R110], R28 ;  /* 0x0000001c6e007844 */ /* 0x000fe20000000200 */
[----:B------:R-:W-:Y:S02]  /*d090*/  F2FP.BF16.F32.PACK_AB R13, R124, R120 ;  /* 0x000000787c0d723e */ /* 0x000fe400000010ff */
[----:B------:R-:W-:-:S02]  /*d0a0*/  F2FP.BF16.F32.PACK_AB R14, R109, R171 ;  /* 0x000000ab6d0e723e */ /* 0x000fc400000010ff */
[----:B------:R-:W-:Y:S02]  /*d0b0*/  F2FP.BF16.F32.PACK_AB R15, R152, R128 ;  /* 0x00000080980f723e */ /* 0x000fe400000010ff */
[----:B------:R-:W-:Y:S02]  /*d0c0*/  F2FP.BF16.F32.PACK_AB R153, R154, R153 ;  /* 0x000000999a99723e */ /* 0x000fe400000010ff */
[----:B------:R-:W-:Y:S01]  /*d0d0*/  MOV R118, R118 ;  /* 0x0000007600767202 */ /* 0x000fe20000000f00 */
[----:B------:R1:W-:Y:S01]  /*d0e0*/  STSM.16.M88.4 [R114], R12 ;  /* 0x0000000c72007844 */ /* 0x0003e20000000200 */
[----:B------:R-:W-:Y:S02]  /*d0f0*/  F2FP.BF16.F32.PACK_AB R152, R113, R172 ;  /* 0x000000ac7198723e */ /* 0x000fe400000010ff */
[----:B------:R-:W-:Y:S02]  /*d100*/  F2FP.BF16.F32.PACK_AB R154, R117, R173 ;  /* 0x000000ad759a723e */ /* 0x000fe400000010ff */
[----:B------:R-:W-:-:S02]  /*d110*/  F2FP.BF16.F32.PACK_AB R155, R156, R155 ;  /* 0x0000009b9c9b723e */ /* 0x000fc400000010ff */
[----:B------:R-:W-:Y:S02]  /*d120*/  F2FP.BF16.F32.PACK_AB R157, R158, R157 ;  /* 0x0000009d9e9d723e */ /* 0x000fe400000010ff */
[----:B------:R-:W-:Y:S01]  /*d130*/  MOV R122, R122 ;  /* 0x0000007a007a7202 */ /* 0x000fe20000000f00 */
[----:B------:R2:W-:Y:S01]  /*d140*/  STSM.16.M88.4 [R118], R152 ;  /* 0x0000009876007844 */ /* 0x0005e20000000200 */
[----:B------:R-:W-:Y:S02]  /*d150*/  F2FP.BF16.F32.PACK_AB R156, R121, R174 ;  /* 0x000000ae799c723e */ /* 0x000fe400000010ff */
[----:B------:R-:W-:Y:S02]  /*d160*/  F2FP.BF16.F32.PACK_AB R158, R125, R175 ;  /* 0x000000af7d9e723e */ /* 0x000fe400000010ff */
[----:B------:R-:W-:Y:S02]  /*d170*/  F2FP.BF16.F32.PACK_AB R159, R160, R159 ;  /* 0x0000009fa09f723e */ /* 0x000fe400000010ff */
[----:B------:R-:W-:-:S02]  /*d180*/  F2FP.BF16.F32.PACK_AB R161, R162, R161 ;  /* 0x000000a1a2a1723e */ /* 0x000fc400000010ff */
[----:B------:R-:W-:Y:S01]  /*d190*/  F2FP.BF16.F32.PACK_AB R136, R137, R136 ;  /* 0x000000888988723e */ /* 0x000fe200000010ff */
[----:B------:R2:W-:Y:S01]  /*d1a0*/  STSM.16.M88.4 [R122], R156 ;  /* 0x0000009c7a007844 */ /* 0x0005e20000000200 */
[----:B------:R-:W-:Y:S02]  /*d1b0*/  ISETP.NE.U32.AND P0, PT, RZ, UR4, PT ;  /* 0x00000004ff007c0c */ /* 0x000fe4000bf05070 */
[----:B------:R-:W-:Y:S02]  /*d1c0*/  IADD3 R8, P1, R208, UR4, RZ ;  /* 0x00000004d0087c10 */ /* 0x000fe4000ff3e0ff */
[----:B------:R-:W-:Y:S02]  /*d1d0*/  MOV R126, R126 ;  /* 0x0000007e007e7202 */ /* 0x000fe40000000f00 */
[----:B------:R-:W-:Y:S02]  /*d1e0*/  F2FP.BF16.F32.PACK_AB R160, R129, R178 ;  /* 0x000000b281a0723e */ /* 0x000fe400000010ff */
[----:B------:R-:W-:-:S02]  /*d1f0*/  F2FP.BF16.F32.PACK_AB R162, R133, R132 ;  /* 0x0000008485a2723e */ /* 0x000fc400000010ff */
[----:B------:R-:W-:Y:S02]  /*d200*/  F2FP.BF16.F32.PACK_AB R163, R135, R134 ;  /* 0x0000008687a3723e */ /* 0x000fe400000010ff */
[----:B------:R-:W-:Y:S02]  /*d210*/  F2FP.BF16.F32.PACK_AB R137, R139, R138 ;  /* 0x0000008a8b89723e */ /* 0x000fe400000010ff */
[----:B------:R-:W-:Y:S01]  /*d220*/  F2FP.BF16.F32.PACK_AB R144, R145, R144 ;  /* 0x000000909190723e */ /* 0x000fe200000010ff */
[----:B------:R2:W-:Y:S01]  /*d230*/  STSM.16.M88.4 [R126], R160 ;  /* 0x000000a07e007844 */ /* 0x0005e20000000200 */
[----:B------:R-:W-:Y:S02]  /*d240*/  F2FP.BF16.F32.PACK_AB R138, R141, R140 ;  /* 0x0000008c8d8a723e */ /* 0x000fe400000010ff */
[----:B------:R-:W-:Y:S02]  /*d250*/  F2FP.BF16.F32.PACK_AB R139, R143, R142 ;  /* 0x0000008e8f8b723e */ /* 0x000fe400000010ff */
[----:B------:R-:W-:-:S02]  /*d260*/  F2FP.BF16.F32.PACK_AB R145, R147, R146 ;  /* 0x000000929391723e */ /* 0x000fc400000010ff */
[----:B------:R-:W-:Y:S01]  /*d270*/  F2FP.BF16.F32.PACK_AB R146, R149, R148 ;  /* 0x000000949592723e */ /* 0x000fe200000010ff */
[----:B------:R2:W-:Y:S01]  /*d280*/  STSM.16.M88.4 [R21], R136 ;  /* 0x0000008815007844 */ /* 0x0005e20000000200 */
[----:B------:R-:W-:Y:S02]  /*d290*/  F2FP.BF16.F32.PACK_AB R147, R0, R150 ;  /* 0x000000960093723e */ /* 0x000fe400000010ff */
[----:B------:R-:W-:Y:S02]  /*d2a0*/  ISETP.NE.AND.EX P0, PT, RZ, UR5, PT, P0 ;  /* 0x00000005ff007c0c */ /* 0x000fe4000bf05300 */
[----:B------:R-:W-:Y:S01]  /*d2b0*/  IADD3.X R9, R209, UR5, RZ, P1, !PT ;  /* 0x00000005d1097c10 */ /* 0x000fe20008ffe4ff */
[----:B------:R-:W-:Y:S01]  /*d2c0*/  ULDC.64 UR4, c[0x0][0xbe0] ;  /* 0x0002f80000047ab9 */ /* 0x000fe20000000a00 */
[----:B------:R2:W-:Y:S01]  /*d2d0*/  STSM.16.M88.4 [R20], R144 ;  /* 0x0000009014007844 */ /* 0x0005e20000000200 */
[----:B------:R-:W-:Y:S01]  /*d2e0*/  BAR.SYNC.DEFER_BLOCKING 0x1, 0x100 ;  /* 0x0044000000007b1d */ /* 0x000fe20000010000 */
[----:B------:R-:W-:-:S04]  /*d2f0*/  ISETP.NE.U32.AND P1, PT, RZ, UR4, PT ;  /* 0x00000004ff007c0c */ /* 0x000fc8000bf25070 */
[----:B------:R-:W-:-:S13]  /*d300*/  ISETP.NE.AND.EX P1, PT, RZ, UR5, PT, P1 ;  /* 0x00000005ff007c0c */ /* 0x000fda000bf25310 */
[----:B------:R-:W-:Y:S01]  /*d310*/  @P1 IADD3 R208, P2, R208, UR4, RZ ;  /* 0x00000004d0d01c10 */ /* 0x000fe2000ff5e0ff */
[----:B------:R-:W-:Y:S02]  /*d320*/  ULDC UR4, c[0x0][0xa88] ;  /* 0x0002a20000047ab9 */ /* 0x000fe40000000800 */
[----:B------:R-:W-:Y:S01]  /*d330*/  IMAD.U32 R0, RZ, RZ, UR4 ;  /* 0x00000004ff007e24 */ /* 0x000fe2000f8e00ff */
[----:B------:R-:W-:Y:S01]  /*d340*/  @P1 IADD3.X R209, R209, UR5, RZ, P2, !PT ;  /* 0x00000005d1d11c10 */ /* 0x000fe200097fe4ff */
[----:B------:R2:W5:Y:S01]  /*d350*/  @P0 LDG.E R3, desc[UR40][R8.64] ;  /* 0x0000002808030981 */ /* 0x000562000c1e1900 */
[----:B------:R-:W-:-:S03]  /*d360*/  IMAD R7, R202, 0x40, R201 ;  /* 0x00000040ca077824 */ /* 0x000fc600078e02c9 */
[----:B------:R2:W5:Y:S01]  /*d370*/  @P1 LDG.E R0, desc[UR40][R208.64] ;  /* 0x00000028d0001981 */ /* 0x000562000c1e1900 */
[----:B------:R-:W-:-:S03]  /*d380*/  IMAD.WIDE R10, R7, 0x2, R10 ;  /* 0x00000002070a7825 */ /* 0x000fc600078e020a */
[----:B-1----:R-:W-:Y:S01]  /*d390*/  IADD3 R13, P4, R10, 0x1000, RZ ;  /* 0x000010000a0d7810 */ /* 0x002fe20007f9e0ff */
[----:B------:R-:W-:-:S12]  /*d3a0*/  @P1 BRA `(.L_x_545) ;  /* 0x0000000000101947 */ /* 0x000fd80003800000 */
[----:B------:R-:W-:Y:S05]  /*d3b0*/  @!P0 BRA `(.L_x_545) ;  /* 0x00000000000c8947 */ /* 0x000fea0003800000 */
[----:B------:R-:W3:Y:S04]  /*d3c0*/  LDG.E R7, desc[UR40][R8.64] ;  /* 0x0000002808077981 */ /* 0x000ee8000c1e1900 */
[----:B-----5:R-:W3:Y:S02]  /*d3d0*/  LDG.E R0, desc[UR40][R8.64+0x4] ;  /* 0x0000042808007981 */ /* 0x020ee4000c1e1900 */
[----:B---3--:R-:W-:-:S07]  /*d3e0*/  IMAD.IADD R0, R0, 0x1, -R7 ;  /* 0x0000000100007824 */ /* 0x008fce00078e0a07 */
.L_x_545:
[----:B------:R-:W-:Y:S01]  /*d3f0*/  SHF.R.S32.HI R81, RZ, 0x1f, R207 ;  /* 0x0000001fff517819 */ /* 0x000fe200000114cf */
[----:B------:R-:W-:Y:S01]  /*d400*/  ULDC.64 UR4, c[0x0][0xb70] ;  /* 0x0002dc0000047ab9 */ /* 0x000fe20000000a00 */
[--C-:B--2--5:R-:W-:Y:S01]  /*d410*/  SHF.R.S32.HI R21, RZ, 0x1f, R3.reuse ;  /* 0x0000001fff157819 */ /* 0x124fe20000011403 */
[----:B------:R-:W-:Y:S01]  /*d420*/  IMAD.MOV.U32 R20, RZ, RZ, R3 ;  /* 0x000000ffff147224 */ /* 0x000fe200078e0003 */
[----:B------:R-:W-:Y:S01]  /*d430*/  LOP3.LUT R12, R13, 0x380, RZ, 0xc0, !PT ;  /* 0x000003800d0c7812 */ /* 0x000fe200078ec0ff */
[----:B------:R-:W-:Y:S01]  /*d440*/  IMAD R4, R81, UR4, RZ ;  /* 0x0000000451047c24 */ /* 0x000fe2000f8e02ff */
[----:B------:R-:W-:Y:S01]  /*d450*/  SEL R221, R221, RZ, !P0 ;  /* 0x000000ffdddd7207 */ /* 0x000fe20004000000 */
[C---:B------:R-:W-:Y:S01]  /*d460*/  IMAD.WIDE.U32 R8, R207.reuse, UR4, R20 ;  /* 0x00000004cf087c25 */ /* 0x040fe2000f8e0014 */
[----:B------:R-:W-:Y:S02]  /*d470*/  SEL R83, R210, RZ, !P0 ;  /* 0x000000ffd2537207 */ /* 0x000fe40004000000 */
[----:B------:R-:W-:Y:S01]  /*d480*/  SHF.R.U64 R12, R12, 0x3, RZ ;  /* 0x000000030c0c7819 */ /* 0x000fe200000012ff */
[----:B------:R-:W-:Y:S01]  /*d490*/  IMAD R7, R207, UR5, R4 ;  /* 0x00000005cf077c24 */ /* 0x000fe2000f8e0204 */
[----:B------:R-:W-:Y:S01]  /*d4a0*/  ULDC.64 UR4, c[0x0][0xb78] ;  /* 0x0002de0000047ab9 */ /* 0x000fe20000000a00 */
[C---:B------:R-:W-:Y:S01]  /*d4b0*/  IADD3 R29, P0, R10.reuse, 0x3000, RZ ;  /* 0x000030000a1d7810 */ /* 0x040fe20007f1e0ff */
[----:B------:R-:W-:Y:S01]  /*d4c0*/  IMAD R4, R221, UR4, RZ ;  /* 0x00000004dd047c24 */ /* 0x000fe2000f8e02ff */
[C---:B------:R-:W-:Y:S01]  /*d4d0*/  IADD3 R25, P5, R10.reuse, 0x2000, RZ ;  /* 0x000020000a197810 */ /* 0x040fe20007fbe0ff */
[----:B------:R-:W-:Y:S01]  /*d4e0*/  IMAD.IADD R9, R9, 0x1, R7 ;  /* 0x0000000109097824 */ /* 0x000fe200078e0207 */
[----:B------:R-:W-:Y:S01]  /*d4f0*/  IADD3 R37, P2, R10, 0x5000, RZ ;  /* 0x000050000a257810 */ /* 0x000fe20007f5e0ff */
[----:B------:R-:W-:Y:S01]  /*d500*/  IMAD R15, R213, 0x80, R232 ;  /* 0x00000080d50f7824 */ /* 0x000fe200078e02e8 */
[----:B------:R-:W-:Y:S01]  /*d510*/  LOP3.LUT R12, R12, R13, RZ, 0x3c, !PT ;  /* 0x0000000d0c0c7212 */ /* 0x000fe200078e3cff */
[----:B------:R-:W-:Y:S01]  /*d520*/  IMAD.WIDE.U32 R8, R83, UR4, R8 ;  /* 0x0000000453087c25 */ /* 0x000fe2000f8e0008 */
[----:B------:R-:W-:-:S02]  /*d530*/  IADD3 R33, P1, R10, 0x4000, RZ ;  /* 0x000040000a217810 */ /* 0x000fc40007f3e0ff */
[----:B------:R-:W-:Y:S01]  /*d540*/  LOP3.LUT R28, R29, 0x380, RZ, 0xc0, !PT ;  /* 0x000003801d1c7812 */ /* 0x000fe200078ec0ff */
[----:B------:R-:W-:Y:S01]  /*d550*/  IMAD R13, R83, UR5, R4 ;  /* 0x00000005530d7c24 */ /* 0x000fe2000f8e0204 */
[----:B------:R-:W-:Y:S01]  /*d560*/  LOP3.LUT R24, R25, 0x380, RZ, 0xc0, !PT ;  /* 0x0000038019187812 */ /* 0x000fe200078ec0ff */
[----:B------:R-:W-:Y:S01]  /*d570*/  ULDC.64 UR4, c[0x0][0xb40] ;  /* 0x0002d00000047ab9 */ /* 0x000fe20000000a00 */
[----:B------:R-:W-:Y:S02]  /*d580*/  SHF.R.S32.HI R7, RZ, 0x1f, R15 ;  /* 0x0000001fff077819 */ /* 0x000fe4000001140f */
[----:B------:R-:W-:Y:S02]  /*d590*/  IADD3 R4, P3, R15, R8, RZ ;  /* 0x000000080f047210 */ /* 0x000fe40007f7e0ff */
[----:B------:R-:W-:Y:S02]  /*d5a0*/  LOP3.LUT R36, R37, 0x380, RZ, 0xc0, !PT ;  /* 0x0000038025247812 */ /* 0x000fe400078ec0ff */
[----:B------:R-:W-:-:S02]  /*d5b0*/  LOP3.LUT R32, R33, 0x380, RZ, 0xc0, !PT ;  /* 0x0000038021207812 */ /* 0x000fc400078ec0ff */
[----:B------:R-:W-:Y:S02]  /*d5c0*/  SHF.R.U64 R28, R28, 0x3, RZ ;  /* 0x000000031c1c7819 */ /* 0x000fe400000012ff */
[----:B------:R-:W-:Y:S02]  /*d5d0*/  SHF.R.U64 R24, R24, 0x3, RZ ;  /* 0x0000000318187819 */ /* 0x000fe400000012ff */
[----:B------:R-:W-:Y:S01]  /*d5e0*/  IADD3.X R7, R7, R9, R13, P3, !PT ;  /* 0x0000000907077210 */ /* 0x000fe20001ffe40d */
[----:B------:R-:W-:Y:S01]  /*d5f0*/  IMAD.X R13, RZ, RZ, R11, P4 ;  /* 0x000000ffff0d7224 */ /* 0x000fe200020e060b */
[----:B------:R-:W-:Y:S02]  /*d600*/  SHF.R.U64 R36, R36, 0x3, RZ ;  /* 0x0000000324247819 */ /* 0x000fe400000012ff */
[----:B------:R-:W-:Y:S02]  /*d610*/  LEA R58, P3, R4, UR4, 0x2 ;  /* 0x00000004043a7c11 */ /* 0x000fe4000f8610ff */
[----:B------:R-:W-:-:S02]  /*d620*/  SHF.R.U64 R32, R32, 0x3, RZ ;  /* 0x0000000320207819 */ /* 0x000fc400000012ff */
[----:B------:R-:W-:Y:S01]  /*d630*/  LOP3.LUT R28, R28, R29, RZ, 0x3c, !PT ;  /* 0x0000001d1c1c7212 */ /* 0x000fe200078e3cff */
[--C-:B------:R-:W-:Y:S01]  /*d640*/  IMAD.X R29, RZ, RZ, R11.reuse, P0 ;  /* 0x000000ffff1d7224 */ /* 0x100fe200000e060b */
[----:B------:R-:W-:Y:S01]  /*d650*/  LOP3.LUT R24, R24, R25, RZ, 0x3c, !PT ;  /* 0x0000001918187212 */ /* 0x000fe200078e3cff */
[--C-:B------:R-:W-:Y:S01]  /*d660*/  IMAD.X R25, RZ, RZ, R11.reuse, P5 ;  /* 0x000000ffff197224 */ /* 0x100fe200028e060b */
[----:B------:R-:W-:Y:S02]  /*d670*/  IADD3 R53, P0, R10, 0x9000, RZ ;  /* 0x000090000a357810 */ /* 0x000fe40007f1e0ff */
[----:B------:R-:W-:Y:S01]  /*d680*/  LOP3.LUT R36, R36, R37, RZ, 0x3c, !PT ;  /* 0x0000002524247212 */ /* 0x000fe200078e3cff */
[----:B------:R-:W-:Y:S01]  /*d690*/  IMAD.X R37, RZ, RZ, R11, P2 ;  /* 0x000000ffff257224 */ /* 0x000fe200010e060b */
[----:B------:R-:W-:Y:S01]  /*d6a0*/  LEA.HI.X R59, R4, UR5, R7, 0x2, P3 ;  /* 0x00000005043b7c11 */ /* 0x000fe200098f1407 */
[----:B------:R-:W-:Y:S01]  /*d6b0*/  VIADD R7, R15, 0x8 ;  /* 0x000000080f077836 */ /* 0x000fe20000000000 */
[----:B------:R-:W-:Y:S01]  /*d6c0*/  LOP3.LUT R32, R32, R33, RZ, 0x3c, !PT ;  /* 0x0000002120207212 */ /* 0x000fe200078e3cff */
[----:B------:R-:W-:Y:S01]  /*d6d0*/  IMAD.X R33, RZ, RZ, R11, P1 ;  /* 0x000000ffff217224 */ /* 0x000fe200008e060b */
[C---:B------:R-:W-:Y:S01]  /*d6e0*/  IADD3 R41, P3, R10.reuse, 0x6000, RZ ;  /* 0x000060000a297810 */ /* 0x040fe20007f7e0ff */
[----:B------:R-:W-:Y:S01]  /*d6f0*/  ULDC.64 UR4, c[0x0][0xaa0] ;  /* 0x0002a80000047ab9 */ /* 0x000fe20000000a00 */
[----:B------:R-:W-:-:S02]  /*d700*/  IADD3 R45, P4, R10, 0x7000, RZ ;  /* 0x000070000a2d7810 */ /* 0x000fc40007f9e0ff */
[C---:B------:R-:W-:Y:S02]  /*d710*/  IADD3 R49, P5, R10.reuse, 0x8000, RZ ;  /* 0x000080000a317810 */ /* 0x040fe40007fbe0ff */
[C---:B------:R-:W-:Y:S02]  /*d720*/  IADD3 R57, P2, R10.reuse, 0xb000, RZ ;  /* 0x0000b0000a397810 */ /* 0x040fe40007f5e0ff */
[----:B------:R-:W-:Y:S02]  /*d730*/  LOP3.LUT R52, R53, 0x380, RZ, 0xc0, !PT ;  /* 0x0000038035347812 */ /* 0x000fe400078ec0ff */
[----:B------:R-:W-:Y:S02]  /*d740*/  IADD3 R77, P1, R10, 0xa000, RZ ;  /* 0x0000a0000a4d7810 */ /* 0x000fe40007f3e0ff */
[----:B------:R-:W-:Y:S02]  /*d750*/  LOP3.LUT R40, R41, 0x380, RZ, 0xc0, !PT ;  /* 0x0000038029287812 */ /* 0x000fe400078ec0ff */
[----:B------:R-:W-:-:S02]  /*d760*/  LOP3.LUT R44, R45, 0x380, RZ, 0xc0, !PT ;  /* 0x000003802d2c7812 */ /* 0x000fc400078ec0ff */
[----:B------:R-:W-:Y:S02]  /*d770*/  LOP3.LUT R48, R49, 0x380, RZ, 0xc0, !PT ;  /* 0x0000038031307812 */ /* 0x000fe400078ec0ff */
[----:B------:R-:W-:Y:S02]  /*d780*/  LOP3.LUT R56, R57, 0x380, RZ, 0xc0, !PT ;  /* 0x0000038039387812 */ /* 0x000fe400078ec0ff */
[----:B------:R-:W-:Y:S02]  /*d790*/  SHF.R.U64 R52, R52, 0x3, RZ ;  /* 0x0000000334347819 */ /* 0x000fe400000012ff */
[----:B------:R-:W-:Y:S02]  /*d7a0*/  LOP3.LUT R76, R77, 0x380, RZ, 0xc0, !PT ;  /* 0x000003804d4c7812 */ /* 0x000fe400078ec0ff */
[----:B------:R-:W-:Y:S02]  /*d7b0*/  SHF.R.U64 R40, R40, 0x3, RZ ;  /* 0x0000000328287819 */ /* 0x000fe400000012ff */
[----:B------:R-:W-:-:S02]  /*d7c0*/  SHF.R.U64 R44, R44, 0x3, RZ ;  /* 0x000000032c2c7819 */ /* 0x000fc400000012ff */
[----:B------:R-:W-:Y:S02]  /*d7d0*/  SHF.R.U64 R48, R48, 0x3, RZ ;  /* 0x0000000330307819 */ /* 0x000fe400000012ff */
[----:B------:R-:W-:Y:S02]  /*d7e0*/  SHF.R.U64 R56, R56, 0x3, RZ ;  /* 0x0000000338387819 */ /* 0x000fe400000012ff */
[----:B------:R-:W-:Y:S01]  /*d7f0*/  LOP3.LUT R52, R52, R53, RZ, 0x3c, !PT ;  /* 0x0000003534347212 */ /* 0x000fe200078e3cff */
[--C-:B------:R-:W-:Y:S01]  /*d800*/  IMAD.X R53, RZ, RZ, R11.reuse, P0 ;  /* 0x000000ffff357224 */ /* 0x100fe200000e060b */
[----:B------:R-:W-:Y:S02]  /*d810*/  SHF.R.U64 R76, R76, 0x3, RZ ;  /* 0x000000034c4c7819 */ /* 0x000fe400000012ff */
[----:B------:R-:W-:Y:S01]  /*d820*/  LOP3.LUT R40, R40, R41, RZ, 0x3c, !PT ;  /* 0x0000002928287212 */ /* 0x000fe200078e3cff */
[--C-:B------:R-:W-:Y:S01]  /*d830*/  IMAD.X R41, RZ, RZ, R11.reuse, P3 ;  /* 0x000000ffff297224 */ /* 0x100fe200018e060b */
[----:B------:R-:W-:Y:S01]  /*d840*/  LOP3.LUT R44, R44, R45, RZ, 0x3c, !PT ;  /* 0x0000002d2c2c7212 */ /* 0x000fe200078e3cff */
[--C-:B------:R-:W-:Y:S01]  /*d850*/  IMAD.X R45, RZ, RZ, R11.reuse, P4 ;  /* 0x000000ffff2d7224 */ /* 0x100fe200020e060b */
[----:B------:R-:W-:Y:S01]  /*d860*/  LOP3.LUT R48, R48, R49, RZ, 0x3c, !PT ;  /* 0x0000003130307212 */ /* 0x000fe200078e3cff */
[----:B------:R-:W-:Y:S01]  /*d870*/  IMAD.X R49, RZ, RZ, R11, P5 ;  /* 0x000000ffff317224 */ /* 0x000fe200028e060b */
[----:B------:R-:W-:-:S02]  /*d880*/  LOP3.LUT P0, RZ, R227, 0x3, RZ, 0xc0, !PT ;  /* 0x00000003e3ff7812 */ /* 0x000fc4000780c0ff */
[----:B------:R-:W-:Y:S01]  /*d890*/  LOP3.LUT R56, R56, R57, RZ, 0x3c, !PT ;  /* 0x0000003938387212 */ /* 0x000fe200078e3cff */
[--C-:B------:R-:W-:Y:S01]  /*d8a0*/  IMAD.X R57, RZ, RZ, R11.reuse, P2 ;  /* 0x000000ffff397224 */ /* 0x100fe200010e060b */
[C---:B------:R-:W-:Y:S02]  /*d8b0*/  IADD3 R73, P3, R10.reuse, 0xc000, RZ ;  /* 0x0000c0000a497810 */ /* 0x040fe40007f7e0ff */
[----:B------:R-:W-:Y:S02]  /*d8c0*/  IADD3 R69, P4, R10, 0xd000, RZ ;  /* 0x0000d0000a457810 */ /* 0x000fe40007f9e0ff */
[----:B------:R-:W-:Y:S01]  /*d8d0*/  LOP3.LUT R76, R76, R77, RZ, 0x3c, !PT ;  /* 0x0000004d4c4c7212 */ /* 0x000fe200078e3cff */
[----:B------:R-:W-:Y:S01]  /*d8e0*/  IMAD.X R77, RZ, RZ, R11, P1 ;  /* 0x000000ffff4d7224 */ /* 0x000fe200008e060b */
[C---:B------:R-:W-:Y:S02]  /*d8f0*/  IADD3 R65, P5, R10.reuse, 0xe000, RZ ;  /* 0x0000e0000a417810 */ /* 0x040fe40007fbe0ff */
[----:B------:R-:W-:-:S02]  /*d900*/  LOP3.LUT R4, R10, 0x380, RZ, 0xc0, !PT ;  /* 0x000003800a047812 */ /* 0x000fc400078ec0ff */
[----:B------:R-:W-:Y:S02]  /*d910*/  IADD3 R9, P2, R10, 0xf000, RZ ;  /* 0x0000f0000a097810 */ /* 0x000fe40007f5e0ff */
[-C--:B------:R-:W-:Y:S02]  /*d920*/  ISETP.GE.OR P1, PT, R15, R0.reuse, P0 ;  /* 0x000000000f00720c */ /* 0x080fe40000726670 */
[----:B------:R-:W-:Y:S01]  /*d930*/  ISETP.GE.OR P0, PT, R7, R0, P0 ;  /* 0x000000000700720c */ /* 0x000fe20000706670 */
[----:B------:R-:W-:Y:S01]  /*d940*/  IMAD.X R61, RZ, RZ, R11, P2 ;  /* 0x000000ffff3d7224 */ /* 0x000fe200010e060b */
[----:B------:R-:W-:Y:S02]  /*d950*/  LOP3.LUT R72, R73, 0x380, RZ, 0xc0, !PT ;  /* 0x0000038049487812 */ /* 0x000fe400078ec0ff */
[----:B------:R-:W-:Y:S02]  /*d960*/  LOP3.LUT R68, R69, 0x380, RZ, 0xc0, !PT ;  /* 0x0000038045447812 */ /* 0x000fe400078ec0ff */
[----:B------:R-:W-:-:S02]  /*d970*/  LOP3.LUT R64, R65, 0x380, RZ, 0xc0, !PT ;  /* 0x0000038041407812 */ /* 0x000fc400078ec0ff */
[----:B------:R-:W-:Y:S02]  /*d980*/  SHF.R.U64 R7, R4, 0x3, RZ ;  /* 0x0000000304077819 */ /* 0x000fe400000012ff */
[----:B------:R-:W-:Y:S01]  /*d990*/  LOP3.LUT R4, R9, 0x380, RZ, 0xc0, !PT ;  /* 0x0000038009047812 */ /* 0x000fe200078ec0ff */
[----:B------:R-:W-:Y:S01]  /*d9a0*/  @!P1 STG.E desc[UR40][R58.64], R6 ;  /* 0x000000063a009986 */ /* 0x000fe2000c101928 */
[----:B------:R-:W-:Y:S02]  /*d9b0*/  SHF.R.U64 R72, R72, 0x3, RZ ;  /* 0x0000000348487819 */ /* 0x000fe400000012ff */
[----:B------:R-:W-:Y:S01]  /*d9c0*/  SHF.R.U64 R68, R68, 0x3, RZ ;  /* 0x0000000344447819 */ /* 0x000fe200000012ff */
[----:B------:R1:W-:Y:S01]  /*d9d0*/  @!P0 STG.E desc[UR40][R58.64+0x20], R5 ;  /* 0x000020053a008986 */ /* 0x0003e2000c101928 */
[----:B------:R-:W-:Y:S02]  /*d9e0*/  SHF.R.U64 R64, R64, 0x3, RZ ;  /* 0x0000000340407819 */ /* 0x000fe400000012ff */
[----:B------:R-:W-:Y:S01]  /*d9f0*/  SHF.R.U64 R4, R4, 0x3, RZ ;  /* 0x0000000304047819 */ /* 0x000fe200000012ff */
[----:B------:R-:W5:Y:S01]  /*da00*/  LD.E.128 R12, desc[UR40][R12.64] ;  /* 0x000000280c0c7980 */ /* 0x000f62000c101d00 */
[----:B------:R-:W-:Y:S01]  /*da10*/  LOP3.LUT R72, R72, R73, RZ, 0x3c, !PT ;  /* 0x0000004948487212 */ /* 0x000fe200078e3cff */
[--C-:B------:R-:W-:Y:S01]  /*da20*/  IMAD.X R73, RZ, RZ, R11.reuse, P3 ;  /* 0x000000ffff497224 */ /* 0x100fe200018e060b */
[----:B------:R-:W-:Y:S01]  /*da30*/  LOP3.LUT R68, R68, R69, RZ, 0x3c, !PT ;  /* 0x0000004544447212 */ /* 0x000fe200078e3cff */
[--C-:B------:R-:W-:Y:S01]  /*da40*/  IMAD.X R69, RZ, RZ, R11.reuse, P4 ;  /* 0x000000ffff457224 */ /* 0x100fe200020e060b */
[----:B------:R-:W-:Y:S01]  /*da50*/  LOP3.LUT R64, R64, R65, RZ, 0x3c, !PT ;  /* 0x0000004140407212 */ /* 0x000fe200078e3cff */
[----:B------:R-:W-:Y:S01]  /*da60*/  IMAD.X R65, RZ, RZ, R11, P5 ;  /* 0x000000ffff417224 */ /* 0x000fe200028e060b */
[----:B------:R-:W-:Y:S01]  /*da70*/  LOP3.LUT R10, R7, R10, RZ, 0x3c, !PT ;  /* 0x0000000a070a7212 */ /* 0x000fe200078e3cff */
[----:B------:R-:W5:Y:S01]  /*da80*/  LD.E.128 R24, desc[UR40][R24.64] ;  /* 0x0000002818187980 */ /* 0x000f62000c101d00 */
[----:B------:R-:W-:-:S03]  /*da90*/  LOP3.LUT R60, R4, R9, RZ, 0x3c, !PT ;  /* 0x00000009043c7212 */ /* 0x000fc600078e3cff */
[----:B------:R-:W5:Y:S01]  /*daa0*/  LD.E.128 R28, desc[UR40][R28.64] ;  /* 0x000000281c1c7980 */ /* 0x000f62000c101d00 */
[----:B------:R-:W-:-:S03]  /*dab0*/  SHF.R.S32.HI R79, RZ, 0x1f, R201 ;  /* 0x0000001fff4f7819 */ /* 0x000fc600000114c9 */
[----:B------:R-:W5:Y:S01]  /*dac0*/  LD.E.128 R8, desc[UR40][R10.64] ;  /* 0x000000280a087980 */ /* 0x000f62000c101d00 */
[----:B------:R-:W-:-:S03]  /*dad0*/  IMAD.MOV.U32 R78, RZ, RZ, R201 ;  /* 0x000000ffff4e7224 */ /* 0x000fc600078e00c9 */
[----:B------:R-:W5:Y:S04]  /*dae0*/  LD.E.128 R32, desc[UR40][R32.64] ;  /* 0x0000002820207980 */ /* 0x000f68000c101d00 */
[----:B------:R-:W5:Y:S04]  /*daf0*/  LD.E.128 R36, desc[UR40][R36.64] ;  /* 0x0000002824247980 */ /* 0x000f68000c101d00 */
[----:B------:R-:W5:Y:S04]  /*db00*/  LD.E.128 R40, desc[UR40][R40.64] ;  /* 0x0000002828287980 */ /* 0x000f68000c101d00 */
[----:B------:R-:W5:Y:S04]  /*db10*/  LD.E.128 R44, desc[UR40][R44.64] ;  /* 0x000000282c2c7980 */ /* 0x000f68000c101d00 */
[----:B------:R-:W5:Y:S04]  /*db20*/  LD.E.128 R48, desc[UR40][R48.64] ;  /* 0x0000002830307980 */ /* 0x000f68000c101d00 */
[----:B------:R-:W5:Y:S04]  /*db30*/  LD.E.128 R52, desc[UR40][R52.64] ;  /* 0x0000002834347980 */ /* 0x000f68000c101d00 */
[----:B-1----:R1:W5:Y:S04]  /*db40*/  LD.E.128 R4, desc[UR40][R76.64] ;  /* 0x000000284c047980 */ /* 0x002368000c101d00 */
[----:B------:R-:W5:Y:S04]  /*db50*/  LD.E.128 R56, desc[UR40][R56.64] ;  /* 0x0000002838387980 */ /* 0x000f68000c101d00 */
[----:B------:R-:W5:Y:S04]  /*db60*/  LD.E.128 R72, desc[UR40][R72.64] ;  /* 0x0000002848487980 */ /* 0x000f68000c101d00 */
[----:B------:R-:W5:Y:S04]  /*db70*/  LD.E.128 R68, desc[UR40][R68.64] ;  /* 0x0000002844447980 */ /* 0x000f68000c101d00 */
[----:B------:R-:W5:Y:S04]  /*db80*/  LD.E.128 R64, desc[UR40][R64.64] ;  /* 0x0000002840407980 */ /* 0x000f68000c101d00 */
[----:B------:R-:W5:Y:S01]  /*db90*/  LD.E.128 R60, desc[UR40][R60.64] ;  /* 0x000000283c3c7980 */ /* 0x000f62000c101d00 */
[----:B------:R-:W-:Y:S01]  /*dba0*/  IMAD R80, R21, UR4, RZ ;  /* 0x0000000415507c24 */ /* 0x000fe2000f8e02ff */
[----:B------:R-:W-:Y:S01]  /*dbb0*/  @!PT LDS RZ, [RZ] ;  /* 0x00000000fffff984 */ /* 0x000fe20000000800 */
[----:B------:R-:W-:Y:S01]  /*dbc0*/  @!PT LDS RZ, [RZ] ;  /* 0x00000000fffff984 */ /* 0x000fe20000000800 */
[----:B------:R-:W-:Y:S01]  /*dbd0*/  @!PT LDS RZ, [RZ] ;  /* 0x00000000fffff984 */ /* 0x000fe20000000800 */
[----:B------:R-:W-:Y:S01]  /*dbe0*/  @!PT LDS RZ, [RZ] ;  /* 0x00000000fffff984 */ /* 0x000fe20000000800 */
[----:B------:R2:W-:Y:S06]  /*dbf0*/  MEMBAR.ALL.CTA ;  /* 0x0000000000007992 */ /* 0x0005ec0000008000 */
[----:B--2---:R-:W2:Y:S01]  /*dc00*/  FENCE.VIEW.ASYNC.S ;  /* 0x00000000000073c6 */ /* 0x004ea20000000000 */
[----:B------:R-:W-:-:S04]  /*dc10*/  IMAD.WIDE.U32 R20, R3, UR4, R78 ;  /* 0x0000000403147c25 */ /* 0x000fc8000f8e004e */
[----:B------:R-:W-:Y:S01]  /*dc20*/  IMAD R3, R3, UR5, R80 ;  /* 0x0000000503037c24 */ /* 0x000fe2000f8e0250 */
[----:B------:R-:W-:Y:S01]  /*dc30*/  ULDC.64 UR4, c[0x0][0xae0] ;  /* 0x0002b80000047ab9 */ /* 0x000fe20000000a00 */
[----:B------:R-:W-:Y:S02]  /*dc40*/  IMAD R79, R213, -0x80, R0 ;  /* 0xffffff80d54f7824 */ /* 0x000fe400078e0200 */
[C---:B------:R-:W-:Y:S02]  /*dc50*/  VIADD R0, R202.reuse, 0x40 ;  /* 0x00000040ca007836 */ /* 0x040fe40000000000 */
[----:B------:R-:W-:Y:S01]  /*dc60*/  IMAD.IADD R21, R21, 0x1, R3 ;  /* 0x0000000115157824 */ /* 0x000fe200078e0203 */
[-C--:B------:R-:W-:Y:S01]  /*dc70*/  ISETP.GE.AND P3, PT, R202, R79.reuse, PT ;  /* 0x0000004fca00720c */ /* 0x080fe20003f66270 */
[----:B------:R-:W-:Y:S01]  /*dc80*/  IMAD R78, R81, UR4, RZ ;  /* 0x00000004514e7c24 */ /* 0x000fe2000f8e02ff */
[----:B------:R-:W-:Y:S01]  /*dc90*/  ISETP.GE.AND P0, PT, R0, R79, PT ;  /* 0x0000004f0000720c */ /* 0x000fe20003f06270 */
[----:B------:R-:W-:-:S02]  /*dca0*/  VIADD R3, R202, 0x20 ;  /* 0x00000020ca037836 */ /* 0x000fc40000000000 */
[C---:B-1----:R-:W-:Y:S02]  /*dcb0*/  IMAD R77, R207.reuse, UR5, R78 ;  /* 0x00000005cf4d7c24 */ /* 0x042fe4000f8e024e */
[----:B------:R-:W-:Y:S01]  /*dcc0*/  IMAD.WIDE.U32 R20, R207, UR4, R20 ;  /* 0x00000004cf147c25 */ /* 0x000fe2000f8e0014 */
[----:B------:R-:W-:-:S03]  /*dcd0*/  ULDC.64 UR4, c[0x0][0xae8] ;  /* 0x0002ba0000047ab9 */ /* 0x000fc60000000a00 */
[----:B------:R-:W-:Y:S01]  /*dce0*/  VIADD R0, R18, 0x22820 ;  /* 0x0002282012007836 */ /* 0x000fe20000000000 */
[-C--:B------:R-:W-:Y:S01]  /*dcf0*/  ISETP.GE.AND P2, PT, R3, R79.reuse, PT ;  /* 0x0000004f0300720c */ /* 0x080fe20003f46270 */
[----:B------:R-:W-:Y:S02]  /*dd00*/  VIADD R76, R202, 0x60 ;  /* 0x00000060ca4c7836 */ /* 0x000fe40000000000 */
[----:B------:R-:W-:Y:S01]  /*dd10*/  IMAD.IADD R21, R21, 0x1, R77 ;  /* 0x0000000115157824 */ /* 0x000fe200078e024d */
[----:B------:R-:W-:Y:S01]  /*dd20*/  PRMT R0, RZ, 0x654, R0 ;  /* 0x00000654ff007816 */ /* 0x000fe20000000000 */
[----:B------:R-:W-:Y:S01]  /*dd30*/  IMAD R3, R221, UR4, RZ ;  /* 0x00000004dd037c24 */ /* 0x000fe2000f8e02ff */
[----:B------:R-:W-:Y:S01]  /*dd40*/  ISETP.GE.AND P1, PT, R76, R79, PT ;  /* 0x0000004f4c00720c */ /* 0x000fe20003f26270 */
[C---:B------:R-:W-:Y:S01]  /*dd50*/  IMAD.WIDE.U32 R78, R83.reuse, UR4, R20 ;  /* 0x00000004534e7c25 */ /* 0x040fe2000f8e0014 */
[----:B------:R-:W-:Y:S01]  /*dd60*/  SHF.R.S32.HI R203, RZ, 0x1f, R202 ;  /* 0x0000001fffcb7819 */ /* 0x000fe200000114ca */
[----:B--2---:R1:W-:Y:S01]  /*dd70*/  SYNCS.ARRIVE.TRANS64.RED.A1T0 RZ, [R0+URZ], RZ ;  /* 0x000000ff00ff79a7 */ /* 0x0043e2000810043f */
[----:B------:R-:W-:Y:S01]  /*dd80*/  BSSY B1, `(.L_x_546) ;  /* 0x000001b000017945 */ /* 0x000fe20003800000 */
[----:B------:R-:W-:-:S02]  /*dd90*/  IMAD R3, R83, UR5, R3 ;  /* 0x0000000553037c24 */ /* 0x000fc4000f8e0203 */
[----:B------:R-:W-:-:S04]  /*dda0*/  IMAD.WIDE R76, R213, 0x80, R202 ;  /* 0x00000080d54c7825 */ /* 0x000fc800078e02ca */
[----:B------:R-:W-:Y:S01]  /*ddb0*/  IMAD.IADD R83, R79, 0x1, R3 ;  /* 0x000000014f537824 */ /* 0x000fe200078e0203 */
[----:B-1----:R-:W-:Y:S06]  /*ddc0*/  @P3 BRA `(.L_x_547) ;  /* 0x0000000000583947 */ /* 0x002fec0003800000 */
[----:B------:R-:W-:Y:S01]  /*ddd0*/  ULDC.64 UR4, c[0x0][0xad8] ;  /* 0x0002b60000047ab9 */ /* 0x000fe20000000a00 */
[----:B------:R-:W-:Y:S01]  /*dde0*/  IMAD.MOV.U32 R20, RZ, RZ, R78 ;  /* 0x000000ffff147224 */ /* 0x000fe200078e004e */
[----:B------:R-:W-:Y:S01]  /*ddf0*/  ULDC.64 UR6, c[0x0][0xa80] ;  /* 0x0002a00000067ab9 */ /* 0x000fe20000000a00 */
[----:B------:R-:W-:Y:S02]  /*de00*/  IMAD.MOV.U32 R21, RZ, RZ, R83 ;  /* 0x000000ffff157224 */ /* 0x000fe400078e0053 */
[----:B------:R-:W-:Y:S02]  /*de10*/  IMAD R3, R77, UR4, RZ ;  /* 0x000000044d037c24 */ /* 0x000fe4000f8e02ff */
[C---:B------:R-:W-:Y:S01]  /*de20*/  IMAD.WIDE.U32 R20, R76.reuse, UR4, R20 ;  /* 0x000000044c147c25 */ /* 0x040fe2000f8e0014 */
[----:B------:R-:W-:Y:S02]  /*de30*/  ULDC UR4, c[0x0][0xa8c] ;  /* 0x0002a30000047ab9 */ /* 0x000fe40000000800 */
[C---:B------:R-:W-:Y:S01]  /*de40*/  ISETP.GE.AND P5, PT, R201.reuse, UR4, PT ;  /* 0x00000004c9007c0c */ /* 0x040fe2000bfa6270 */
[----:B------:R-:W-:Y:S01]  /*de50*/  IMAD R3, R76, UR5, R3 ;  /* 0x000000054c037c24 */ /* 0x000fe2000f8e0203 */
[----:B------:R-:W-:Y:S01]  /*de60*/  LEA R80, P3, R20, UR6, 0x1 ;  /* 0x0000000614507c11 */ /* 0x000fe2000f8608ff */
[----:B------:R-:W-:-:S02]  /*de70*/  VIADD R0, R201, 0x40 ;  /* 0x00000040c9007836 */ /* 0x000fc40000000000 */
[----:B------:R-:W-:-:S03]  /*de80*/  IMAD.IADD R3, R21, 0x1, R3 ;  /* 0x0000000115037824 */ /* 0x000fc600078e0203 */
[----:B------:R-:W-:Y:S01]  /*de90*/  ISETP.GE.AND P4, PT, R0, UR4, PT ;  /* 0x0000000400007c0c */ /* 0x000fe2000bf86270 */
[C---:B------:R-:W-:Y:S01]  /*dea0*/  VIADD R0, R201.reuse, 0xc0 ;  /* 0x000000c0c9007836 */ /* 0x040fe20000000000 */
[----:B------:R-:W-:Y:S01]  /*deb0*/  LEA.HI.X R81, R20, UR7, R3, 0x1, P3 ;  /* 0x0000000714517c11 */ /* 0x000fe200098f0c03 */
[----:B------:R-:W-:-:S04]  /*dec0*/  VIADD R3, R201, 0x80 ;  /* 0x00000080c9037836 */ /* 0x000fc80000000000 */
[----:B-----5:R1:W-:Y:S01]  /*ded0*/  @!P5 STG.E.128 desc[UR40][R80.64], R8 ;  /* 0x000000085000d986 */ /* 0x0203e2000c101d28 */
[----:B------:R-:W-:Y:S02]  /*dee0*/  ISETP.GE.AND P3, PT, R3, UR4, PT ;  /* 0x0000000403007c0c */ /* 0x000fe4000bf66270 */
[----:B------:R-:W-:-:S03]  /*def0*/  ISETP.GE.AND P5, PT, R0, UR4, PT ;  /* 0x0000000400007c0c */ /* 0x000fc6000bfa6270 */
[----:B------:R1:W-:Y:S08]  /*df00*/  @!P4 STG.E.128 desc[UR40][R80.64+0x80], R32 ;  /* 0x000080205000c986 */ /* 0x0003f0000c101d28 */
[----:B------:R1:W-:Y:S04]  /*df10*/  @!P3 STG.E.128 desc[UR40][R80.64+0x100], R48 ;  /* 0x000100305000b986 */ /* 0x0003e8000c101d28 */
[----:B------:R1:W-:Y:S02]  /*df20*/  @!P5 STG.E.128 desc[UR40][R80.64+0x180], R72 ;  /* 0x000180485000d986 */ /* 0x0003e4000c101d28 */
.L_x_547:
[----:B------:R-:W-:Y:S05]  /*df30*/  BSYNC B1 ;  /* 0x0000000000017941 */ /* 0x000fea0003800000 */
.L_x_546:
[----:B------:R-:W-:Y:S04]  /*df40*/  BSSY B1, `(.L_x_548) ;  /* 0x000001a000017945 */ /* 0x000fe80003800000 */
[----:B------:R-:W-:Y:S05]  /*df50*/  @P2 BRA `(.L_x_549) ;  /* 0x0000000000602947 */ /* 0x000fea0003800000 */
[----:B------:R-:W-:Y:S01]  /*df60*/  IADD3 R3, P2, R76, 0x20, RZ ;  /* 0x000000204c037810 */ /* 0x000fe20007f5e0ff */
[----:B------:R-:W-:Y:S01]  /*df70*/  ULDC.64 UR6, c[0x0][0xad8] ;  /* 0x0002b60000067ab9 */ /* 0x000fe20000000a00 */
[----:B-1---5:R-:W-:Y:S01]  /*df80*/  IMAD.MOV.U32 R8, RZ, RZ, R78 ;  /* 0x000000ffff087224 */ /* 0x022fe200078e004e */
[----:B------:R-:W-:Y:S01]  /*df90*/  ULDC UR4, c[0x0][0xa8c] ;  /* 0x0002a30000047ab9 */ /* 0x000fe20000000800 */
[----:B------:R-:W-:Y:S01]  /*dfa0*/  IMAD.MOV.U32 R9, RZ, RZ, R83 ;  /* 0x000000ffff097224 */ /* 0x000fe200078e0053 */
[C---:B------:R-:W-:Y:S01]  /*dfb0*/  ISETP.GE.AND P4, PT, R201.reuse, UR4, PT ;  /* 0x00000004c9007c0c */ /* 0x040fe2000bf86270 */
[----:B------:R-:W-:Y:S02]  /*dfc0*/  IMAD.X R0, RZ, RZ, R77, P2 ;  /* 0x000000ffff007224 */ /* 0x000fe400010e064d */
[----:B------:R-:W-:Y:S02]  /*dfd0*/  VIADD R10, R201, 0x40 ;  /* 0x00000040c90a7836 */ /* 0x000fe40000000000 */
[----:B------:R-:W-:-:S02]  /*dfe0*/  IMAD R0, R0, UR6, RZ ;  /* 0x0000000600007c24 */ /* 0x000fc4000f8e02ff */
[----:B------:R-:W-:Y:S01]  /*dff0*/  IMAD.WIDE.U32 R8, R3, UR6, R8 ;  /* 0x0000000603087c25 */ /* 0x000fe2000f8e0008 */
[----:B------:R-:W-:-:S03]  /*e000*/  ISETP.GE.AND P3, PT, R10, UR4, PT ;  /* 0x000000040a007c0c */ /* 0x000fc6000bf66270 */
[----:B------:R-:W-:Y:S01]  /*e010*/  IMAD R3, R3, UR7, R0 ;  /* 0x0000000703037c24 */ /* 0x000fe2000f8e0200 */
[----:B------:R-:W-:Y:S01]  /*e020*/  ULDC.64 UR6, c[0x0][0xa80] ;  /* 0x0002a00000067ab9 */ /* 0x000fe20000000a00 */
[----:B------:R-:W-:Y:S01]  /*e030*/  VIADD R0, R201, 0x80 ;  /* 0x00000080c9007836 */ /* 0x000fe20000000000 */
[----:B------:R-:W-:Y:S01]  /*e040*/  LEA R10, P5, R8, UR6, 0x1 ;  /* 0x00000006080a7c11 */ /* 0x000fe2000f8a08ff */
[----:B------:R-:W-:Y:S02]  /*e050*/  IMAD.IADD R3, R9, 0x1, R3 ;  /* 0x0000000109037824 */ /* 0x000fe400078e0203 */
[----:B------:R-:W-:Y:S01]  /*e060*/  VIADD R9, R201, 0xc0 ;  /* 0x000000c0c9097836 */ /* 0x000fe20000000000 */
[----:B------:R-:W-:Y:S02]  /*e070*/  ISETP.GE.AND P2, PT, R0, UR4, PT ;  /* 0x0000000400007c0c */ /* 0x000fe4000bf46270 */
[----:B------:R-:W-:Y:S02]  /*e080*/  LEA.HI.X R11, R8, UR7, R3, 0x1, P5 ;  /* 0x00000007080b7c11 */ /* 0x000fe4000a8f0c03 */
[----:B------:R-:W-:-:S03]  /*e090*/  ISETP.GE.AND P5, PT, R9, UR4, PT ;  /* 0x0000000409007c0c */ /* 0x000fc6000bfa6270 */
[----:B------:R2:W-:Y:S04]  /*e0a0*/  @!P4 STG.E.128 desc[UR40][R10.64], R12 ;  /* 0x0000000c0a00c986 */ /* 0x0005e8000c101d28 */
[----:B------:R2:W-:Y:S04]  /*e0b0*/  @!P3 STG.E.128 desc[UR40][R10.64+0x80], R36 ;  /* 0x000080240a00b986 */ /* 0x0005e8000c101d28 */
[----:B------:R2:W-:Y:S04]  /*e0c0*/  @!P2 STG.E.128 desc[UR40][R10.64+0x100], R52 ;  /* 0x000100340a00a986 */ /* 0x0005e8000c101d28 */
[----:B------:R2:W-:Y:S02]  /*e0d0*/  @!P5 STG.E.128 desc[UR40][R10.64+0x180], R68 ;  /* 0x000180440a00d986 */ /* 0x0005e4000c101d28 */
.L_x_549:
[----:B------:R-:W-:Y:S05]  /*e0e0*/  BSYNC B1 ;  /* 0x0000000000017941 */ /* 0x000fea0003800000 */
.L_x_548:
        /* <DEDUP_REMOVED lines=14> */
[----:B--2---:R-:W-:Y:S02]  /*e1d0*/  VIADD R10, R201, 0xc0 ;  /* 0x000000c0c90a7836 */ /* 0x004fe40000000000 */
        /* <DEDUP_REMOVED lines=11> */
.L_x_551:
[----:B------:R-:W-:Y:S05]  /*e290*/  BSYNC B1 ;  /* 0x0000000000017941 */ /* 0x000fea0003800000 */
.L_x_550:
[----:B------:R-:W-:Y:S05]  /*e2a0*/  @P1 BRA `(.L_x_552) ;  /* 0x0000000c00441947 */ /* 0x000fea0003800000 */
[----:B------:R-:W-:Y:S01]  /*e2b0*/  IADD3 R3, P0, R76, 0x60, RZ ;  /* 0x000000604c037810 */ /* 0x000fe20007f1e0ff */
[C---:B------:R-:W-:Y:S01]  /*e2c0*/  VIADD R0, R201.reuse, 0x40 ;  /* 0x00000040c9007836 */ /* 0x040fe20000000000 */
[----:B------:R-:W-:Y:S01]  /*e2d0*/  ULDC UR4, c[0x0][0xa8c] ;  /* 0x0002a30000047ab9 */ /* 0x000fe20000000800 */
[----:B------:R-:W-:Y:S01]  /*e2e0*/  ULDC.64 UR6, c[0x0][0xad8] ;  /* 0x0002b60000067ab9 */ /* 0x000fe20000000a00 */
[----:B---3-5:R-:W-:Y:S01]  /*e2f0*/  IMAD.MOV.U32 R4, RZ, RZ, R78 ;  /* 0x000000ffff047224 */ /* 0x028fe200078e004e */
        /* <DEDUP_REMOVED lines=21> */
.L_x_544:
[----:B------:R-:W-:Y:S01]  /*e450*/  ULDC.64 UR4, c[0x0][0xbd8] ;  /* 0x0002f60000047ab9 */ /* 0x000fe20000000a00 */
[----:B------:R-:W-:Y:S01]  /*e460*/  IMAD.MOV.U32 R3, RZ, RZ, RZ ;  /* 0x000000ffff037224 */ /* 0x000fe200078e00ff */
[----:B------:R-:W-:Y:S02]  /*e470*/  ISETP.NE.U32.AND P0, PT, RZ, UR4, PT ;  /* 0x00000004ff007c0c */ /* 0x000fe4000bf05070 */
[----:B------:R-:W-:Y:S02]  /*e480*/  IADD3 R4, P1, R208, UR4, RZ ;  /* 0x00000004d0047c10 */ /* 0x000fe4000ff3e0ff */
[----:B------:R-:W-:Y:S02]  /*e490*/  ISETP.NE.AND.EX P0, PT, RZ, UR5, PT, P0 ;  /* 0x00000005ff007c0c */ /* 0x000fe4000bf05300 */
[----:B------:R-:W-:Y:S01]  /*e4a0*/  IADD3.X R5, R209, UR5, RZ, P1, !PT ;  /* 0x00000005d1057c10 */ /* 0x000fe20008ffe4ff */
[----:B------:R-:W-:Y:S02]  /*e4b0*/  ULDC.64 UR4, c[0x0][0xbe0] ;  /* 0x0002f80000047ab9 */ /* 0x000fe40000000a00 */
[----:B------:R-:W-:-:S04]  /*e4c0*/  ISETP.NE.U32.AND P1, PT, RZ, UR4, PT ;  /* 0x00000004ff007c0c */ /* 0x000fc8000bf25070 */
[----:B------:R-:W-:-:S04]  /*e4d0*/  ISETP.NE.AND.EX P1, PT, RZ, UR5, PT, P1 ;  /* 0x00000005ff007c0c */ /* 0x000fc8000bf25310 */
[----:B------:R2:W5:Y:S09]  /*e4e0*/  @P0 LDG.E R3, desc[UR40][R4.64] ;  /* 0x0000002804030981 */ /* 0x000572000c1e1900 */
[----:B------:R-:W-:Y:S01]  /*e4f0*/  @P1 IADD3 R208, P2, R208, UR4, RZ ;  /* 0x00000004d0d01c10 */ /* 0x000fe2000ff5e0ff */
[----:B------:R-:W-:-:S02]  /*e500*/  ULDC UR4, c[0x0][0xa88] ;  /* 0x0002a20000047ab9 */ /* 0x000fc40000000800 */
[----:B------:R-:W-:Y:S01]  /*e510*/  IMAD.U32 R0, RZ, RZ, UR4 ;  /* 0x00000004ff007e24 */ /* 0x000fe2000f8e00ff */
[----:B------:R-:W-:-:S05]  /*e520*/  @P1 IADD3.X R209, R209, UR5, RZ, P2, !PT ;  /* 0x00000005d1d11c10 */ /* 0x000fca00097fe4ff */
[----:B------:R2:W5:Y:S01]  /*e530*/  @P1 LDG.E R0, desc[UR40][R208.64] ;  /* 0x00000028d0001981 */ /* 0x000562000c1e1900 */
[----:B------:R-:W-:Y:S01]  /*e540*/  ISETP.GE.AND P2, PT, R235, 0x80, PT ;  /* 0x00000080eb00780c */ /* 0x000fe20003f46270 */
[----:B------:R-:W-:-:S12]  /*e550*/  @P1 BRA `(.L_x_553) ;  /* 0x0000000000101947 */ /* 0x000fd80003800000 */
[----:B------:R-:W-:Y:S05]  /*e560*/  @!P0 BRA `(.L_x_553) ;  /* 0x00000000000c8947 */ /* 0x000fea0003800000 */
[----:B------:R-:W3:Y:S04]  /*e570*/  LDG.E R7, desc[UR40][R4.64] ;  /* 0x0000002804077981 */ /* 0x000ee8000c1e1900 */
[----:B-----5:R-:W3:Y:S02]  /*e580*/  LDG.E R0, desc[UR40][R4.64+0x4] ;  /* 0x0000042804007981 */ /* 0x020ee4000c1e1900 */
[----:B---3--:R-:W-:-:S07]  /*e590*/  IMAD.IADD R0, R0, 0x1, -R7 ;  /* 0x0000000100007824 */ /* 0x008fce00078e0a07 */
.L_x_553:
[----:B------:R-:W-:Y:S01]  /*e5a0*/  BSSY B1, `(.L_x_554) ;  /* 0x000001d000017945 */ /* 0x000fe20003800000 */
[----:B------:R-:W-:Y:S02]  /*e5b0*/  SHF.R.S32.HI R9, RZ, 0x1f, R207 ;  /* 0x0000001fff097819 */ /* 0x000fe400000114cf */
[----:B------:R-:W-:Y:S02]  /*e5c0*/  SHF.R.S32.HI R10, RZ, 0x1f, R201 ;  /* 0x0000001fff0a7819 */ /* 0x000fe400000114c9 */
[----:B------:R-:W-:Y:S02]  /*e5d0*/  SEL R13, R210, RZ, !P0 ;  /* 0x000000ffd20d7207 */ /* 0x000fe40004000000 */
[----:B------:R-:W-:Y:S02]  /*e5e0*/  SEL R221, R221, RZ, !P0 ;  /* 0x000000ffdddd7207 */ /* 0x000fe40004000000 */
[----:B-----5:R-:W-:Y:S01]  /*e5f0*/  SHF.R.S32.HI R8, RZ, 0x1f, R3 ;  /* 0x0000001fff087819 */ /* 0x020fe20000011403 */
[----:B------:R-:W-:Y:S06]  /*e600*/  @P2 BRA `(.L_x_555) ;  /* 0x0000000000582947 */ /* 0x000fec0003800000 */
[----:B--2---:R-:W2:Y:S02]  /*e610*/  S2R R4, SR_TID.X ;  /* 0x0000000000047919 */ /* 0x004ea40000002100 */
[----:B--2---:R-:W-:-:S04]  /*e620*/  IMAD R4, R213, 0x80, R4 ;  /* 0x00000080d5047824 */ /* 0x004fc800078e0204 */
[----:B------:R-:W-:-:S05]  /*e630*/  VIADD R5, R4, 0xffffff80 ;  /* 0xffffff8004057836 */ /* 0x000fca0000000000 */
[----:B------:R-:W-:-:S13]  /*e640*/  ISETP.GE.AND P0, PT, R5, R0, PT ;  /* 0x000000000500720c */ /* 0x000fda0003f06270 */
[----:B------:R-:W-:Y:S05]  /*e650*/  @P0 BRA `(.L_x_555) ;  /* 0x0000000000440947 */ /* 0x000fea0003800000 */
[----:B------:R-:W-:Y:S01]  /*e660*/  IADD3 R4, P0, R5, R3, RZ ;  /* 0x0000000305047210 */ /* 0x000fe20007f1e0ff */
[----:B------:R-:W-:Y:S02]  /*e670*/  ULDC.64 UR4, c[0x0][0xb70] ;  /* 0x0002dc0000047ab9 */ /* 0x000fe40000000a00 */
[----:B------:R-:W-:Y:S01]  /*e680*/  IMAD R6, R9, UR4, RZ ;  /* 0x0000000409067c24 */ /* 0x000fe2000f8e02ff */
[----:B------:R-:W-:-:S03]  /*e690*/  LEA.HI.X.SX32 R5, R5, R8, 0x1, P0 ;  /* 0x0000000805057211 */ /* 0x000fc600000f0eff */
[C---:B------:R-:W-:Y:S02]  /*e6a0*/  IMAD R7, R207.reuse, UR5, R6 ;  /* 0x00000005cf077c24 */ /* 0x040fe4000f8e0206 */
[----:B------:R-:W-:Y:S01]  /*e6b0*/  IMAD.WIDE.U32 R4, R207, UR4, R4 ;  /* 0x00000004cf047c25 */ /* 0x000fe2000f8e0004 */
[----:B------:R-:W-:-:S03]  /*e6c0*/  ULDC.64 UR4, c[0x0][0xb78] ;  /* 0x0002de0000047ab9 */ /* 0x000fc60000000a00 */
[----:B------:R-:W-:Y:S02]  /*e6d0*/  IMAD R6, R221, UR4, RZ ;  /* 0x00000004dd067c24 */ /* 0x000fe4000f8e02ff */
[----:B------:R-:W-:Y:S02]  /*e6e0*/  IMAD.IADD R5, R5, 0x1, R7 ;  /* 0x0000000105057824 */ /* 0x000fe400078e0207 */
[C---:B------:R-:W-:Y:S02]  /*e6f0*/  IMAD R7, R13.reuse, UR5, R6 ;  /* 0x000000050d077c24 */ /* 0x040fe4000f8e0206 */
[----:B------:R-:W-:Y:S01]  /*e700*/  IMAD.WIDE.U32 R4, R13, UR4, R4 ;  /* 0x000000040d047c25 */ /* 0x000fe2000f8e0004 */
[----:B------:R-:W-:-:S03]  /*e710*/  ULDC.64 UR4, c[0x0][0xb40] ;  /* 0x0002d00000047ab9 */ /* 0x000fc60000000a00 */
[----:B------:R-:W-:Y:S01]  /*e720*/  IMAD.IADD R5, R5, 0x1, R7 ;  /* 0x0000000105057824 */ /* 0x000fe200078e0207 */
[----:B------:R-:W-:-:S04]  /*e730*/  LEA R6, P0, R4, UR4, 0x2 ;  /* 0x0000000404067c11 */ /* 0x000fc8000f8010ff */
[----:B------:R-:W-:Y:S01]  /*e740*/  LEA.HI.X R7, R4, UR5, R5, 0x2, P0 ;  /* 0x0000000504077c11 */ /* 0x000fe200080f1405 */
[----:B------:R-:W-:-:S05]  /*e750*/  IMAD.MOV.U32 R5, RZ, RZ, -0x800000 ;  /* 0xff800000ff057424 */ /* 0x000fca00078e00ff */
[----:B------:R3:W-:Y:S03]  /*e760*/  STG.E desc[UR40][R6.64], R5 ;  /* 0x0000000506007986 */ /* 0x0007e6000c101928 */
.L_x_555:
[----:B------:R-:W-:Y:S05]  /*e770*/  BSYNC B1 ;  /* 0x0000000000017941 */ /* 0x000fea0003800000 */
.L_x_554:
[----:B------:R-:W-:Y:S01]  /*e780*/  ULDC.64 UR4, c[0x0][0xaa0] ;  /* 0x0002a80000047ab9 */ /* 0x000fe20000000a00 */
[----:B--2---:R-:W-:Y:S01]  /*e790*/  IMAD.MOV.U32 R4, RZ, RZ, R201 ;  /* 0x000000ffff047224 */ /* 0x004fe200078e00c9 */
[----:B------:R-:W-:Y:S01]  /*e7a0*/  BSSY B1, `(.L_x_556) ;  /* 0x000002f000017945 */ /* 0x000fe20003800000 */
[----:B---3--:R-:W-:Y:S02]  /*e7b0*/  IMAD.MOV.U32 R5, RZ, RZ, R10 ;  /* 0x000000ffff057224 */ /* 0x008fe400078e000a */
[----:B------:R-:W-:Y:S02]  /*e7c0*/  IMAD R6, R8, UR4, RZ ;  /* 0x0000000408067c24 */ /* 0x000fe4000f8e02ff */
[----:B------:R-:W-:-:S04]  /*e7d0*/  IMAD.WIDE.U32 R4, R3, UR4, R4 ;  /* 0x0000000403047c25 */ /* 0x000fc8000f8e0004 */
[----:B------:R-:W-:Y:S01]  /*e7e0*/  IMAD R3, R3, UR5, R6 ;  /* 0x0000000503037c24 */ /* 0x000fe2000f8e0206 */
[----:B------:R-:W-:Y:S01]  /*e7f0*/  ULDC.64 UR4, c[0x0][0xae0] ;  /* 0x0002b80000047ab9 */ /* 0x000fe20000000a00 */
[----:B------:R-:W-:Y:S02]  /*e800*/  IMAD R11, R213, -0x80, R0 ;  /* 0xffffff80d50b7824 */ /* 0x000fe400078e0200 */
[----:B------:R-:W-:Y:S01]  /*e810*/  IMAD R6, R9, UR4, RZ ;  /* 0x0000000409067c24 */ /* 0x000fe2000f8e02ff */
[----:B------:R-:W-:Y:S01]  /*e820*/  SHF.R.S32.HI R9, RZ, 0x1f, R202 ;  /* 0x0000001fff097819 */ /* 0x000fe200000114ca */
[----:B------:R-:W-:Y:S01]  /*e830*/  IMAD.IADD R5, R5, 0x1, R3 ;  /* 0x0000000105057824 */ /* 0x000fe200078e0203 */
[C---:B------:R-:W-:Y:S01]  /*e840*/  ISETP.GE.AND P1, PT, R202.reuse, R11, PT ;  /* 0x0000000bca00720c */ /* 0x040fe20003f26270 */
[----:B------:R-:W-:Y:S02]  /*e850*/  VIADD R0, R202, 0x20 ;  /* 0x00000020ca007836 */ /* 0x000fe40000000000 */
[----:B------:R-:W-:-:S02]  /*e860*/  IMAD R3, R207, UR5, R6 ;  /* 0x00000005cf037c24 */ /* 0x000fc4000f8e0206 */
[----:B------:R-:W-:Y:S01]  /*e870*/  IMAD.WIDE.U32 R4, R207, UR4, R4 ;  /* 0x00000004cf047c25 */ /* 0x000fe2000f8e0004 */
[----:B------:R-:W-:Y:S01]  /*e880*/  ULDC.64 UR4, c[0x0][0xae8] ;  /* 0x0002ba0000047ab9 */ /* 0x000fe20000000a00 */
[----:B------:R-:W-:Y:S02]  /*e890*/  ISETP.GE.AND P0, PT, R0, R11, PT ;  /* 0x0000000b0000720c */ /* 0x000fe40003f06270 */
[----:B------:R-:W-:Y:S02]  /*e8a0*/  IMAD.IADD R5, R5, 0x1, R3 ;  /* 0x0000000105057824 */ /* 0x000fe400078e0203 */
[----:B------:R-:W-:Y:S02]  /*e8b0*/  IMAD R0, R221, UR4, RZ ;  /* 0x00000004dd007c24 */ /* 0x000fe4000f8e02ff */
[----:B------:R-:W-:-:S04]  /*e8c0*/  IMAD.WIDE.U32 R6, R13, UR4, R4 ;  /* 0x000000040d067c25 */ /* 0x000fc8000f8e0004 */
[----:B------:R-:W-:Y:S02]  /*e8d0*/  IMAD R3, R13, UR5, R0 ;  /* 0x000000050d037c24 */ /* 0x000fe4000f8e0200 */
[----:B------:R-:W-:Y:S02]  /*e8e0*/  IMAD.MOV.U32 R8, RZ, RZ, R202 ;  /* 0x000000ffff087224 */ /* 0x000fe400078e00ca */
[----:B------:R-:W-:Y:S02]  /*e8f0*/  VIADD R0, R202, 0x40 ;  /* 0x00000040ca007836 */ /* 0x000fe40000000000 */
[----:B------:R-:W-:-:S04]  /*e900*/  IMAD.WIDE R8, R213, 0x80, R8 ;  /* 0x00000080d5087825 */ /* 0x000fc800078e0208 */
[----:B------:R-:W-:Y:S01]  /*e910*/  IMAD.IADD R13, R7, 0x1, R3 ;  /* 0x00000001070d7824 */ /* 0x000fe200078e0203 */
        /* <DEDUP_REMOVED lines=23> */
.L_x_557:
[----:B------:R-:W-:Y:S05]  /*ea90*/  BSYNC B1 ;  /* 0x0000000000017941 */ /* 0x000fea0003800000 */
.L_x_556:
[----:B------:R-:W-:Y:S01]  /*eaa0*/  BSSY B1, `(.L_x_558) ;  /* 0x000001c000017945 */ /* 0x000fe20003800000 */
[----:B------:R-:W-:Y:S01]  /*eab0*/  ISETP.GE.AND P1, PT, R0, R11, PT ;  /* 0x0000000b0000720c */ /* 0x000fe20003f26270 */
[----:B------:R-:W-:Y:S02]  /*eac0*/  VIADD R10, R202, 0x60 ;  /* 0x00000060ca0a7836 */ /* 0x000fe40000000000 */
        /* <DEDUP_REMOVED lines=18> */
[----:B--2---:R-:W-:Y:S01]  /*ebf0*/  LEA R14, P0, R4, UR6, 0x1 ;  /* 0x00000006040e7c11 */ /* 0x004fe2000f8008ff */
[----:B------:R-:W-:-:S05]  /*ec00*/  IMAD.IADD R3, R5, 0x1, R3 ;  /* 0x0000000105037824 */ /* 0x000fca00078e0203 */
[----:B------:R-:W-:-:S05]  /*ec10*/  LEA.HI.X R15, R4, UR7, R3, 0x1, P0 ;  /* 0x00000007040f7c11 */ /* 0x000fca00080f0c03 */
[----:B------:R3:W-:Y:S04]  /*ec20*/  @!P2 STG.E.128 desc[UR40][R14.64], RZ ;  /* 0x000000ff0e00a986 */ /* 0x0007e8000c101d28 */
[----:B------:R3:W-:Y:S04]  /*ec30*/  @!P3 STG.E.128 desc[UR40][R14.64+0x80], RZ ;  /* 0x000080ff0e00b986 */ /* 0x0007e8000c101d28 */
[----:B------:R3:W-:Y:S04]  /*ec40*/  @!P4 STG.E.128 desc[UR40][R14.64+0x100], RZ ;  /* 0x000100ff0e00c986 */ /* 0x0007e8000c101d28 */
[----:B------:R3:W-:Y:S02]  /*ec50*/  @!P5 STG.E.128 desc[UR40][R14.64+0x180], RZ ;  /* 0x000180ff0e00d986 */ /* 0x0007e4000c101d28 */
.L_x_559:
[----:B------:R-:W-:Y:S05]  /*ec60*/  BSYNC B1 ;  /* 0x0000000000017941 */ /* 0x000fea0003800000 */
.L_x_558:
        /* <DEDUP_REMOVED lines=27> */
.L_x_561:
[----:B------:R-:W-:Y:S05]  /*ee20*/  BSYNC B1 ;  /* 0x0000000000017941 */ /* 0x000fea0003800000 */
.L_x_560:
[----:B------:R-:W-:Y:S05]  /*ee30*/  @P0 BRA `(.L_x_552) ;  /* 0x0000000000600947 */ /* 0x000fea0003800000 */
[----:B------:R-:W-:Y:S01]  /*ee40*/  IADD3 R3, P0, R8, 0x60, RZ ;  /* 0x0000006008037810 */ /* 0x000fe20007f1e0ff */
[C---:B------:R-:W-:Y:S01]  /*ee50*/  VIADD R0, R201.reuse, 0x40 ;  /* 0x00000040c9007836 */ /* 0x040fe20000000000 */
[----:B------:R-:W-:Y:S01]  /*ee60*/  ULDC UR4, c[0x0][0xa8c] ;  /* 0x0002a30000047ab9 */ /* 0x000fe20000000800 */
[----:B------:R-:W-:Y:S01]  /*ee70*/  ULDC.64 UR6, c[0x0][0xad8] ;  /* 0x0002b60000067ab9 */ /* 0x000fe20000000a00 */
[----:B------:R-:W-:Y:S01]  /*ee80*/  IMAD.MOV.U32 R4, RZ, RZ, R6 ;  /* 0x000000ffff047224 */ /* 0x000fe200078e0006 */
[C---:B------:R-:W-:Y:S01]  /*ee90*/  ISETP.GE.AND P1, PT, R201.reuse, UR4, PT ;  /* 0x00000004c9007c0c */ /* 0x040fe2000bf26270 */
        /* <DEDUP_REMOVED lines=18> */
.L_x_552:
[----:B------:R-:W-:Y:S05]  /*efc0*/  BSYNC B0 ;  /* 0x0000000000007941 */ /* 0x000fea0003800000 */
.L_x_543:
[----:B------:R-:W-:Y:S02]  /*efd0*/  ULDC UR4, c[0x0][0xc14] ;  /* 0x0003050000047ab9 */ /* 0x000fe40000000800 */
[----:B-1----:R-:W-:-:S13]  /*efe0*/  ISETP.GE.AND P0, PT, R87, UR4, PT ;  /* 0x0000000457007c0c */ /* 0x002fda000bf06270 */
[----:B------:R-:W-:Y:S05]  /*eff0*/  @!P0 BRA `(.L_x_562) ;  /* 0xffffff1c00dc8947 */ /* 0x000fea000383ffff */
[----:B------:R-:W-:Y:S05]  /*f000*/  BRA `(.L_x_429) ;  /* 0x0000005400787947 */ /* 0x000fea0003800000 */
.L_x_427:
[----:B------:R-:W-:-:S08]  /*f010*/  NOP ;  /* 0x0000000000007918 */ /* 0x000fd00000000000 */
[----:B------:R-:W0:-:S00]  /*f020*/  USETMAXREG.DEALLOC.CTAPOOL 0x18 ;  /* 0x00000018000079c8 */ /* 0x000e0000080e0500 */
[----:B0-----:R-:W-:-:S06]  /*f030*/  LOP3.LUT R0, R0, 0x3, RZ, 0xc0, !PT ;  /* 0x0000000300007812 */ /* 0x001fcc00078ec0ff */
[----:B------:R-:W0:Y:S02]  /*f040*/  SHFL.IDX PT, R0, R0, RZ, 0x1f ;  /* 0x00001fff00007589 */ /* 0x000e2400000e0000 */
[----:B0-----:R-:W-:-:S13]  /*f050*/  ISETP.NE.AND P0, PT, R0, RZ, PT ;  /* 0x000000ff0000720c */ /* 0x001fda0003f05270 */
[----:B------:R-:W-:Y:S05]  /*f060*/  @P0 BRA `(.L_x_429) ;  /* 0x0000005400600947 */ /* 0x000fea0003800000 */
        /* <DEDUP_REMOVED lines=55> */
.L_x_567:
        /* <DEDUP_REMOVED lines=16> */
.L_x_566:
[----:B------:R-:W-:Y:S05]  /*f4e0*/  BSYNC B0 ;  /* 0x0000000000007941 */ /* 0x000fea0003800000 */
.L_x_565:
        /* <DEDUP_REMOVED lines=26> */
.L_x_563:
        /* <DEDUP_REMOVED lines=16> */
.L_x_568:
        /* <DEDUP_REMOVED lines=25> */
.L_x_564:
[----:B------:R-:W-:Y:S02]  /*f920*/  IMAD.MOV.U32 R17, RZ, RZ, RZ ;  /* 0x000000ffff117224 */ /* 0x000fe400078e00ff */
[----:B------:R-:W-:Y:S02]  /*f930*/  IMAD.U32 R16, RZ, RZ, UR6 ;  /* 0x00000006ff107e24 */ /* 0x000fe4000f8e00ff */
[----:B------:R-:W-:-:S07]  /*f940*/  IMAD.MOV.U32 R18, RZ, RZ, RZ ;  /* 0x000000ffff127224 */ /* 0x000fce00078e00ff */
.L_x_569:
        /* <DEDUP_REMOVED lines=16> */
[----:B------:R-:W-:Y:S01]  /*fa50*/  ULDC.64 UR38, c[0x0][0x198] ;  /* 0x0000660000267ab9 */ /* 0x000fe20000000a00 */
[----:B------:R-:W-:Y:S02]  /*fa60*/  ULDC UR37, c[0x0][0xc] ;  /* 0x0000030000257ab9 */ /* 0x000fe40000000800 */
[----:B------:R0:W-:Y:S04]  /*fa70*/  STL [R1+0x8], R0 ;  /* 0x0000080001007387 */ /* 0x0001e80000100800 */
[----:B------:R0:W-:Y:S04]  /*fa80*/  STL [R1+0x4], RZ ;  /* 0x000004ff01007387 */ /* 0x0001e80000100800 */
[----:B------:R0:W-:Y:S04]  /*fa90*/  STL [R1+0xc], R0 ;  /* 0x00000c0001007387 */ /* 0x0001e80000100800 */
[----:B------:R0:W-:Y:S02]  /*faa0*/  STL [R1+0x28], RZ ;  /* 0x000028ff01007387 */ /* 0x0001e40000100800 */
.L_x_652:
[----:B-1-3--:R-:W1:Y:S02]  /*fab0*/  LDC.64 R2, c[0x0][0xc60] ;  /* 0x00031800ff027b82 */ /* 0x00ae640000000a00 */
[----:B-1----:R-:W-:-:S05]  /*fac0*/  IMAD.WIDE R2, R19, 0x4, R2 ;  /* 0x0000000413027825 */ /* 0x002fca00078e0202 */
[----:B--2---:R-:W0:Y:S01]  /*fad0*/  LDG.E R11, desc[UR40][R2.64] ;  /* 0x00000028020b7981 */ /* 0x004e22000c1e1900 */
[----:B------:R-:W-:Y:S05]  /*fae0*/  YIELD ;  /* 0x0000000000007946 */ /* 0x000fea0003800000 */
[----:B------:R-:W-:Y:S01]  /*faf0*/  ULDC.64 UR4, c[0x0][0xa28] ;  /* 0x00028a0000047ab9 */ /* 0x000fe20000000a00 */
[----:B------:R-:W-:Y:S01]  /*fb00*/  IMAD.MOV.U32 R6, RZ, RZ, RZ ;  /* 0x000000ffff067224 */ /* 0x000fe200078e00ff */
[----:B------:R-:W-:Y:S01]  /*fb10*/  ISETP.NE.U32.AND P0, PT, RZ, UR4, PT ;  /* 0x00000004ff007c0c */ /* 0x000fe2000bf05070 */
[----:B------:R-:W-:Y:S01]  /*fb20*/  IMAD.MOV.U32 R4, RZ, RZ, RZ ;  /* 0x000000ffff047224 */ /* 0x000fe200078e00ff */
[----:B------:R-:W-:-:S02]  /*fb30*/  ULDC.64 UR6, c[0x0][0xa10] ;  /* 0x0002840000067ab9 */ /* 0x000fc40000000a00 */
[----:B------:R-:W-:Y:S02]  /*fb40*/  ISETP.NE.AND.EX P0, PT, RZ, UR5, PT, P0 ;  /* 0x00000005ff007c0c */ /* 0x000fe4000bf05300 */
[----:B0-----:R-:W-:Y:S01]  /*fb50*/  SHF.R.S32.HI R0, RZ, 0x1f, R11 ;  /* 0x0000001fff007819 */ /* 0x001fe2000001140b */
[----:B------:R-:W-:Y:S10]  /*fb60*/  STL [R1+0x14], R11 ;  /* 0x0000140b01007387 */ /* 0x000ff40000100800 */
[----:B------:R-:W-:-:S04]  /*fb70*/  @P0 LEA R2, P1, R11, UR4, 0x2 ;  /* 0x000000040b020c11 */ /* 0x000fc8000f8210ff */
        /* <DEDUP_REMOVED lines=9> */
[----:B------:R-:W-:Y:S01]  /*fc10*/  ISETP.NE.U32.AND P1, PT, RZ, UR4, PT ;  /* 0x00000004ff007c0c */ /* 0x000fe2000bf25070 */
[----:B------:R-:W-:Y:S01]  /*fc20*/  IMAD.MOV.U32 R10, RZ, RZ, RZ ;  /* 0x000000ffff0a7224 */ /* 0x000fe200078e00ff */
[C---:B------:R-:W-:Y:S02]  /*fc30*/  SHF.L.U64.HI R0, R11.reuse, 0x2, R0 ;  /* 0x000000020b007819 */ /* 0x040fe40000010200 */
[----:B------:R-:W-:Y:S01]  /*fc40*/  ISETP.NE.AND.EX P1, PT, RZ, UR5, PT, P1 ;  /* 0x00000005ff007c0c */ /* 0x000fe2000bf25310 */
[----:B--2---:R0:W-:Y:S02]  /*fc50*/  STL [R1+0x34], R4 ;  /* 0x0000340401007387 */ /* 0x0041e40000100800 */
[----:B0-----:R-:W-:-:S10]  /*fc60*/  IMAD.SHL.U32 R4, R11, 0x4, RZ ;  /* 0x000000040b047824 */ /* 0x001fd400078e00ff */
[----:B------:R-:W-:Y:S01]  /*fc70*/  @P1 IADD3 R8, P0, R4, UR4, RZ ;  /* 0x0000000404081c10 */ /* 0x000fe2000ff1e0ff */
[----:B------:R0:W-:Y:S03]  /*fc80*/  STL [R1+0x20], R4 ;  /* 0x0000200401007387 */ /* 0x0001e60000100800 */
[----:B------:R-:W-:Y:S01]  /*fc90*/  @P1 IADD3.X R9, R0, UR5, RZ, P0, !PT ;  /* 0x0000000500091c10 */ /* 0x000fe200087fe4ff */
[----:B------:R-:W-:Y:S01]  /*fca0*/  ULDC.64 UR4, c[0x0][0xa08] ;  /* 0x0002820000047ab9 */ /* 0x000fe20000000a00 */
[----:B------:R1:W-:Y:S01]  /*fcb0*/  STL [R1+0x24], R0 ;  /* 0x0000240001007387 */ /* 0x0003e20000100800 */
[----:B------:R-:W-:Y:S02]  /*fcc0*/  IADD3 R2, P0, R4, UR4, RZ ;  /* 0x0000000404027c10 */ /* 0x000fe4000ff1e0ff */
[----:B------:R-:W-:Y:S02]  /*fcd0*/  ISETP.NE.U32.AND P2, PT, RZ, UR4, PT ;  /* 0x00000004ff007c0c */ /* 0x000fe4000bf45070 */
[----:B------:R-:W-:-:S02]  /*fce0*/  IADD3.X R3, R0, UR5, RZ, P0, !PT ;  /* 0x0000000500037c10 */ /* 0x000fc400087fe4ff */
[----:B------:R-:W-:Y:S01]  /*fcf0*/  ISETP.NE.AND.EX P2, PT, RZ, UR5, PT, P2 ;  /* 0x00000005ff007c0c */ /* 0x000fe2000bf45320 */
[----:B------:R-:W-:Y:S01]  /*fd00*/  ULDC.64 UR4, c[0x0][0x3f8] ;  /* 0x0000fe0000047ab9 */ /* 0x000fe20000000a00 */
[----:B0-----:R-:W-:Y:S01]  /*fd10*/  IADD3 R4, P0, R4, UR6, RZ ;  /* 0x0000000604047c10 */ /* 0x001fe2000ff1e0ff */
[----:B------:R-:W-:-:S03]  /*fd20*/  UISETP.NE.U32.AND UP0, UPT, UR4, URZ, UPT ;  /* 0x0000003f0400728c */ /* 0x000fc6000bf05070 */
[----:B------:R-:W-:Y:S01]  /*fd30*/  ULDC UR4, c[0x0][0x404] ;  /* 0x0001010000047ab9 */ /* 0x000fe20000000800 */
[----:B------:R-:W-:Y:S01]  /*fd40*/  UISETP.NE.AND.EX UP0, UPT, UR5, URZ, UPT, UP0 ;  /* 0x0000003f0500728c */ /* 0x000fe2000bf05300 */
[----:B------:R-:W-:Y:S02]  /*fd50*/  IADD3.X R5, R0, UR7, RZ, P0, !PT ;  /* 0x0000000700057c10 */ /* 0x000fe400087fe4ff */
[----:B------:R-:W-:Y:S01]  /*fd60*/  ULDC UR5, c[0x0][0x2e0] ;  /* 0x0000b80000057ab9 */ /* 0x000fe20000000800 */
[----:B------:R-:W-:Y:S02]  /*fd70*/  USEL UR4, UR4, 0x1, UP0 ;  /* 0x0000000104047887 */ /* 0x000fe40008000000 */
[----:B------:R0:W5:Y:S02]  /*fd80*/  @P2 LDG.E R10, desc[UR40][R2.64] ;  /* 0x00000028020a2981 */ /* 0x000164000c1e1900 */
[----:B------:R-:W-:-:S06]  /*fd90*/  UIMAD UR4, UR4, UR5, URZ ;  /* 0x00000005040472a4 */ /* 0x000fcc000f8e023f */
[----:B------:R-:W-:-:S06]  /*fda0*/  IMAD.U32 R7, RZ, RZ, UR4 ;  /* 0x00000004ff077e24 */ /* 0x000fcc000f8e00ff */
[----:B------:R0:W5:Y:S01]  /*fdb0*/  @P1 LDG.E R7, desc[UR40][R8.64] ;  /* 0x0000002808071981 */ /* 0x000162000c1e1900 */
[----:B------:R-:W-:Y:S01]  /*fdc0*/  ISETP.NE.U32.AND P0, PT, RZ, UR6, PT ;  /* 0x00000006ff007c0c */ /* 0x000fe2000bf05070 */
[----:B------:R-:W-:Y:S02]  /*fdd0*/  ULDC UR4, c[0x0][0x338] ;  /* 0x0000ce0000047ab9 */ /* 0x000fe40000000800 */
[----:B-1----:R-:W-:Y:S01]  /*fde0*/  IMAD.U32 R0, RZ, RZ, UR4 ;  /* 0x00000004ff007e24 */ /* 0x002fe2000f8e00ff */
[----:B------:R-:W-:Y:S01]  /*fdf0*/  ISETP.NE.AND.EX P0, PT, RZ, UR7, PT, P0 ;  /* 0x00000007ff007c0c */ /* 0x000fe2000bf05300 */
[----:B------:R-:W-:-:S12]  /*fe00*/  @P1 BRA `(.L_x_571) ;  /* 0x0000000000101947 */ /* 0x000fd80003800000 */
[----:B------:R-:W-:Y:S05]  /*fe10*/  @!P2 BRA `(.L_x_571) ;  /* 0x00000000000ca947 */ /* 0x000fea0003800000 */
[----:B-----5:R-:W2:Y:S04]  /*fe20*/  LDG.E R7, desc[UR40][R2.64] ;  /* 0x0000002802077981 */ /* 0x020ea8000c1e1900 */
[----:B0-----:R-:W2:Y:S02]  /*fe30*/  LDG.E R2, desc[UR40][R2.64+0x4] ;  /* 0x0000042802027981 */ /* 0x001ea4000c1e1900 */
[----:B--2---:R-:W-:-:S07]  /*fe40*/  IMAD.IADD R7, R2, 0x1, -R7 ;  /* 0x0000000102077824 */ /* 0x004fce00078e0a07 */
.L_x_571:
[----:B0-----:R-:W2:Y:S04]  /*fe50*/  @P0 LDG.E R2, desc[UR40][R4.64] ;  /* 0x0000002804020981 */ /* 0x001ea8000c1e1900 */
[----:B------:R-:W2:Y:S01]  /*fe60*/  @P0 LDG.E R3, desc[UR40][R4.64+0x4] ;  /* 0x0000042804030981 */ /* 0x000ea2000c1e1900 */
[----:B-----5:R-:W-:Y:S02]  /*fe70*/  IMAD.IADD R7, R7, 0x1, -R6 ;  /* 0x0000000107077824 */ /* 0x020fe400078e0a06 */
[----:B--2---:R-:W-:-:S04]  /*fe80*/  @P0 IMAD.IADD R0, R3, 0x1, -R2 ;  /* 0x0000000103000824 */ /* 0x004fc800078e0a02 */
[----:B------:R-:W-:-:S04]  /*fe90*/  IMAD.IADD R8, R7, 0x1, R0 ;  /* 0x0000000107087824 */ /* 0x000fc800078e0200 */
[----:B------:R-:W-:Y:S01]  /*fea0*/  VIADD R2, R8, 0x5f ;  /* 0x0000005f08027836 */ /* 0x000fe20000000000 */
[----:B------:R0:W-:Y:S03]  /*feb0*/  STL [R1+0x2c], R8 ;  /* 0x00002c0801007387 */ /* 0x0001e60000100800 */
[----:B------:R-:W-:-:S05]  /*fec0*/  IMAD.HI R2, R2, 0x2aaaaaab, RZ ;  /* 0x2aaaaaab02027827 */ /* 0x000fca00078e02ff */
[----:B------:R-:W-:-:S04]  /*fed0*/  SHF.R.U32.HI R3, RZ, 0x1f, R2 ;  /* 0x0000001fff037819 */ /* 0x000fc80000011602 */
[----:B0-----:R-:W-:-:S05]  /*fee0*/  LEA.HI.SX32 R8, R2, R3, 0x1c ;  /* 0x0000000302087211 */ /* 0x001fca00078fe2ff */
[--C-:B------:R-:W-:Y:S01]  /*fef0*/  IMAD R2, R8, 0x60, -R7.reuse ;  /* 0x0000006008027824 */ /* 0x100fe200078e0a07 */
[----:B------:R0:W-:Y:S01]  /*ff00*/  STL [R1+0x1c], R8 ;  /* 0x00001c0801007387 */ /* 0x0001e20000100800 */
[----:B------:R-:W-:-:S03]  /*ff10*/  IMAD.MOV R7, RZ, RZ, -R7 ;  /* 0x000000ffff077224 */ /* 0x000fc600078e0a07 */
[----:B------:R-:W-:Y:S02]  /*ff20*/  VIMNMX R0, R2, R0, PT ;  /* 0x0000000002007248 */ /* 0x000fe40003fe0100 */
[----:B------:R-:W-:-:S04]  /*ff30*/  VIMNMX R2, RZ, R7, !PT ;  /* 0x00000007ff027248 */ /* 0x000fc80007fe0100 */
[----:B------:R-:W-:Y:S01]  /*ff40*/  ISETP.GT.AND P1, PT, R0, R2, PT ;  /* 0x000000020000720c */ /* 0x000fe20003f24270 */
[----:B0-----:R-:W-:-:S05]  /*ff50*/  IMAD.WIDE.U32 R8, R2, -0x55555555, RZ ;  /* 0xaaaaaaab02087825 */ /* 0x001fca00078e00ff */
[----:B------:R-:W-:-:S07]  /*ff60*/  SHF.R.U32.HI R2, RZ, 0x6, R9 ;  /* 0x00000006ff027819 */ /* 0x000fce0000011609 */
[----:B------:R-:W-:Y:S02]  /*ff70*/  @P1 VIADD R3, R0, 0x5f ;  /* 0x0000005f00031836 */ /* 0x000fe40000000000 */
[----:B------:R-:W-:Y:S02]  /*ff80*/  IMAD.MOV.U32 R0, RZ, RZ, R2 ;  /* 0x000000ffff007224 */ /* 0x000fe400078e0002 */
[----:B------:R-:W-:-:S05]  /*ff90*/  @P1 IMAD.HI R3, R3, 0x2aaaaaab, RZ ;  /* 0x2aaaaaab03031827 */ /* 0x000fca00078e02ff */
[----:B------:R-:W-:-:S04]  /*ffa0*/  @P1 SHF.R.U32.HI R7, RZ, 0x1f, R3 ;  /* 0x0000001fff071819 */ /* 0x000fc80000011603 */
[----:B------:R-:W-:Y:S01]  /*ffb0*/  @P1 LEA.HI.SX32 R0, R3, R7, 0x1c ;  /* 0x0000000703001211 */ /* 0x000fe200078fe2ff */
[----:B------:R-:W-:-:S06]  /*ffc0*/  IMAD.MOV.U32 R7, RZ, RZ, RZ ;  /* 0x000000ffff077224 */ /* 0x000fcc00078e00ff */
[----:B------:R0:W5:Y:S01]  /*ffd0*/  @P0 LDG.E R7, desc[UR40][R4.64] ;  /* 0x0000002804070981 */ /* 0x000162000c1e1900 */
[----:B------:R-:W-:Y:S01]  /*ffe0*/  IMAD.IADD R3, R10, 0x1, R6 ;  /* 0x000000010a037824 */ /* 0x000fe200078e0206 */
[----:B------:R-:W-:Y:S01]  /*fff0*/  ISETP.GT.AND P1, PT, R0, R2, PT ;  /* 0x000000020000720c */ /* 0x000fe20003f24270 */
[----:B------:R-:W-:Y:S01]  /*10000*/  BSSY B0, `(.L_x_572) ;  /* 0x00000d6000007945 */ /* 0x000fe20003800000 */
[----:B------:R-:W-:Y:S02]  /*10010*/  PLOP3.LUT P2, PT, PT, PT, PT, 0x80, 0x0 ;  /* 0x000000000000781c */ /* 0x000fe40003f4f070 */
[----:B------:R0:W-:Y:S09]  /*10020*/  STL [R1+0x10], R3 ;  /* 0x0000100301007387 */ /* 0x0001f20000100800 */
[----:B------:R-:W-:Y:S05]  /*10030*/  @!P1 BRA `(.L_x_573) ;  /* 0x0000000c00489947 */ /* 0x000fea0003800000 */
[----:B0-----:R-:W0:Y:S01]  /*10040*/  LDC R3, c[0x0][0x428] ;  /* 0x00010a00ff037b82 */ /* 0x001e220000000800 */
[----:B------:R-:W-:Y:S01]  /*10050*/  UMOV UR4, 0xffffffff ;  /* 0xffffffff00047882 */ /* 0x000fe20000000000 */
[----:B------:R-:W-:Y:S01]  /*10060*/  IMAD.MOV.U32 R4, RZ, RZ, R18 ;  /* 0x000000ffff047224 */ /* 0x000fe200078e0012 */
[----:B0-----:R-:W-:-:S13]  /*10070*/  ISETP.NE.AND P1, PT, R3, 0x1, PT ;  /* 0x000000010300780c */ /* 0x001fda0003f25270 */
[----:B------:R-:W0:Y:S08]  /*10080*/  @P1 LDC R3, c[0x0][0x42c] ;  /* 0x00010b00ff031b82 */ /* 0x000e300000000800 */
[----:B------:R-:W1:Y:S01]  /*10090*/  @P1 LDC R5, c[0x0][0x430] ;  /* 0x00010c00ff051b82 */ /* 0x000e620000000800 */
[----:B0-----:R-:W-:-:S05]  /*100a0*/  @P1 IMAD.HI.U32 R3, R18, R3, RZ ;  /* 0x0000000312031227 */ /* 0x001fca00078e00ff */
[----:B-1----:R-:W-:Y:S02]  /*100b0*/  @P1 SHF.R.U32.HI R4, RZ, R5, R3 ;  /* 0x00000005ff041219 */ /* 0x002fe40000011603 */
[----:B------:R-:W-:Y:S01]  /*100c0*/  SEL R3, R11, RZ, !P0 ;  /* 0x000000ff0b037207 */ /* 0x000fe20004000000 */
[----:B------:R-:W-:Y:S06]  /*100d0*/  BRA.DIV UR4, `(.L_x_574) ;  /* 0x0000004e047c7947 */ /* 0x000fec000b800000 */
.L_x_698:
[----:B------:R-:W-:-:S03]  /*100e0*/  UMOV UR4, 0xffffffff ;  /* 0xffffffff00047882 */ /* 0x000fc60000000000 */
[----:B------:R-:W-:Y:S05]  /*100f0*/  BRA.DIV UR4, `(.L_x_575) ;  /* 0x0000004e04a87947 */ /* 0x000fea000b800000 */
[----:B------:R-:W-:-:S13]  /*10100*/  ELECT P6, URZ, PT ;  /* 0x00000000003f782f */ /* 0x000fda00038c0000 */
.L_x_701:
[----:B------:R-:W2:Y:S01]  /*10110*/  LDL R5, [R1+0x28] ;  /* 0x0000280001057983 */ /* 0x000ea20000100800 */
[----:B------:R-:W-:Y:S01]  /*10120*/  MOV R8, 0x400 ;  /* 0x0000040000087802 */ /* 0x000fe20000000f00 */
[----:B------:R-:W-:Y:S01]  /*10130*/  BSSY B1, `(.L_x_576) ;  /* 0x000000a000017945 */ /* 0x000fe20003800000 */
[----:B--2---:R-:W-:-:S05]  /*10140*/  VIADD R5, R5, 0x1 ;  /* 0x0000000105057836 */ /* 0x004fca0000000000 */
[----:B------:R-:W-:-:S04]  /*10150*/  LEA.HI R6, R5, R5, RZ, 0x1 ;  /* 0x0000000505067211 */ /* 0x000fc800078f08ff */
[----:B------:R-:W-:-:S05]  /*10160*/  LOP3.LUT R6, R6, 0xfffffffe, RZ, 0xc0, !PT ;  /* 0xfffffffe06067812 */ /* 0x000fca00078ec0ff */
[----:B------:R-:W-:Y:S02]  /*10170*/  IMAD.IADD R6, R5, 0x1, -R6 ;  /* 0x0000000105067824 */ /* 0x000fe400078e0a06 */
[----:B------:R-:W0:Y:S03]  /*10180*/  S2R R5, SR_CgaCtaId ;  /* 0x0000000000057919 */ /* 0x000e260000008800 */
[----:B------:R-:W-:Y:S02]  /*10190*/  SHF.L.U32 R6, R6, 0x1f, RZ ;  /* 0x0000001f06067819 */ /* 0x000fe400000006ff */
[----:B0-----:R-:W-:-:S04]  /*101a0*/  LEA R5, R5, R8, 0x18 ;  /* 0x0000000805057211 */ /* 0x001fc800078ec0ff */
[----:B------:R-:W0:Y:S02]  /*101b0*/  SYNCS.PHASECHK.TRANS64.TRYWAIT P0, [R5+URZ+0x22820], R6 ;  /* 0x02282006050075a7 */ /* 0x000e24000800017f */
[----:B0-----:R-:W-:Y:S05]  /*101c0*/  @!P0 BRA `(.L_x_577) ;  /* 0x0000004c00948947 */ /* 0x001fea0003800000 */
.L_x_702:
[----:B------:R-:W-:Y:S05]  /*101d0*/  BSYNC B1 ;  /* 0x0000000000017941 */ /* 0x000fea0003800000 */
.L_x_576:
[----:B------:R-:W-:Y:S04]  /*101e0*/  BSSY B1, `(.L_x_578) ;  /* 0x000004d000017945 */ /* 0x000fe80003800000 */
[----:B------:R-:W-:Y:S05]  /*101f0*/  @!P6 BRA `(.L_x_579) ;  /* 0x00000004002ce947 */ /* 0x000fea0003800000 */
[----:B------:R-:W0:Y:S04]  /*10200*/  LDL R9, [R1+0x4] ;  /* 0x0000040001097983 */ /* 0x000e280000100800 */
[----:B------:R-:W2:Y:S01]  /*10210*/  LDL R8, [R1+0xc] ;  /* 0x00000c0001087983 */ /* 0x000ea20000100800 */
[----:B0-----:R-:W-:Y:S01]  /*10220*/  IMAD R6, R9, 0x8, R5 ;  /* 0x0000000809067824 */ /* 0x001fe200078e0205 */
[----:B--2---:R-:W-:-:S04]  /*10230*/  SHF.L.U32 R9, R8, 0x1f, RZ ;  /* 0x0000001f08097819 */ /* 0x004fc800000006ff */
[----:B------:R-:W0:Y:S02]  /*10240*/  SYNCS.PHASECHK.TRANS64.TRYWAIT P0, [R6+URZ+0x228a0], R9 ;  /* 0x0228a009060075a7 */ /* 0x000e24000800017f */
[----:B0-----:R-:W-:Y:S05]  /*10250*/  @!P0 BRA `(.L_x_580) ;  /* 0x0000004c00848947 */ /* 0x001fea0003800000 */
.L_x_703:
[----:B------:R-:W1:Y:S02]  /*10260*/  S2R R8, SR_TID.X ;  /* 0x0000000000087919 */ /* 0x000e640000002100 */
[----:B-1----:R-:W-:-:S04]  /*10270*/  LOP3.LUT R8, R8, 0x7f, RZ, 0xc0, !PT ;  /* 0x0000007f08087812 */ /* 0x002fc800078ec0ff */
[----:B------:R-:W-:-:S13]  /*10280*/  ISETP.NE.AND P1, PT, R8, RZ, PT ;  /* 0x000000ff0800720c */ /* 0x000fda0003f25270 */
[----:B------:R-:W-:Y:S05]  /*10290*/  @P1 BRA `(.L_x_581) ;  /* 0x00000000001c1947 */ /* 0x000fea0003800000 */
[----:B------:R-:W1:Y:S02]  /*102a0*/  S2R R8, SR_TID.X ;  /* 0x0000000000087919 */ /* 0x000e640000002100 */
[----:B-1----:R-:W-:-:S04]  /*102b0*/  LOP3.LUT R8, R8, 0x1f, RZ, 0xc0, !PT ;  /* 0x0000001f08087812 */ /* 0x002fc800078ec0ff */
[----:B------:R-:W-:Y:S01]  /*102c0*/  ISETP.NE.AND P0, PT, R8, RZ, PT ;  /* 0x000000ff0800720c */ /* 0x000fe20003f05270 */
[----:B------:R-:W-:-:S04]  /*102d0*/  IMAD.MOV.U32 R8, RZ, RZ, 0x3000 ;  /* 0x00003000ff087424 */ /* 0x000fc800078e00ff */
[----:B------:R1:W-:Y:S08]  /*102e0*/  SYNCS.ARRIVE.TRANS64 RZ, [R6+URZ+0x22890], R8 ;  /* 0x0228900806ff79a7 */ /* 0x0003f0000800003f */
[----:B------:R-:W-:Y:S05]  /*102f0*/  @!P0 BRA `(.L_x_581) ;  /* 0x0000000000048947 */ /* 0x000fea0003800000 */
[----:B------:R-:W-:Y:S01]  /*10300*/  BPT.TRAP 0x1 ;  /* 0x000000040000795c */ /* 0x000fe20000300000 */
.L_x_581:
[----:B-1----:R-:W2:Y:S01]  /*10310*/  LDL R8, [R1+0x4] ;  /* 0x0000040001087983 */ /* 0x002ea20000100800 */
[----:B------:R-:W-:Y:S01]  /*10320*/  R2UR UR9, R6 ;  /* 0x00000000060972ca */ /* 0x000fe200000e0000 */
[----:B------:R-:W-:Y:S01]  /*10330*/  UIADD3 UR4, UP0, UR38, 0x570, URZ ;  /* 0x0000057026047890 */ /* 0x000fe2000ff1e03f */
[----:B------:R-:W-:Y:S01]  /*10340*/  R2UR UR12, R4 ;  /* 0x00000000040c72ca */ /* 0x000fe200000e0000 */
[----:B------:R-:W-:Y:S01]  /*10350*/  UMOV UR6, 0x0 ;  /* 0x0000000000067882 */ /* 0x000fe20000000000 */
[----:B------:R-:W-:Y:S01]  /*10360*/  R2UR UR13, R3 ;  /* 0x00000000030d72ca */ /* 0x000fe200000e0000 */
[----:B------:R-:W-:Y:S01]  /*10370*/  UIADD3.X UR5, URZ, UR39, URZ, UP0, !UPT ;  /* 0x000000273f057290 */ /* 0x000fe200087fe43f */
[----:B------:R-:W-:Y:S01]  /*10380*/  UMOV UR7, 0x12f00000 ;  /* 0x12f0000000077882 */ /* 0x000fe20000000000 */
[----:B------:R-:W-:-:S06]  /*10390*/  UMOV UR10, URZ ;  /* 0x0000003f000a7c82 */ /* 0x000fcc0008000000 */
[----:B------:R-:W-:Y:S01]  /*103a0*/  UIADD3 UR9, UR9, 0x22890, URZ ;  /* 0x0002289009097890 */ /* 0x000fe2000fffe03f */
[----:B--2---:R-:W-:-:S05]  /*103b0*/  IMAD R8, R8, 0x3000, R5 ;  /* 0x0000300008087824 */ /* 0x004fca00078e0205 */
[----:B------:R-:W-:Y:S01]  /*103c0*/  R2UR UR8, R8 ;  /* 0x00000000080872ca */ /* 0x000fe200000e0000 */
[----:B-----5:R-:W-:-:S04]  /*103d0*/  IMAD R8, R0, 0x60, R7 ;  /* 0x0000006000087824 */ /* 0x020fc800078e0207 */
[----:B------:R-:W-:-:S05]  /*103e0*/  VIADD R8, R8, 0xffffffa0 ;  /* 0xffffffa008087836 */ /* 0x000fca0000000000 */
[----:B------:R-:W-:-:S03]  /*103f0*/  R2UR UR11, R8 ;  /* 0x00000000080b72ca */ /* 0x000fc600000e0000 */
[----:B------:R-:W-:-:S10]  /*10400*/  UIADD3 UR8, UR8, 0x1c400, URZ ;  /* 0x0001c40008087890 */ /* 0x000fd4000fffe03f */
[----:B------:R1:W-:Y:S01]  /*10410*/  UTMALDG.4D [UR8], [UR4], desc[UR6] ;  /* 0x00000608040075b4 */ /* 0x0003e20008019000 */
[----:B------:R-:W2:Y:S02]  /*10420*/  SYNCS.PHASECHK.TRANS64.TRYWAIT P0, [R6+URZ+0x228c0], R9 ;  /* 0x0228c009060075a7 */ /* 0x000ea4000800017f */
[----:B-12---:R-:W-:Y:S05]  /*10430*/  @!P0 BRA `(.L_x_582) ;  /* 0x0000004c00208947 */ /* 0x006fea0003800000 */
.L_x_704:
[----:B------:R-:W-:Y:S05]  /*10440*/  @P1 BRA `(.L_x_583) ;  /* 0x00000000001c1947 */ /* 0x000fea0003800000 */
[----:B------:R-:W2:Y:S01]  /*10450*/  S2R R10, SR_TID.X ;  /* 0x00000000000a7919 */ /* 0x000ea20000002100 */
[----:B01----:R-:W-:-:S04]  /*10460*/  IMAD.MOV.U32 R9, RZ, RZ, 0xc000 ;  /* 0x0000c000ff097424 */ /* 0x003fc800078e00ff */
[----:B------:R3:W-:Y:S01]  /*10470*/  SYNCS.ARRIVE.TRANS64 RZ, [R6+URZ+0x228b0], R9 ;  /* 0x0228b00906ff79a7 */ /* 0x0007e2000800003f */
[----:B--2---:R-:W-:-:S04]  /*10480*/  LOP3.LUT R10, R10, 0x1f, RZ, 0xc0, !PT ;  /* 0x0000001f0a0a7812 */ /* 0x004fc800078ec0ff */
[----:B------:R-:W-:-:S13]  /*10490*/  ISETP.NE.AND P0, PT, R10, RZ, PT ;  /* 0x000000ff0a00720c */ /* 0x000fda0003f05270 */
[----:B---3--:R-:W-:Y:S05]  /*104a0*/  @!P0 BRA `(.L_x_583) ;  /* 0x0000000000048947 */ /* 0x008fea0003800000 */
[----:B------:R-:W-:Y:S01]  /*104b0*/  BPT.TRAP 0x1 ;  /* 0x000000040000795c */ /* 0x000fe20000300000 */
.L_x_583:
[----:B01----:R-:W2:Y:S01]  /*104c0*/  LDL R9, [R1+0x4] ;  /* 0x0000040001097983 */ /* 0x003ea20000100800 */
[----:B------:R-:W-:Y:S01]  /*104d0*/  R2UR UR9, R6 ;  /* 0x00000000060972ca */ /* 0x000fe200000e0000 */
[----:B------:R-:W-:Y:S01]  /*104e0*/  UIADD3 UR4, UP0, UR38, 0x670, URZ ;  /* 0x0000067026047890 */ /* 0x000fe2000ff1e03f */
[----:B------:R-:W-:Y:S01]  /*104f0*/  R2UR UR11, R8 ;  /* 0x00000000080b72ca */ /* 0x000fe200000e0000 */
[----:B------:R-:W-:Y:S01]  /*10500*/  UMOV UR10, URZ ;  /* 0x0000003f000a7c82 */ /* 0x000fe20008000000 */
[----:B------:R-:W-:Y:S01]  /*10510*/  R2UR UR12, R4 ;  /* 0x00000000040c72ca */ /* 0x000fe200000e0000 */
[----:B------:R-:W-:Y:S01]  /*10520*/  UIADD3.X UR5, URZ, UR39, URZ, UP0, !UPT ;  /* 0x000000273f057290 */ /* 0x000fe200087fe43f */
[----:B------:R-:W-:Y:S01]  /*10530*/  R2UR UR13, R3 ;  /* 0x00000000030d72ca */ /* 0x000fe200000e0000 */
[----:B------:R-:W-:Y:S01]  /*10540*/  UMOV UR6, 0x0 ;  /* 0x0000000000067882 */ /* 0x000fe20000000000 */
[----:B------:R-:W-:Y:S01]  /*10550*/  UMOV UR7, 0x12f00000 ;  /* 0x12f0000000077882 */ /* 0x000fe20000000000 */
[----:B------:R-:W-:-:S04]  /*10560*/  UMOV UR16, 0x40 ;  /* 0x0000004000107882 */ /* 0x000fc80000000000 */
[----:B------:R-:W-:Y:S01]  /*10570*/  UIADD3 UR9, UR9, 0x228b0, URZ ;  /* 0x000228b009097890 */ /* 0x000fe2000fffe03f */
        /* <DEDUP_REMOVED lines=19> */
.L_x_579:
[----:B------:R-:W-:Y:S05]  /*106b0*/  BSYNC B1 ;  /* 0x0000000000017941 */ /* 0x000fea0003800000 */
.L_x_578:
[----:B0-----:R-:W2:Y:S04]  /*106c0*/  LDL.LU R6, [R1+0x4] ;  /* 0x0000040001067983 */ /* 0x001ea80000300800 */
[----:B------:R-:W3:Y:S01]  /*106d0*/  LDL.LU R9, [R1+0xc] ;  /* 0x00000c0001097983 */ /* 0x000ee20000300800 */
[----:B------:R-:W-:Y:S01]  /*106e0*/  PLOP3.LUT P2, PT, PT, PT, PT, 0x8, 0x0 ;  /* 0x000000000000781c */ /* 0x000fe20003f4e170 */
[----:B--2---:R-:W-:-:S05]  /*106f0*/  VIADD R6, R6, 0x1 ;  /* 0x0000000106067836 */ /* 0x004fca0000000000 */
[----:B------:R-:W-:-:S04]  /*10700*/  ISETP.NE.AND P0, PT, R6, 0x2, PT ;  /* 0x000000020600780c */ /* 0x000fc80003f05270 */
[----:B------:R-:W-:Y:S02]  /*10710*/  SEL R8, RZ, 0x1, P0 ;  /* 0x00000001ff087807 */ /* 0x000fe40000000000 */
[----:B------:R-:W-:Y:S01]  /*10720*/  SEL R10, R6, RZ, P0 ;  /* 0x000000ff060a7207 */ /* 0x000fe20000000000 */
[----:B------:R-:W-:Y:S01]  /*10730*/  VIADD R6, R0, 0xfffffffe ;  /* 0xfffffffe00067836 */ /* 0x000fe20000000000 */
[----:B---3--:R-:W-:-:S03]  /*10740*/  LOP3.LUT R9, R9, R8, RZ, 0x3c, !PT ;  /* 0x0000000809097212 */ /* 0x008fc600078e3cff */
[----:B------:R1:W-:Y:S01]  /*10750*/  STL [R1+0x4], R10 ;  /* 0x0000040a01007387 */ /* 0x0003e20000100800 */
[----:B------:R-:W-:-:S03]  /*10760*/  ISETP.GE.AND P0, PT, R6, R2, PT ;  /* 0x000000020600720c */ /* 0x000fc60003f06270 */
[----:B------:R1:W-:Y:S10]  /*10770*/  STL [R1+0xc], R9 ;  /* 0x00000c0901007387 */ /* 0x0003f40000100800 */
[----:B-1----:R-:W-:Y:S05]  /*10780*/  @!P0 BRA `(.L_x_573) ;  /* 0x0000000400748947 */ /* 0x002fea0003800000 */
[C---:B-----5:R-:W-:Y:S02]  /*10790*/  IMAD R6, R0.reuse, 0x60, R7 ;  /* 0x0000006000067824 */ /* 0x060fe400078e0207 */
[----:B------:R-:W-:Y:S02]  /*107a0*/  VIADD R0, R0, 0xffffffff ;  /* 0xffffffff00007836 */ /* 0x000fe40000000000 */
[----:B------:R-:W-:-:S07]  /*107b0*/  VIADD R6, R6, 0xffffff40 ;  /* 0xffffff4006067836 */ /* 0x000fce0000000000 */
.L_x_590:
[----:B------:R-:W-:Y:S05]  /*107c0*/  YIELD ;  /* 0x0000000000007946 */ /* 0x000fea0003800000 */
[----:B------:R-:W-:Y:S04]  /*107d0*/  BSSY B1, `(.L_x_584) ;  /* 0x000004b000017945 */ /* 0x000fe80003800000 */
[----:B-1----:R-:W-:Y:S05]  /*107e0*/  @!P6 BRA `(.L_x_585) ;  /* 0x000000040024e947 */ /* 0x002fea0003800000 */
[----:B------:R-:W2:Y:S04]  /*107f0*/  LDL R7, [R1+0x4] ;  /* 0x0000040001077983 */ /* 0x000ea80000100800 */
[----:B------:R-:W3:Y:S01]  /*10800*/  LDL R8, [R1+0xc] ;  /* 0x00000c0001087983 */ /* 0x000ee20000100800 */
[----:B--2---:R-:W-:Y:S01]  /*10810*/  IMAD R7, R7, 0x8, R5 ;  /* 0x0000000807077824 */ /* 0x004fe200078e0205 */
[----:B---3--:R-:W-:-:S04]  /*10820*/  SHF.L.U32 R8, R8, 0x1f, RZ ;  /* 0x0000001f08087819 */ /* 0x008fc800000006ff */
[----:B------:R-:W0:Y:S02]  /*10830*/  SYNCS.PHASECHK.TRANS64.TRYWAIT P0, [R7+URZ+0x228a0], R8 ;  /* 0x0228a008070075a7 */ /* 0x000e24000800017f */
[----:B0-----:R-:W-:Y:S05]  /*10840*/  @!P0 BRA `(.L_x_586) ;  /* 0x0000004800308947 */ /* 0x001fea0003800000 */
.L_x_705:
        /* <DEDUP_REMOVED lines=11> */
.L_x_587:
[----:B-1----:R-:W2:Y:S01]  /*10900*/  LDL R9, [R1+0x4] ;  /* 0x0000040001097983 */ /* 0x002ea20000100800 */
[----:B------:R-:W-:Y:S01]  /*10910*/  R2UR UR9, R7 ;  /* 0x00000000070972ca */ /* 0x000fe200000e0000 */
[----:B------:R-:W-:Y:S01]  /*10920*/  UIADD3 UR4, UP0, UR38, 0x570, URZ ;  /* 0x0000057026047890 */ /* 0x000fe2000ff1e03f */
[----:B------:R-:W-:Y:S01]  /*10930*/  R2UR UR11, R6 ;  /* 0x00000000060b72ca */ /* 0x000fe200000e0000 */
[----:B------:R-:W-:Y:S01]  /*10940*/  UMOV UR6, 0x0 ;  /* 0x0000000000067882 */ /* 0x000fe20000000000 */
[----:B------:R-:W-:Y:S01]  /*10950*/  R2UR UR12, R4 ;  /* 0x00000000040c72ca */ /* 0x000fe200000e0000 */
[----:B------:R-:W-:Y:S01]  /*10960*/  UIADD3.X UR5, URZ, UR39, URZ, UP0, !UPT ;  /* 0x000000273f057290 */ /* 0x000fe200087fe43f */
[----:B------:R-:W-:Y:S01]  /*10970*/  R2UR UR13, R3 ;  /* 0x00000000030d72ca */ /* 0x000fe200000e0000 */
[----:B------:R-:W-:Y:S01]  /*10980*/  UMOV UR7, 0x12f00000 ;  /* 0x12f0000000077882 */ /* 0x000fe20000000000 */
[----:B------:R-:W-:-:S05]  /*10990*/  UMOV UR10, URZ ;  /* 0x0000003f000a7c82 */ /* 0x000fca0008000000 */
[----:B------:R-:W-:Y:S01]  /*109a0*/  UIADD3 UR9, UR9, 0x22890, URZ ;  /* 0x0002289009097890 */ /* 0x000fe2000fffe03f */
[----:B--2---:R-:W-:-:S05]  /*109b0*/  IMAD R9, R9, 0x3000, R5 ;  /* 0x0000300009097824 */ /* 0x004fca00078e0205 */
[----:B------:R-:W-:-:S13]  /*109c0*/  R2UR UR8, R9 ;  /* 0x00000000090872ca */ /* 0x000fda00000e0000 */
[----:B------:R-:W-:-:S09]  /*109d0*/  UIADD3 UR8, UR8, 0x1c400, URZ ;  /* 0x0001c40008087890 */ /* 0x000fd2000fffe03f */
[----:B------:R1:W-:Y:S01]  /*109e0*/  UTMALDG.4D [UR8], [UR4], desc[UR6] ;  /* 0x00000608040075b4 */ /* 0x0003e20008019000 */
[----:B------:R-:W2:Y:S02]  /*109f0*/  SYNCS.PHASECHK.TRANS64.TRYWAIT P1, [R7+URZ+0x228c0], R8 ;  /* 0x0228c008070075a7 */ /* 0x000ea4000802017f */
[----:B-12---:R-:W-:Y:S05]  /*10a00*/  @!P1 BRA `(.L_x_588) ;  /* 0x0000004400d49947 */ /* 0x006fea0003800000 */
.L_x_706:
        /* <DEDUP_REMOVED lines=8> */
.L_x_589:
        /* <DEDUP_REMOVED lines=18> */
[----:B------:R0:W-:Y:S02]  /*10bb0*/  UTMALDG.4D [UR8], [UR4], desc[UR6] ;  /* 0x00000608040075b4 */ /* 0x0001e40008019000 */
[----:B0-----:R-:W-:Y:S01]  /*10bc0*/  UMOV UR8, UR15 ;  /* 0x0000000f00087c82 */ /* 0x001fe20008000000 */
[----:B------:R-:W-:Y:S01]  /*10bd0*/  UMOV UR10, UR17 ;  /* 0x00000011000a7c82 */ /* 0x000fe20008000000 */
[----:B------:R-:W-:Y:S01]  /*10be0*/  UMOV UR15, 0x80 ;  /* 0x00000080000f7882 */ /* 0x000fe20000000000 */
        /* <DEDUP_REMOVED lines=8> */
[----:B0-----:R-:W-:Y:S01]  /*10c70*/  NOP ;  /* 0x0000000000007918 */ /* 0x001fe20000000000 */
.L_x_585:
[----:B------:R-:W-:Y:S05]  /*10c80*/  BSYNC B1 ;  /* 0x0000000000017941 */ /* 0x000fea0003800000 */
.L_x_584:
[----:B------:R-:W2:Y:S04]  /*10c90*/  LDL.LU R7, [R1+0x4] ;  /* 0x0000040001077983 */ /* 0x000ea80000300800 */
[----:B------:R-:W3:Y:S01]  /*10ca0*/  LDL.LU R8, [R1+0xc] ;  /* 0x00000c0001087983 */ /* 0x000ee20000300800 */
[----:B------:R-:W-:Y:S02]  /*10cb0*/  VIADD R0, R0, 0xffffffff ;  /* 0xffffffff00007836 */ /* 0x000fe40000000000 */
[----:B------:R-:W-:Y:S02]  /*10cc0*/  VIADD R6, R6, 0xffffffa0 ;  /* 0xffffffa006067836 */ /* 0x000fe40000000000 */
[----:B--2---:R-:W-:-:S05]  /*10cd0*/  VIADD R7, R7, 0x1 ;  /* 0x0000000107077836 */ /* 0x004fca0000000000 */
[----:B------:R-:W-:-:S04]  /*10ce0*/  ISETP.NE.AND P0, PT, R7, 0x2, PT ;  /* 0x000000020700780c */ /* 0x000fc80003f05270 */
[----:B------:R-:W-:Y:S02]  /*10cf0*/  SEL R9, R7, RZ, P0 ;  /* 0x000000ff07097207 */ /* 0x000fe40000000000 */
[----:B------:R-:W-:Y:S02]  /*10d00*/  SEL R7, RZ, 0x1, P0 ;  /* 0x00000001ff077807 */ /* 0x000fe40000000000 */
[----:B------:R-:W-:Y:S01]  /*10d10*/  ISETP.GT.AND P0, PT, R0, R2, PT ;  /* 0x000000020000720c */ /* 0x000fe20003f04270 */
[----:B------:R1:W-:Y:S01]  /*10d20*/  STL [R1+0x4], R9 ;  /* 0x0000040901007387 */ /* 0x0003e20000100800 */
[----:B---3--:R-:W-:-:S05]  /*10d30*/  LOP3.LUT R8, R8, R7, RZ, 0x3c, !PT ;  /* 0x0000000708087212 */ /* 0x008fca00078e3cff */
[----:B------:R1:W-:Y:S06]  /*10d40*/  STL [R1+0xc], R8 ;  /* 0x00000c0801007387 */ /* 0x0003ec0000100800 */
[----:B------:R-:W-:Y:S05]  /*10d50*/  @P0 BRA `(.L_x_590) ;  /* 0xfffffff800980947 */ /* 0x000fea000383ffff */
.L_x_573:
[----:B------:R-:W-:Y:S05]  /*10d60*/  BSYNC B0 ;  /* 0x0000000000007941 */ /* 0x000fea0003800000 */
.L_x_572:
[----:B-----5:R-:W2:Y:S01]  /*10d70*/  LDL R7, [R1+0x2c] ;  /* 0x00002c0001077983 */ /* 0x020ea20000100800 */
[----:B------:R-:W-:Y:S05]  /*10d80*/  @!P2 WARPSYNC.ALL ;  /* 0x000000000000a948 */ /* 0x000fea0003800000 */
[----:B------:R-:W-:Y:S01]  /*10d90*/  BSSY B6, `(.L_x_591) ;  /* 0x00002ae000067945 */ /* 0x000fe20003800000 */
[----:B------:R-:W-:Y:S01]  /*10da0*/  @!P2 BAR.SYNC.DEFER_BLOCKING 0xc, 0x120 ;  /* 0x030480000000ab1d */ /* 0x000fe20000010000 */
[----:B--2---:R-:W-:-:S13]  /*10db0*/  ISETP.GT.AND P0, PT, R7, RZ, PT ;  /* 0x000000ff0700720c */ /* 0x004fda0003f04270 */
[----:B------:R-:W-:Y:S05]  /*10dc0*/  @P0 BRA `(.L_x_592) ;  /* 0x0000000000440947 */ /* 0x000fea0003800000 */
[----:B------:R-:W2:Y:S02]  /*10dd0*/  S2R R7, SR_TID.X ;  /* 0x0000000000077919 */ /* 0x000ea40000002100 */
[----:B--2---:R-:W-:-:S04]  /*10de0*/  LOP3.LUT R7, R7, 0x1f, RZ, 0xc0, !PT ;  /* 0x0000001f07077812 */ /* 0x004fc800078ec0ff */
[----:B------:R-:W-:-:S13]  /*10df0*/  ISETP.NE.AND P1, PT, R7, RZ, PT ;  /* 0x000000ff0700720c */ /* 0x000fda0003f25270 */
[----:B------:R-:W-:Y:S05]  /*10e00*/  @P1 BRA `(.L_x_593) ;  /* 0x0000002800981947 */ /* 0x000fea0003800000 */
[----:B------:R-:W2:Y:S01]  /*10e10*/  S2R R7, SR_LANEID ;  /* 0x0000000000077919 */ /* 0x000ea20000000000 */
[----:B------:R-:W-:Y:S01]  /*10e20*/  VOTEU.ANY UR4, UPT, PT ;  /* 0x0000000000047886 */ /* 0x000fe200038e0100 */
[----:B0-----:R-:W0:Y:S01]  /*10e30*/  LDC.64 R2, c[0x0][0xc38] ;  /* 0x00030e00ff027b82 */ /* 0x001e220000000a00 */
[----:B------:R-:W2:Y:S08]  /*10e40*/  FLO.U32 R0, UR4 ;  /* 0x0000000400007d00 */ /* 0x000eb000080e0000 */
[----:B------:R-:W0:Y:S01]  /*10e50*/  POPC R5, UR4 ;  /* 0x0000000400057d09 */ /* 0x000e220008000000 */
[----:B--2---:R-:W-:-:S13]  /*10e60*/  ISETP.EQ.U32.AND P0, PT, R0, R7, PT ;  /* 0x000000070000720c */ /* 0x004fda0003f02070 */
[----:B0-----:R-:W2:Y:S01]  /*10e70*/  @P0 ATOMG.E.ADD.STRONG.GPU PT, R3, desc[UR40][R2.64], R5 ;  /* 0x00000005020309a8 */ /* 0x001ea200081ee1e8 */
[----:B------:R-:W0:Y:S02]  /*10e80*/  S2R R4, SR_LTMASK ;  /* 0x0000000000047919 */ /* 0x000e240000003900 */
[----:B0-----:R-:W-:-:S04]  /*10e90*/  LOP3.LUT R4, R4, UR4, RZ, 0xc0, !PT ;  /* 0x0000000404047c12 */ /* 0x001fc8000f8ec0ff */
[----:B------:R-:W0:Y:S01]  /*10ea0*/  POPC R7, R4 ;  /* 0x0000000400077309 */ /* 0x000e220000000000 */
[----:B--2---:R-:W0:Y:S02]  /*10eb0*/  SHFL.IDX PT, R0, R3, R0, 0x1f ;  /* 0x00001f0003007589 */ /* 0x004e2400000e0000 */
[----:B0-----:R-:W-:Y:S01]  /*10ec0*/  IADD3 R16, R0, UR37, R7 ;  /* 0x0000002500107c10 */ /* 0x001fe2000fffe007 */
[----:B------:R-:W-:Y:S06]  /*10ed0*/  BRA `(.L_x_593) ;  /* 0x0000002800647947 */ /* 0x000fec0003800000 */
.L_x_592:
[----:B------:R-:W0:Y:S01]  /*10ee0*/  S2R R0, SR_CgaCtaId ;  /* 0x0000000000007919 */ /* 0x000e220000008800 */
[----:B------:R-:W-:-:S04]  /*10ef0*/  MOV R2, 0x400 ;  /* 0x0000040000027802 */ /* 0x000fc80000000f00 */
[----:B0-----:R-:W-:-:S05]  /*10f00*/  LEA R3, R0, R2, 0x18 ;  /* 0x0000000200037211 */ /* 0x001fca00078ec0ff */
        /* <DEDUP_REMOVED lines=15> */
[----:B-1----:R-:W-:Y:S02]  /*11000*/  IMAD.MOV.U32 R8, RZ, RZ, 0x70 ;  /* 0x00000070ff087424 */ /* 0x002fe400078e00ff */
[----:B------:R-:W-:Y:S02]  /*11010*/  IMAD.MOV.U32 R12, RZ, RZ, 0x1 ;  /* 0x00000001ff0c7424 */ /* 0x000fe400078e00ff */
[----:B------:R-:W-:-:S07]  /*11020*/  IMAD.MOV.U32 R13, RZ, RZ, RZ ;  /* 0x000000ffff0d7224 */ /* 0x000fce00078e00ff */
[----:B------:R-:W-:-:S07]  /*11030*/  LEPC R20, `(.L_x_594) ;  /* 0x000000001014794e */ /* 0x000fce0000000000 */
[----:B0-----:R-:W-:Y:S05]  /*11040*/  CALL.ABS.NOINC R2 ;  /* 0x0000000002007343 */ /* 0x001fea0003c00000 */
.L_x_594:
        /* <DEDUP_REMOVED lines=9> */
[----:B------:R-:W-:Y:S02]  /*110e0*/  IMAD.U32 R4, RZ, RZ, UR6 ;  /* 0x00000006ff047e24 */ /* 0x000fe4000f8e00ff */
[----:B------:R-:W-:Y:S02]  /*110f0*/  IMAD.U32 R5, RZ, RZ, UR7 ;  /* 0x00000007ff057e24 */ /* 0x000fe4000f8e00ff */
[----:B------:R-:W-:Y:S02]  /*11100*/  IMAD.U32 R6, RZ, RZ, UR8 ;  /* 0x00000008ff067e24 */ /* 0x000fe4000f8e00ff */
[----:B------:R-:W-:-:S02]  /*11110*/  IMAD.U32 R7, RZ, RZ, UR9 ;  /* 0x00000009ff077e24 */ /* 0x000fc4000f8e00ff */
[----:B------:R-:W-:Y:S02]  /*11120*/  IMAD.U32 R10, RZ, RZ, UR4 ;  /* 0x00000004ff0a7e24 */ /* 0x000fe4000f8e00ff */
[----:B------:R-:W-:Y:S02]  /*11130*/  IMAD.U32 R11, RZ, RZ, UR5 ;  /* 0x00000005ff0b7e24 */ /* 0x000fe4000f8e00ff */
[----:B-1----:R-:W-:Y:S02]  /*11140*/  IMAD.MOV.U32 R8, RZ, RZ, 0x70 ;  /* 0x00000070ff087424 */ /* 0x002fe400078e00ff */
[----:B------:R-:W-:Y:S02]  /*11150*/  IMAD.MOV.U32 R12, RZ, RZ, 0x1 ;  /* 0x00000001ff0c7424 */ /* 0x000fe400078e00ff */
[----:B0-----:R-:W-:-:S07]  /*11160*/  IMAD.MOV.U32 R13, RZ, RZ, RZ ;  /* 0x000000ffff0d7224 */ /* 0x001fce00078e00ff */
[----:B------:R-:W-:-:S07]  /*11170*/  LEPC R20, `(.L_x_596) ;  /* 0x000000001014794e */ /* 0x000fce0000000000 */
[----:B--2---:R-:W-:Y:S05]  /*11180*/  CALL.ABS.NOINC R2 ;  /* 0x0000000002007343 */ /* 0x004fea0003c00000 */
.L_x_596:
        /* <DEDUP_REMOVED lines=16> */
.L_x_595:
        /* <DEDUP_REMOVED lines=25> */
[----:B--2---:R-:W2:Y:S01]  /*11420*/  @P0 LDC R2, c[0x0][0x430] ;  /* 0x00010c00ff020b82 */ /* 0x004ea20000000800 */
[----:B0-----:R-:W-:-:S05]  /*11430*/  @P0 IMAD.HI.U32 R3, R18, R5, RZ ;  /* 0x0000000512030227 */ /* 0x001fca00078e00ff */
[----:B--2---:R-:W-:Y:S02]  /*11440*/  @P0 SHF.R.U32.HI R4, RZ, R2, R3 ;  /* 0x00000002ff040219 */ /* 0x004fe40000011603 */
[----:B------:R-:W-:-:S04]  /*11450*/  ISETP.NE.U32.AND P0, PT, RZ, UR4, PT ;  /* 0x00000004ff007c0c */ /* 0x000fc8000bf05070 */
[----:B------:R-:W-:-:S04]  /*11460*/  ISETP.NE.AND.EX P0, PT, RZ, UR5, PT, P0 ;  /* 0x00000005ff007c0c */ /* 0x000fc8000bf05300 */
[----:B------:R-:W-:-:S09]  /*11470*/  SEL R2, R6, RZ, !P0 ;  /* 0x000000ff06027207 */ /* 0x000fd20004000000 */
.L_x_597:
        /* <DEDUP_REMOVED lines=17> */
.L_x_709:
[----:B------:R-:W2:Y:S01]  /*11590*/  LDL R3, [R1+0x1c] ;  /* 0x00001c0001037983 */ /* 0x000ea20000100800 */
[----:B------:R-:W-:Y:S01]  /*115a0*/  UMOV UR4, 0xffffffff ;  /* 0xffffffff00047882 */ /* 0x000fe20000000000 */
[----:B-1----:R-:W-:Y:S01]  /*115b0*/  SHF.R.S32.HI R8, RZ, 0x1f, R0 ;  /* 0x0000001fff087819 */ /* 0x002fe20000011400 */
[----:B--2---:R-:W-:Y:S01]  /*115c0*/  VIADD R3, R3, 0xffffffff ;  /* 0xffffffff03037836 */ /* 0x004fe20000000000 */
[----:B------:R-:W-:Y:S06]  /*115d0*/  BRA.DIV UR4, `(.L_x_599) ;  /* 0x0000003e04287947 */ /* 0x000fec000b800000 */
[----:B------:R-:W-:-:S13]  /*115e0*/  ELECT P6, URZ, PT ;  /* 0x00000000003f782f */ /* 0x000fda00038c0000 */
.L_x_712:
        /* <DEDUP_REMOVED lines=12> */
[----:B------:R-:W-:-:S04]  /*116b0*/  IMAD.MOV R6, RZ, RZ, -R5 ;  /* 0x000000ffff067224 */ /* 0x000fc800078e0a05 */
[----:B------:R-:W-:Y:S02]  /*116c0*/  IMAD R7, R9, R6, R3 ;  /* 0x0000000609077224 */ /* 0x000fe400078e0203 */
[----:B------:R-:W-:-:S03]  /*116d0*/  IMAD R6, R8, UR4, RZ ;  /* 0x0000000408067c24 */ /* 0x000fc6000f8e02ff */
[----:B------:R0:W-:Y:S01]  /*116e0*/  STL [R1+0x30], R7 ;  /* 0x0000300701007387 */ /* 0x0001e20000100800 */
[----:B------:R-:W-:Y:S02]  /*116f0*/  IMAD R9, R0, UR5, R6 ;  /* 0x0000000500097c24 */ /* 0x000fe4000f8e0206 */
[--C-:B------:R-:W-:Y:S01]  /*11700*/  IMAD.MOV.U32 R6, RZ, RZ, R5.reuse ;  /* 0x000000ffff067224 */ /* 0x100fe200078e0005 */
[----:B0-----:R-:W-:-:S03]  /*11710*/  SHF.R.S32.HI R7, RZ, 0x1f, R5 ;  /* 0x0000001fff077819 */ /* 0x001fc60000011405 */
[----:B------:R-:W-:-:S04]  /*11720*/  IMAD.WIDE.U32 R6, R0, UR4, R6 ;  /* 0x0000000400067c25 */ /* 0x000fc8000f8e0006 */
[----:B------:R-:W-:Y:S01]  /*11730*/  IMAD.IADD R5, R7, 0x1, R9 ;  /* 0x0000000107057824 */ /* 0x000fe200078e0209 */
[----:B------:R-:W-:-:S04]  /*11740*/  LEA R10, P0, R6, R20, 0x2 ;  /* 0x00000014060a7211 */ /* 0x000fc800078010ff */
[----:B------:R-:W-:-:S05]  /*11750*/  LEA.HI.X R11, R6, R21, R5, 0x2, P0 ;  /* 0x00000015060b7211 */ /* 0x000fca00000f1405 */
[----:B------:R0:W5:Y:S04]  /*11760*/  LDG.E R6, desc[UR40][R10.64] ;  /* 0x000000280a067981 */ /* 0x000168000c1e1900 */
.L_x_601:
        /* <DEDUP_REMOVED lines=9> */
.L_x_713:
        /* <DEDUP_REMOVED lines=11> */
.L_x_603:
        /* <DEDUP_REMOVED lines=23> */
.L_x_600:
        /* <DEDUP_REMOVED lines=30> */
.L_x_714:
[----:B------:R-:W-:Y:S05]  /*11c00*/  BSYNC B0 ;  /* 0x0000000000007941 */ /* 0x000fea0003800000 */
.L_x_604:
[----:B------:R-:W-:Y:S04]  /*11c10*/  BSSY B0, `(.L_x_606) ;  /* 0x000003c000007945 */ /* 0x000fe80003800000 */
[----:B------:R-:W-:Y:S05]  /*11c20*/  @!P6 BRA `(.L_x_607) ;  /* 0x0000000000e8e947 */ /* 0x000fea0003800000 */
[----:B------:R-:W2:Y:S01]  /*11c30*/  LDL R7, [R1] ;  /* 0x0000000001077983 */ /* 0x000ea20000100800 */
[----:B------:R-:W-:-:S03]  /*11c40*/  MOV R9, 0x400 ;  /* 0x0000040000097802 */ /* 0x000fc60000000f00 */
[----:B0-----:R-:W3:Y:S01]  /*11c50*/  LDL R5, [R1+0x8] ;  /* 0x0000080001057983 */ /* 0x001ee20000100800 */
[----:B------:R-:W0:Y:S02]  /*11c60*/  S2R R10, SR_CgaCtaId ;  /* 0x00000000000a7919 */ /* 0x000e240000008800 */
[----:B0-----:R-:W-:-:S05]  /*11c70*/  LEA R9, R10, R9, 0x18 ;  /* 0x000000090a097211 */ /* 0x001fca00078ec0ff */
[----:B--2---:R-:W-:Y:S01]  /*11c80*/  IMAD R2, R7, 0x8, R9 ;  /* 0x0000000807027824 */ /* 0x004fe200078e0209 */
[----:B---3--:R-:W-:-:S04]  /*11c90*/  SHF.L.U32 R5, R5, 0x1f, RZ ;  /* 0x0000001f05057819 */ /* 0x008fc800000006ff */
[----:B------:R-:W0:Y:S02]  /*11ca0*/  SYNCS.PHASECHK.TRANS64.TRYWAIT P0, [R2+URZ+0x22860], R5 ;  /* 0x02286005020075a7 */ /* 0x000e24000800017f */
[----:B0-----:R-:W-:Y:S05]  /*11cb0*/  @!P0 BRA `(.L_x_608) ;  /* 0x0000003400c48947 */ /* 0x001fea0003800000 */
.L_x_715:
        /* <DEDUP_REMOVED lines=11> */
.L_x_609:
        /* <DEDUP_REMOVED lines=38> */
.L_x_607:
[----:B------:R-:W-:Y:S05]  /*11fd0*/  BSYNC B0 ;  /* 0x0000000000007941 */ /* 0x000fea0003800000 */
.L_x_606:
        /* <DEDUP_REMOVED lines=37> */
[C---:B------:R-:W-:Y:S02]  /*12230*/  IMAD R10, R0.reuse, UR5, R6 ;  /* 0x00000005000a7c24 */ /* 0x040fe4000f8e0206 */
[--C-:B------:R-:W-:Y:S02]  /*12240*/  IMAD.MOV.U32 R6, RZ, RZ, R2.reuse ;  /* 0x000000ffff067224 */ /* 0x100fe400078e0002 */
[----:B------:R-:W-:Y:S02]  /*12250*/  IMAD.MOV R2, RZ, RZ, -R2 ;  /* 0x000000ffff027224 */ /* 0x000fe400078e0a02 */
[----:B------:R-:W-:-:S04]  /*12260*/  IMAD.WIDE.U32 R6, R0, UR4, R6 ;  /* 0x0000000400067c25 */ /* 0x000fc8000f8e0006 */
[----:B------:R-:W-:Y:S01]  /*12270*/  IMAD.IADD R10, R10, 0x1, R7 ;  /* 0x000000010a0a7824 */ /* 0x000fe200078e0207 */
[----:B------:R-:W-:Y:S01]  /*12280*/  LEA R20, P0, R6, R20, 0x2 ;  /* 0x0000001406147211 */ /* 0x000fe200078010ff */
[----:B------:R-:W-:-:S03]  /*12290*/  IMAD R5, R11, R2, R5 ;  /* 0x000000020b057224 */ /* 0x000fc600078e0205 */
[----:B------:R-:W-:-:S05]  /*122a0*/  LEA.HI.X R21, R6, R21, R10, 0x2, P0 ;  /* 0x0000001506157211 */ /* 0x000fca00000f140a */
[----:B------:R1:W5:Y:S04]  /*122b0*/  LDG.E R6, desc[UR40][R20.64] ;  /* 0x0000002814067981 */ /* 0x000368000c1e1900 */
.L_x_616:
[----:B------:R-:W2:Y:S01]  /*122c0*/  S2R R7, SR_CgaCtaId ;  /* 0x0000000000077919 */ /* 0x000ea20000008800 */
[----:B------:R-:W-:-:S04]  /*122d0*/  MOV R2, 0x400 ;  /* 0x0000040000027802 */ /* 0x000fc80000000f00 */
[----:B--2---:R-:W-:Y:S02]  /*122e0*/  LEA R2, R7, R2, 0x18 ;  /* 0x0000000207027211 */ /* 0x004fe400078ec0ff */
[----:B------:R-:W-:-:S03]  /*122f0*/  SHF.L.U32 R7, R12, 0x1f, RZ ;  /* 0x0000001f0c077819 */ /* 0x000fc600000006ff */
[----:B------:R-:W-:-:S04]  /*12300*/  IMAD R2, R13, 0x8, R2 ;  /* 0x000000080d027824 */ /* 0x000fc800078e0202 */
[----:B------:R-:W2:Y:S02]  /*12310*/  SYNCS.PHASECHK.TRANS64.TRYWAIT P0, [R2+URZ+0x22840], R7 ;  /* 0x02284007020075a7 */ /* 0x000ea4000800017f */
[----:B--2---:R-:W-:Y:S05]  /*12320*/  @!P0 BRA `(.L_x_617) ;  /* 0x00000030003c8947 */ /* 0x004fea0003800000 */
.L_x_716:
[----:B------:R-:W3:Y:S02]  /*12330*/  S2R R10, SR_TID.X ;  /* 0x00000000000a7919 */ /* 0x000ee40000002100 */
[----:B---3--:R-:W-:-:S04]  /*12340*/  LOP3.LUT R10, R10, 0x7f, RZ, 0xc0, !PT ;  /* 0x0000007f0a0a7812 */ /* 0x008fc800078ec0ff */
[----:B------:R-:W-:-:S13]  /*12350*/  ISETP.NE.AND P1, PT, R10, RZ, PT ;  /* 0x000000ff0a00720c */ /* 0x000fda0003f25270 */
        /* <DEDUP_REMOVED lines=8> */
.L_x_618:
[----:B---3--:R-:W3:Y:S01]  /*123e0*/  LDL R10, [R1] ;  /* 0x00000000010a7983 */ /* 0x008ee20000100800 */
[----:B0-----:R-:W-:-:S03]  /*123f0*/  MOV R12, 0x400 ;  /* 0x00000400000c7802 */ /* 0x001fc60000000f00 */
[----:B------:R-:W4:Y:S01]  /*12400*/  LDL R11, [R1+0x10] ;  /* 0x00001000010b7983 */ /* 0x000f220000100800 */
        /* <DEDUP_REMOVED lines=9> */
[----:B------:R-:W-:Y:S01]  /*124a0*/  UMOV UR7, 0x14f00000 ;  /* 0x14f0000000077882 */ /* 0x000fe20000000000 */
[----:B------:R-:W-:Y:S01]  /*124b0*/  UMOV UR10, URZ ;  /* 0x0000003f000a7c82 */ /* 0x000fe20008000000 */
[----:B---3--:R-:W-:-:S05]  /*124c0*/  IMAD R10, R10, 0x3000, R12 ;  /* 0x000030000a0a7824 */ /* 0x008fca00078e020c */
[----:B------:R-:W-:Y:S01]  /*124d0*/  R2UR UR8, R10 ;  /* 0x000000000a0872ca */ /* 0x000fe200000e0000 */
[----:B----4-:R-:W-:-:S05]  /*124e0*/  IMAD R5, R5, 0x60, R11 ;  /* 0x0000006005057824 */ /* 0x010fca00078e020b */
[----:B------:R-:W-:-:S07]  /*124f0*/  R2UR UR11, R5 ;  /* 0x00000000050b72ca */ /* 0x000fce00000e0000 */
[----:B------:R-:W-:-:S09]  /*12500*/  UIADD3 UR8, UR8, 0x1c400, URZ ;  /* 0x0001c40008087890 */ /* 0x000fd2000fffe03f */
[----:B------:R0:W-:Y:S01]  /*12510*/  UTMALDG.4D [UR8], [UR4], desc[UR6] ;  /* 0x00000608040075b4 */ /* 0x0001e20008019000 */
[----:B------:R-:W3:Y:S02]  /*12520*/  SYNCS.PHASECHK.TRANS64.TRYWAIT P0, [R2+URZ+0x22860], R7 ;  /* 0x02286007020075a7 */ /* 0x000ee4000800017f */
[----:B0--3--:R-:W-:Y:S05]  /*12530*/  @!P0 BRA `(.L_x_619) ;  /* 0x0000002c00cc8947 */ /* 0x009fea0003800000 */
.L_x_717:
[----:B------:R-:W-:Y:S05]  /*12540*/  @P1 BRA `(.L_x_620) ;  /* 0x00000000001c1947 */ /* 0x000fea0003800000 */
[----:B------:R-:W3:Y:S01]  /*12550*/  S2R R10, SR_TID.X ;  /* 0x00000000000a7919 */ /* 0x000ee20000002100 */
[----:B0-2---:R-:W-:-:S04]  /*12560*/  IMAD.MOV.U32 R7, RZ, RZ, 0xc000 ;  /* 0x0000c000ff077424 */ /* 0x005fc800078e00ff */
[----:B------:R4:W-:Y:S01]  /*12570*/  SYNCS.ARRIVE.TRANS64 RZ, [R2+URZ+0x22850], R7 ;  /* 0x0228500702ff79a7 */ /* 0x0009e2000800003f */
[----:B---3--:R-:W-:-:S04]  /*12580*/  LOP3.LUT R10, R10, 0x1f, RZ, 0xc0, !PT ;  /* 0x0000001f0a0a7812 */ /* 0x008fc800078ec0ff */
[----:B------:R-:W-:-:S13]  /*12590*/  ISETP.NE.AND P0, PT, R10, RZ, PT ;  /* 0x000000ff0a00720c */ /* 0x000fda0003f05270 */
[----:B----4-:R-:W-:Y:S05]  /*125a0*/  @!P0 BRA `(.L_x_620) ;  /* 0x0000000000048947 */ /* 0x010fea0003800000 */
[----:B------:R-:W-:Y:S01]  /*125b0*/  BPT.TRAP 0x1 ;  /* 0x000000040000795c */ /* 0x000fe20000300000 */
.L_x_620:
[----:B0-2---:R-:W2:Y:S01]  /*125c0*/  LDL R7, [R1] ;  /* 0x0000000001077983 */ /* 0x005ea20000100800 */
[----:B------:R-:W-:Y:S01]  /*125d0*/  MOV R10, 0x400 ;  /* 0x00000400000a7802 */ /* 0x000fe20000000f00 */
[----:B------:R-:W0:Y:S01]  /*125e0*/  S2R R11, SR_CgaCtaId ;  /* 0x00000000000b7919 */ /* 0x000e220000008800 */
[----:B------:R-:W-:Y:S01]  /*125f0*/  R2UR UR9, R2 ;  /* 0x00000000020972ca */ /* 0x000fe200000e0000 */
[----:B------:R-:W-:Y:S01]  /*12600*/  UIADD3 UR4, UP0, UR38, 0x470, URZ ;  /* 0x0000047026047890 */ /* 0x000fe2000ff1e03f */
[----:B------:R-:W-:Y:S02]  /*12610*/  R2UR UR11, R5 ;  /* 0x00000000050b72ca */ /* 0x000fe400000e0000 */
[----:B------:R-:W-:Y:S02]  /*12620*/  R2UR UR12, R4 ;  /* 0x00000000040c72ca */ /* 0x000fe400000e0000 */
[----:B------:R-:W-:Y:S01]  /*12630*/  R2UR UR13, R6 ;  /* 0x00000000060d72ca */ /* 0x000fe200000e0000 */
[----:B------:R-:W-:Y:S01]  /*12640*/  UIADD3.X UR5, URZ, UR39, URZ, UP0, !UPT ;  /* 0x000000273f057290 */ /* 0x000fe200087fe43f */
[----:B0-----:R-:W-:-:S05]  /*12650*/  LEA R10, R11, R10, 0x18 ;  /* 0x0000000a0b0a7211 */ /* 0x001fca00078ec0ff */
        /* <DEDUP_REMOVED lines=23> */
[----:B--2---:R-:W-:Y:S01]  /*127d0*/  NOP ;  /* 0x0000000000007918 */ /* 0x004fe20000000000 */
.L_x_615:
[----:B------:R-:W-:Y:S05]  /*127e0*/  BSYNC B2 ;  /* 0x0000000000027941 */ /* 0x000fea0003800000 */
.L_x_614:
[----:B------:R-:W2:Y:S02]  /*127f0*/  LDL.LU R2, [R1+0x1c] ;  /* 0x00001c0001027983 */ /* 0x000ea40000300800 */
[----:B--2---:R-:W-:-:S07]  /*12800*/  VIADD R5, R2, 0xfffffffd ;  /* 0xfffffffd02057836 */ /* 0x004fce0000000000 */
.L_x_613:
[----:B------:R-:W-:Y:S05]  /*12810*/  BSYNC B1 ;  /* 0x0000000000017941 */ /* 0x000fea0003800000 */
.L_x_612:
[----:B------:R-:W-:-:S05]  /*12820*/  IMAD.MOV R2, RZ, RZ, -R9 ;  /* 0x000000ffff027224 */ /* 0x000fca00078e0a09 */
[----:B------:R-:W-:-:S13]  /*12830*/  ISETP.NE.AND P0, PT, R3, R2, PT ;  /* 0x000000020300720c */ /* 0x000fda0003f05270 */
[----:B------:R-:W-:Y:S05]  /*12840*/  @!P0 BRA `(.L_x_611) ;  /* 0x0000000c00988947 */ /* 0x000fea0003800000 */
.L_x_635:
[----:B--2---:R-:W2:Y:S04]  /*12850*/  LDL.LU R3, [R1] ;  /* 0x0000000001037983 */ /* 0x004ea80000300800 */
        /* <DEDUP_REMOVED lines=8> */
[----:B------:R-:W-:Y:S06]  /*128e0*/  @!P6 BRA `(.L_x_622) ;  /* 0x000000040098e947 */ /* 0x000fec0003800000 */
[----:B------:R-:W-:Y:S01]  /*128f0*/  ULDC.64 UR4, c[0x0][0x3f8] ;  /* 0x0000fe0000047ab9 */ /* 0x000fe20000000a00 */
[----:B------:R-:W-:Y:S01]  /*12900*/  IMAD.MOV.U32 R11, RZ, RZ, R5 ;  /* 0x000000ffff0b7224 */ /* 0x000fe200078e0005 */
[----:B------:R-:W-:-:S04]  /*12910*/  ISETP.NE.U32.AND P0, PT, RZ, UR4, PT ;  /* 0x00000004ff007c0c */ /* 0x000fc8000bf05070 */
[----:B------:R-:W-:-:S13]  /*12920*/  ISETP.NE.AND.EX P0, PT, RZ, UR5, PT, P0 ;  /* 0x00000005ff007c0c */ /* 0x000fda000bf05300 */
[----:B------:R-:W-:Y:S05]  /*12930*/  @!P0 BRA `(.L_x_623) ;  /* 0x0000000000448947 */ /* 0x000fea0003800000 */
[----:B------:R-:W2:Y:S01]  /*12940*/  LDC R6, c[0x0][0x41c] ;  /* 0x00010700ff067b82 */ /* 0x000ea20000000800 */
[----:B------:R-:W-:Y:S01]  /*12950*/  ULDC.64 UR6, c[0x0][0x408] ;  /* 0x0001020000067ab9 */ /* 0x000fe20000000a00 */
[----:B--2---:R-:W-:-:S13]  /*12960*/  ISETP.NE.AND P0, PT, R6, 0x1, PT ;  /* 0x000000010600780c */ /* 0x004fda0003f05270 */
[----:B------:R-:W0:Y:S02]  /*12970*/  @P0 LDC.64 R2, c[0x0][0x420] ;  /* 0x00010800ff020b82 */ /* 0x000e240000000a00 */
[----:B0-----:R-:W-:-:S04]  /*12980*/  @P0 IMAD.HI.U32 R12, R5, R2, RZ ;  /* 0x00000002050c0227 */ /* 0x001fc800078e00ff */
[----:B------:R-:W-:Y:S01]  /*12990*/  IMAD.MOV.U32 R2, RZ, RZ, R5 ;  /* 0x000000ffff027224 */ /* 0x000fe200078e0005 */
[----:B------:R-:W-:-:S04]  /*129a0*/  @P0 SHF.R.U32.HI R2, RZ, R3, R12 ;  /* 0x00000003ff020219 */ /* 0x000fc8000001160c */
[--C-:B------:R-:W-:Y:S01]  /*129b0*/  SHF.R.S32.HI R3, RZ, 0x1f, R2.reuse ;  /* 0x0000001fff037819 */ /* 0x100fe20000011402 */
[----:B------:R-:W-:-:S04]  /*129c0*/  IMAD.MOV R11, RZ, RZ, -R2 ;  /* 0x000000ffff0b7224 */ /* 0x000fc800078e0a02 */
[----:B------:R-:W-:Y:S02]  /*129d0*/  IMAD R11, R6, R11, R5 ;  /* 0x0000000b060b7224 */ /* 0x000fe400078e0205 */
[----:B------:R-:W-:Y:S02]  /*129e0*/  IMAD R6, R8, UR6, RZ ;  /* 0x0000000608067c24 */ /* 0x000fe4000f8e02ff */
[----:B------:R-:W-:-:S04]  /*129f0*/  IMAD.WIDE.U32 R2, R0, UR6, R2 ;  /* 0x0000000600027c25 */ /* 0x000fc8000f8e0002 */
[----:B------:R-:W-:-:S04]  /*12a00*/  IMAD R6, R0, UR7, R6 ;  /* 0x0000000700067c24 */ /* 0x000fc8000f8e0206 */
[----:B------:R-:W-:Y:S01]  /*12a10*/  IMAD.IADD R3, R6, 0x1, R3 ;  /* 0x0000000106037824 */ /* 0x000fe200078e0203 */
[----:B------:R-:W-:-:S04]  /*12a20*/  LEA R6, P0, R2, UR4, 0x2 ;  /* 0x0000000402067c11 */ /* 0x000fc8000f8010ff */
[----:B------:R-:W-:-:S05]  /*12a30*/  LEA.HI.X R7, R2, UR5, R3, 0x2, P0 ;  /* 0x0000000502077c11 */ /* 0x000fca00080f1403 */
[----:B------:R2:W5:Y:S04]  /*12a40*/  LDG.E R6, desc[UR40][R6.64] ;  /* 0x0000002806067981 */ /* 0x000568000c1e1900 */
.L_x_623:
[----:B------:R-:W3:Y:S01]  /*12a50*/  S2R R3, SR_CgaCtaId ;  /* 0x0000000000037919 */ /* 0x000ee20000008800 */
[----:B------:R-:W-:Y:S02]  /*12a60*/  MOV R2, 0x400 ;  /* 0x0000040000027802 */ /* 0x000fe40000000f00 */
[----:B--2---:R-:W-:Y:S02]  /*12a70*/  SHF.L.U32 R7, R10, 0x1f, RZ ;  /* 0x0000001f0a077819 */ /* 0x004fe400000006ff */
[----:B---3--:R-:W-:-:S05]  /*12a80*/  LEA R2, R3, R2, 0x18 ;  /* 0x0000000203027211 */ /* 0x008fca00078ec0ff */
[----:B------:R-:W-:-:S04]  /*12a90*/  IMAD R3, R9, 0x8, R2 ;  /* 0x0000000809037824 */ /* 0x000fc800078e0202 */
[----:B------:R-:W2:Y:S02]  /*12aa0*/  SYNCS.PHASECHK.TRANS64.TRYWAIT P0, [R3+URZ+0x22840], R7 ;  /* 0x02284007030075a7 */ /* 0x000ea4000800017f */
[----:B--2---:R-:W-:Y:S05]  /*12ab0*/  @!P0 BRA `(.L_x_624) ;  /* 0x0000002800808947 */ /* 0x004fea0003800000 */
.L_x_718:
        /* <DEDUP_REMOVED lines=11> */
.L_x_625:
[----:B0-----:R-:W4:Y:S01]  /*12b70*/  LDL R12, [R1+0x10] ;  /* 0x00001000010c7983 */ /* 0x001f220000100800 */
[----:B---3--:R-:W-:Y:S01]  /*12b80*/  MOV R2, 0x400 ;  /* 0x0000040000027802 */ /* 0x008fe20000000f00 */
[----:B------:R-:W0:Y:S01]  /*12b90*/  S2R R13, SR_CgaCtaId ;  /* 0x00000000000d7919 */ /* 0x000e220000008800 */
[----:B------:R-:W-:Y:S01]  /*12ba0*/  R2UR UR9, R3 ;  /* 0x00000000030972ca */ /* 0x000fe200000e0000 */
[----:B------:R-:W-:Y:S01]  /*12bb0*/  UIADD3 UR4, UP0, UR38, 0x370, URZ ;  /* 0x0000037026047890 */ /* 0x000fe2000ff1e03f */
[----:B------:R-:W-:Y:S02]  /*12bc0*/  R2UR UR12, R4 ;  /* 0x00000000040c72ca */ /* 0x000fe400000e0000 */
[----:B-----5:R-:W-:Y:S01]  /*12bd0*/  R2UR UR13, R6 ;  /* 0x00000000060d72ca */ /* 0x020fe200000e0000 */
[----:B------:R-:W-:Y:S01]  /*12be0*/  UIADD3.X UR5, URZ, UR39, URZ, UP0, !UPT ;  /* 0x000000273f057290 */ /* 0x000fe200087fe43f */
[----:B0-----:R-:W-:-:S05]  /*12bf0*/  LEA R2, R13, R2, 0x18 ;  /* 0x000000020d027211 */ /* 0x001fca00078ec0ff */
[----:B------:R-:W-:-:S05]  /*12c00*/  IMAD R2, R9, 0x3000, R2 ;  /* 0x0000300009027824 */ /* 0x000fca00078e0202 */
[----:B------:R-:W-:Y:S01]  /*12c10*/  R2UR UR8, R2 ;  /* 0x00000000020872ca */ /* 0x000fe200000e0000 */
[----:B------:R-:W-:Y:S01]  /*12c20*/  UIADD3 UR9, UR9, 0x22830, URZ ;  /* 0x0002283009097890 */ /* 0x000fe2000fffe03f */
[----:B------:R-:W-:Y:S01]  /*12c30*/  UMOV UR6, 0x0 ;  /* 0x0000000000067882 */ /* 0x000fe20000000000 */
[----:B------:R-:W-:Y:S01]  /*12c40*/  UMOV UR7, 0x14f00000 ;  /* 0x14f0000000077882 */ /* 0x000fe20000000000 */
[----:B------:R-:W-:-:S09]  /*12c50*/  UMOV UR10, URZ ;  /* 0x0000003f000a7c82 */ /* 0x000fd20008000000 */
[----:B------:R-:W-:Y:S01]  /*12c60*/  UIADD3 UR8, UR8, 0x1c400, URZ ;  /* 0x0001c40008087890 */ /* 0x000fe2000fffe03f */
[----:B----4-:R-:W-:-:S05]  /*12c70*/  IMAD R2, R11, 0x60, R12 ;  /* 0x000000600b027824 */ /* 0x010fca00078e020c */
[----:B------:R-:W-:-:S13]  /*12c80*/  R2UR UR11, R2 ;  /* 0x00000000020b72ca */ /* 0x000fda00000e0000 */
[----:B------:R0:W-:Y:S01]  /*12c90*/  UTMALDG.4D [UR8], [UR4], desc[UR6] ;  /* 0x00000608040075b4 */ /* 0x0001e20008019000 */
[----:B------:R-:W3:Y:S02]  /*12ca0*/  SYNCS.PHASECHK.TRANS64.TRYWAIT P1, [R3+URZ+0x22860], R7 ;  /* 0x02286007030075a7 */ /* 0x000ee4000802017f */
[----:B0--3--:R-:W-:Y:S05]  /*12cb0*/  @!P1 BRA `(.L_x_626) ;  /* 0x0000002800149947 */ /* 0x009fea0003800000 */
.L_x_719:
        /* <DEDUP_REMOVED lines=8> */
.L_x_627:
[----:B------:R-:W3:Y:S01]  /*12d40*/  S2R R11, SR_CgaCtaId ;  /* 0x00000000000b7919 */ /* 0x000ee20000008800 */
[----:B0-2---:R-:W-:Y:S01]  /*12d50*/  MOV R7, 0x400 ;  /* 0x0000040000077802 */ /* 0x005fe20000000f00 */
        /* <DEDUP_REMOVED lines=9> */
[----:B------:R-:W-:-:S07]  /*12df0*/  UMOV UR17, 0x40 ;  /* 0x0000004000117882 */ /* 0x000fce0000000000 */
        /* <DEDUP_REMOVED lines=21> */
.L_x_622:
[----:B------:R-:W-:Y:S05]  /*12f50*/  BSYNC B1 ;  /* 0x0000000000017941 */ /* 0x000fea0003800000 */
.L_x_621:
        /* <DEDUP_REMOVED lines=14> */
[----:B------:R-:W3:Y:S01]  /*13040*/  LDC R6, c[0x0][0x41c] ;  /* 0x00010700ff067b82 */ /* 0x000ee20000000800 */
[----:B------:R-:W-:Y:S01]  /*13050*/  ULDC.64 UR6, c[0x0][0x408] ;  /* 0x0001020000067ab9 */ /* 0x000fe20000000a00 */
[----:B---3--:R-:W-:-:S13]  /*13060*/  ISETP.NE.AND P0, PT, R6, 0x1, PT ;  /* 0x000000010600780c */ /* 0x008fda0003f05270 */
[----:B------:R-:W3:Y:S02]  /*13070*/  @P0 LDC.64 R2, c[0x0][0x420] ;  /* 0x00010800ff020b82 */ /* 0x000ee40000000a00 */
[----:B---3--:R-:W-:-:S04]  /*13080*/  @P0 IMAD.HI.U32 R7, R9, R2, RZ ;  /* 0x0000000209070227 */ /* 0x008fc800078e00ff */
[----:B------:R-:W-:Y:S01]  /*13090*/  IMAD.MOV.U32 R2, RZ, RZ, R9 ;  /* 0x000000ffff027224 */ /* 0x000fe200078e0009 */
[----:B------:R-:W-:-:S05]  /*130a0*/  @P0 SHF.R.U32.HI R2, RZ, R3, R7 ;  /* 0x00000003ff020219 */ /* 0x000fca0000011607 */
[----:B------:R-:W-:-:S04]  /*130b0*/  IMAD.MOV R3, RZ, RZ, -R2 ;  /* 0x000000ffff037224 */ /* 0x000fc800078e0a02 */
[----:B------:R-:W-:Y:S01]  /*130c0*/  IMAD R9, R6, R3, R9 ;  /* 0x0000000306097224 */ /* 0x000fe200078e0209 */
[----:B------:R-:W-:Y:S01]  /*130d0*/  SHF.R.S32.HI R3, RZ, 0x1f, R2 ;  /* 0x0000001fff037819 */ /* 0x000fe20000011402 */
[----:B------:R-:W-:-:S04]  /*130e0*/  IMAD R6, R8, UR6, RZ ;  /* 0x0000000608067c24 */ /* 0x000fc8000f8e02ff */
[C---:B------:R-:W-:Y:S02]  /*130f0*/  IMAD R6, R0.reuse, UR7, R6 ;  /* 0x0000000700067c24 */ /* 0x040fe4000f8e0206 */
[----:B------:R-:W-:-:S04]  /*13100*/  IMAD.WIDE.U32 R2, R0, UR6, R2 ;  /* 0x0000000600027c25 */ /* 0x000fc8000f8e0002 */
[----:B------:R-:W-:Y:S01]  /*13110*/  IMAD.IADD R3, R6, 0x1, R3 ;  /* 0x0000000106037824 */ /* 0x000fe200078e0203 */
[----:B------:R-:W-:-:S04]  /*13120*/  LEA R6, P0, R2, UR4, 0x2 ;  /* 0x0000000402067c11 */ /* 0x000fc8000f8010ff */
[----:B------:R-:W-:-:S05]  /*13130*/  LEA.HI.X R7, R2, UR5, R3, 0x2, P0 ;  /* 0x0000000502077c11 */ /* 0x000fca00080f1403 */
[----:B------:R3:W5:Y:S04]  /*13140*/  LDG.E R6, desc[UR40][R6.64] ;  /* 0x0000002806067981 */ /* 0x000768000c1e1900 */
.L_x_630:
[----:B------:R-:W4:Y:S01]  /*13150*/  S2R R3, SR_CgaCtaId ;  /* 0x0000000000037919 */ /* 0x000f220000008800 */
[----:B------:R-:W-:Y:S02]  /*13160*/  MOV R2, 0x400 ;  /* 0x0000040000027802 */ /* 0x000fe40000000f00 */
[----:B---3--:R-:W-:Y:S02]  /*13170*/  SHF.L.U32 R7, R10, 0x1f, RZ ;  /* 0x0000001f0a077819 */ /* 0x008fe400000006ff */
[----:B----4-:R-:W-:-:S05]  /*13180*/  LEA R2, R3, R2, 0x18 ;  /* 0x0000000203027211 */ /* 0x010fca00078ec0ff */
[----:B------:R-:W-:-:S04]  /*13190*/  IMAD R3, R11, 0x8, R2 ;  /* 0x000000080b037824 */ /* 0x000fc800078e0202 */
[----:B------:R-:W3:Y:S02]  /*131a0*/  SYNCS.PHASECHK.TRANS64.TRYWAIT P0, [R3+URZ+0x22840], R7 ;  /* 0x02284007030075a7 */ /* 0x000ee4000800017f */
[----:B---3--:R-:W-:Y:S05]  /*131b0*/  @!P0 BRA `(.L_x_631) ;  /* 0x0000002000e88947 */ /* 0x008fea0003800000 */
.L_x_720:
[----:B------:R-:W4:Y:S02]  /*131c0*/  S2R R2, SR_TID.X ;  /* 0x0000000000027919 */ /* 0x000f240000002100 */
[----:B----4-:R-:W-:-:S04]  /*131d0*/  LOP3.LUT R2, R2, 0x7f, RZ, 0xc0, !PT ;  /* 0x0000007f02027812 */ /* 0x010fc800078ec0ff */
[----:B------:R-:W-:-:S13]  /*131e0*/  ISETP.NE.AND P0, PT, R2, RZ, PT ;  /* 0x000000ff0200720c */ /* 0x000fda0003f05270 */
[----:B------:R-:W-:Y:S05]  /*131f0*/  @P0 BRA `(.L_x_632) ;  /* 0x00000000001c0947 */ /* 0x000fea0003800000 */
[----:B------:R-:W4:Y:S02]  /*13200*/  S2R R2, SR_TID.X ;  /* 0x0000000000027919 */ /* 0x000f240000002100 */
[----:B----4-:R-:W-:-:S04]  /*13210*/  LOP3.LUT R2, R2, 0x1f, RZ, 0xc0, !PT ;  /* 0x0000001f02027812 */ /* 0x010fc800078ec0ff */
[----:B------:R-:W-:Y:S01]  /*13220*/  ISETP.NE.AND P1, PT, R2, RZ, PT ;  /* 0x000000ff0200720c */ /* 0x000fe20003f25270 */
[----:B------:R-:W-:-:S04]  /*13230*/  IMAD.MOV.U32 R2, RZ, RZ, 0x3000 ;  /* 0x00003000ff027424 */ /* 0x000fc800078e00ff */
[----:B------:R4:W-:Y:S08]  /*13240*/  SYNCS.ARRIVE.TRANS64 RZ, [R3+URZ+0x22830], R2 ;  /* 0x0228300203ff79a7 */ /* 0x0009f0000800003f */
[----:B------:R-:W-:Y:S05]  /*13250*/  @!P1 BRA `(.L_x_632) ;  /* 0x0000000000049947 */ /* 0x000fea0003800000 */
[----:B------:R-:W-:Y:S01]  /*13260*/  BPT.TRAP 0x1 ;  /* 0x000000040000795c */ /* 0x000fe20000300000 */
.L_x_632:
[----:B----4-:R-:W4:Y:S01]  /*13270*/  LDL R2, [R1] ;  /* 0x0000000001027983 */ /* 0x010f220000100800 */
[----:B--2---:R-:W-:-:S03]  /*13280*/  MOV R11, 0x400 ;  /* 0x00000400000b7802 */ /* 0x004fc60000000f00 */
[----:B------:R-:W2:Y:S01]  /*13290*/  LDL R10, [R1+0x10] ;  /* 0x00001000010a7983 */ /* 0x000ea20000100800 */
[----:B0-----:R-:W0:Y:S01]  /*132a0*/  S2R R12, SR_CgaCtaId ;  /* 0x00000000000c7919 */ /* 0x001e220000008800 */
        /* <DEDUP_REMOVED lines=10> */
[----:B----4-:R-:W-:-:S05]  /*13350*/  IMAD R2, R2, 0x3000, R11 ;  /* 0x0000300002027824 */ /* 0x010fca00078e020b */
[----:B------:R-:W-:Y:S01]  /*13360*/  R2UR UR8, R2 ;  /* 0x00000000020872ca */ /* 0x000fe200000e0000 */
[----:B--2---:R-:W-:-:S05]  /*13370*/  IMAD R9, R9, 0x60, R10 ;  /* 0x0000006009097824 */ /* 0x004fca00078e020a */
[----:B------:R-:W-:-:S07]  /*13380*/  R2UR UR11, R9 ;  /* 0x00000000090b72ca */ /* 0x000fce00000e0000 */
[----:B------:R-:W-:-:S09]  /*13390*/  UIADD3 UR8, UR8, 0x1c400, URZ ;  /* 0x0001c40008087890 */ /* 0x000fd2000fffe03f */
[----:B------:R0:W-:Y:S01]  /*133a0*/  UTMALDG.4D [UR8], [UR4], desc[UR6] ;  /* 0x00000608040075b4 */ /* 0x0001e20008019000 */
[----:B------:R-:W2:Y:S02]  /*133b0*/  SYNCS.PHASECHK.TRANS64.TRYWAIT P1, [R3+URZ+0x22860], R7 ;  /* 0x02286007030075a7 */ /* 0x000ea4000802017f */
[----:B0-2---:R-:W-:Y:S05]  /*133c0*/  @!P1 BRA `(.L_x_633) ;  /* 0x0000002000789947 */ /* 0x005fea0003800000 */
.L_x_721:
        /* <DEDUP_REMOVED lines=8> */
.L_x_634:
[----:B--2---:R-:W2:Y:S01]  /*13450*/  LDL R2, [R1] ;  /* 0x0000000001027983 */ /* 0x004ea20000100800 */
[----:B0--3--:R-:W-:Y:S01]  /*13460*/  MOV R7, 0x400 ;  /* 0x0000040000077802 */ /* 0x009fe20000000f00 */
        /* <DEDUP_REMOVED lines=31> */
[----:B---3--:R-:W-:Y:S01]  /*13660*/  NOP ;  /* 0x0000000000007918 */ /* 0x008fe20000000000 */
.L_x_629:
[----:B------:R-:W-:Y:S05]  /*13670*/  BSYNC B1 ;  /* 0x0000000000017941 */ /* 0x000fea0003800000 */
.L_x_628:
[C---:B------:R-:W-:Y:S01]  /*13680*/  ISETP.GT.AND P0, PT, R5.reuse, 0x1, PT ;  /* 0x000000010500780c */ /* 0x040fe20003f04270 */
[----:B------:R-:W-:-:S12]  /*13690*/  VIADD R5, R5, 0xfffffffe ;  /* 0xfffffffe05057836 */ /* 0x000fd80000000000 */
[----:B------:R-:W-:Y:S05]  /*136a0*/  @P0 BRA `(.L_x_635) ;  /* 0xfffffff000680947 */ /* 0x000fea000383ffff */
.L_x_611:
[----:B------:R-:W-:Y:S05]  /*136b0*/  BSYNC B0 ;  /* 0x0000000000007941 */ /* 0x000fea0003800000 */
.L_x_610:
[----:B------:R-:W3:Y:S01]  /*136c0*/  LDL.LU R3, [R1] ;  /* 0x0000000001037983 */ /* 0x000ee20000300800 */
[----:B------:R-:W-:Y:S01]  /*136d0*/  BSSY B0, `(.L_x_636) ;  /* 0x0000016000007945 */ /* 0x000fe20003800000 */
[----:B------:R-:W4:Y:S02]  /*136e0*/  S2R R2, SR_TID.X ;  /* 0x0000000000027919 */ /* 0x000f240000002100 */
[----:B----4-:R-:W-:-:S04]  /*136f0*/  LOP3.LUT R2, R2, 0x1f, RZ, 0xc0, !PT ;  /* 0x0000001f02027812 */ /* 0x010fc800078ec0ff */
[----:B------:R-:W-:Y:S01]  /*13700*/  ISETP.NE.AND P1, PT, R2, RZ, PT ;  /* 0x000000ff0200720c */ /* 0x000fe20003f25270 */
[----:B---3--:R-:W-:-:S05]  /*13710*/  VIADD R0, R3, 0x1 ;  /* 0x0000000103007836 */ /* 0x008fca0000000000 */
[----:B------:R-:W-:-:S04]  /*13720*/  ISETP.NE.AND P0, PT, R0, 0x2, PT ;  /* 0x000000020000780c */ /* 0x000fc80003f05270 */
[----:B------:R-:W-:Y:S02]  /*13730*/  SEL R2, R0, RZ, P0 ;  /* 0x000000ff00027207 */ /* 0x000fe40000000000 */
[----:B------:R-:W-:-:S03]  /*13740*/  SEL R0, RZ, 0x1, P0 ;  /* 0x00000001ff007807 */ /* 0x000fc60000000000 */
[----:B------:R3:W-:Y:S01]  /*13750*/  STL [R1], R2 ;  /* 0x0000000201007387 */ /* 0x0007e20000100800 */
[----:B------:R-:W-:Y:S05]  /*13760*/  @P1 BRA `(.L_x_637) ;  /* 0x0000000000301947 */ /* 0x000fea0003800000 */
[----:B------:R-:W4:Y:S01]  /*13770*/  S2R R7, SR_LANEID ;  /* 0x0000000000077919 */ /* 0x000f220000000000 */
[----:B------:R-:W-:Y:S01]  /*13780*/  VOTEU.ANY UR4, UPT, PT ;  /* 0x0000000000047886 */ /* 0x000fe200038e0100 */
[----:B---3--:R-:W3:Y:S01]  /*13790*/  LDC.64 R2, c[0x0][0xc38] ;  /* 0x00030e00ff027b82 */ /* 0x008ee20000000a00 */
[----:B------:R-:W4:Y:S08]  /*137a0*/  FLO.U32 R4, UR4 ;  /* 0x0000000400047d00 */ /* 0x000f3000080e0000 */
[----:B------:R-:W3:Y:S01]  /*137b0*/  POPC R5, UR4 ;  /* 0x0000000400057d09 */ /* 0x000ee20008000000 */
[----:B----4-:R-:W-:-:S13]  /*137c0*/  ISETP.EQ.U32.AND P0, PT, R4, R7, PT ;  /* 0x000000070400720c */ /* 0x010fda0003f02070 */
[----:B---3--:R-:W3:Y:S01]  /*137d0*/  @P0 ATOMG.E.ADD.STRONG.GPU PT, R3, desc[UR40][R2.64], R5 ;  /* 0x00000005020309a8 */ /* 0x008ee200081ee1e8 */
[----:B------:R-:W4:Y:S02]  /*137e0*/  S2R R6, SR_LTMASK ;  /* 0x0000000000067919 */ /* 0x000f240000003900 */
[----:B----4-:R-:W-:-:S04]  /*137f0*/  LOP3.LUT R6, R6, UR4, RZ, 0xc0, !PT ;  /* 0x0000000406067c12 */ /* 0x010fc8000f8ec0ff */
[----:B------:R-:W4:Y:S01]  /*13800*/  POPC R7, R6 ;  /* 0x0000000600077309 */ /* 0x000f220000000000 */
[----:B---3--:R-:W4:Y:S02]  /*13810*/  SHFL.IDX PT, R4, R3, R4, 0x1f ;  /* 0x00001f0403047589 */ /* 0x008f2400000e0000 */
[----:B----4-:R-:W-:-:S07]  /*13820*/  IADD3 R16, R4, UR37, R7 ;  /* 0x0000002504107c10 */ /* 0x010fce000fffe007 */
.L_x_637:
[----:B------:R-:W-:Y:S05]  /*13830*/  BSYNC B0 ;  /* 0x0000000000007941 */ /* 0x000fea0003800000 */
.L_x_636:
[----:B---3--:R-:W3:Y:S02]  /*13840*/  LDL.LU R2, [R1+0x8] ;  /* 0x0000080001027983 */ /* 0x008ee40000300800 */
[----:B---3--:R-:W-:-:S05]  /*13850*/  LOP3.LUT R2, R2, R0, RZ, 0x3c, !PT ;  /* 0x0000000002027212 */ /* 0x008fca00078e3cff */
[----:B------:R3:W-:Y:S02]  /*13860*/  STL [R1+0x8], R2 ;  /* 0x0000080201007387 */ /* 0x0007e40000100800 */
.L_x_593:
[----:B------:R-:W-:Y:S05]  /*13870*/  BSYNC B6 ;  /* 0x0000000000067941 */ /* 0x000fea0003800000 */
.L_x_591:
[----:B------:R-:W-:-:S03]  /*13880*/  UMOV UR4, 0xffffffff ;  /* 0xffffffff00047882 */ /* 0x000fc60000000000 */
[----:B------:R-:W-:Y:S05]  /*13890*/  BRA.DIV UR4, `(.L_x_638) ;  /* 0x0000001e04587947 */ /* 0x000fea000b800000 */
[----:B0-----:R0:W4:Y:S04]  /*138a0*/  SHFL.IDX PT, R4, R16, RZ, 0x1f ;  /* 0x00001fff10047589 */ /* 0x00112800000e0000 */
[----:B------:R0:W0:Y:S02]  /*138b0*/  SHFL.IDX PT, R6, R16, 0x1, 0x1f ;  /* 0x00201f0010067f89 */ /* 0x00002400000e0000 */
.L_x_725:
[----:B------:R-:W1:Y:S01]  /*138c0*/  S2R R0, SR_TID.X ;  /* 0x0000000000007919 */ /* 0x000e620000002100 */
[----:B------:R-:W-:Y:S01]  /*138d0*/  ULDC UR4, c[0x0][0xc14] ;  /* 0x0003050000047ab9 */ /* 0x000fe20000000800 */
[----:B------:R-:W-:Y:S01]  /*138e0*/  BSSY B0, `(.L_x_639) ;  /* 0x000000b000007945 */ /* 0x000fe20003800000 */
[----:B------:R-:W-:Y:S01]  /*138f0*/  IMAD.MOV.U32 R17, RZ, RZ, RZ ;  /* 0x000000ffff117224 */ /* 0x000fe200078e00ff */
[----:B-1----:R-:W-:Y:S01]  /*13900*/  LOP3.LUT R8, R0, 0x1f, RZ, 0xc0, !PT ;  /* 0x0000001f00087812 */ /* 0x002fe200078ec0ff */
[----:B------:R-:W-:-:S03]  /*13910*/  IMAD.U32 R0, RZ, RZ, UR4 ;  /* 0x00000004ff007e24 */ /* 0x000fc6000f8e00ff */
[C---:B------:R-:W-:Y:S01]  /*13920*/  ISETP.NE.AND P0, PT, R8.reuse, 0x1f, PT ;  /* 0x0000001f0800780c */ /* 0x040fe20003f05270 */
[----:B------:R-:W-:-:S05]  /*13930*/  IMAD.IADD R5, R8, 0x1, R19 ;  /* 0x0000000108057824 */ /* 0x000fca00078e0213 */
[----:B------:R-:W-:-:S13]  /*13940*/  ISETP.GE.OR P0, PT, R5, R0, !P0 ;  /* 0x000000000500720c */ /* 0x000fda0004706670 */
[----:B------:R-:W-:Y:S05]  /*13950*/  @P0 BRA `(.L_x_640) ;  /* 0x00000000000c0947 */ /* 0x000fea0003800000 */
[----:B---3--:R-:W1:Y:S02]  /*13960*/  LDC.64 R2, c[0x0][0xc58] ;  /* 0x00031600ff027b82 */ /* 0x008e640000000a00 */
[----:B-1----:R-:W-:-:S05]  /*13970*/  IMAD.WIDE R2, R5, 0x4, R2 ;  /* 0x0000000405027825 */ /* 0x002fca00078e0202 */
[----:B------:R1:W5:Y:S02]  /*13980*/  LDG.E R17, desc[UR40][R2.64] ;  /* 0x0000002802117981 */ /* 0x000364000c1e1900 */
.L_x_640:
[----:B------:R-:W-:Y:S05]  /*13990*/  BSYNC B0 ;  /* 0x0000000000007941 */ /* 0x000fea0003800000 */
.L_x_639:
        /* <DEDUP_REMOVED lines=11> */
[----:B-1----:R-:W-:-:S05]  /*13a50*/  IMAD.IADD R3, R13, 0x1, R14 ;  /* 0x000000010d037824 */ /* 0x002fca00078e020e */
[----:B------:R-:W0:Y:S02]  /*13a60*/  SHFL.UP PT, R14, R3, 0x4, RZ ;  /* 0x04800000030e7989 */ /* 0x000e2400000e00ff */
[----:B0-----:R-:W-:Y:S02]  /*13a70*/  SEL R14, R14, RZ, P0 ;  /* 0x000000ff0e0e7207 */ /* 0x001fe40000000000 */
[----:B------:R-:W-:-:S03]  /*13a80*/  ISETP.GE.U32.AND P0, PT, R8, 0x10, PT ;  /* 0x000000100800780c */ /* 0x000fc60003f06070 */
[----:B------:R-:W-:-:S05]  /*13a90*/  IMAD.IADD R5, R3, 0x1, R14 ;  /* 0x0000000103057824 */ /* 0x000fca00078e020e */
[----:B------:R-:W0:Y:S02]  /*13aa0*/  SHFL.UP PT, R14, R5, 0x8, RZ ;  /* 0x05000000050e7989 */ /* 0x000e2400000e00ff */
[----:B0-----:R-:W-:-:S05]  /*13ab0*/  SEL R14, R14, RZ, P1 ;  /* 0x000000ff0e0e7207 */ /* 0x001fca0000800000 */
[----:B------:R-:W-:-:S05]  /*13ac0*/  IMAD.IADD R7, R5, 0x1, R14 ;  /* 0x0000000105077824 */ /* 0x000fca00078e020e */
[----:B------:R-:W3:Y:S02]  /*13ad0*/  SHFL.UP PT, R14, R7, 0x10, RZ ;  /* 0x06000000070e7989 */ /* 0x000ee400000e00ff */
[----:B---3--:R-:W-:-:S05]  /*13ae0*/  SEL R2, R14, RZ, P0 ;  /* 0x000000ff0e027207 */ /* 0x008fca0000000000 */
[----:B------:R-:W-:-:S05]  /*13af0*/  IMAD.IADD R2, R7, 0x1, R2 ;  /* 0x0000000107027824 */ /* 0x000fca00078e0202 */
[----:B------:R0:W1:Y:S02]  /*13b00*/  SHFL.IDX PT, R14, R2, 0x1f, 0x1f ;  /* 0x03e01f00020e7f89 */ /* 0x00006400000e0000 */
.L_x_733:
[----:B------:R-:W-:Y:S02]  /*13b10*/  ULDC UR4, c[0x0][0xc10] ;  /* 0x0003040000047ab9 */ /* 0x000fe40000000800 */
[----:B------:R-:W-:-:S04]  /*13b20*/  IMAD.U32 R16, RZ, RZ, UR4 ;  /* 0x00000004ff107e24 */ /* 0x000fc8000f8e00ff */
[----:B-1----:R-:W-:-:S04]  /*13b30*/  IMAD R3, R14, R16, RZ ;  /* 0x000000100e037224 */ /* 0x002fc800078e02ff */
[----:B------:R-:W-:-:S05]  /*13b40*/  IMAD.IADD R6, R6, 0x1, R3 ;  /* 0x0000000106067824 */ /* 0x000fca00078e0203 */
[----:B----4-:R-:W-:-:S13]  /*13b50*/  ISETP.GT.AND P0, PT, R6, R4, PT ;  /* 0x000000040600720c */ /* 0x010fda0003f04270 */
[----:B------:R-:W-:Y:S05]  /*13b60*/  @P0 BRA `(.L_x_642) ;  /* 0x0000000000b40947 */ /* 0x000fea0003800000 */
[----:B------:R-:W1:Y:S02]  /*13b70*/  LDC R0, c[0x0][0xc14] ;  /* 0x00030500ff007b82 */ /* 0x000e640000000800 */
.L_x_647:
[----:B------:R-:W-:-:S05]  /*13b80*/  VIADD R19, R19, 0x1f ;  /* 0x0000001f13137836 */ /* 0x000fca0000000000 */
[----:B-1----:R-:W-:-:S13]  /*13b90*/  ISETP.GE.AND P0, PT, R19, R0, PT ;  /* 0x000000001300720c */ /* 0x002fda0003f06270 */
        /* <DEDUP_REMOVED lines=10> */
[----:B0-----:R-:W-:-:S05]  /*13c40*/  IMAD.WIDE R2, R5, 0x4, R2 ;  /* 0x0000000405027825 */ /* 0x001fca00078e0202 */
[----:B------:R0:W5:Y:S02]  /*13c50*/  LDG.E R17, desc[UR40][R2.64] ;  /* 0x0000002802117981 */ /* 0x000164000c1e1900 */
.L_x_645:
[----:B------:R-:W-:Y:S05]  /*13c60*/  BSYNC B0 ;  /* 0x0000000000007941 */ /* 0x000fea0003800000 */
.L_x_644:
[----:B------:R-:W-:-:S03]  /*13c70*/  UMOV UR4, 0xffffffff ;  /* 0xffffffff00047882 */ /* 0x000fc60000000000 */
[----:B------:R-:W-:Y:S05]  /*13c80*/  BRA.DIV UR4, `(.L_x_646) ;  /* 0x0000001e04787947 */ /* 0x000fea000b800000 */
[----:B-----5:R-:W1:Y:S01]  /*13c90*/  SHFL.UP PT, R14, R17, 0x1, RZ ;  /* 0x04200000110e7989 */ /* 0x020e6200000e00ff */
[C---:B------:R-:W-:Y:S02]  /*13ca0*/  ISETP.NE.AND P0, PT, R8.reuse, RZ, PT ;  /* 0x000000ff0800720c */ /* 0x040fe40003f05270 */
[----:B------:R-:W-:Y:S02]  /*13cb0*/  ISETP.GE.U32.AND P1, PT, R8, 0x2, PT ;  /* 0x000000020800780c */ /* 0x000fe40003f26070 */
[----:B-1----:R-:W-:Y:S02]  /*13cc0*/  SEL R14, R14, RZ, P0 ;  /* 0x000000ff0e0e7207 */ /* 0x002fe40000000000 */
[----:B------:R-:W-:-:S03]  /*13cd0*/  ISETP.GE.U32.AND P0, PT, R8, 0x4, PT ;  /* 0x000000040800780c */ /* 0x000fc60003f06070 */
[----:B------:R-:W-:-:S05]  /*13ce0*/  IMAD.IADD R13, R17, 0x1, R14 ;  /* 0x00000001110d7824 */ /* 0x000fca00078e020e */
[----:B------:R-:W1:Y:S02]  /*13cf0*/  SHFL.UP PT, R14, R13, 0x2, RZ ;  /* 0x044000000d0e7989 */ /* 0x000e6400000e00ff */
[----:B-1----:R-:W-:Y:S02]  /*13d00*/  SEL R14, R14, RZ, P1 ;  /* 0x000000ff0e0e7207 */ /* 0x002fe40000800000 */
[----:B------:R-:W-:-:S03]  /*13d10*/  ISETP.GE.U32.AND P1, PT, R8, 0x8, PT ;  /* 0x000000080800780c */ /* 0x000fc60003f26070 */
[----:B0-----:R-:W-:-:S05]  /*13d20*/  IMAD.IADD R3, R13, 0x1, R14 ;  /* 0x000000010d037824 */ /* 0x001fca00078e020e */
        /* <DEDUP_REMOVED lines=10> */
[----:B------:R0:W1:Y:S02]  /*13dd0*/  SHFL.IDX PT, R14, R2, 0x1f, 0x1f ;  /* 0x03e01f00020e7f89 */ /* 0x00006400000e0000 */
.L_x_741:
[----:B------:R-:W-:Y:S02]  /*13de0*/  ULDC UR4, c[0x0][0xc10] ;  /* 0x0003040000047ab9 */ /* 0x000fe40000000800 */
[----:B------:R-:W-:-:S04]  /*13df0*/  IMAD.U32 R16, RZ, RZ, UR4 ;  /* 0x00000004ff107e24 */ /* 0x000fc8000f8e00ff */
[----:B-1----:R-:W-:-:S04]  /*13e00*/  IMAD R3, R14, R16, RZ ;  /* 0x000000100e037224 */ /* 0x002fc800078e02ff */
[----:B------:R-:W-:-:S05]  /*13e10*/  IMAD.IADD R6, R3, 0x1, R6 ;  /* 0x0000000103067824 */ /* 0x000fca00078e0206 */
[----:B------:R-:W-:-:S13]  /*13e20*/  ISETP.GT.AND P0, PT, R6, R4, PT ;  /* 0x000000040600720c */ /* 0x000fda0003f04270 */
[----:B------:R-:W-:Y:S05]  /*13e30*/  @!P0 BRA `(.L_x_647) ;  /* 0xfffffffc00508947 */ /* 0x000fea000383ffff */
.L_x_642:
[----:B------:R-:W-:Y:S01]  /*13e40*/  IMAD.IADD R6, R6, 0x1, -R3 ;  /* 0x0000000106067824 */ /* 0x000fe200078e0a03 */
[----:B------:R-:W-:-:S03]  /*13e50*/  UMOV UR4, 0xffffffff ;  /* 0xffffffff00047882 */ /* 0x000fc60000000000 */
[----:B------:R-:W-:-:S05]  /*13e60*/  IMAD R3, R2, R16, R6 ;  /* 0x0000001002037224 */ /* 0x000fca00078e0206 */
[----:B------:R-:W-:Y:S01]  /*13e70*/  ISETP.GT.AND P6, PT, R3, R4, PT ;  /* 0x000000040300720c */ /* 0x000fe20003fc4270 */
[----:B------:R-:W-:-:S12]  /*13e80*/  BRA.DIV UR4, `(.L_x_648) ;  /* 0x0000001e04c87947 */ /* 0x000fd8000b800000 */
[----:B------:R-:W-:-:S04]  /*13e90*/  VOTE.ANY R3, PT, !P6 ;  /* 0x0000000000037806 */ /* 0x000fc800070e0100 */
[----:B------:R-:W1:Y:S02]  /*13ea0*/  POPC R5, R3 ;  /* 0x0000000300057309 */ /* 0x000e640000000000 */
[----:B-1----:R1:W3:Y:S02]  /*13eb0*/  SHFL.IDX PT, R17, R17, R5, 0x1f ;  /* 0x00001f0511117589 */ /* 0x0022e400000e0000 */
.L_x_745:
[----:B------:R-:W-:Y:S01]  /*13ec0*/  ISETP.NE.AND P0, PT, R3, RZ, PT ;  /* 0x000000ff0300720c */ /* 0x000fe20003f05270 */
[----:B------:R-:W-:-:S12]  /*13ed0*/  IMAD.MOV.U32 R14, RZ, RZ, RZ ;  /* 0x000000ffff0e7224 */ /* 0x000fd800078e00ff */
[----:B------:R-:W-:Y:S05]  /*13ee0*/  @!P0 BRA `(.L_x_649) ;  /* 0x0000000000108947 */ /* 0x000fea0003800000 */
[----:B------:R-:W-:Y:S01]  /*13ef0*/  UMOV UR4, 0xffffffff ;  /* 0xffffffff00047882 */ /* 0x000fe20000000000 */
[----:B------:R-:W-:Y:S02]  /*13f00*/  VIADD R12, R5, 0xffffffff ;  /* 0xffffffff050c7836 */ /* 0x000fe40000000000 */
[----:B------:R-:W-:Y:S05]  /*13f10*/  BRA.DIV UR4, `(.L_x_650) ;  /* 0x0000001e04ec7947 */ /* 0x000fea000b800000 */
[----:B------:R4:W0:Y:S02]  /*13f20*/  SHFL.IDX PT, R14, R2, R12, 0x1f ;  /* 0x00001f0c020e7589 */ /* 0x00082400000e0000 */
.L_x_649:
[----:B0-----:R-:W-:Y:S01]  /*13f30*/  IMAD R16, R14, R16, R6 ;  /* 0x000000100e107224 */ /* 0x001fe200078e0206 */
[----:B---3--:R-:W-:Y:S01]  /*13f40*/  IABS R6, R17 ;  /* 0x0000001100067213 */ /* 0x008fe20000000000 */
[----:B----4-:R-:W-:Y:S02]  /*13f50*/  IMAD.MOV.U32 R2, RZ, RZ, RZ ;  /* 0x000000ffff027224 */ /* 0x010fe400078e00ff */
[----:B------:R-:W-:Y:S01]  /*13f60*/  IMAD.IADD R19, R5, 0x1, R19 ;  /* 0x0000000105137824 */ /* 0x000fe200078e0213 */
[----:B------:R-:W0:Y:S08]  /*13f70*/  I2F.RP R7, R6 ;  /* 0x0000000600077306 */ /* 0x000e300000209400 */
[----:B0-----:R-:W0:Y:S02]  /*13f80*/  MUFU.RCP R7, R7 ;  /* 0x0000000700077308 */ /* 0x001e240000001000 */
[----:B0-----:R-:W-:-:S06]  /*13f90*/  VIADD R8, R7, 0xffffffe ;  /* 0x0ffffffe07087836 */ /* 0x001fcc0000000000 */
[----:B------:R-:W0:Y:S02]  /*13fa0*/  F2I.FTZ.U32.TRUNC.NTZ R3, R8 ;  /* 0x0000000800037305 */ /* 0x000e24000021f000 */
[----:B0-----:R-:W-:-:S04]  /*13fb0*/  IMAD.MOV R9, RZ, RZ, -R3 ;  /* 0x000000ffff097224 */ /* 0x001fc800078e0a03 */
[----:B------:R-:W-:-:S04]  /*13fc0*/  IMAD R9, R9, R6, RZ ;  /* 0x0000000609097224 */ /* 0x000fc800078e02ff */
[----:B------:R-:W-:Y:S01]  /*13fd0*/  IMAD.HI.U32 R3, R3, R9, R2 ;  /* 0x0000000903037227 */ /* 0x000fe200078e0002 */
[----:B------:R-:W-:-:S03]  /*13fe0*/  IABS R9, R17 ;  /* 0x0000001100097213 */ /* 0x000fc60000000000 */
[----:B------:R-:W-:Y:S02]  /*13ff0*/  IMAD.IADD R2, R4, 0x1, -R16 ;  /* 0x0000000104027824 */ /* 0x000fe400078e0a10 */
[----:B------:R-:W-:-:S03]  /*14000*/  IMAD.MOV R7, RZ, RZ, -R9 ;  /* 0x000000ffff077224 */ /* 0x000fc600078e0a09 */
[----:B------:R-:W-:-:S05]  /*14010*/  IABS R4, R2 ;  /* 0x0000000200047213 */ /* 0x000fca0000000000 */
        /* <DEDUP_REMOVED lines=16> */
.L_x_643:
[----:B------:R-:W-:Y:S01]  /*14120*/  UMOV UR4, URZ ;  /* 0x0000003f00047c82 */ /* 0x000fe20008000000 */
[----:B------:R-:W-:Y:S01]  /*14130*/  UMOV UR5, URZ ;  /* 0x0000003f00057c82 */ /* 0x000fe20008000000 */
[----:B------:R-:W-:Y:S01]  /*14140*/  ULDC UR6, c[0x0][0xc14] ;  /* 0x0003050000067ab9 */ /* 0x000fe20000000800 */
[----:B------:R-:W-:Y:S02]  /*14150*/  IMAD.MOV.U32 R16, RZ, RZ, R4 ;  /* 0x000000ffff107224 */ /* 0x000fe400078e0004 */
[----:B------:R-:W-:Y:S02]  /*14160*/  IMAD.U32 R17, RZ, RZ, UR4 ;  /* 0x00000004ff117e24 */ /* 0x000fe4000f8e00ff */
[----:B------:R-:W-:Y:S02]  /*14170*/  IMAD.U32 R18, RZ, RZ, UR5 ;  /* 0x00000005ff127e24 */ /* 0x000fe4000f8e00ff */
[----:B------:R-:W-:-:S07]  /*14180*/  IMAD.U32 R19, RZ, RZ, UR6 ;  /* 0x00000006ff137e24 */ /* 0x000fce000f8e00ff */
.L_x_651:
        /* <DEDUP_REMOVED lines=12> */
.L_x_570:
[----:B0-----:R-:W4:Y:S01]  /*14250*/  LDL.LU R0, [R1+0x28] ;  /* 0x0000280001007983 */ /* 0x001f220000300800 */
[----:B------:R-:W-:Y:S01]  /*14260*/  BSSY B0, `(.L_x_653) ;  /* 0x000000b000007945 */ /* 0x000fe20003800000 */
[----:B-1----:R-:W0:Y:S01]  /*14270*/  S2R R5, SR_CgaCtaId ;  /* 0x0000000000057919 */ /* 0x002e220000008800 */
[----:B----4-:R-:W-:-:S05]  /*14280*/  VIADD R0, R0, 0x1 ;  /* 0x0000000100007836 */ /* 0x010fca0000000000 */
[----:B---3--:R-:W-:-:S04]  /*14290*/  LEA.HI R2, R0, R0, RZ, 0x1 ;  /* 0x0000000000027211 */ /* 0x008fc800078f08ff */
[----:B------:R-:W-:-:S05]  /*142a0*/  LOP3.LUT R3, R2, 0xfffffffe, RZ, 0xc0, !PT ;  /* 0xfffffffe02037812 */ /* 0x000fca00078ec0ff */
[----:B------:R-:W-:Y:S01]  /*142b0*/  IMAD.IADD R3, R0, 0x1, -R3 ;  /* 0x0000000100037824 */ /* 0x000fe200078e0a03 */
[----:B------:R-:W-:-:S04]  /*142c0*/  MOV R0, 0x400 ;  /* 0x0000040000007802 */ /* 0x000fc80000000f00 */
[----:B0-----:R-:W-:Y:S02]  /*142d0*/  LEA R0, R5, R0, 0x18 ;  /* 0x0000000005007211 */ /* 0x001fe400078ec0ff */
[----:B------:R-:W-:-:S04]  /*142e0*/  SHF.L.U32 R3, R3, 0x1f, RZ ;  /* 0x0000001f03037819 */ /* 0x000fc800000006ff */
[----:B------:R-:W0:Y:S02]  /*142f0*/  SYNCS.PHASECHK.TRANS64.TRYWAIT P0, [R0+URZ+0x22820], R3 ;  /* 0x02282003000075a7 */ /* 0x000e24000800017f */
[----:B0-----:R-:W-:Y:S05]  /*14300*/  @!P0 BRA `(.L_x_654) ;  /* 0x0000001c00148947 */ /* 0x001fea0003800000 */
.L_x_748:
[----:B------:R-:W-:Y:S05]  /*14310*/  BSYNC B0 ;  /* 0x0000000000007941 */ /* 0x000fea0003800000 */
.L_x_653:
[----:B------:R-:W-:-:S03]  /*14320*/  UMOV UR4, 0xffffffff ;  /* 0xffffffff00047882 */ /* 0x000fc60000000000 */
[----:B------:R-:W-:Y:S05]  /*14330*/  BRA.DIV UR4, `(.L_x_655) ;  /* 0x0000001e041c7947 */ /* 0x000fea000b800000 */
[----:B------:R-:W1:Y:S02]  /*14340*/  S2R R2, SR_TID.X ;  /* 0x0000000000027919 */ /* 0x000e640000002100 */
[----:B-1----:R-:W-:-:S04]  /*14350*/  SHF.R.U32.HI R2, RZ, 0x5, R2 ;  /* 0x00000005ff027819 */ /* 0x002fc80000011602 */
[----:B------:R-:W-:-:S05]  /*14360*/  LOP3.LUT R2, R2, 0x3, RZ, 0xc0, !PT ;  /* 0x0000000302027812 */ /* 0x000fca00078ec0ff */
[----:B------:R1:W3:Y:S02]  /*14370*/  SHFL.IDX PT, R14, R2, RZ, 0x1f ;  /* 0x00001fff020e7589 */ /* 0x0002e400000e0000 */
.L_x_751:
[----:B---3--:R-:W-:-:S13]  /*14380*/  ISETP.NE.AND P0, PT, R14, RZ, PT ;  /* 0x000000ff0e00720c */ /* 0x008fda0003f05270 */
[----:B------:R-:W-:Y:S05]  /*14390*/  @P0 BRA `(.L_x_429) ;  /* 0x0000000000940947 */ /* 0x000fea0003800000 */
[----:B------:R-:W-:-:S03]  /*143a0*/  UMOV UR4, 0xffffffff ;  /* 0xffffffff00047882 */ /* 0x000fc60000000000 */
[----:B------:R-:W-:Y:S05]  /*143b0*/  BRA.DIV UR4, `(.L_x_656) ;  /* 0x0000001e04307947 */ /* 0x000fea000b800000 */
[----:B------:R-:W-:-:S13]  /*143c0*/  ELECT P6, URZ, PT ;  /* 0x00000000003f782f */ /* 0x000fda00038c0000 */
.L_x_754:
[----:B------:R-:W-:Y:S05]  /*143d0*/  @!P6 BRA `(.L_x_429) ;  /* 0x000000000084e947 */ /* 0x000fea0003800000 */
[----:B------:R-:W-:-:S06]  /*143e0*/  ULOP3.LUT UR4, UR36, 0x2, URZ, 0xfc, !UPT ;  /* 0x0000000224047892 */ /* 0x000fcc000f8efc3f */
[----:B-1----:R-:W-:-:S05]  /*143f0*/  IMAD.U32 R2, RZ, RZ, UR4 ;  /* 0x00000004ff027e24 */ /* 0x002fca000f8e00ff */
[----:B------:R-:W-:-:S13]  /*14400*/  ISETP.NE.AND P2, PT, R2, 0x3, PT ;  /* 0x000000030200780c */ /* 0x000fda0003f45270 */
[----:B------:R-:W-:Y:S05]  /*14410*/  @!P2 BRA `(.L_x_657) ;  /* 0x000000000004a947 */ /* 0x000fea0003800000 */
[----:B------:R-:W-:Y:S01]  /*14420*/  BPT.TRAP 0x1 ;  /* 0x000000040000795c */ /* 0x000fe20000300000 */
.L_x_657:
[----:B0-----:R-:W3:Y:S04]  /*14430*/  LDL R3, [R1] ;  /* 0x0000000001037983 */ /* 0x001ee80000100800 */
[----:B------:R-:W4:Y:S01]  /*14440*/  LDL.LU R7, [R1+0x8] ;  /* 0x0000080001077983 */ /* 0x000f220000300800 */
[----:B------:R-:W-:-:S04]  /*14450*/  VIADD R2, R0, 0x22840 ;  /* 0x0002284000027836 */ /* 0x000fc80000000000 */
[C---:B---3--:R-:W-:Y:S02]  /*14460*/  IMAD R6, R3.reuse, 0x8, R2 ;  /* 0x0000000803067824 */ /* 0x048fe400078e0202 */
[----:B------:R-:W-:Y:S01]  /*14470*/  VIADD R3, R3, 0x1 ;  /* 0x0000000103037836 */ /* 0x000fe20000000000 */
[----:B----4-:R-:W-:-:S04]  /*14480*/  SHF.L.U32 R5, R7, 0x1f, RZ ;  /* 0x0000001f07057819 */ /* 0x010fc800000006ff */
        /* <DEDUP_REMOVED lines=8> */
.L_x_755:
[----:B------:R-:W1:Y:S02]  /*14510*/  SYNCS.PHASECHK.TRANS64.TRYWAIT P0, [R7+URZ], R2 ;  /* 0x00000002070075a7 */ /* 0x000e64000800017f */
[----:B-1----:R-:W-:Y:S05]  /*14520*/  @!P0 BRA `(.L_x_659) ;  /* 0x0000001c00088947 */ /* 0x002fea0003800000 */
.L_x_756:
[----:B------:R-:W-:Y:S05]  /*14530*/  @!P2 BRA `(.L_x_660) ;  /* 0x000000000004a947 */ /* 0x000fea0003800000 */
[----:B------:R-:W-:Y:S01]  /*14540*/  BPT.TRAP 0x1 ;  /* 0x000000040000795c */ /* 0x000fe20000300000 */
.L_x_660:
[----:B------:R-:W3:Y:S01]  /*14550*/  LDL.LU R4, [R1] ;  /* 0x0000000001047983 */ /* 0x000ee20000300800 */
[----:B------:R-:W-:-:S04]  /*14560*/  VIADD R0, R0, 0x22860 ;  /* 0x0002286000007836 */ /* 0x000fc80000000000 */
[----:B---3--:R-:W-:-:S04]  /*14570*/  IMAD R4, R4, 0x8, R0 ;  /* 0x0000000804047824 */ /* 0x008fc800078e0200 */
[----:B------:R-:W3:Y:S02]  /*14580*/  SYNCS.PHASECHK.TRANS64.TRYWAIT P0, [R4+URZ], R5 ;  /* 0x00000005040075a7 */ /* 0x000ee4000800017f */
[----:B---3--:R-:W-:Y:S05]  /*14590*/  @!P0 BRA `(.L_x_661) ;  /* 0x0000001c00008947 */ /* 0x008fea0003800000 */
.L_x_757:
[----:B------:R-:W-:-:S07]  /*145a0*/  IMAD R3, R3, 0x8, R0 ;  /* 0x0000000803037824 */ /* 0x000fce00078e0200 */
.L_x_662:
[----:B----4-:R4:W0:Y:S02]  /*145b0*/  SYNCS.PHASECHK.TRANS64.TRYWAIT P0, [R3+URZ], R2 ;  /* 0x00000002030075a7 */ /* 0x010824000800017f */
[----:B0-----:R-:W-:Y:S05]  /*145c0*/  @!P0 NANOSLEEP.SYNCS 0x989680 ;  /* 0x009896800000895d */ /* 0x001fea0003900000 */
[----:B------:R-:W0:Y:S02]  /*145d0*/  @!P0 SYNCS.PHASECHK.TRANS64 P0, [R3+URZ], R2 ;  /* 0x00000002030085a7 */ /* 0x000e24000800007f */
[----:B0-----:R-:W-:Y:S05]  /*145e0*/  @!P0 BRA `(.L_x_662) ;  /* 0xfffffffc00f08947 */ /* 0x001fea000383ffff */
.L_x_429:
[----:B------:R-:W-:Y:S05]  /*145f0*/  BSYNC B7 ;  /* 0x0000000000077941 */ /* 0x000fea0003800000 */
.L_x_426:
[----:B------:R-:W-:Y:S05]  /*14600*/  EXIT ;  /* 0x000000000000794d */ /* 0x000fea0003800000 */
.L_x_447:
[----:B0-----:R0:W1:Y:S02]  /*14610*/  SYNCS.PHASECHK.TRANS64.TRYWAIT P6, [R90+URZ+0x22890], R101 ;  /* 0x022890655a0075a7 */ /* 0x00106400080c017f */
[----:B-1----:R-:W-:Y:S05]  /*14620*/  @!P6 NANOSLEEP.SYNCS 0x989680 ;  /* 0x009896800000e95d */ /* 0x002fea0003900000 */
[----:B------:R-:W1:Y:S02]  /*14630*/  @!P6 SYNCS.PHASECHK.TRANS64 P6, [R90+URZ+0x22890], R101 ;  /* 0x022890655a00e5a7 */ /* 0x000e6400080c007f */
[----:B-1----:R-:W-:Y:S05]  /*14640*/  @!P6 BRA `(.L_x_447) ;  /* 0xfffffffc00f0e947 */ /* 0x002fea000383ffff */
[----:B------:R-:W-:Y:S05]  /*14650*/  BRA `(.L_x_663) ;  /* 0xfffffee400347947 */ /* 0x000fea000383ffff */
.L_x_465:
[----:B0-----:R0:W1:Y:S02]  /*14660*/  SYNCS.PHASECHK.TRANS64.TRYWAIT P5, [R90+URZ+0x22890], R101 ;  /* 0x022890655a0075a7 */ /* 0x00106400080a017f */
[----:B-1----:R-:W-:Y:S05]  /*14670*/  @!P5 NANOSLEEP.SYNCS 0x989680 ;  /* 0x009896800000d95d */ /* 0x002fea0003900000 */
[----:B------:R-:W1:Y:S02]  /*14680*/  @!P5 SYNCS.PHASECHK.TRANS64 P5, [R90+URZ+0x22890], R101 ;  /* 0x022890655a00d5a7 */ /* 0x000e6400080a007f */
[----:B-1----:R-:W-:Y:S05]  /*14690*/  @!P5 BRA `(.L_x_465) ;  /* 0xfffffffc00f0d947 */ /* 0x002fea000383ffff */
[----:B------:R-:W-:Y:S05]  /*146a0*/  BRA `(.L_x_664) ;  /* 0xfffffef400e87947 */ /* 0x000fea000383ffff */
.L_x_474:
[----:B0-----:R0:W1:Y:S02]  /*146b0*/  SYNCS.PHASECHK.TRANS64.TRYWAIT P4, [R90+URZ+0x22890], R101 ;  /* 0x022890655a0075a7 */ /* 0x001064000808017f */
[----:B-1----:R-:W-:Y:S05]  /*146c0*/  @!P4 NANOSLEEP.SYNCS 0x989680 ;  /* 0x009896800000c95d */ /* 0x002fea0003900000 */
[----:B------:R-:W1:Y:S02]  /*146d0*/  @!P4 SYNCS.PHASECHK.TRANS64 P4, [R90+URZ+0x22890], R101 ;  /* 0x022890655a00c5a7 */ /* 0x000e64000808007f */
[----:B-1----:R-:W-:Y:S05]  /*146e0*/  @!P4 BRA `(.L_x_474) ;  /* 0xfffffffc00f0c947 */ /* 0x002fea000383ffff */
[----:B------:R-:W-:Y:S05]  /*146f0*/  BRA `(.L_x_665) ;  /* 0xffffff08000c7947 */ /* 0x000fea000383ffff */
.L_x_480:
[----:B-1----:R1:W2:Y:S02]  /*14700*/  SYNCS.PHASECHK.TRANS64.TRYWAIT P3, [R90+URZ+0x228b0], R101 ;  /* 0x0228b0655a0075a7 */ /* 0x0022a4000806017f */
[----:B--2---:R-:W-:Y:S05]  /*14710*/  @!P3 NANOSLEEP.SYNCS 0x989680 ;  /* 0x009896800000b95d */ /* 0x004fea0003900000 */
[----:B------:R-:W2:Y:S02]  /*14720*/  @!P3 SYNCS.PHASECHK.TRANS64 P3, [R90+URZ+0x228b0], R101 ;  /* 0x0228b0655a00b5a7 */ /* 0x000ea4000806007f */
[----:B--2---:R-:W-:Y:S05]  /*14730*/  @!P3 BRA `(.L_x_480) ;  /* 0xfffffffc00f0b947 */ /* 0x004fea000383ffff */
[----:B------:R-:W-:Y:S05]  /*14740*/  BRA `(.L_x_666) ;  /* 0xffffff08009c7947 */ /* 0x000fea000383ffff */
.L_x_488:
[----:B------:R-:W-:Y:S01]  /*14750*/  BSSY B0, `(.L_x_667) ;  /* 0x0000008000007945 */ /* 0x000fe20003800000 */
[----:B------:R-:W-:Y:S02]  /*14760*/  IMAD.MOV.U32 R13, RZ, RZ, R230 ;  /* 0x000000ffff0d7224 */ /* 0x000fe400078e00e6 */
[----:B------:R-:W-:Y:S02]  /*14770*/  IMAD.MOV.U32 R12, RZ, RZ, RZ ;  /* 0x000000ffff0c7224 */ /* 0x000fe400078e00ff */
[----:B------:R-:W-:Y:S02]  /*14780*/  IMAD.MOV.U32 R11, RZ, RZ, 0x1f ;  /* 0x0000001fff0b7424 */ /* 0x000fe400078e00ff */
[----:B------:R-:W-:-:S07]  /*14790*/  IMAD.MOV.U32 R15, RZ, RZ, -0x1 ;  /* 0xffffffffff0f7424 */ /* 0x000fce00078e00ff */
[----:B-----5:R-:W-:Y:S05]  /*147a0*/  WARPSYNC.COLLECTIVE R15, `(.L_x_668) ;  /* 0x000000000f087348 */ /* 0x020fea0003c00000 */
[----:B------:R0:W1:Y:S02]  /*147b0*/  SHFL.IDX P6, R14, R13, R12, R11 ;  /* 0x0000000c0d0e7389 */ /* 0x00006400000c000b */
[----:B01---5:R-:W-:Y:S01]  /*147c0*/  ENDCOLLECTIVE ;  /* 0x000000000000791b */ /* 0x023fe20003800000 */
.L_x_668:
[----:B------:R-:W-:Y:S05]  /*147d0*/  BSYNC B0 ;  /* 0x0000000000007941 */ /* 0x000fea0003800000 */
.L_x_667:
[----:B------:R-:W-:Y:S05]  /*147e0*/  BRA `(.L_x_669) ;  /* 0xffffff14003c7947 */ /* 0x000fea000383ffff */
.L_x_502:
[----:B------:R-:W-:Y:S01]  /*147f0*/  BSSY B1, `(.L_x_670) ;  /* 0x0000008000017945 */ /* 0x000fe20003800000 */
[----:B------:R-:W-:Y:S02]  /*14800*/  IMAD.MOV.U32 R13, RZ, RZ, R25 ;  /* 0x000000ffff0d7224 */ /* 0x000fe400078e0019 */
[----:B------:R-:W-:Y:S02]  /*14810*/  IMAD.MOV.U32 R12, RZ, RZ, RZ ;  /* 0x000000ffff0c7224 */ /* 0x000fe400078e00ff */
[----:B------:R-:W-:Y:S02]  /*14820*/  IMAD.MOV.U32 R11, RZ, RZ, 0x1c1f ;  /* 0x00001c1fff0b7424 */ /* 0x000fe400078e00ff */
[----:B------:R-:W-:-:S07]  /*14830*/  IMAD.MOV.U32 R15, RZ, RZ, -0x1 ;  /* 0xffffffffff0f7424 */ /* 0x000fce00078e00ff */
[----:B0-----:R-:W-:Y:S05]  /*14840*/  WARPSYNC.COLLECTIVE R15, `(.L_x_671) ;  /* 0x000000000f087348 */ /* 0x001fea0003c00000 */
[----:B------:R1:W2:Y:S02]  /*14850*/  SHFL.IDX P6, R14, R13, R12, R11 ;  /* 0x0000000c0d0e7389 */ /* 0x0002a400000c000b */
[----:B012---:R-:W-:Y:S01]  /*14860*/  ENDCOLLECTIVE ;  /* 0x000000000000791b */ /* 0x007fe20003800000 */
.L_x_671:
[----:B------:R-:W-:Y:S05]  /*14870*/  BSYNC B1 ;  /* 0x0000000000017941 */ /* 0x000fea0003800000 */
.L_x_670:
[----:B------:R-:W-:Y:S05]  /*14880*/  BRA `(.L_x_672) ;  /* 0xffffff1c003c7947 */ /* 0x000fea000383ffff */
.L_x_503:
        /* <DEDUP_REMOVED lines=8> */
.L_x_674:
[----:B------:R-:W-:Y:S05]  /*14910*/  BSYNC B1 ;  /* 0x0000000000017941 */ /* 0x000fea0003800000 */
.L_x_673:
[----:B------:R-:W-:Y:S05]  /*14920*/  BRA `(.L_x_675) ;  /* 0xffffff1c00207947 */ /* 0x000fea000383ffff */
.L_x_504:
        /* <DEDUP_REMOVED lines=8> */
.L_x_677:
[----:B------:R-:W-:Y:S05]  /*149b0*/  BSYNC B1 ;  /* 0x0000000000017941 */ /* 0x000fea0003800000 */
.L_x_676:
[----:B------:R-:W-:Y:S05]  /*149c0*/  BRA `(.L_x_678) ;  /* 0xffffff1c00047947 */ /* 0x000fea000383ffff */
.L_x_505:
        /* <DEDUP_REMOVED lines=8> */
.L_x_680:
[----:B------:R-:W-:Y:S05]  /*14a50*/  BSYNC B1 ;  /* 0x0000000000017941 */ /* 0x000fea0003800000 */
.L_x_679:
[----:B------:R-:W-:Y:S05]  /*14a60*/  BRA `(.L_x_681) ;  /* 0xffffff1800e87947 */ /* 0x000fea000383ffff */
.L_x_507:
[----:B-1----:R1:W2:Y:S02]  /*14a70*/  SYNCS.PHASECHK.TRANS64.TRYWAIT P1, [R18+URZ+0x22800], R9 ;  /* 0x02280009120075a7 */ /* 0x0022a4000802017f */
[----:B--2---:R-:W-:Y:S05]  /*14a80*/  @!P1 NANOSLEEP.SYNCS 0x989680 ;  /* 0x009896800000995d */ /* 0x004fea0003900000 */
[----:B------:R-:W2:Y:S02]  /*14a90*/  @!P1 SYNCS.PHASECHK.TRANS64 P1, [R18+URZ+0x22800], R9 ;  /* 0x02280009120095a7 */ /* 0x000ea4000802007f */
[----:B--2---:R-:W-:Y:S05]  /*14aa0*/  @!P1 BRA `(.L_x_507) ;  /* 0xfffffffc00f09947 */ /* 0x004fea000383ffff */
[----:B------:R-:W-:Y:S05]  /*14ab0*/  BRA `(.L_x_682) ;  /* 0xffffff1c00487947 */ /* 0x000fea000383ffff */
.L_x_515:
[----:B------:R-:W-:Y:S01]  /*14ac0*/  BSSY B1, `(.L_x_683) ;  /* 0x0000008000017945 */ /* 0x000fe20003800000 */
[----:B------:R-:W-:Y:S02]  /*14ad0*/  IMAD.MOV.U32 R13, RZ, RZ, R25 ;  /* 0x000000ffff0d7224 */ /* 0x000fe400078e0019 */
[----:B------:R-:W-:Y:S02]  /*14ae0*/  IMAD.MOV.U32 R12, RZ, RZ, RZ ;  /* 0x000000ffff0c7224 */ /* 0x000fe400078e00ff */
[----:B------:R-:W-:Y:S02]  /*14af0*/  IMAD.MOV.U32 R11, RZ, RZ, 0x1c1f ;  /* 0x00001c1fff0b7424 */ /* 0x000fe400078e00ff */
[----:B------:R-:W-:-:S07]  /*14b00*/  IMAD.MOV.U32 R15, RZ, RZ, -0x1 ;  /* 0xffffffffff0f7424 */ /* 0x000fce00078e00ff */
[----:B01---5:R-:W-:Y:S05]  /*14b10*/  WARPSYNC.COLLECTIVE R15, `(.L_x_684) ;  /* 0x000000000f087348 */ /* 0x023fea0003c00000 */
[----:B------:R2:W3:Y:S02]  /*14b20*/  SHFL.IDX P6, R14, R13, R12, R11 ;  /* 0x0000000c0d0e7389 */ /* 0x0004e400000c000b */
[----:B0123-5:R-:W-:Y:S01]  /*14b30*/  ENDCOLLECTIVE ;  /* 0x000000000000791b */ /* 0x02ffe20003800000 */
.L_x_684:
[----:B------:R-:W-:Y:S05]  /*14b40*/  BSYNC B1 ;  /* 0x0000000000017941 */ /* 0x000fea0003800000 */
.L_x_683:
[----:B------:R-:W-:Y:S05]  /*14b50*/  BRA `(.L_x_685) ;  /* 0xffffff2800147947 */ /* 0x000fea000383ffff */
.L_x_516:
        /* <DEDUP_REMOVED lines=8> */
.L_x_687:
[----:B------:R-:W-:Y:S05]  /*14be0*/  BSYNC B1 ;  /* 0x0000000000017941 */ /* 0x000fea0003800000 */
.L_x_686:
[----:B------:R-:W-:Y:S05]  /*14bf0*/  BRA `(.L_x_688) ;  /* 0xffffff2400f87947 */ /* 0x000fea000383ffff */
.L_x_517:
        /* <DEDUP_REMOVED lines=8> */
.L_x_690:
[----:B------:R-:W-:Y:S05]  /*14c80*/  BSYNC B1 ;  /* 0x0000000000017941 */ /* 0x000fea0003800000 */
.L_x_689:
[----:B------:R-:W-:Y:S05]  /*14c90*/  BRA `(.L_x_691) ;  /* 0xffffff2400dc7947 */ /* 0x000fea000383ffff */
.L_x_518:
        /* <DEDUP_REMOVED lines=8> */
.L_x_693:
[----:B------:R-:W-:Y:S05]  /*14d20*/  BSYNC B1 ;  /* 0x0000000000017941 */ /* 0x000fea0003800000 */
.L_x_692:
[----:B------:R-:W-:Y:S05]  /*14d30*/  BRA `(.L_x_694) ;  /* 0xffffff2400c07947 */ /* 0x000fea000383ffff */
.L_x_520:
[----:B-1----:R1:W2:Y:S02]  /*14d40*/  SYNCS.PHASECHK.TRANS64.TRYWAIT P1, [R18+URZ+0x22800], R3 ;  /* 0x02280003120075a7 */ /* 0x0022a4000802017f */
[----:B--2---:R-:W-:Y:S05]  /*14d50*/  @!P1 NANOSLEEP.SYNCS 0x989680 ;  /* 0x009896800000995d */ /* 0x004fea0003900000 */
[----:B------:R-:W2:Y:S02]  /*14d60*/  @!P1 SYNCS.PHASECHK.TRANS64 P1, [R18+URZ+0x22800], R3 ;  /* 0x02280003120095a7 */ /* 0x000ea4000802007f */
[----:B--2---:R-:W-:Y:S05]  /*14d70*/  @!P1 BRA `(.L_x_520) ;  /* 0xfffffffc00f09947 */ /* 0x004fea000383ffff */
[----:B------:R-:W-:Y:S05]  /*14d80*/  BRA `(.L_x_695) ;  /* 0xffffff2800207947 */ /* 0x000fea000383ffff */
.L_x_526:
[----:B--2---:R2:W4:Y:S02]  /*14d90*/  SYNCS.PHASECHK.TRANS64.TRYWAIT P1, [R13+URZ+0x22830], R14 ;  /* 0x0228300e0d0075a7 */ /* 0x004524000802017f */
[----:B----4-:R-:W-:Y:S05]  /*14da0*/  @!P1 NANOSLEEP.SYNCS 0x989680 ;  /* 0x009896800000995d */ /* 0x010fea0003900000 */
[----:B------:R-:W4:Y:S02]  /*14db0*/  @!P1 SYNCS.PHASECHK.TRANS64 P1, [R13+URZ+0x22830], R14 ;  /* 0x0228300e0d0095a7 */ /* 0x000f24000802007f */
[----:B----4-:R-:W-:Y:S05]  /*14dc0*/  @!P1 BRA `(.L_x_526) ;  /* 0xfffffffc00f09947 */ /* 0x010fea000383ffff */
[----:B------:R-:W-:Y:S05]  /*14dd0*/  BRA `(.L_x_525) ;  /* 0xffffff3400447947 */ /* 0x000fea000383ffff */
.L_x_531:
[----:B-1----:R1:W2:Y:S02]  /*14de0*/  SYNCS.PHASECHK.TRANS64.TRYWAIT P2, [R13+URZ+0x22850], R14 ;  /* 0x0228500e0d0075a7 */ /* 0x0022a4000804017f */
[----:B--2---:R-:W-:Y:S05]  /*14df0*/  @!P2 NANOSLEEP.SYNCS 0x989680 ;  /* 0x009896800000a95d */ /* 0x004fea0003900000 */
[----:B------:R-:W2:Y:S02]  /*14e00*/  @!P2 SYNCS.PHASECHK.TRANS64 P2, [R13+URZ+0x22850], R14 ;  /* 0x0228500e0d00a5a7 */ /* 0x000ea4000804007f */
[----:B--2---:R-:W-:Y:S05]  /*14e10*/  @!P2 BRA `(.L_x_531) ;  /* 0xfffffffc00f0a947 */ /* 0x004fea000383ffff */
[----:B------:R-:W-:Y:S05]  /*14e20*/  BRA `(.L_x_530) ;  /* 0xffffff4800e47947 */ /* 0x000fea000383ffff */
.L_x_536:
[----:B-1----:R1:W2:Y:S02]  /*14e30*/  SYNCS.PHASECHK.TRANS64.TRYWAIT P3, [R14+URZ+0x22830], R13 ;  /* 0x0228300d0e0075a7 */ /* 0x0022a4000806017f */
[----:B--2---:R-:W-:Y:S05]  /*14e40*/  @!P3 NANOSLEEP.SYNCS 0x989680 ;  /* 0x009896800000b95d */ /* 0x004fea0003900000 */
[----:B------:R-:W2:Y:S02]  /*14e50*/  @!P3 SYNCS.PHASECHK.TRANS64 P3, [R14+URZ+0x22830], R13 ;  /* 0x0228300d0e00b5a7 */ /* 0x000ea4000806007f */
[----:B--2---:R-:W-:Y:S05]  /*14e60*/  @!P3 BRA `(.L_x_536) ;  /* 0xfffffffc00f0b947 */ /* 0x004fea000383ffff */
[----:B------:R-:W-:Y:S05]  /*14e70*/  BRA `(.L_x_535) ;  /* 0xffffff5000207947 */ /* 0x000fea000383ffff */
.L_x_541:
[----:B--2---:R2:W3:Y:S02]  /*14e80*/  SYNCS.PHASECHK.TRANS64.TRYWAIT P3, [R14+URZ+0x22850], R13 ;  /* 0x0228500d0e0075a7 */ /* 0x0044e4000806017f */
[----:B---3--:R-:W-:Y:S05]  /*14e90*/  @!P3 NANOSLEEP.SYNCS 0x989680 ;  /* 0x009896800000b95d */ /* 0x008fea0003900000 */
[----:B------:R-:W3:Y:S02]  /*14ea0*/  @!P3 SYNCS.PHASECHK.TRANS64 P3, [R14+URZ+0x22850], R13 ;  /* 0x0228500d0e00b5a7 */ /* 0x000ee4000806007f */
[----:B---3--:R-:W-:Y:S05]  /*14eb0*/  @!P3 BRA `(.L_x_541) ;  /* 0xfffffffc00f0b947 */ /* 0x008fea000383ffff */
[----:B------:R-:W-:Y:S05]  /*14ec0*/  BRA `(.L_x_540) ;  /* 0xffffff68007c7947 */ /* 0x000fea000383ffff */
.L_x_574:
[----:B------:R-:W0:Y:S01]  /*14ed0*/  S2R R11, SR_TID.X ;  /* 0x00000000000b7919 */ /* 0x000e220000002100 */
[----:B------:R-:W-:Y:S01]  /*14ee0*/  BSSY B1, `(.L_x_696) ;  /* 0x000000a000017945 */ /* 0x000fe20003800000 */
[----:B------:R-:W-:Y:S02]  /*14ef0*/  IMAD.MOV.U32 R12, RZ, RZ, RZ ;  /* 0x000000ffff0c7224 */ /* 0x000fe400078e00ff */
[----:B------:R-:W-:Y:S01]  /*14f00*/  IMAD.MOV.U32 R15, RZ, RZ, -0x1 ;  /* 0xffffffffff0f7424 */ /* 0x000fe200078e00ff */
[----:B0-----:R-:W-:-:S04]  /*14f10*/  SHF.R.U32.HI R11, RZ, 0x5, R11 ;  /* 0x00000005ff0b7819 */ /* 0x001fc8000001160b */
[----:B------:R-:W-:-:S05]  /*14f20*/  LOP3.LUT R11, R11, 0x3, RZ, 0xc0, !PT ;  /* 0x000000030b0b7812 */ /* 0x000fca00078ec0ff */
[----:B------:R-:W-:Y:S02]  /*14f30*/  IMAD.MOV.U32 R13, RZ, RZ, R11 ;  /* 0x000000ffff0d7224 */ /* 0x000fe400078e000b */
[----:B------:R-:W-:-:S07]  /*14f40*/  IMAD.MOV.U32 R11, RZ, RZ, 0x1f ;  /* 0x0000001fff0b7424 */ /* 0x000fce00078e00ff */
[----:B-----5:R-:W-:Y:S05]  /*14f50*/  WARPSYNC.COLLECTIVE R15, `(.L_x_697) ;  /* 0x000000000f087348 */ /* 0x020fea0003c00000 */
[----:B------:R0:W1:Y:S02]  /*14f60*/  SHFL.IDX P6, R14, R13, R12, R11 ;  /* 0x0000000c0d0e7389 */ /* 0x00006400000c000b */
[----:B01---5:R-:W-:Y:S01]  /*14f70*/  ENDCOLLECTIVE ;  /* 0x000000000000791b */ /* 0x023fe20003800000 */
.L_x_697:
[----:B------:R-:W-:Y:S05]  /*14f80*/  BSYNC B1 ;  /* 0x0000000000017941 */ /* 0x000fea0003800000 */
.L_x_696:
[----:B------:R-:W-:Y:S05]  /*14f90*/  BRA `(.L_x_698) ;  /* 0xffffffb000507947 */ /* 0x000fea000383ffff */
.L_x_575:
[----:B------:R-:W-:Y:S01]  /*14fa0*/  BSSY B1, `(.L_x_699) ;  /* 0x0000006000017945 */ /* 0x000fe20003800000 */
[----:B------:R-:W-:-:S07]  /*14fb0*/  IMAD.MOV.U32 R15, RZ, RZ, -0x1 ;  /* 0xffffffffff0f7424 */ /* 0x000fce00078e00ff */
[----:B-----5:R-:W-:Y:S05]  /*14fc0*/  WARPSYNC.COLLECTIVE R15, `(.L_x_700) ;  /* 0x000000000f0c7348 */ /* 0x020fea0003c00000 */
[----:B------:R-:W-:Y:S02]  /*14fd0*/  ELECT P6, UR62, PT ;  /* 0x00000000003e782f */ /* 0x000fe400038c0000 */
[----:B------:R-:W-:Y:S01]  /*14fe0*/  MOV R14, UR62 ;  /* 0x0000003e000e7c02 */ /* 0x000fe20008000f00 */
[----:B-----5:R-:W-:Y:S10]  /*14ff0*/  ENDCOLLECTIVE ;  /* 0x000000000000791b */ /* 0x020ff40003800000 */
.L_x_700:
[----:B------:R-:W-:Y:S05]  /*15000*/  BSYNC B1 ;  /* 0x0000000000017941 */ /* 0x000fea0003800000 */
.L_x_699:
[----:B------:R-:W-:Y:S05]  /*15010*/  BRA `(.L_x_701) ;  /* 0xffffffb0003c7947 */ /* 0x000fea000383ffff */
.L_x_577:
[----:B0-----:R0:W1:Y:S02]  /*15020*/  SYNCS.PHASECHK.TRANS64.TRYWAIT P0, [R5+URZ+0x22820], R6 ;  /* 0x02282006050075a7 */ /* 0x001064000800017f */
[----:B-1----:R-:W-:Y:S05]  /*15030*/  @!P0 NANOSLEEP.SYNCS 0x989680 ;  /* 0x009896800000895d */ /* 0x002fea0003900000 */
[----:B------:R-:W1:Y:S02]  /*15040*/  @!P0 SYNCS.PHASECHK.TRANS64 P0, [R5+URZ+0x22820], R6 ;  /* 0x02282006050085a7 */ /* 0x000e64000800007f */
[----:B-1----:R-:W-:Y:S05]  /*15050*/  @!P0 BRA `(.L_x_577) ;  /* 0xfffffffc00f08947 */ /* 0x002fea000383ffff */
[----:B------:R-:W-:Y:S05]  /*15060*/  BRA `(.L_x_702) ;  /* 0xffffffb000587947 */ /* 0x000fea000383ffff */
.L_x_580:
[----:B0-----:R0:W1:Y:S02]  /*15070*/  SYNCS.PHASECHK.TRANS64.TRYWAIT P0, [R6+URZ+0x228a0], R9 ;  /* 0x0228a009060075a7 */ /* 0x001064000800017f */
[----:B-1----:R-:W-:Y:S05]  /*15080*/  @!P0 NANOSLEEP.SYNCS 0x989680 ;  /* 0x009896800000895d */ /* 0x002fea0003900000 */
[----:B------:R-:W1:Y:S02]  /*15090*/  @!P0 SYNCS.PHASECHK.TRANS64 P0, [R6+URZ+0x228a0], R9 ;  /* 0x0228a009060085a7 */ /* 0x000e64000800007f */
[----:B-1----:R-:W-:Y:S05]  /*150a0*/  @!P0 BRA `(.L_x_580) ;  /* 0xfffffffc00f08947 */ /* 0x002fea000383ffff */
[----:B------:R-:W-:Y:S05]  /*150b0*/  BRA `(.L_x_703) ;  /* 0xffffffb000687947 */ /* 0x000fea000383ffff */
.L_x_582:
[----:B-1----:R1:W2:Y:S02]  /*150c0*/  SYNCS.PHASECHK.TRANS64.TRYWAIT P0, [R6+URZ+0x228c0], R9 ;  /* 0x0228c009060075a7 */ /* 0x0022a4000800017f */
[----:B--2---:R-:W-:Y:S05]  /*150d0*/  @!P0 NANOSLEEP.SYNCS 0x989680 ;  /* 0x009896800000895d */ /* 0x004fea0003900000 */
[----:B------:R-:W2:Y:S02]  /*150e0*/  @!P0 SYNCS.PHASECHK.TRANS64 P0, [R6+URZ+0x228c0], R9 ;  /* 0x0228c009060085a7 */ /* 0x000ea4000800007f */
[----:B--2---:R-:W-:Y:S05]  /*150f0*/  @!P0 BRA `(.L_x_582) ;  /* 0xfffffffc00f08947 */ /* 0x004fea000383ffff */
[----:B------:R-:W-:Y:S05]  /*15100*/  BRA `(.L_x_704) ;  /* 0xffffffb000cc7947 */ /* 0x000fea000383ffff */
.L_x_586:
[----:B0-----:R0:W1:Y:S02]  /*15110*/  SYNCS.PHASECHK.TRANS64.TRYWAIT P0, [R7+URZ+0x228a0], R8 ;  /* 0x0228a008070075a7 */ /* 0x001064000800017f */
[----:B-1----:R-:W-:Y:S05]  /*15120*/  @!P0 NANOSLEEP.SYNCS 0x989680 ;  /* 0x009896800000895d */ /* 0x002fea0003900000 */
[----:B------:R-:W1:Y:S02]  /*15130*/  @!P0 SYNCS.PHASECHK.TRANS64 P0, [R7+URZ+0x228a0], R8 ;  /* 0x0228a008070085a7 */ /* 0x000e64000800007f */
[----:B-1----:R-:W-:Y:S05]  /*15140*/  @!P0 BRA `(.L_x_586) ;  /* 0xfffffffc00f08947 */ /* 0x002fea000383ffff */
[----:B------:R-:W-:Y:S05]  /*15150*/  BRA `(.L_x_705) ;  /* 0xffffffb400bc7947 */ /* 0x000fea000383ffff */
.L_x_588:
[----:B-1----:R1:W2:Y:S02]  /*15160*/  SYNCS.PHASECHK.TRANS64.TRYWAIT P1, [R7+URZ+0x228c0], R8 ;  /* 0x0228c008070075a7 */ /* 0x0022a4000802017f */
[----:B--2---:R-:W-:Y:S05]  /*15170*/  @!P1 NANOSLEEP.SYNCS 0x989680 ;  /* 0x009896800000995d */ /* 0x004fea0003900000 */
[----:B------:R-:W2:Y:S02]  /*15180*/  @!P1 SYNCS.PHASECHK.TRANS64 P1, [R7+URZ+0x228c0], R8 ;  /* 0x0228c008070095a7 */ /* 0x000ea4000802007f */
[----:B--2---:R-:W-:Y:S05]  /*15190*/  @!P1 BRA `(.L_x_588) ;  /* 0xfffffffc00f09947 */ /* 0x004fea000383ffff */
[----:B------:R-:W-:Y:S05]  /*151a0*/  BRA `(.L_x_706) ;  /* 0xffffffb800187947 */ /* 0x000fea000383ffff */
.L_x_598:
        /* <DEDUP_REMOVED lines=8> */
[----:B-1----:R-:W-:Y:S05]  /*15230*/  WARPSYNC.COLLECTIVE R15, `(.L_x_708) ;  /* 0x000000000f087348 */ /* 0x002fea0003c00000 */
[----:B------:R0:W2:Y:S02]  /*15240*/  SHFL.IDX P6, R14, R13, R12, R11 ;  /* 0x0000000c0d0e7389 */ /* 0x0000a400000c000b */
[----:B012---:R-:W-:Y:S01]  /*15250*/  ENDCOLLECTIVE ;  /* 0x000000000000791b */ /* 0x007fe20003800000 */
.L_x_708:
[----:B------:R-:W-:Y:S05]  /*15260*/  BSYNC B0 ;  /* 0x0000000000007941 */ /* 0x000fea0003800000 */
.L_x_707:
[----:B------:R-:W-:Y:S05]  /*15270*/  BRA `(.L_x_709) ;  /* 0xffffffc000c47947 */ /* 0x000fea000383ffff */
.L_x_599:
[----:B------:R-:W-:Y:S01]  /*15280*/  BSSY B0, `(.L_x_710) ;  /* 0x0000006000007945 */ /* 0x000fe20003800000 */
[----:B------:R-:W-:-:S07]  /*15290*/  IMAD.MOV.U32 R15, RZ, RZ, -0x1 ;  /* 0xffffffffff0f7424 */ /* 0x000fce00078e00ff */
[----:B------:R-:W-:Y:S05]  /*152a0*/  WARPSYNC.COLLECTIVE R15, `(.L_x_711) ;  /* 0x000000000f0c7348 */ /* 0x000fea0003c00000 */
[----:B------:R-:W-:Y:S02]  /*152b0*/  ELECT P6, UR62, PT ;  /* 0x00000000003e782f */ /* 0x000fe400038c0000 */
[----:B------:R-:W-:Y:S01]  /*152c0*/  MOV R14, UR62 ;  /* 0x0000003e000e7c02 */ /* 0x000fe20008000f00 */
[----:B------:R-:W-:Y:S10]  /*152d0*/  ENDCOLLECTIVE ;  /* 0x000000000000791b */ /* 0x000ff40003800000 */
.L_x_711:
[----:B------:R-:W-:Y:S05]  /*152e0*/  BSYNC B0 ;  /* 0x0000000000007941 */ /* 0x000fea0003800000 */
.L_x_710:
[----:B------:R-:W-:Y:S05]  /*152f0*/  BRA `(.L_x_712) ;  /* 0xffffffc000bc7947 */ /* 0x000fea000383ffff */
.L_x_602:
[----:B0-----:R0:W1:Y:S02]  /*15300*/  SYNCS.PHASECHK.TRANS64.TRYWAIT P0, [R5+URZ+0x22840], R7 ;  /* 0x02284007050075a7 */ /* 0x001064000800017f */
[----:B-1----:R-:W-:Y:S05]  /*15310*/  @!P0 NANOSLEEP.SYNCS 0x989680 ;  /* 0x009896800000895d */ /* 0x002fea0003900000 */
[----:B------:R-:W1:Y:S02]  /*15320*/  @!P0 SYNCS.PHASECHK.TRANS64 P0, [R5+URZ+0x22840], R7 ;  /* 0x02284007050085a7 */ /* 0x000e64000800007f */
[----:B-1----:R-:W-:Y:S05]  /*15330*/  @!P0 BRA `(.L_x_602) ;  /* 0xfffffffc00f08947 */ /* 0x002fea000383ffff */
[----:B------:R-:W-:Y:S05]  /*15340*/  BRA `(.L_x_713) ;  /* 0xffffffc4002c7947 */ /* 0x000fea000383ffff */
.L_x_605:
        /* <DEDUP_REMOVED lines=8> */
.L_x_608:
[----:B0-----:R0:W1:Y:S02]  /*153d0*/  SYNCS.PHASECHK.TRANS64.TRYWAIT P0, [R2+URZ+0x22860], R5 ;  /* 0x02286005020075a7 */ /* 0x001064000800017f */
[----:B-1----:R-:W-:Y:S05]  /*153e0*/  @!P0 NANOSLEEP.SYNCS 0x989680 ;  /* 0x009896800000895d */ /* 0x002fea0003900000 */
[----:B------:R-:W1:Y:S02]  /*153f0*/  @!P0 SYNCS.PHASECHK.TRANS64 P0, [R2+URZ+0x22860], R5 ;  /* 0x02286005020085a7 */ /* 0x000e64000800007f */
[----:B-1----:R-:W-:Y:S05]  /*15400*/  @!P0 BRA `(.L_x_608) ;  /* 0xfffffffc00f08947 */ /* 0x002fea000383ffff */
[----:B------:R-:W-:Y:S05]  /*15410*/  BRA `(.L_x_715) ;  /* 0xffffffc800287947 */ /* 0x000fea000383ffff */
.L_x_617:
[----:B--2---:R2:W3:Y:S02]  /*15420*/  SYNCS.PHASECHK.TRANS64.TRYWAIT P0, [R2+URZ+0x22840], R7 ;  /* 0x02284007020075a7 */ /* 0x0044e4000800017f */
[----:B---3--:R-:W-:Y:S05]  /*15430*/  @!P0 NANOSLEEP.SYNCS 0x989680 ;  /* 0x009896800000895d */ /* 0x008fea0003900000 */
[----:B------:R-:W3:Y:S02]  /*15440*/  @!P0 SYNCS.PHASECHK.TRANS64 P0, [R2+URZ+0x22840], R7 ;  /* 0x02284007020085a7 */ /* 0x000ee4000800007f */
[----:B---3--:R-:W-:Y:S05]  /*15450*/  @!P0 BRA `(.L_x_617) ;  /* 0xfffffffc00f08947 */ /* 0x008fea000383ffff */
[----:B------:R-:W-:Y:S05]  /*15460*/  BRA `(.L_x_716) ;  /* 0xffffffcc00b07947 */ /* 0x000fea000383ffff */
.L_x_619:
[----:B0-----:R0:W3:Y:S02]  /*15470*/  SYNCS.PHASECHK.TRANS64.TRYWAIT P0, [R2+URZ+0x22860], R7 ;  /* 0x02286007020075a7 */ /* 0x0010e4000800017f */
[----:B---3--:R-:W-:Y:S05]  /*15480*/  @!P0 NANOSLEEP.SYNCS 0x989680 ;  /* 0x009896800000895d */ /* 0x008fea0003900000 */
[----:B------:R-:W3:Y:S02]  /*15490*/  @!P0 SYNCS.PHASECHK.TRANS64 P0, [R2+URZ+0x22860], R7 ;  /* 0x02286007020085a7 */ /* 0x000ee4000800007f */
[----:B---3--:R-:W-:Y:S05]  /*154a0*/  @!P0 BRA `(.L_x_619) ;  /* 0xfffffffc00f08947 */ /* 0x008fea000383ffff */
[----:B------:R-:W-:Y:S05]  /*154b0*/  BRA `(.L_x_717) ;  /* 0xffffffd000207947 */ /* 0x000fea000383ffff */
.L_x_624:
[----:B--2---:R2:W3:Y:S02]  /*154c0*/  SYNCS.PHASECHK.TRANS64.TRYWAIT P0, [R3+URZ+0x22840], R7 ;  /* 0x02284007030075a7 */ /* 0x0044e4000800017f */
[----:B---3--:R-:W-:Y:S05]  /*154d0*/  @!P0 NANOSLEEP.SYNCS 0x989680 ;  /* 0x009896800000895d */ /* 0x008fea0003900000 */
[----:B------:R-:W3:Y:S02]  /*154e0*/  @!P0 SYNCS.PHASECHK.TRANS64 P0, [R3+URZ+0x22840], R7 ;  /* 0x02284007030085a7 */ /* 0x000ee4000800007f */
[----:B---3--:R-:W-:Y:S05]  /*154f0*/  @!P0 BRA `(.L_x_624) ;  /* 0xfffffffc00f08947 */ /* 0x008fea000383ffff */
[----:B------:R-:W-:Y:S05]  /*15500*/  BRA `(.L_x_718) ;  /* 0xffffffd4006c7947 */ /* 0x000fea000383ffff */
.L_x_626:
[----:B0-----:R0:W3:Y:S02]  /*15510*/  SYNCS.PHASECHK.TRANS64.TRYWAIT P1, [R3+URZ+0x22860], R7 ;  /* 0x02286007030075a7 */ /* 0x0010e4000802017f */
[----:B---3--:R-:W-:Y:S05]  /*15520*/  @!P1 NANOSLEEP.SYNCS 0x989680 ;  /* 0x009896800000995d */ /* 0x008fea0003900000 */
[----:B------:R-:W3:Y:S02]  /*15530*/  @!P1 SYNCS.PHASECHK.TRANS64 P1, [R3+URZ+0x22860], R7 ;  /* 0x02286007030095a7 */ /* 0x000ee4000802007f */
[----:B---3--:R-:W-:Y:S05]  /*15540*/  @!P1 BRA `(.L_x_626) ;  /* 0xfffffffc00f09947 */ /* 0x008fea000383ffff */
[----:B------:R-:W-:Y:S05]  /*15550*/  BRA `(.L_x_719) ;  /* 0xffffffd400d87947 */ /* 0x000fea000383ffff */
.L_x_631:
[----:B---3--:R3:W4:Y:S02]  /*15560*/  SYNCS.PHASECHK.TRANS64.TRYWAIT P0, [R3+URZ+0x22840], R7 ;  /* 0x02284007030075a7 */ /* 0x008724000800017f */
[----:B----4-:R-:W-:Y:S05]  /*15570*/  @!P0 NANOSLEEP.SYNCS 0x989680 ;  /* 0x009896800000895d */ /* 0x010fea0003900000 */
[----:B------:R-:W4:Y:S02]  /*15580*/  @!P0 SYNCS.PHASECHK.TRANS64 P0, [R3+URZ+0x22840], R7 ;  /* 0x02284007030085a7 */ /* 0x000f24000800007f */
[----:B----4-:R-:W-:Y:S05]  /*15590*/  @!P0 BRA `(.L_x_631) ;  /* 0xfffffffc00f08947 */ /* 0x010fea000383ffff */
[----:B------:R-:W-:Y:S05]  /*155a0*/  BRA `(.L_x_720) ;  /* 0xffffffdc00047947 */ /* 0x000fea000383ffff */
.L_x_633:
[----:B0-----:R0:W2:Y:S02]  /*155b0*/  SYNCS.PHASECHK.TRANS64.TRYWAIT P1, [R3+URZ+0x22860], R7 ;  /* 0x02286007030075a7 */ /* 0x0010a4000802017f */
[----:B--2---:R-:W-:Y:S05]  /*155c0*/  @!P1 NANOSLEEP.SYNCS 0x989680 ;  /* 0x009896800000995d */ /* 0x004fea0003900000 */
[----:B------:R-:W2:Y:S02]  /*155d0*/  @!P1 SYNCS.PHASECHK.TRANS64 P1, [R3+URZ+0x22860], R7 ;  /* 0x02286007030095a7 */ /* 0x000ea4000802007f */
[----:B--2---:R-:W-:Y:S05]  /*155e0*/  @!P1 BRA `(.L_x_633) ;  /* 0xfffffffc00f09947 */ /* 0x004fea000383ffff */
[----:B------:R-:W-:Y:S05]  /*155f0*/  BRA `(.L_x_721) ;  /* 0xffffffdc00747947 */ /* 0x000fea000383ffff */
.L_x_638:
[----:B------:R-:W-:Y:S01]  /*15600*/  BSSY B0, `(.L_x_722) ;  /* 0x0000008000007945 */ /* 0x000fe20003800000 */
[----:B0-----:R-:W-:Y:S02]  /*15610*/  IMAD.MOV.U32 R13, RZ, RZ, R16 ;  /* 0x000000ffff0d7224 */ /* 0x001fe400078e0010 */
[----:B------:R-:W-:Y:S02]  /*15620*/  IMAD.MOV.U32 R12, RZ, RZ, RZ ;  /* 0x000000ffff0c7224 */ /* 0x000fe400078e00ff */
[----:B--2---:R-:W-:Y:S02]  /*15630*/  IMAD.MOV.U32 R11, RZ, RZ, 0x1f ;  /* 0x0000001fff0b7424 */ /* 0x004fe400078e00ff */
[----:B------:R-:W-:-:S07]  /*15640*/  IMAD.MOV.U32 R15, RZ, RZ, -0x1 ;  /* 0xffffffffff0f7424 */ /* 0x000fce00078e00ff */
[----:B-1-3--:R-:W-:Y:S05]  /*15650*/  WARPSYNC.COLLECTIVE R15, `(.L_x_723) ;  /* 0x000000000f087348 */ /* 0x00afea0003c00000 */
[----:B------:R0:W2:Y:S02]  /*15660*/  SHFL.IDX P6, R14, R13, R12, R11 ;  /* 0x0000000c0d0e7389 */ /* 0x0000a400000c000b */
[----:B0123--:R-:W-:Y:S01]  /*15670*/  ENDCOLLECTIVE ;  /* 0x000000000000791b */ /* 0x00ffe20003800000 */
.L_x_723:
[----:B------:R-:W-:Y:S05]  /*15680*/  BSYNC B0 ;  /* 0x0000000000007941 */ /* 0x000fea0003800000 */
.L_x_722:
        /* <DEDUP_REMOVED lines=8> */
.L_x_724:
[----:B------:R-:W-:Y:S01]  /*15710*/  IMAD.MOV.U32 R6, RZ, RZ, R14 ;  /* 0x000000ffff067224 */ /* 0x000fe200078e000e */
[----:B------:R-:W-:Y:S06]  /*15720*/  BRA `(.L_x_725) ;  /* 0xffffffe000647947 */ /* 0x000fec000383ffff */
.L_x_641:
[----:B------:R-:W-:Y:S01]  /*15730*/  BSSY B0, `(.L_x_726) ;  /* 0x0000008000007945 */ /* 0x000fe20003800000 */
[----:B-----5:R-:W-:Y:S02]  /*15740*/  IMAD.MOV.U32 R13, RZ, RZ, R17 ;  /* 0x000000ffff0d7224 */ /* 0x020fe400078e0011 */
[----:B------:R-:W-:Y:S02]  /*15750*/  IMAD.MOV.U32 R12, RZ, RZ, 0x1 ;  /* 0x00000001ff0c7424 */ /* 0x000fe400078e00ff */
[----:B--2---:R-:W-:Y:S02]  /*15760*/  IMAD.MOV.U32 R11, RZ, RZ, RZ ;  /* 0x000000ffff0b7224 */ /* 0x004fe400078e00ff */
[----:B------:R-:W-:-:S07]  /*15770*/  IMAD.MOV.U32 R15, RZ, RZ, -0x1 ;  /* 0xffffffffff0f7424 */ /* 0x000fce00078e00ff */
[----:B01-34-:R-:W-:Y:S05]  /*15780*/  WARPSYNC.COLLECTIVE R15, `(.L_x_727) ;  /* 0x000000000f087348 */ /* 0x01bfea0003c00000 */
[----:B------:R2:W0:Y:S02]  /*15790*/  SHFL.UP P6, R14, R13, R12, R11 ;  /* 0x0400000c0d0e7389 */ /* 0x00042400000c000b */
[----:B01234-:R-:W-:Y:S01]  /*157a0*/  ENDCOLLECTIVE ;  /* 0x000000000000791b */ /* 0x01ffe20003800000 */
.L_x_727:
[----:B------:R-:W-:Y:S05]  /*157b0*/  BSYNC B0 ;  /* 0x0000000000007941 */ /* 0x000fea0003800000 */
.L_x_726:
        /* <DEDUP_REMOVED lines=10> */
.L_x_728:
        /* <DEDUP_REMOVED lines=8> */
.L_x_729:
        /* <DEDUP_REMOVED lines=8> */
.L_x_730:
        /* <DEDUP_REMOVED lines=8> */
.L_x_731:
        /* <DEDUP_REMOVED lines=8> */
.L_x_732:
[----:B------:R-:W-:Y:S05]  /*15a60*/  BRA `(.L_x_733) ;  /* 0xffffffe000287947 */ /* 0x000fea000383ffff */
.L_x_646:
[----:B------:R-:W-:Y:S01]  /*15a70*/  BSSY B0, `(.L_x_734) ;  /* 0x0000008000007945 */ /* 0x000fe20003800000 */
[----:B-----5:R-:W-:Y:S02]  /*15a80*/  IMAD.MOV.U32 R13, RZ, RZ, R17 ;  /* 0x000000ffff0d7224 */ /* 0x020fe400078e0011 */
[----:B------:R-:W-:Y:S02]  /*15a90*/  IMAD.MOV.U32 R12, RZ, RZ, 0x1 ;  /* 0x00000001ff0c7424 */ /* 0x000fe400078e00ff */
[----:B--2---:R-:W-:Y:S02]  /*15aa0*/  IMAD.MOV.U32 R11, RZ, RZ, RZ ;  /* 0x000000ffff0b7224 */ /* 0x004fe400078e00ff */
[----:B------:R-:W-:-:S07]  /*15ab0*/  IMAD.MOV.U32 R15, RZ, RZ, -0x1 ;  /* 0xffffffffff0f7424 */ /* 0x000fce00078e00ff */
[----:B0-----:R-:W-:Y:S05]  /*15ac0*/  WARPSYNC.COLLECTIVE R15, `(.L_x_735) ;  /* 0x000000000f087348 */ /* 0x001fea0003c00000 */
[----:B------:R1:W2:Y:S02]  /*15ad0*/  SHFL.UP P6, R14, R13, R12, R11 ;  /* 0x0400000c0d0e7389 */ /* 0x0002a400000c000b */
[----:B012---:R-:W-:Y:S01]  /*15ae0*/  ENDCOLLECTIVE ;  /* 0x000000000000791b */ /* 0x007fe20003800000 */
.L_x_735:
[----:B------:R-:W-:Y:S05]  /*15af0*/  BSYNC B0 ;  /* 0x0000000000007941 */ /* 0x000fea0003800000 */
.L_x_734:
        /* <DEDUP_REMOVED lines=10> */
.L_x_736:
        /* <DEDUP_REMOVED lines=8> */
.L_x_737:
        /* <DEDUP_REMOVED lines=8> */
.L_x_738:
        /* <DEDUP_REMOVED lines=8> */
.L_x_739:
        /* <DEDUP_REMOVED lines=8> */
.L_x_740:
[----:B------:R-:W-:Y:S05]  /*15da0*/  BRA `(.L_x_741) ;  /* 0xffffffe0000c7947 */ /* 0x000fea000383ffff */
.L_x_648:
[----:B------:R-:W-:Y:S01]  /*15db0*/  BSSY B0, `(.L_x_742) ;  /* 0x0000006000007945 */ /* 0x000fe20003800000 */
[----:B------:R-:W-:Y:S01]  /*15dc0*/  PLOP3.LUT P6, PT, P6, PT, PT, 0x8, 0x0 ;  /* 0x000000000000781c */ /* 0x000fe200037ce170 */
[----:B------:R-:W-:-:S12]  /*15dd0*/  IMAD.MOV.U32 R15, RZ, RZ, -0x1 ;  /* 0xffffffffff0f7424 */ /* 0x000fd800078e00ff */
[----:B0-2---:R-:W-:Y:S05]  /*15de0*/  WARPSYNC.COLLECTIVE R15, `(.L_x_743) ;  /* 0x000000000f087348 */ /* 0x005fea0003c00000 */
[----:B------:R-:W-:Y:S01]  /*15df0*/  VOTE.ANY R14, PT, P6 ;  /* 0x00000000000e7806 */ /* 0x000fe200030e0100 */
[----:B0-2---:R-:W-:Y:S06]  /*15e00*/  ENDCOLLECTIVE ;  /* 0x000000000000791b */ /* 0x005fec0003800000 */
.L_x_743:
[----:B------:R-:W-:Y:S05]  /*15e10*/  BSYNC B0 ;  /* 0x0000000000007941 */ /* 0x000fea0003800000 */
.L_x_742:
        /* <DEDUP_REMOVED lines=9> */
.L_x_744:
[----:B------:R-:W-:Y:S01]  /*15eb0*/  IMAD.MOV.U32 R17, RZ, RZ, R14 ;  /* 0x000000ffff117224 */ /* 0x000fe200078e000e */
[----:B------:R-:W-:Y:S06]  /*15ec0*/  BRA `(.L_x_745) ;  /* 0xffffffdc00fc7947 */ /* 0x000fec000383ffff */
.L_x_650:
[----:B------:R-:W-:Y:S01]  /*15ed0*/  BSSY B0, `(.L_x_746) ;  /* 0x0000007000007945 */ /* 0x000fe20003800000 */
[----:B------:R-:W-:Y:S02]  /*15ee0*/  IMAD.MOV.U32 R13, RZ, RZ, R2 ;  /* 0x000000ffff0d7224 */ /* 0x000fe400078e0002 */
[----:B--2---:R-:W-:Y:S02]  /*15ef0*/  IMAD.MOV.U32 R11, RZ, RZ, 0x1f ;  /* 0x0000001fff0b7424 */ /* 0x004fe400078e00ff */
[----:B------:R-:W-:-:S07]  /*15f00*/  IMAD.MOV.U32 R15, RZ, RZ, -0x1 ;  /* 0xffffffffff0f7424 */ /* 0x000fce00078e00ff */
[----:B01-3--:R-:W-:Y:S05]  /*15f10*/  WARPSYNC.COLLECTIVE R15, `(.L_x_747) ;  /* 0x000000000f087348 */ /* 0x00bfea0003c00000 */
[----:B------:R2:W4:Y:S02]  /*15f20*/  SHFL.IDX P6, R14, R13, R12, R11 ;  /* 0x0000000c0d0e7389 */ /* 0x00052400000c000b */
[----:B01234-:R-:W-:Y:S01]  /*15f30*/  ENDCOLLECTIVE ;  /* 0x000000000000791b */ /* 0x01ffe20003800000 */
.L_x_747:
[----:B------:R-:W-:Y:S05]  /*15f40*/  BSYNC B0 ;  /* 0x0000000000007941 */ /* 0x000fea0003800000 */
.L_x_746:
[----:B------:R-:W-:Y:S05]  /*15f50*/  BRA `(.L_x_649) ;  /* 0xffffffdc00f47947 */ /* 0x000fea000383ffff */
.L_x_654:
[----:B0-----:R0:W1:Y:S02]  /*15f60*/  SYNCS.PHASECHK.TRANS64.TRYWAIT P0, [R0+URZ+0x22820], R3 ;  /* 0x02282003000075a7 */ /* 0x001064000800017f */
[----:B-1----:R-:W-:Y:S05]  /*15f70*/  @!P0 NANOSLEEP.SYNCS 0x989680 ;  /* 0x009896800000895d */ /* 0x002fea0003900000 */
[----:B------:R-:W1:Y:S02]  /*15f80*/  @!P0 SYNCS.PHASECHK.TRANS64 P0, [R0+URZ+0x22820], R3 ;  /* 0x02282003000085a7 */ /* 0x000e64000800007f */
[----:B-1----:R-:W-:Y:S05]  /*15f90*/  @!P0 BRA `(.L_x_654) ;  /* 0xfffffffc00f08947 */ /* 0x002fea000383ffff */
[----:B------:R-:W-:Y:S05]  /*15fa0*/  BRA `(.L_x_748) ;  /* 0xffffffe000d87947 */ /* 0x000fea000383ffff */
.L_x_655:
[----:B------:R-:W1:Y:S01]  /*15fb0*/  S2R R2, SR_TID.X ;  /* 0x0000000000027919 */ /* 0x000e620000002100 */
[----:B------:R-:W-:Y:S01]  /*15fc0*/  BSSY B0, `(.L_x_749) ;  /* 0x000000a000007945 */ /* 0x000fe20003800000 */
[----:B------:R-:W-:Y:S02]  /*15fd0*/  IMAD.MOV.U32 R12, RZ, RZ, RZ ;  /* 0x000000ffff0c7224 */ /* 0x000fe400078e00ff */
[----:B--2---:R-:W-:Y:S02]  /*15fe0*/  IMAD.MOV.U32 R11, RZ, RZ, 0x1f ;  /* 0x0000001fff0b7424 */ /* 0x004fe400078e00ff */
[----:B------:R-:W-:Y:S01]  /*15ff0*/  IMAD.MOV.U32 R15, RZ, RZ, -0x1 ;  /* 0xffffffffff0f7424 */ /* 0x000fe200078e00ff */
[----:B-1----:R-:W-:-:S04]  /*16000*/  SHF.R.U32.HI R2, RZ, 0x5, R2 ;  /* 0x00000005ff027819 */ /* 0x002fc80000011602 */
[----:B------:R-:W-:-:S05]  /*16010*/  LOP3.LUT R2, R2, 0x3, RZ, 0xc0, !PT ;  /* 0x0000000302027812 */ /* 0x000fca00078ec0ff */
[----:B------:R-:W-:-:S07]  /*16020*/  IMAD.MOV.U32 R13, RZ, RZ, R2 ;  /* 0x000000ffff0d7224 */ /* 0x000fce00078e0002 */
[----:B0-----:R-:W-:Y:S05]  /*16030*/  WARPSYNC.COLLECTIVE R15, `(.L_x_750) ;  /* 0x000000000f087348 */ /* 0x001fea0003c00000 */
[----:B------:R1:W2:Y:S02]  /*16040*/  SHFL.IDX P6, R14, R13, R12, R11 ;  /* 0x0000000c0d0e7389 */ /* 0x0002a400000c000b */
[----:B012---:R-:W-:Y:S01]  /*16050*/  ENDCOLLECTIVE ;  /* 0x000000000000791b */ /* 0x007fe20003800000 */
.L_x_750:
[----:B------:R-:W-:Y:S05]  /*16060*/  BSYNC B0 ;  /* 0x0000000000007941 */ /* 0x000fea0003800000 */
.L_x_749:
[----:B------:R-:W-:Y:S05]  /*16070*/  BRA `(.L_x_751) ;  /* 0xffffffe000c07947 */ /* 0x000fea000383ffff */
.L_x_656:
[----:B------:R-:W-:Y:S01]  /*16080*/  BSSY B0, `(.L_x_752) ;  /* 0x0000006000007945 */ /* 0x000fe20003800000 */
[----:B------:R-:W-:-:S07]  /*16090*/  IMAD.MOV.U32 R15, RZ, RZ, -0x1 ;  /* 0xffffffffff0f7424 */ /* 0x000fce00078e00ff */
[----:B012---:R-:W-:Y:S05]  /*160a0*/  WARPSYNC.COLLECTIVE R15, `(.L_x_753) ;  /* 0x000000000f0c7348 */ /* 0x007fea0003c00000 */
[----:B------:R-:W-:Y:S02]  /*160b0*/  ELECT P6, UR62, PT ;  /* 0x00000000003e782f */ /* 0x000fe400038c0000 */
[----:B------:R-:W-:Y:S01]  /*160c0*/  MOV R14, UR62 ;  /* 0x0000003e000e7c02 */ /* 0x000fe20008000f00 */
[----:B012---:R-:W-:Y:S10]  /*160d0*/  ENDCOLLECTIVE ;  /* 0x000000000000791b */ /* 0x007ff40003800000 */
.L_x_753:
[----:B------:R-:W-:Y:S05]  /*160e0*/  BSYNC B0 ;  /* 0x0000000000007941 */ /* 0x000fea0003800000 */
.L_x_752:
[----:B------:R-:W-:Y:S05]  /*160f0*/  BRA `(.L_x_754) ;  /* 0xffffffe000b47947 */ /* 0x000fea000383ffff */
.L_x_658:
[----:B0-----:R0:W1:Y:S02]  /*16100*/  SYNCS.PHASECHK.TRANS64.TRYWAIT P0, [R6+URZ], R5 ;  /* 0x00000005060075a7 */ /* 0x001064000800017f */
[----:B-1----:R-:W-:Y:S05]  /*16110*/  @!P0 NANOSLEEP.SYNCS 0x989680 ;  /* 0x009896800000895d */ /* 0x002fea0003900000 */
[----:B------:R-:W1:Y:S02]  /*16120*/  @!P0 SYNCS.PHASECHK.TRANS64 P0, [R6+URZ], R5 ;  /* 0x00000005060085a7 */ /* 0x000e64000800007f */
[----:B-1----:R-:W-:Y:S05]  /*16130*/  @!P0 BRA `(.L_x_658) ;  /* 0xfffffffc00f08947 */ /* 0x002fea000383ffff */
[----:B------:R-:W-:Y:S05]  /*16140*/  BRA `(.L_x_755) ;  /* 0xffffffe000f07947 */ /* 0x000fea000383ffff */
.L_x_659:
[----:B-1----:R1:W3:Y:S02]  /*16150*/  SYNCS.PHASECHK.TRANS64.TRYWAIT P0, [R7+URZ], R2 ;  /* 0x00000002070075a7 */ /* 0x0022e4000800017f */
[----:B---3--:R-:W-:Y:S05]  /*16160*/  @!P0 NANOSLEEP.SYNCS 0x989680 ;  /* 0x009896800000895d */ /* 0x008fea0003900000 */
[----:B------:R-:W3:Y:S02]  /*16170*/  @!P0 SYNCS.PHASECHK.TRANS64 P0, [R7+URZ], R2 ;  /* 0x00000002070085a7 */ /* 0x000ee4000800007f */
[----:B---3--:R-:W-:Y:S05]  /*16180*/  @!P0 BRA `(.L_x_659) ;  /* 0xfffffffc00f08947 */ /* 0x008fea000383ffff */
[----:B------:R-:W-:Y:S05]  /*16190*/  BRA `(.L_x_756) ;  /* 0xffffffe000e47947 */ /* 0x000fea000383ffff */
.L_x_661:
[----:B---3--:R3:W4:Y:S02]  /*161a0*/  SYNCS.PHASECHK.TRANS64.TRYWAIT P0, [R4+URZ], R5 ;  /* 0x00000005040075a7 */ /* 0x008724000800017f */
[----:B----4-:R-:W-:Y:S05]  /*161b0*/  @!P0 NANOSLEEP.SYNCS 0x989680 ;  /* 0x009896800000895d */ /* 0x010fea0003900000 */
[----:B------:R-:W4:Y:S02]  /*161c0*/  @!P0 SYNCS.PHASECHK.TRANS64 P0, [R4+URZ], R5 ;  /* 0x00000005040085a7 */ /* 0x000f24000800007f */
[----:B----4-:R-:W-:Y:S05]  /*161d0*/  @!P0 BRA `(.L_x_661) ;  /* 0xfffffffc00f08947 */ /* 0x010fea000383ffff */
[----:B------:R-:W-:Y:S05]  /*161e0*/  BRA `(.L_x_757) ;  /* 0xffffffe000ec7947 */ /* 0x000fea000383ffff */
.L_x_758:
        /* <DEDUP_REMOVED lines=9> */
.L_x_4717:


//--------------------- .text._ZN7cutlass13device_kernelIN5flash11enable_sm90INS1_16FlashAttnFwdSm90INS1_25CollectiveMainloopFwdSm90ILi2EN4cute5tupleIJNS5_1CILi1EEES8_S8_EEENS6_IJNS7_ILi128EEENS7_ILi96EEENS7_ILi64EEEEEELi256ENS_10bfloat16_tEfNS_4arch4Sm90ELb0ELb0ELb0ELb1ELb0ELb0ELb1ELb1ELb0ELb0ELb0ELb0EEENS1_21CollectiveEpilogueFwdINS6_IJSA_NS7_ILi256EEESB_EEES9_SE_SG_Li256ELb1ELb0ELb0ELb0EEENS1_36VarlenDynamicPersistentTileSchedulerILi128ELi96ELi256ELi32ELb0ELb0ELb1ELb0ELb1ELb1EEEEEEEEEvNT_6ParamsE --------------------------
	.section	.text._ZN7cutlass13device_kernelIN5flash11enable_sm90INS1_16FlashAttnFwdSm90INS1_25CollectiveMainloopFwdSm90ILi2EN4cute5tupleIJNS5_1CILi1EEES8_S8_EEENS6_IJNS7_ILi128EEENS7_ILi96EEENS7_ILi64EEEEEELi256ENS_10bfloat16_tEfNS_4arch4Sm90ELb0ELb0ELb0ELb1ELb0ELb0ELb1ELb1ELb0ELb0ELb0ELb0EEENS1_21CollectiveEpilogueFwdINS6_IJSA_NS7_ILi256EEESB_EEES9_SE_SG_Li256ELb1ELb0ELb0ELb0EEENS1_36VarlenDynamicPersistentTileSchedulerILi128ELi96ELi256ELi32ELb0ELb0ELb1ELb0ELb1ELb1EEEEEEEEEvNT_6ParamsE,"ax",@progbits
	.align	128
.text._ZN7cutlass13device_kernelIN5flash11enable_sm90INS1_16FlashAttnFwdSm90INS1_25CollectiveMainloopFwdSm90ILi2EN4cute5tupleIJNS5_1CILi1EEES8_S8_EEENS6_IJNS7_ILi128EEENS7_ILi96EEENS7_ILi64EEEEEELi256ENS_10bfloat16_tEfNS_4arch4Sm90ELb0ELb0ELb0ELb1ELb0ELb0ELb1ELb1ELb0ELb0ELb0ELb0EEENS1_21CollectiveEpilogueFwdINS6_IJSA_NS7_ILi256EEESB_EEES9_SE_SG_Li256ELb1ELb0ELb0ELb0EEENS1_36VarlenDynamicPersistentTileSchedulerILi128ELi96ELi256ELi32ELb0ELb0ELb1ELb0ELb1ELb1EEEEEEEEEvNT_6ParamsE:
        .type           _ZN7cutlass13device_kernelIN5flash11enable_sm90INS1_16FlashAttnFwdSm90INS1_25CollectiveMainloopFwdSm90ILi2EN4cute5tupleIJNS5_1CILi1EEES8_S8_EEENS6_IJNS7_ILi128EEENS7_ILi96EEENS7_ILi64EEEEEELi256ENS_10bfloat16_tEfNS_4arch4Sm90ELb0ELb0ELb0ELb1ELb0ELb0ELb1ELb1ELb0ELb0ELb0ELb0EEENS1_21CollectiveEpilogueFwdINS6_IJSA_NS7_ILi256EEESB_EEES9_SE_SG_Li256ELb1ELb0ELb0ELb0EEENS1_36VarlenDynamicPersistentTileSchedulerILi128ELi96ELi256ELi32ELb0ELb0ELb1ELb0ELb1ELb1EEEEEEEEEvNT_6ParamsE,@function
        .size           _ZN7cutlass13device_kernelIN5flash11enable_sm90INS1_16FlashAttnFwdSm90INS1_25CollectiveMainloopFwdSm90ILi2EN4cute5tupleIJNS5_1CILi1EEES8_S8_EEENS6_IJNS7_ILi128EEENS7_ILi96EEENS7_ILi64EEEEEELi256ENS_10bfloat16_tEfNS_4arch4Sm90ELb0ELb0ELb0ELb1ELb0ELb0ELb1ELb1ELb0ELb0ELb0ELb0EEENS1_21CollectiveEpilogueFwdINS6_IJSA_NS7_ILi256EEESB_EEES9_SE_SG_Li256ELb1ELb0ELb0ELb0EEENS1_36VarlenDynamicPersistentTileSchedulerILi128ELi96ELi256ELi32ELb0ELb0ELb1ELb0ELb1ELb1EEEEEEEEEvNT_6ParamsE,(.L_x_4718 - _ZN7cutlass13device_kernelIN5flash11enable_sm90INS1_16FlashAttnFwdSm90INS1_25CollectiveMainloopFwdSm90ILi2EN4cute5tupleIJNS5_1CILi1EEES8_S8_EEENS6_IJNS7_ILi128EEENS7_ILi96EEENS7_ILi64EEEEEELi256ENS_10bfloat16_tEfNS_4arch4Sm90ELb0ELb0ELb0ELb1ELb0ELb0ELb1ELb1ELb0ELb0ELb0ELb0EEENS1_21CollectiveEpilogueFwdINS6_IJSA_NS7_ILi256EEESB_EEES9_SE_SG_Li256ELb1ELb0ELb0ELb0EEENS1_36VarlenDynamicPersistentTileSchedulerILi128ELi96ELi256ELi32ELb0ELb0ELb1ELb0ELb1ELb1EEEEEEEEEvNT_6ParamsE)
        .other          _ZN7cutlass13device_kernelIN5flash11enable_sm90INS1_16FlashAttnFwdSm90INS1_25CollectiveMainloopFwdSm90ILi2EN4cute5tupleIJNS5_1CILi1EEES8_S8_EEENS6_IJNS7_ILi128EEENS7_ILi96EEENS7_ILi64EEEEEELi256ENS_10bfloat16_tEfNS_4arch4Sm90ELb0ELb0ELb0ELb1ELb0ELb0ELb1ELb1ELb0ELb0ELb0ELb0EEENS1_21CollectiveEpilogueFwdINS6_IJSA_NS7_ILi256EEESB_EEES9_SE_SG_Li256ELb1ELb0ELb0ELb0EEENS1_36VarlenDynamicPersistentTileSchedulerILi128ELi96ELi256ELi32ELb0ELb0ELb1ELb0ELb1ELb1EEEEEEEEEvNT_6ParamsE,@"STO_CUDA_ENTRY STV_DEFAULT"
_ZN7cutlass13device_kernelIN5flash11enable_sm90INS1_16FlashAttnFwdSm90INS1_25CollectiveMainloopFwdSm90ILi2EN4cute5tupleIJNS5_1CILi1EEES8_S8_EEENS6_IJNS7_ILi128EEENS7_ILi96EEENS7_ILi64EEEEEELi256ENS_10bfloat16_tEfNS_4arch4Sm90ELb0ELb0ELb0ELb1ELb0ELb0ELb1ELb1ELb0ELb0ELb0ELb0EEENS1_21CollectiveEpilogueFwdINS6_IJSA_NS7_ILi256EEESB_EEES9_SE_SG_Li256ELb1ELb0ELb0ELb0EEENS1_36VarlenDynamicPersistentTileSchedulerILi128ELi96ELi256ELi32ELb0ELb0ELb1ELb0ELb1ELb1EEEEEEEEEvNT_6ParamsE:
        /* <DEDUP_REMOVED lines=23> */
[----:B0-----:R-:W-:Y:S01]  /*0170*/  NOP ;  /* 0x0000000000007918 */ /* 0x001fe20000000000 */
.L_x_760:
[----:B------:R-:W-:Y:S05]  /*0180*/  BSYNC B0 ;  /* 0x0000000000007941 */ /* 0x000fea0003800000 */
.L_x_759:
        /* <DEDUP_REMOVED lines=21> */
[----:B0-----:R0:W1:Y:S01]  /*02e0*/  @UP1 SYNCS.EXCH.64 URZ, [UR8+0x32400], UR4 ;  /* 0x03240004083f15b2 */ /* 0x0010620008000100 */
[----:B------:R0:W2:Y:S04]  /*02f0*/  @UP2 SYNCS.EXCH.64 URZ, [UR8+0x32410], UR4 ;  /* 0x03241004083f25b2 */ /* 0x0000a80008000100 */
[----:B------:R0:W3:Y:S01]  /*0300*/  @UP3 SYNCS.EXCH.64 URZ, [UR8+0x32420], UR6 ;  /* 0x03242006083f35b2 */ /* 0x0000e20008000100 */
        /* <DEDUP_REMOVED lines=18> */
[----:B----4-:R-:W-:Y:S01]  /*0430*/  NOP ;  /* 0x0000000000007918 */ /* 0x010fe20000000000 */
.L_x_761:
[----:B------:R-:W4:Y:S01]  /*0440*/  SHFL.IDX PT, R2, R0, RZ, 0x1f ;  /* 0x00001fff00027589 */ /* 0x000f2200000e0000 */
[----:B------:R-:W-:Y:S01]  /*0450*/  NOP ;  /* 0x0000000000007918 */ /* 0x000fe20000000000 */
[----:B----4-:R-:W-:-:S13]  /*0460*/  ISETP.NE.AND P0, PT, R2, RZ, PT ;  /* 0x000000ff0200720c */ /* 0x010fda0003f05270 */
        /* <DEDUP_REMOVED lines=19> */
.L_x_762:
[----:B------:R-:W4:Y:S01]  /*05a0*/  SHFL.IDX PT, R2, R0, RZ, 0x1f ;  /* 0x00001fff00027589 */ /* 0x000f2200000e0000 */
[----:B------:R-:W-:Y:S01]  /*05b0*/  NOP ;  /* 0x0000000000007918 */ /* 0x000fe20000000000 */
[----:B----4-:R-:W-:-:S13]  /*05c0*/  ISETP.NE.AND P0, PT, R2, RZ, PT ;  /* 0x000000ff0200720c */ /* 0x010fda0003f05270 */
        /* <DEDUP_REMOVED lines=14> */
[----:B----4-:R-:W-:Y:S01]  /*06b0*/  NOP ;  /* 0x0000000000007918 */ /* 0x010fe20000000000 */
.L_x_763:
        /* <DEDUP_REMOVED lines=22> */
.L_x_764:
        /* <DEDUP_REMOVED lines=22> */
.L_x_765:
[----:B0-----:R-:W-:Y:S01]  /*0980*/  UMOV UR4, 0x1 ;  /* 0x0000000100047882 */ /* 0x001fe20000000000 */
[----:B------:R-:W-:Y:S01]  /*0990*/  PLOP3.LUT P0, PT, PT, PT, UP0, 0x80, 0x0 ;  /* 0x000000000000781c */ /* 0x000fe20003f0f008 */
[----:B------:R-:W-:Y:S01]  /*09a0*/  USEL UR4, UR4, 0x2, !UP0 ;  /* 0x0000000204047887 */ /* 0x000fe2000c000000 */
[----:B------:R-:W-:Y:S01]  /*09b0*/  NOP ;  /* 0x0000000000007918 */ /* 0x000fe20000000000 */
[----:B------:R-:W-:-:S04]  /*09c0*/  ULDC.64 UR60, c[0x0][0x208] ;  /* 0x00008200003c7ab9 */ /* 0x000fc80000000a00 */
[----:B------:R-:W-:-:S05]  /*09d0*/  IMAD.U32 R2, RZ, RZ, UR4 ;  /* 0x00000004ff027e24 */ /* 0x000fca000f8e00ff */
[----:B------:R0:W-:Y:S01]  /*09e0*/  STL [R1+0x2c], R2 ;  /* 0x00002c0201007387 */ /* 0x0001e20000100800 */
[----:B-123--:R-:W-:Y:S06]  /*09f0*/  BAR.SYNC.DEFER_BLOCKING 0x0 ;  /* 0x0000000000007b1d */ /* 0x00efec0000010000 */
[----:B------:R-:W-:Y:S05]  /*0a00*/  @!P0 BRA `(.L_x_766) ;  /* 0x0000008800e48947 */ /* 0x000fea0003800000 */
.L_x_767:
[----:B------:R-:W-:-:S08]  /*0a10*/  NOP ;  /* 0x0000000000007918 */ /* 0x000fd00000000000 */
[----:B------:R-:W1:Y:S02]  /*0a20*/  USETMAXREG.TRY_ALLOC.CTAPOOL UP0, 0xf0 ;  /* 0x000000f0000079c8 */ /* 0x000e640008000600 */
[----:B-1----:R-:W-:-:S13]  /*0a30*/  PLOP3.LUT P0, PT, PT, PT, UP0, 0x80, 0x0 ;  /* 0x000000000000781c */ /* 0x002fda0003f0f008 */
[----:B------:R-:W-:Y:S05]  /*0a40*/  @!P0 BRA `(.L_x_767) ;  /* 0xfffffffc00f08947 */ /* 0x000fea000383ffff */
[----:B------:R-:W1:Y:S01]  /*0a50*/  S2R R0, SR_TID.X ;  /* 0x0000000000007919 */ /* 0x000e620000002100 */
[----:B------:R-:W2:Y:S01]  /*0a60*/  S2UR UR5, SR_CgaCtaId ;  /* 0x00000000000579c3 */ /* 0x000ea20000008800 */
[----:B------:R-:W-:-:S07]  /*0a70*/  UMOV UR4, 0x400 ;  /* 0x0000040000047882 */ /* 0x000fce0000000000 */
[----:B------:R-:W-:Y:S06]  /*0a80*/  BAR.ARV 0x8, 0x120 ;  /* 0x0204800000007b1d */ /* 0x000fec0000002000 */
[----:B--2---:R-:W-:Y:S01]  /*0a90*/  ULEA UR4, UR5, UR4, 0x18 ;  /* 0x0000000405047291 */ /* 0x004fe2000f8ec03f */
[----:B-1----:R-:W-:-:S04]  /*0aa0*/  SHF.R.U32.HI R0, RZ, 0x7, R0 ;  /* 0x00000007ff007819 */ /* 0x002fc80000011600 */
[----:B------:R-:W-:-:S13]  /*0ab0*/  ISETP.NE.AND P0, PT, R0, 0x1, PT ;  /* 0x000000010000780c */ /* 0x000fda0003f05270 */
[----:B------:R-:W-:Y:S08]  /*0ac0*/  @!P0 BAR.ARV 0x9, 0x100 ;  /* 0x0244000000008b1d */ /* 0x000ff00000002000 */
[----:B------:R-:W-:Y:S06]  /*0ad0*/  BAR.SYNC.DEFER_BLOCKING 0x5, 0x120 ;  /* 0x0144800000007b1d */ /* 0x000fec0000010000 */
[----:B------:R-:W1:Y:S01]  /*0ae0*/  LDS.128 R12, [UR4+0x324d0] ;  /* 0x0324d004ff0c7984 */ /* 0x000e620008000c00 */
[----:B------:R-:W-:Y:S01]  /*0af0*/  ULDC UR4, c[0x0][0xd14] ;  /* 0x0003450000047ab9 */ /* 0x000fe20000000800 */
[----:B------:R-:W-:Y:S06]  /*0b00*/  BAR.ARV 0x4, 0x120 ;  /* 0x0104800000007b1d */ /* 0x000fec0000002000 */
[----:B-1----:R-:W-:-:S13]  /*0b10*/  ISETP.GE.AND P0, PT, R15, UR4, PT ;  /* 0x000000040f007c0c */ /* 0x002fda000bf06270 */
[----:B------:R-:W-:Y:S05]  /*0b20*/  @P0 EXIT ;  /* 0x000000000000094d */ /* 0x000fea0003800000 */
[----:B0-----:R-:W2:Y:S01]  /*0b30*/  LDL R2, [R1+0x2c] ;  /* 0x00002c0001027983 */ /* 0x001ea20000100800 */
[----:B------:R-:W-:Y:S01]  /*0b40*/  R2UR UR5, R14 ;  /* 0x000000000e0572ca */ /* 0x000fe200000e0000 */
[----:B------:R-:W-:Y:S01]  /*0b50*/  UMOV UR37, URZ ;  /* 0x0000003f00257c82 */ /* 0x000fe20008000000 */
[----:B------:R-:W-:Y:S01]  /*0b60*/  UMOV UR36, URZ ;  /* 0x0000003f00247c82 */ /* 0x000fe20008000000 */
[----:B------:R-:W0:Y:S02]  /*0b70*/  S2R R0, SR_TID.X ;  /* 0x0000000000007919 */ /* 0x000e240000002100 */
[----:B0-----:R-:W-:-:S05]  /*0b80*/  VIADD R223, R0, 0xffffff80 ;  /* 0xffffff8000df7836 */ /* 0x001fca0000000000 */
[----:B------:R-:W-:-:S04]  /*0b90*/  SHF.R.S32.HI R0, RZ, 0x1f, R223 ;  /* 0x0000001fff007819 */ /* 0x000fc800000114df */
[CC--:B------:R-:W-:Y:S02]  /*0ba0*/  LEA.HI R3, R0.reuse, R223.reuse, RZ, 0x7 ;  /* 0x000000df00037211 */ /* 0x0c0fe400078f38ff */
[----:B------:R-:W-:Y:S02]  /*0bb0*/  LEA.HI R4, R0, R223, RZ, 0x5 ;  /* 0x000000df00047211 */ /* 0x000fe400078f28ff */
[----:B------:R-:W-:-:S03]  /*0bc0*/  SHF.R.S32.HI R218, RZ, 0x7, R3 ;  /* 0x00000007ffda7819 */ /* 0x000fc60000011403 */
[----:B------:R-:W-:Y:S01]  /*0bd0*/  IMAD.SHL.U32 R6, R4, 0x20, RZ ;  /* 0x0000002004067824 */ /* 0x000fe200078e00ff */
[----:B--2---:R-:W-:Y:S02]  /*0be0*/  R2UR UR4, R2 ;  /* 0x00000000020472ca */ /* 0x004fe400000e0000 */
[C---:B------:R-:W-:Y:S02]  /*0bf0*/  LOP3.LUT R2, R3.reuse, 0xffffff80, RZ, 0xc0, !PT ;  /* 0xffffff8003027812 */ /* 0x040fe400078ec0ff */
[----:B------:R-:W-:-:S03]  /*0c00*/  LEA.HI R3, R3, R218, RZ, 0x1 ;  /* 0x000000da03037211 */ /* 0x000fc600078f08ff */
[----:B------:R-:W-:Y:S01]  /*0c10*/  IMAD.IADD R205, R223, 0x1, -R2 ;  /* 0x00000001dfcd7824 */ /* 0x000fe200078e0a02 */
[----:B------:R-:W-:-:S04]  /*0c20*/  LOP3.LUT R3, R3, 0x3fffffe, RZ, 0xc0, !PT ;  /* 0x03fffffe03037812 */ /* 0x000fc800078ec0ff */
[----:B------:R-:W-:Y:S01]  /*0c30*/  SHF.R.S32.HI R8, RZ, 0x1f, R205 ;  /* 0x0000001fff087819 */ /* 0x000fe200000114cd */
[----:B------:R-:W-:Y:S01]  /*0c40*/  ULOP3.LUT UR4, UR4, 0x1, URZ, 0xfc, !UPT ;  /* 0x0000000104047892 */ /* 0x000fe2000f8efc3f */
[----:B------:R-:W-:Y:S02]  /*0c50*/  IMAD.IADD R3, R218, 0x1, -R3 ;  /* 0x00000001da037824 */ /* 0x000fe400078e0a03 */
[CC--:B------:R-:W-:Y:S02]  /*0c60*/  LEA.HI R9, R8.reuse, R205.reuse, RZ, 0x2 ;  /* 0x000000cd08097211 */ /* 0x0c0fe400078f10ff */
[----:B------:R-:W-:Y:S01]  /*0c70*/  LEA.HI R8, R8, R205, RZ, 0x5 ;  /* 0x000000cd08087211 */ /* 0x000fe200078f28ff */
[----:B------:R-:W-:Y:S01]  /*0c80*/  IMAD.U32 R222, RZ, RZ, UR4 ;  /* 0x00000004ffde7e24 */ /* 0x000fe2000f8e00ff */
[--C-:B------:R-:W-:Y:S01]  /*0c90*/  SHF.R.S32.HI R7, RZ, 0x2, R9.reuse ;  /* 0x00000002ff077819 */ /* 0x100fe20000011409 */
[----:B------:R-:W-:Y:S01]  /*0ca0*/  UMOV UR4, URZ ;  /* 0x0000003f00047c82 */ /* 0x000fe20008000000 */
[----:B------:R-:W-:Y:S01]  /*0cb0*/  SHF.R.S32.HI R2, RZ, 0x1f, R9 ;  /* 0x0000001fff027819 */ /* 0x000fe20000011409 */
[----:B------:R-:W-:Y:S01]  /*0cc0*/  IMAD.U32 R204, RZ, RZ, UR4 ;  /* 0x00000004ffcc7e24 */ /* 0x000fe2000f8e00ff */
[----:B------:R-:W-:-:S02]  /*0cd0*/  SHF.R.S32.HI R8, RZ, 0x5, R8 ;  /* 0x00000005ff087819 */ /* 0x000fc40000011408 */
[----:B------:R-:W-:Y:S02]  /*0ce0*/  LEA.HI R5, R2, R7, RZ, 0x3 ;  /* 0x0000000702057211 */ /* 0x000fe400078f18ff */
[----:B------:R-:W-:Y:S02]  /*0cf0*/  LEA.HI R2, R0, R223, RZ, 0x4 ;  /* 0x000000df00027211 */ /* 0x000fe400078f20ff */
[----:B------:R-:W-:Y:S02]  /*0d00*/  LOP3.LUT R10, R5, 0xfffffff8, RZ, 0xc0, !PT ;  /* 0xfffffff8050a7812 */ /* 0x000fe400078ec0ff */
[----:B------:R-:W-:Y:S02]  /*0d10*/  SHF.R.S32.HI R5, RZ, 0x4, R2 ;  /* 0x00000004ff057819 */ /* 0x000fe40000011402 */
[C---:B------:R-:W-:Y:S01]  /*0d20*/  LOP3.LUT R4, R2.reuse, 0x3fffff0, RZ, 0xc0, !PT ;  /* 0x03fffff002047812 */ /* 0x040fe200078ec0ff */
[----:B------:R-:W-:Y:S01]  /*0d30*/  IMAD.IADD R11, R7, 0x1, -R10 ;  /* 0x00000001070b7824 */ /* 0x000fe200078e0a0a */
[----:B------:R-:W-:-:S02]  /*0d40*/  LEA.HI R2, R2, R5, RZ, 0x1 ;  /* 0x0000000502027211 */ /* 0x000fc400078f08ff */
[----:B------:R-:W-:Y:S01]  /*0d50*/  LOP3.LUT R7, R6, 0xfffffc00, RZ, 0xc0, !PT ;  /* 0xfffffc0006077812 */ /* 0x000fe200078ec0ff */
[----:B------:R-:W-:Y:S01]  /*0d60*/  IMAD.IADD R4, R223, 0x1, -R4 ;  /* 0x00000001df047824 */ /* 0x000fe200078e0a04 */
[----:B------:R-:W-:Y:S01]  /*0d70*/  LOP3.LUT R2, R2, 0x1ffffffe, RZ, 0xc0, !PT ;  /* 0x1ffffffe02027812 */ /* 0x000fe200078ec0ff */
[----:B------:R-:W-:Y:S01]  /*0d80*/  IMAD R8, R8, 0x10, R11 ;  /* 0x0000001008087824 */ /* 0x000fe200078e020b */
[----:B------:R-:W-:Y:S01]  /*0d90*/  LEA.HI R0, R0, R223, RZ, 0x3 ;  /* 0x000000df00007211 */ /* 0x000fe200078f18ff */
[----:B------:R-:W-:Y:S01]  /*0da0*/  IMAD R7, R4, 0x40, R7 ;  /* 0x0000004004077824 */ /* 0x000fe200078e0207 */
[----:B------:R-:W-:Y:S01]  /*0db0*/  LOP3.LUT R4, R9, 0x7ffffffc, RZ, 0xc0, !PT ;  /* 0x7ffffffc09047812 */ /* 0x000fe200078ec0ff */
[----:B------:R-:W-:Y:S01]  /*0dc0*/  IMAD.IADD R2, R5, 0x1, -R2 ;  /* 0x0000000105027824 */ /* 0x000fe200078e0a02 */
[----:B------:R-:W-:Y:S01]  /*0dd0*/  SHF.R.S32.HI R22, RZ, 0x3, R0 ;  /* 0x00000003ff167819 */ /* 0x000fe20000011400 */
[----:B------:R-:W-:Y:S02]  /*0de0*/  IMAD R220, R3, 0x40, R8 ;  /* 0x0000004003dc7824 */ /* 0x000fe400078e0208 */
[----:B------:R-:W-:Y:S01]  /*0df0*/  IMAD R221, R2, 0x8, R7 ;  /* 0x0000000802dd7824 */ /* 0x000fe200078e0207 */
[----:B------:R-:W-:Y:S01]  /*0e00*/  LOP3.LUT R2, R0, 0x1ffffff8, RZ, 0xc0, !PT ;  /* 0x1ffffff800027812 */ /* 0x000fe200078ec0ff */
[----:B------:R-:W-:-:S02]  /*0e10*/  IMAD.MOV.U32 R5, RZ, RZ, R13 ;  /* 0x000000ffff057224 */ /* 0x000fc400078e000d */
[----:B------:R-:W-:Y:S02]  /*0e20*/  IMAD.MOV.U32 R7, RZ, RZ, R15 ;  /* 0x000000ffff077224 */ /* 0x000fe400078e000f */
[----:B------:R-:W-:Y:S02]  /*0e30*/  IMAD.IADD R2, R223, 0x1, -R2 ;  /* 0x00000001df027824 */ /* 0x000fe400078e0a02 */
[----:B------:R-:W-:Y:S02]  /*0e40*/  IMAD.IADD R219, R205, 0x1, -R4 ;  /* 0x00000001cddb7824 */ /* 0x000fe400078e0a04 */
[----:B------:R-:W-:-:S07]  /*0e50*/  IMAD.SHL.U32 R2, R2, 0x8, RZ ;  /* 0x0000000802027824 */ /* 0x000fce00078e00ff */
.L_x_810:
[----:B01---5:R-:W0:Y:S01]  /*0e60*/  LDC.64 R8, c[0x0][0xd60] ;  /* 0x00035800ff087b82 */ /* 0x023e220000000a00 */
[----:B------:R-:W-:Y:S01]  /*0e70*/  ULDC.64 UR6, c[0x0][0xb20] ;  /* 0x0002c80000067ab9 */ /* 0x000fe20000000a00 */
[----:B------:R-:W-:Y:S01]  /*0e80*/  ULDC.64 UR8, c[0x0][0xb18] ;  /* 0x0002c60000087ab9 */ /* 0x000fe20000000a00 */
        /* <DEDUP_REMOVED lines=10> */
[----:B------:R-:W-:Y:S01]  /*0f30*/  IMAD.U32 R202, RZ, RZ, UR4 ;  /* 0x00000004ffca7e24 */ /* 0x000fe2000f8e00ff */
[----:B------:R-:W-:Y:S02]  /*0f40*/  @UP0 ULEA UR6, UP2, UR4, UR6, 0x2 ;  /* 0x0000000604060291 */ /* 0x000fe4000f84103f */
[----:B------:R-:W-:Y:S02]  /*0f50*/  @UP1 ULEA UR8, UP3, UR4, UR8, 0x2 ;  /* 0x0000000804081291 */ /* 0x000fe4000f86103f */
[----:B------:R-:W-:Y:S02]  /*0f60*/  @UP0 ULEA.HI.X UR7, UR4, UR7, UR10, 0x2, UP2 ;  /* 0x0000000704070291 */ /* 0x000fe400090f140a */
[----:B------:R-:W-:Y:S01]  /*0f70*/  IMAD.U32 R203, RZ, RZ, UR10 ;  /* 0x0000000affcb7e24 */ /* 0x000fe2000f8e00ff */
[----:B------:R-:W-:Y:S01]  /*0f80*/  @UP1 ULEA.HI.X UR9, UR4, UR9, UR10, 0x2, UP3 ;  /* 0x0000000904091291 */ /* 0x000fe200098f140a */
[----:B------:R-:W-:-:S02]  /*0f90*/  IMAD.U32 R6, RZ, RZ, UR6 ;  /* 0x00000006ff067e24 */ /* 0x000fc4000f8e00ff */
[----:B------:R-:W-:Y:S01]  /*0fa0*/  IMAD.U32 R8, RZ, RZ, UR8 ;  /* 0x00000008ff087e24 */ /* 0x000fe2000f8e00ff */
[----:B------:R-:W-:Y:S01]  /*0fb0*/  ULDC UR4, c[0x0][0x404] ;  /* 0x0001010000047ab9 */ /* 0x000fe20000000800 */
[----:B------:R-:W-:Y:S01]  /*0fc0*/  IMAD.U32 R7, RZ, RZ, UR7 ;  /* 0x00000007ff077e24 */ /* 0x000fe2000f8e00ff */
[----:B------:R-:W-:Y:S01]  /*0fd0*/  ULDC.64 UR6, c[0x0][0x3f8] ;  /* 0x0000fe0000067ab9 */ /* 0x000fe20000000a00 */
[----:B------:R-:W-:-:S03]  /*0fe0*/  IMAD.U32 R9, RZ, RZ, UR9 ;  /* 0x00000009ff097e24 */ /* 0x000fc6000f8e00ff */
[----:B------:R-:W2:Y:S04]  /*0ff0*/  @P0 LDG.E R6, desc[UR60][R6.64] ;  /* 0x0000003c06060981 */ /* 0x000ea8000c1e1900 */
[----:B---3--:R-:W3:Y:S01]  /*1000*/  @P1 LDG.E R8, desc[UR60][R8.64] ;  /* 0x0000003c08081981 */ /* 0x008ee2000c1e1900 */
[----:B------:R-:W-:Y:S01]  /*1010*/  UISETP.NE.U32.AND UP0, UPT, UR6, URZ, UPT ;  /* 0x0000003f0600728c */ /* 0x000fe2000bf05070 */
[----:B------:R-:W-:Y:S01]  /*1020*/  IMAD.MOV.U32 R200, RZ, RZ, R5 ;  /* 0x000000ffffc87224 */ /* 0x000fe200078e0005 */
[----:B------:R-:W-:Y:S01]  /*1030*/  UMOV UR52, URZ ;  /* 0x0000003f00347c82 */ /* 0x000fe20008000000 */
[----:B------:R-:W-:Y:S01]  /*1040*/  ULDC UR6, c[0x0][0x2e0] ;  /* 0x0000b80000067ab9 */ /* 0x000fe20000000800 */
[----:B------:R-:W-:Y:S01]  /*1050*/  UISETP.NE.AND.EX UP0, UPT, UR7, URZ, UPT, UP0 ;  /* 0x0000003f0700728c */ /* 0x000fe2000bf05300 */
[----:B------:R-:W-:Y:S01]  /*1060*/  IMAD.MOV.U32 R3, RZ, RZ, RZ ;  /* 0x000000ffff037224 */ /* 0x000fe200078e00ff */
[----:B------:R-:W-:Y:S01]  /*1070*/  CS2R R148, SRZ ;  /* 0x0000000000947805 */ /* 0x000fe2000001ff00 */
[----:B------:R-:W-:Y:S01]  /*1080*/  IMAD.MOV.U32 R150, RZ, RZ, RZ ;  /* 0x000000ffff967224 */ /* 0x000fe200078e00ff */
        /* <DEDUP_REMOVED lines=27> */
[----:B------:R-:W-:Y:S01]  /*1240*/  CS2R R96, SRZ ;  /* 0x0000000000607805 */ /* 0x000fe2000001ff00 */
[----:B------:R-:W-:Y:S01]  /*1250*/  IMAD.MOV.U32 R167, RZ, RZ, RZ ;  /* 0x000000ffffa77224 */ /* 0x000fe200078e00ff */
        /* <DEDUP_REMOVED lines=13> */
[----:B------:R-:W-:Y:S01]  /*1330*/  CS2R R68, SRZ ;  /* 0x0000000000447805 */ /* 0x000fe2000001ff00 */
[----:B------:R-:W-:Y:S01]  /*1340*/  IMAD.MOV.U32 R157, RZ, RZ, RZ ;  /* 0x000000ffff9d7224 */ /* 0x000fe200078e00ff */
[----:B------:R-:W-:Y:S02]  /*1350*/  CS2R R64, SRZ ;  /* 0x0000000000407805 */ /* 0x000fe4000001ff00 */
[----:B------:R-:W-:Y:S02]  /*1360*/  CS2R R158, SRZ ;  /* 0x00000000009e7805 */ /* 0x000fe4000001ff00 */
[----:B----4-:R-:W-:-:S02]  /*1370*/  CS2R R58, SRZ ;  /* 0x00000000003a7805 */ /* 0x010fc4000001ff00 */
        /* <DEDUP_REMOVED lines=9> */
[----:B------:R-:W-:Y:S02]  /*1410*/  IMAD.MOV.U32 R41, RZ, RZ, RZ ;  /* 0x000000ffff297224 */ /* 0x000fe400078e00ff */
[----:B------:R-:W-:Y:S01]  /*1420*/  IMAD.U32 R201, RZ, RZ, UR5 ;  /* 0x00000005ffc97e24 */ /* 0x000fe2000f8e00ff */
[----:B--2---:R-:W-:Y:S02]  /*1430*/  @P0 R2UR UR52, R6 ;  /* 0x00000000063402ca */ /* 0x004fe400000e0000 */
[----:B------:R-:W-:-:S02]  /*1440*/  PLOP3.LUT P0, PT, PT, PT, PT, 0x80, 0x0 ;  /* 0x000000000000781c */ /* 0x000fc40003f0f070 */
[----:B---3--:R-:W-:Y:S02]  /*1450*/  @P1 R2UR UR4, R8 ;  /* 0x00000000080412ca */ /* 0x008fe400000e0000 */
[----:B------:R-:W-:Y:S01]  /*1460*/  CS2R R8, SRZ ;  /* 0x0000000000087805 */ /* 0x000fe2000001ff00 */
[----:B------:R-:W-:-:S12]  /*1470*/  @P1 BRA `(.L_x_768) ;  /* 0x0000000000381947 */ /* 0x000fd80003800000 */
[----:B------:R-:W-:Y:S02]  /*1480*/  ULDC.64 UR6, c[0x0][0xb00] ;  /* 0x0002c00000067ab9 */ /* 0x000fe40000000a00 */
[----:B------:R-:W-:-:S04]  /*1490*/  ISETP.NE.U32.AND P1, PT, RZ, UR6, PT ;  /* 0x00000006ff007c0c */ /* 0x000fc8000bf25070 */
[----:B------:R-:W-:-:S13]  /*14a0*/  ISETP.NE.AND.EX P1, PT, RZ, UR7, PT, P1 ;  /* 0x00000007ff007c0c */ /* 0x000fda000bf25310 */
[----:B------:R-:W-:Y:S05]  /*14b0*/  @!P1 BRA `(.L_x_768) ;  /* 0x0000000000289947 */ /* 0x000fea0003800000 */
[----:B------:R-:W-:Y:S01]  /*14c0*/  R2UR UR6, R202 ;  /* 0x00000000ca0672ca */ /* 0x000fe200000e0000 */
[----:B------:R-:W-:-:S12]  /*14d0*/  ULDC.64 UR4, c[0x0][0xb00] ;  /* 0x0002c00000047ab9 */ /* 0x000fd80000000a00 */
        /* <DEDUP_REMOVED lines=8> */
.L_x_768:
[----:B------:R-:W-:Y:S01]  /*1560*/  UIADD3 UR52, -UR52, UR4, URZ ;  /* 0x0000000434347290 */ /* 0x000fe2000fffe13f */
[----:B------:R-:W-:Y:S01]  /*1570*/  IMAD.MOV.U32 R40, RZ, RZ, RZ ;  /* 0x000000ffff287224 */ /* 0x000fe200078e00ff */
[----:B------:R-:W-:Y:S02]  /*1580*/  CS2R R164, SRZ ;  /* 0x0000000000a47805 */ /* 0x000fe4000001ff00 */
[----:B------:R-:W-:Y:S01]  /*1590*/  CS2R R34, SRZ ;  /* 0x0000000000227805 */ /* 0x000fe2000001ff00 */
[----:B------:R-:W-:Y:S01]  /*15a0*/  UISETP.GE.AND UP0, UPT, UR52, 0x1, UPT ;  /* 0x000000013400788c */ /* 0x000fe2000bf06270 */
[----:B------:R-:W-:Y:S01]  /*15b0*/  CS2R R36, SRZ ;  /* 0x0000000000247805 */ /* 0x000fe2000001ff00 */
[----:B------:R-:W-:Y:S01]  /*15c0*/  UIADD3 UR4, UR52, 0x5f, URZ ;  /* 0x0000005f34047890 */ /* 0x000fe2000fffe03f */
[----:B------:R-:W-:Y:S01]  /*15d0*/  CS2R R32, SRZ ;  /* 0x0000000000207805 */ /* 0x000fe2000001ff00 */
[----:B------:R-:W-:Y:S01]  /*15e0*/  IMAD.MOV.U32 R12, RZ, RZ, RZ ;  /* 0x000000ffff0c7224 */ /* 0x000fe200078e00ff */
[----:B------:R-:W-:-:S02]  /*15f0*/  CS2R R26, SRZ ;  /* 0x00000000001a7805 */ /* 0x000fc4000001ff00 */
[----:B------:R-:W-:Y:S01]  /*1600*/  PLOP3.LUT P1, PT, PT, PT, UP0, 0x80, 0x0 ;  /* 0x000000000000781c */ /* 0x000fe20003f2f008 */
[----:B------:R-:W-:Y:S01]  /*1610*/  UIMAD.WIDE UR4, UR4, 0x2aaaaaab, URZ ;  /* 0x2aaaaaab040478a5 */ /* 0x000fe2000f8e023f */
[----:B------:R-:W-:Y:S01]  /*1620*/  CS2R R28, SRZ ;  /* 0x00000000001c7805 */ /* 0x000fe2000001ff00 */
[----:B------:R-:W-:Y:S01]  /*1630*/  IMAD.MOV.U32 R166, RZ, RZ, RZ ;  /* 0x000000ffffa67224 */ /* 0x000fe200078e00ff */
[----:B------:R-:W-:Y:S01]  /*1640*/  CS2R R24, SRZ ;  /* 0x0000000000187805 */ /* 0x000fe2000001ff00 */
[----:B------:R-:W-:-:S04]  /*1650*/  USHF.R.U32.HI UR53, URZ, 0x1f, UR5 ;  /* 0x0000001f3f357899 */ /* 0x000fc80008011605 */
[----:B------:R-:W-:-:S04]  /*1660*/  ULEA.HI.SX32 UR53, UR5, UR53, 0x1c ;  /* 0x0000003505357291 */ /* 0x000fc8000f8fe23f */
[----:B------:R-:W-:Y:S08]  /*1670*/  @!P1 BRA `(.L_x_769) ;  /* 0x0000005000ec9947 */ /* 0x000ff00003800000 */
[----:B------:R-:W0:Y:S01]  /*1680*/  S2R R4, SR_CgaCtaId ;  /* 0x0000000000047919 */ /* 0x000e220000008800 */
[----:B------:R-:W-:Y:S01]  /*1690*/  MOV R3, 0x400 ;  /* 0x0000040000037802 */ /* 0x000fe20000000f00 */
[----:B------:R-:W1:Y:S03]  /*16a0*/  SHFL.IDX PT, R0, R218, RZ, 0x1f ;  /* 0x00001fffda007589 */ /* 0x000e6600000e0000 */
[----:B0-----:R-:W-:Y:S02]  /*16b0*/  LEA R4, R4, R3, 0x18 ;  /* 0x0000000304047211 */ /* 0x001fe400078ec0ff */
[----:B-1----:R-:W-:-:S03]  /*16c0*/  LEA.HI R3, R0, R0, RZ, 0x1 ;  /* 0x0000000000037211 */ /* 0x002fc600078f08ff */
[----:B------:R-:W-:Y:S01]  /*16d0*/  VIADD R4, R4, 0x18400 ;  /* 0x0001840004047836 */ /* 0x000fe20000000000 */
[----:B------:R-:W-:-:S04]  /*16e0*/  LOP3.LUT R3, R3, 0xffffe, RZ, 0xc0, !PT ;  /* 0x000ffffe03037812 */ /* 0x000fc800078ec0ff */
[----:B------:R-:W-:Y:S01]  /*16f0*/  LOP3.LUT P0, RZ, R4, 0x1bf, RZ, 0xc0, !PT ;  /* 0x000001bf04ff7812 */ /* 0x000fe2000780c0ff */
[----:B------:R-:W-:-:S12]  /*1700*/  IMAD.IADD R16, R0, 0x1, -R3 ;  /* 0x0000000100107824 */ /* 0x000fd800078e0a03 */
        /* <DEDUP_REMOVED lines=17> */
.L_x_770:
[----:B------:R-:W0:Y:S01]  /*1820*/  S2R R3, SR_CgaCtaId ;  /* 0x0000000000037919 */ /* 0x000e220000008800 */
[----:B------:R-:W-:Y:S02]  /*1830*/  R2UR UR5, R204 ;  /* 0x00000000cc0572ca */ /* 0x000fe400000e0000 */
[----:B------:R-:W-:Y:S01]  /*1840*/  MOV R0, 0x400 ;  /* 0x0000040000007802 */ /* 0x000fe20000000f00 */
[----:B------:R-:W1:Y:S10]  /*1850*/  S2R R17, SR_TID.X ;  /* 0x0000000000117919 */ /* 0x000e740000002100 */
[----:B------:R-:W-:-:S04]  /*1860*/  ULEA.HI UR4, UR5, UR5, URZ, 0x1 ;  /* 0x0000000505047291 */ /* 0x000fc8000f8f083f */
[----:B------:R-:W-:-:S04]  /*1870*/  ULOP3.LUT UR4, UR4, 0xfffffffe, URZ, 0xc0, !UPT ;  /* 0xfffffffe04047892 */ /* 0x000fc8000f8ec03f */
[----:B------:R-:W-:-:S06]  /*1880*/  UIADD3 UR4, UR5, -UR4, URZ ;  /* 0x8000000405047290 */ /* 0x000fcc000fffe03f */
[----:B------:R-:W-:Y:S01]  /*1890*/  IMAD.U32 R4, RZ, RZ, UR4 ;  /* 0x00000004ff047e24 */ /* 0x000fe2000f8e00ff */
[----:B0-----:R-:W-:-:S04]  /*18a0*/  LEA R5, R3, R0, 0x18 ;  /* 0x0000000003057211 */ /* 0x001fc800078ec0ff */
[----:B------:R-:W-:Y:S02]  /*18b0*/  SHF.L.U32 R0, R4, 0x1f, RZ ;  /* 0x0000001f04007819 */ /* 0x000fe400000006ff */
[----:B-1----:R-:W-:Y:S02]  /*18c0*/  SHF.R.U32.HI R17, RZ, 0x7, R17 ;  /* 0x00000007ff117819 */ /* 0x002fe40000011611 */
[----:B------:R-:W0:Y:S03]  /*18d0*/  SYNCS.PHASECHK.TRANS64.TRYWAIT P0, [R5+URZ+0x32400], R0 ;  /* 0x03240000050075a7 */ /* 0x000e26000800017f */
[----:B------:R-:W-:Y:S01]  /*18e0*/  VIADD R214, R17, 0x8 ;  /* 0x0000000811d67836 */ /* 0x000fe20000000000 */
[----:B0-----:R-:W-:Y:S06]  /*18f0*/  @!P0 BRA `(.L_x_771) ;  /* 0x000000c4005c8947 */ /* 0x001fec0003800000 */
.L_x_894:
[----:B------:R-:W-:Y:S05]  /*1900*/  WARPSYNC.ALL ;  /* 0x0000000000007948 */ /* 0x000fea0003800000 */
[----:B------:R-:W-:Y:S01]  /*1910*/  R2UR UR4, R222 ;  /* 0x00000000de0472ca */ /* 0x000fe200000e0000 */
[----:B------:R1:W-:-:S12]  /*1920*/  BAR.SYNC.DEFER_BLOCKING R214, 0x100 ;  /* 0x000400d60000751d */ /* 0x0003d80000010000 */
[----:B------:R-:W-:-:S05]  /*1930*/  IMAD.U32 R3, RZ, RZ, UR4 ;  /* 0x00000004ff037e24 */ /* 0x000fca000f8e00ff */
[----:B------:R-:W-:-:S13]  /*1940*/  ISETP.NE.AND P0, PT, R3, 0x3, PT ;  /* 0x000000030300780c */ /* 0x000fda0003f05270 */
[----:B-1----:R-:W-:Y:S05]  /*1950*/  @!P0 BRA `(.L_x_772) ;  /* 0x0000000000048947 */ /* 0x002fea0003800000 */
[----:B------:R-:W-:Y:S01]  /*1960*/  BPT.TRAP 0x1 ;  /* 0x000000040000795c */ /* 0x000fe20000300000 */
.L_x_772:
[----:B------:R-:W-:Y:S02]  /*1970*/  IMAD.U32 R4, RZ, RZ, UR36 ;  /* 0x00000024ff047e24 */ /* 0x000fe4000f8e00ff */
[----:B------:R-:W-:Y:S02]  /*1980*/  IMAD.U32 R6, RZ, RZ, UR37 ;  /* 0x00000025ff067e24 */ /* 0x000fe4000f8e00ff */
[----:B------:R-:W-:-:S03]  /*1990*/  IMAD R3, R4, 0x8, R5 ;  /* 0x0000000804037824 */ /* 0x000fc600078e0205 */
[----:B------:R-:W-:-:S04]  /*19a0*/  SHF.L.U32 R4, R6, 0x1f, RZ ;  /* 0x0000001f06047819 */ /* 0x000fc800000006ff */
[----:B------:R1:W2:Y:S01]  /*19b0*/  SYNCS.PHASECHK.TRANS64.TRYWAIT P1, [R3+URZ+0x32430], R4 ;  /* 0x03243004030075a7 */ /* 0x0002a2000802017f */
[----:B------:R-:W-:Y:S05]  /*19c0*/  @!P0 BRA `(.L_x_773) ;  /* 0x0000000000048947 */ /* 0x000fea0003800000 */
[----:B------:R-:W-:Y:S01]  /*19d0*/  BPT.TRAP 0x1 ;  /* 0x000000040000795c */ /* 0x000fe20000300000 */
.L_x_773:
[----:B------:R-:W-:Y:S01]  /*19e0*/  IMAD R16, R16, 0x2000, R5 ;  /* 0x0000200010107824 */ /* 0x000fe200078e0205 */
[----:B--2---:R-:W-:Y:S06]  /*19f0*/  @P1 BRA `(.L_x_774) ;  /* 0x0000000000081947 */ /* 0x004fec0003800000 */
[----:B------:R-:W2:Y:S02]  /*1a00*/  SYNCS.PHASECHK.TRANS64.TRYWAIT P1, [R3+URZ+0x32430], R4 ;  /* 0x03243004030075a7 */ /* 0x000ea4000802017f */
[----:B--2---:R-:W-:Y:S05]  /*1a10*/  @!P1 BRA `(.L_x_775) ;  /* 0x000000c400289947 */ /* 0x004fea0003800000 */
.L_x_774:
[----:B------:R-:W-:Y:S01]  /*1a20*/  R2UR UR4, R5 ;  /* 0x00000000050472ca */ /* 0x000fe200000e0000 */
[----:B------:R-:W-:Y:S01]  /*1a30*/  WARPGROUP.ARRIVE ;  /* 0x00000000000079c5 */ /* 0x000fe20000000000 */
[----:B------:R-:W-:Y:S01]  /*1a40*/  R2UR UR5, R16 ;  /* 0x00000000100572ca */ /* 0x000fe200000e0000 */
[----:B------:R-:W-:Y:S01]  /*1a50*/  UMOV UR13, 0x40000040 ;  /* 0x40000040000d7882 */ /* 0x000fe20000000000 */
[----:B------:R-:W-:Y:S01]  /*1a60*/  UMOV UR15, 0x40000040 ;  /* 0x40000040000f7882 */ /* 0x000fe20000000000 */
[----:B------:R-:W-:-:S08]  /*1a70*/  IMAD.U32 R21, RZ, RZ, UR13 ;  /* 0x0000000dff157e24 */ /* 0x000fd0000f8e00ff */
[----:B------:R-:W-:Y:S02]  /*1a80*/  UIADD3 UR4, UR4, 0x1c400, URZ ;  /* 0x0001c40004047890 */ /* 0x000fe4000fffe03f */
[----:B------:R-:W-:Y:S02]  /*1a90*/  UIADD3 UR6, UR5, 0x18400, URZ ;  /* 0x0001840005067890 */ /* 0x000fe4000fffe03f */
[----:B------:R-:W-:Y:S02]  /*1aa0*/  USHF.R.U32.HI UR4, URZ, 0x4, UR4 ;  /* 0x000000043f047899 */ /* 0x000fe40008011604 */
[----:B------:R-:W-:Y:S02]  /*1ab0*/  USHF.R.U32.HI UR6, URZ, 0x4, UR6 ;  /* 0x000000043f067899 */ /* 0x000fe40008011606 */
[----:B------:R-:W-:Y:S02]  /*1ac0*/  ULOP3.LUT UR4, UR4, 0x3fff, URZ, 0xc0, !UPT ;  /* 0x00003fff04047892 */ /* 0x000fe4000f8ec03f */
[----:B------:R-:W-:-:S02]  /*1ad0*/  ULOP3.LUT UR6, UR6, 0x3fff, URZ, 0xc0, !UPT ;  /* 0x00003fff06067892 */ /* 0x000fc4000f8ec03f */
[----:B------:R-:W-:Y:S02]  /*1ae0*/  ULOP3.LUT UR39, UR4, 0x10000, URZ, 0xfc, !UPT ;  /* 0x0001000004277892 */ /* 0x000fe4000f8efc3f */
[----:B------:R-:W-:Y:S02]  /*1af0*/  ULOP3.LUT UR8, UR6, 0x10000, URZ, 0xfc, !UPT ;  /* 0x0001000006087892 */ /* 0x000fe4000f8efc3f */
[----:B------:R-:W-:Y:S02]  /*1b00*/  UIMAD UR4, UR36, 0x300, UR39 ;  /* 0x00000300240478a4 */ /* 0x000fe4000f8e0227 */
[----:B------:R-:W-:Y:S02]  /*1b10*/  UIADD3 UR6, UR8, 0x2, URZ ;  /* 0x0000000208067890 */ /* 0x000fe4000fffe03f */
[----:B------:R-:W-:Y:S01]  /*1b20*/  UIADD3 UR7, UR4, 0x2, URZ ;  /* 0x0000000204077890 */ /* 0x000fe2000fffe03f */
[----:B------:R-:W-:Y:S02]  /*1b30*/  UMOV UR12, UR8 ;  /* 0x00000008000c7c82 */ /* 0x000fe40008000000 */
[----:B------:R-:W-:Y:S01]  /*1b40*/  UMOV UR14, UR4 ;  /* 0x00000004000e7c82 */ /* 0x000fe20008000000 */
[----:B------:R-:W-:Y:S01]  /*1b50*/  IMAD.U32 R20, RZ, RZ, UR12 ;  /* 0x0000000cff147e24 */ /* 0x000fe2000f8e00ff */
[----:B------:R-:W-:Y:S01]  /*1b60*/  HGMMA.64x96x16.F32.BF16 R24, gdesc[UR12], RZ, !UPT, gsb0 ;  /* 0x016000000c1879f0 */ /* 0x000fe2000c0018ff */
[----:B------:R-:W-:Y:S01]  /*1b70*/  UMOV UR12, UR6 ;  /* 0x00000006000c7c82 */ /* 0x000fe20008000000 */
[----:B------:R-:W-:Y:S01]  /*1b80*/  UMOV UR13, 0x40000040 ;  /* 0x40000040000d7882 */ /* 0x000fe20000000000 */
[----:B------:R-:W-:Y:S01]  /*1b90*/  UMOV UR14, UR7 ;  /* 0x00000007000e7c82 */ /* 0x000fe20008000000 */
[----:B------:R-:W-:Y:S01]  /*1ba0*/  UMOV UR15, 0x40000040 ;  /* 0x40000040000f7882 */ /* 0x000fe20000000000 */
[----:B------:R-:W-:Y:S01]  /*1bb0*/  UIADD3 UR6, UR8, 0x4, URZ ;  /* 0x0000000408067890 */ /* 0x000fe2000fffe03f */
[----:B------:R-:W-:Y:S01]  /*1bc0*/  IMAD.U32 R18, RZ, RZ, UR12 ;  /* 0x0000000cff127e24 */ /* 0x000fe2000f8e00ff */
[----:B------:R-:W-:Y:S01]  /*1bd0*/  UIADD3 UR7, UR4, 0x4, URZ ;  /* 0x0000000404077890 */ /* 0x000fe2000fffe03f */
[----:B------:R-:W-:Y:S01]  /*1be0*/  IMAD.U32 R19, RZ, RZ, UR13 ;  /* 0x0000000dff137e24 */ /* 0x000fe2000f8e00ff */
[----:B------:R-:W-:Y:S01]  /*1bf0*/  UIADD3 UR4, UR4, 0x6, URZ ;  /* 0x0000000604047890 */ /* 0x000fe2000fffe03f */
[----:B------:R-:W-:-:S02]  /*1c00*/  WARPGROUP.DEPBAR.LE gsb0, 0x0 ;  /* 0x00008000000079c5 */ /* 0x000fc40000010000 */
[----:B------:R-:W-:-:S06]  /*1c10*/  WARPGROUP.ARRIVE ;  /* 0x00000000000079c5 */ /* 0x000fcc0000000000 */
[----:B------:R-:W-:Y:S01]  /*1c20*/  HGMMA.64x96x16.F32.BF16 R24, gdesc[UR12], R24, gsb0 ;  /* 0x016000000c1879f0 */ /* 0x000fe20008001818 */
[----:B------:R-:W-:Y:S01]  /*1c30*/  UMOV UR12, UR6 ;  /* 0x00000006000c7c82 */ /* 0x000fe20008000000 */
[----:B------:R-:W-:Y:S01]  /*1c40*/  UMOV UR13, 0x40000040 ;  /* 0x40000040000d7882 */ /* 0x000fe20000000000 */
[----:B------:R-:W-:Y:S01]  /*1c50*/  UMOV UR14, UR7 ;  /* 0x00000007000e7c82 */ /* 0x000fe20008000000 */
[----:B------:R-:W-:Y:S01]  /*1c60*/  UMOV UR15, 0x40000040 ;  /* 0x40000040000f7882 */ /* 0x000fe20000000000 */
[----:B------:R-:W-:Y:S01]  /*1c70*/  UIADD3 UR6, UR8, 0x6, URZ ;  /* 0x0000000608067890 */ /* 0x000fe2000fffe03f */
[----:B------:R-:W-:Y:S02]  /*1c80*/  IMAD.U32 R16, RZ, RZ, UR12 ;  /* 0x0000000cff107e24 */ /* 0x000fe4000f8e00ff */
[----:B------:R-:W-:Y:S01]  /*1c90*/  IMAD.U32 R17, RZ, RZ, UR13 ;  /* 0x0000000dff117e24 */ /* 0x000fe2000f8e00ff */
[----:B------:R-:W-:Y:S02]  /*1ca0*/  WARPGROUP.DEPBAR.LE gsb0, 0x0 ;  /* 0x00008000000079c5 */ /* 0x000fe40000010000 */
[----:B------:R-:W-:-:S06]  /*1cb0*/  WARPGROUP.ARRIVE ;  /* 0x00000000000079c5 */ /* 0x000fcc0000000000 */
[----:B------:R-:W-:Y:S01]  /*1cc0*/  HGMMA.64x96x16.F32.BF16 R24, gdesc[UR12], R24, gsb0 ;  /* 0x016000000c1879f0 */ /* 0x000fe20008001818 */
[----:B------:R-:W-:Y:S01]  /*1cd0*/  UMOV UR12, UR6 ;  /* 0x00000006000c7c82 */ /* 0x000fe20008000000 */
[----:B------:R-:W-:Y:S01]  /*1ce0*/  UMOV UR13, 0x40000040 ;  /* 0x40000040000d7882 */ /* 0x000fe20000000000 */
[----:B------:R-:W-:Y:S01]  /*1cf0*/  UMOV UR14, UR4 ;  /* 0x00000004000e7c82 */ /* 0x000fe20008000000 */
[----:B------:R-:W-:Y:S01]  /*1d00*/  UMOV UR15, 0x40000040 ;  /* 0x40000040000f7882 */ /* 0x000fe20000000000 */
[----:B------:R-:W-:Y:S02]  /*1d10*/  IMAD.U32 R14, RZ, RZ, UR12 ;  /* 0x0000000cff0e7e24 */ /* 0x000fe4000f8e00ff */
[----:B------:R-:W-:Y:S01]  /*1d20*/  IMAD.U32 R15, RZ, RZ, UR13 ;  /* 0x0000000dff0f7e24 */ /* 0x000fe2000f8e00ff */
[----:B------:R-:W-:Y:S02]  /*1d30*/  WARPGROUP.DEPBAR.LE gsb0, 0x0 ;  /* 0x00008000000079c5 */ /* 0x000fe40000010000 */
[----:B------:R-:W-:-:S06]  /*1d40*/  WARPGROUP.ARRIVE ;  /* 0x00000000000079c5 */ /* 0x000fcc0000000000 */
[----:B------:R-:W-:Y:S03]  /*1d50*/  HGMMA.64x96x16.F32.BF16 R24, gdesc[UR12], R24, gsb0 ;  /* 0x016000000c1879f0 */ /* 0x000fe60008001818 */
[----:B------:R-:W-:Y:S02]  /*1d60*/  WARPGROUP.DEPBAR.LE gsb0, 0x0 ;  /* 0x00008000000079c5 */ /* 0x000fe40000010000 */
[----:B------:R-:W3:Y:S02]  /*1d70*/  SYNCS.PHASECHK.TRANS64.TRYWAIT P1, [R5+URZ+0x32410], R0 ;  /* 0x03241000050075a7 */ /* 0x000ee4000802017f */
[----:B---3--:R-:W-:Y:S05]  /*1d80*/  @!P1 BRA `(.L_x_776) ;  /* 0x000000c000609947 */ /* 0x008fea0003800000 */
.L_x_895:
[----:B------:R-:W-:Y:S05]  /*1d90*/  @!P0 BRA `(.L_x_777) ;  /* 0x0000000000048947 */ /* 0x000fea0003800000 */
[----:B------:R-:W-:Y:S01]  /*1da0*/  BPT.TRAP 0x1 ;  /* 0x000000040000795c */ /* 0x000fe20000300000 */
.L_x_777:
[----:B------:R4:W0:Y:S01]  /*1db0*/  SYNCS.PHASECHK.TRANS64.TRYWAIT P1, [R3+URZ+0x32450], R4 ;  /* 0x03245004030075a7 */ /* 0x000822000802017f */
[----:B------:R-:W-:Y:S05]  /*1dc0*/  @!P0 BRA `(.L_x_778) ;  /* 0x0000000000048947 */ /* 0x000fea0003800000 */
[----:B------:R-:W-:Y:S01]  /*1dd0*/  BPT.TRAP 0x1 ;  /* 0x000000040000795c */ /* 0x000fe20000300000 */
.L_x_778:
[----:B0-----:R-:W-:Y:S05]  /*1de0*/  @P1 BRA `(.L_x_779) ;  /* 0x0000000000081947 */ /* 0x001fea0003800000 */
[----:B------:R-:W0:Y:S02]  /*1df0*/  SYNCS.PHASECHK.TRANS64.TRYWAIT P1, [R3+URZ+0x32450], R4 ;  /* 0x03245004030075a7 */ /* 0x000e24000802017f */
[----:B0-----:R-:W-:Y:S05]  /*1e00*/  @!P1 BRA `(.L_x_780) ;  /* 0x000000c000549947 */ /* 0x001fea0003800000 */
.L_x_779:
[----:B------:R-:W-:Y:S01]  /*1e10*/  R2UR UR4, R5 ;  /* 0x00000000050472ca */ /* 0x000fe200000e0000 */
[----:B------:R-:W-:Y:S01]  /*1e20*/  UIADD3 UR5, UR5, 0x22400, URZ ;  /* 0x0002240005057890 */ /* 0x000fe2000fffe03f */
[----:B------:R-:W-:Y:S01]  /*1e30*/  WARPGROUP.ARRIVE ;  /* 0x00000000000079c5 */ /* 0x000fe20000000000 */
[----:B------:R-:W-:Y:S01]  /*1e40*/  UMOV UR9, 0x40000040 ;  /* 0x4000004000097882 */ /* 0x000fe20000000000 */
[----:B------:R-:W-:Y:S01]  /*1e50*/  UMOV UR11, 0x40000040 ;  /* 0x40000040000b7882 */ /* 0x000fe20000000000 */
[----:B------:R-:W-:Y:S01]  /*1e60*/  USHF.R.U32.HI UR5, URZ, 0x4, UR5 ;  /* 0x000000043f057899 */ /* 0x000fe20008011605 */
[----:B---3--:R-:W-:Y:S01]  /*1e70*/  IMAD.U32 R5, RZ, RZ, UR9 ;  /* 0x00000009ff057e24 */ /* 0x008fe2000f8e00ff */
[----:B------:R-:W-:Y:S01]  /*1e80*/  UMOV UR13, 0x40000040 ;  /* 0x40000040000d7882 */ /* 0x000fe20000000000 */
[----:B------:R-:W-:Y:S01]  /*1e90*/  UMOV UR15, 0x40000040 ;  /* 0x40000040000f7882 */ /* 0x000fe20000000000 */
[----:B------:R-:W-:Y:S01]  /*1ea0*/  IMAD.U32 R7, RZ, RZ, UR13 ;  /* 0x0000000dff077e24 */ /* 0x000fe2000f8e00ff */
[----:B------:R-:W-:Y:S01]  /*1eb0*/  UMOV UR17, 0x40000040 ;  /* 0x4000004000117882 */ /* 0x000fe20000000000 */
[----:B------:R-:W-:Y:S01]  /*1ec0*/  UMOV UR19, 0x40000040 ;  /* 0x4000004000137882 */ /* 0x000fe20000000000 */
[----:B------:R-:W-:Y:S01]  /*1ed0*/  UMOV UR21, 0x40000040 ;  /* 0x4000004000157882 */ /* 0x000fe20000000000 */
[----:B------:R-:W-:Y:S01]  /*1ee0*/  UIADD3 UR4, UR4, 0x400, URZ ;  /* 0x0000040004047890 */ /* 0x000fe2000fffe03f */
[----:B------:R-:W0:Y:S01]  /*1ef0*/  S2R R72, SR_TID.X ;  /* 0x0000000000487919 */ /* 0x000e220000002100 */
[----:B------:R-:W-:Y:S01]  /*1f00*/  UMOV UR23, 0x40000040 ;  /* 0x4000004000177882 */ /* 0x000fe20000000000 */
[----:B------:R-:W-:Y:S01]  /*1f10*/  UMOV UR25, 0x40000040 ;  /* 0x4000004000197882 */ /* 0x000fe20000000000 */
[----:B------:R-:W-:Y:S01]  /*1f20*/  USHF.R.U32.HI UR4, URZ, 0x4, UR4 ;  /* 0x000000043f047899 */ /* 0x000fe20008011604 */
[----:B------:R-:W-:Y:S01]  /*1f30*/  UMOV UR27, 0x40000040 ;  /* 0x40000040001b7882 */ /* 0x000fe20000000000 */
[----:B------:R-:W-:-:S02]  /*1f40*/  UMOV UR29, 0x40000040 ;  /* 0x40000040001d7882 */ /* 0x000fc40000000000 */
[----:B------:R-:W-:Y:S02]  /*1f50*/  ULOP3.LUT UR7, UR4, 0x3fff, URZ, 0xc0, !UPT ;  /* 0x00003fff04077892 */ /* 0x000fe4000f8ec03f */
[----:B------:R-:W-:Y:S02]  /*1f60*/  ULOP3.LUT UR4, UR5, 0x3fff, URZ, 0xc0, !UPT ;  /* 0x00003fff05047892 */ /* 0x000fe4000f8ec03f */
[----:B------:R-:W-:Y:S02]  /*1f70*/  ULOP3.LUT UR38, UR7, 0x10000, URZ, 0xfc, !UPT ;  /* 0x0001000007267892 */ /* 0x000fe4000f8efc3f */
[----:B------:R-:W-:Y:S02]  /*1f80*/  ULOP3.LUT UR4, UR4, 0x10000, URZ, 0xfc, !UPT ;  /* 0x0001000004047892 */ /* 0x000fe4000f8efc3f */
[----:B------:R-:W-:Y:S02]  /*1f90*/  UIMAD UR5, UR36, 0xc00, UR38 ;  /* 0x00000c00240578a4 */ /* 0x000fe4000f8e0226 */
[----:B------:R-:W-:-:S02]  /*1fa0*/  UIADD3 UR6, UR4, 0x2, URZ ;  /* 0x0000000204067890 */ /* 0x000fc4000fffe03f */
[----:B------:R-:W-:Y:S02]  /*1fb0*/  UIADD3 UR16, UR4, 0x406, URZ ;  /* 0x0000040604107890 */ /* 0x000fe4000fffe03f */
[----:B------:R-:W-:Y:S01]  /*1fc0*/  UMOV UR8, UR4 ;  /* 0x0000000400087c82 */ /* 0x000fe20008000000 */
[----:B------:R-:W-:Y:S01]  /*1fd0*/  UMOV UR10, UR5 ;  /* 0x00000005000a7c82 */ /* 0x000fe20008000000 */
[----:B-12-4-:R-:W-:Y:S01]  /*1fe0*/  IMAD.U32 R4, RZ, RZ, UR8 ;  /* 0x00000008ff047e24 */ /* 0x016fe2000f8e00ff */
[----:B------:R-:W-:Y:S01]  /*1ff0*/  HGMMA.64x96x16.F32.BF16 R24, gdesc[UR8], R24, gsb0 ;  /* 0x01600000081879f0 */ /* 0x000fe20008001818 */
[----:B------:R-:W-:Y:S01]  /*2000*/  UIADD3 UR8, UR5, 0x2, URZ ;  /* 0x0000000205087890 */ /* 0x000fe2000fffe03f */
[----:B------:R-:W-:Y:S01]  /*2010*/  UMOV UR12, UR6 ;  /* 0x00000006000c7c82 */ /* 0x000fe20008000000 */
[----:B------:R-:W-:Y:S01]  /*2020*/  UIADD3 UR6, UR4, 0x4, URZ ;  /* 0x0000000404067890 */ /* 0x000fe2000fffe03f */
[----:B------:R-:W-:Y:S01]  /*2030*/  IMAD.U32 R6, RZ, RZ, UR12 ;  /* 0x0000000cff067e24 */ /* 0x000fe2000f8e00ff */
[----:B------:R-:W-:-:S03]  /*2040*/  UIADD3 UR10, UR5, 0x302, URZ ;  /* 0x00000302050a7890 */ /* 0x000fc6000fffe03f */
[----:B------:R-:W-:Y:S01]  /*2050*/  UMOV UR14, UR8 ;  /* 0x00000008000e7c82 */ /* 0x000fe20008000000 */
[----:B------:R-:W-:Y:S01]  /*2060*/  UIADD3 UR8, UR5, 0x4, URZ ;  /* 0x0000000405087890 */ /* 0x000fe2000fffe03f */
[----:B------:R-:W-:Y:S01]  /*2070*/  UMOV UR9, 0x40000040 ;  /* 0x4000004000097882 */ /* 0x000fe20000000000 */
[----:B------:R-:W-:Y:S01]  /*2080*/  UMOV UR11, 0x40000040 ;  /* 0x40000040000b7882 */ /* 0x000fe20000000000 */
[----:B------:R-:W-:Y:S02]  /*2090*/  UIADD3 UR18, UR5, 0x306, URZ ;  /* 0x0000030605127890 */ /* 0x000fe4000fffe03f */
[----:B------:R-:W-:Y:S02]  /*20a0*/  UIADD3 UR20, UR4, 0x800, URZ ;  /* 0x0000080004147890 */ /* 0x000fe4000fffe03f */
[----:B------:R-:W-:Y:S02]  /*20b0*/  UIADD3 UR22, UR5, 0x600, URZ ;  /* 0x0000060005167890 */ /* 0x000fe4000fffe03f */
[----:B------:R-:W-:-:S02]  /*20c0*/  UIADD3 UR24, UR4, 0x802, URZ ;  /* 0x0000080204187890 */ /* 0x000fc4000fffe03f */
[----:B------:R-:W-:Y:S02]  /*20d0*/  UIADD3 UR26, UR5, 0x602, URZ ;  /* 0x00000602051a7890 */ /* 0x000fe4000fffe03f */
[----:B------:R-:W-:Y:S02]  /*20e0*/  UIADD3 UR28, UR4, 0x804, URZ ;  /* 0x00000804041c7890 */ /* 0x000fe4000fffe03f */
[----:B------:R-:W-:Y:S01]  /*20f0*/  UIADD3 UR30, UR5, 0x604, URZ ;  /* 0x00000604051e7890 */ /* 0x000fe2000fffe03f */
[----:B------:R-:W-:Y:S01]  /*2100*/  UMOV UR31, 0x40000040 ;  /* 0x40000040001f7882 */ /* 0x000fe20000000000 */
[----:B------:R-:W-:Y:S02]  /*2110*/  UIADD3 UR32, UR4, 0x806, URZ ;  /* 0x0000080604207890 */ /* 0x000fe4000fffe03f */
[----:B------:R-:W-:Y:S01]  /*2120*/  UIADD3 UR34, UR5, 0x606, URZ ;  /* 0x0000060605227890 */ /* 0x000fe2000fffe03f */
[----:B------:R-:W-:Y:S01]  /*2130*/  UMOV UR33, 0x40000040 ;  /* 0x4000004000217882 */ /* 0x000fe20000000000 */
[----:B------:R-:W-:Y:S01]  /*2140*/  UMOV UR35, 0x40000040 ;  /* 0x4000004000237882 */ /* 0x000fe20000000000 */
[----:B------:R-:W-:-:S02]  /*2150*/  UIADD3 UR40, UR4, 0xc00, URZ ;  /* 0x00000c0004287890 */ /* 0x000fc4000fffe03f */
[----:B------:R-:W-:Y:S01]  /*2160*/  UIADD3 UR42, UR5, 0x900, URZ ;  /* 0x00000900052a7890 */ /* 0x000fe2000fffe03f */
[----:B------:R-:W-:Y:S01]  /*2170*/  UMOV UR41, 0x40000040 ;  /* 0x4000004000297882 */ /* 0x000fe20000000000 */
        /* <DEDUP_REMOVED lines=13> */
[----:B------:R-:W-:Y:S02]  /*2250*/  ULOP3.LUT UR7, UR7, 0x3000000, URZ, 0xfc, !UPT ;  /* 0x0300000007077892 */ /* 0x000fe4000f8efc3f */
[----:B------:R-:W-:Y:S01]  /*2260*/  UISETP.GE.AND UP0, UPT, UR52, 0x61, UPT ;  /* 0x000000613400788c */ /* 0x000fe2000bf06270 */
[----:B------:R-:W-:Y:S02]  /*2270*/  WARPGROUP.DEPBAR.LE gsb0, 0x0 ;  /* 0x00008000000079c5 */ /* 0x000fe40000010000 */
[----:B------:R-:W-:-:S06]  /*2280*/  WARPGROUP.ARRIVE ;  /* 0x00000000000079c5 */ /* 0x000fcc0000000000 */
[----:B------:R-:W-:Y:S01]  /*2290*/  HGMMA.64x96x16.F32.BF16 R24, gdesc[UR12], R24, gsb0 ;  /* 0x016000000c1879f0 */ /* 0x000fe20008001818 */
        /* <DEDUP_REMOVED lines=28> */
[----:B------:R-:W-:Y:S01]  /*2460*/  ULDC UR6, c[0x0][0xa80] ;  /* 0x0002a00000067ab9 */ /* 0x000fe20000000800 */
[----:B------:R-:W-:Y:S01]  /*2470*/  IMAD.U32 R13, RZ, RZ, UR13 ;  /* 0x0000000dff0d7e24 */ /* 0x000fe2000f8e00ff */
[----:B------:R-:W-:Y:S02]  /*2480*/  WARPGROUP.DEPBAR.LE gsb0, 0x0 ;  /* 0x00008000000079c5 */ /* 0x000fe40000010000 */
[----:B------:R-:W-:-:S06]  /*2490*/  WARPGROUP.ARRIVE ;  /* 0x00000000000079c5 */ /* 0x000fcc0000000000 */
[----:B------:R-:W-:Y:S01]  /*24a0*/  HGMMA.64x96x16.F32.BF16 R24, gdesc[UR12], R24, gsb0 ;  /* 0x016000000c1879f0 */ /* 0x000fe20008001818 */
[----:B------:R-:W-:Y:S02]  /*24b0*/  UIADD3 UR12, UR4, 0x404, URZ ;  /* 0x00000404040c7890 */ /* 0x000fe4000fffe03f */
[----:B------:R-:W-:Y:S01]  /*24c0*/  UIADD3 UR14, UR5, 0x304, URZ ;  /* 0x00000304050e7890 */ /* 0x000fe2000fffe03f */
[----:B------:R-:W-:Y:S01]  /*24d0*/  UMOV UR13, 0x40000040 ;  /* 0x40000040000d7882 */ /* 0x000fe20000000000 */
[----:B------:R-:W-:Y:S01]  /*24e0*/  UMOV UR15, 0x40000040 ;  /* 0x40000040000f7882 */ /* 0x000fe20000000000 */
[----:B------:R-:W-:-:S04]  /*24f0*/  UIMAD UR4, UR53, -0x60, UR52 ;  /* 0xffffffa0350478a4 */ /* 0x000fc8000f8e0234 */
[----:B------:R-:W-:-:S06]  /*2500*/  UIADD3 UR4, UR4, 0x60, URZ ;  /* 0x0000006004047890 */ /* 0x000fcc000fffe03f */
[----:B------:R-:W-:Y:S01]  /*2510*/  IMAD.U32 R0, RZ, RZ, UR4 ;  /* 0x00000004ff007e24 */ /* 0x000fe2000f8e00ff */
[----:B------:R-:W-:-:S03]  /*2520*/  UIMAD UR4, UR36, 0xc00, UR7 ;  /* 0x00000c00240478a4 */ /* 0x000fc6000f8e0207 */
        /* <DEDUP_REMOVED lines=10> */
[----:B------:R-:W-:Y:S01]  /*25d0*/  UMOV UR10, UR4 ;  /* 0x00000004000a7c82 */ /* 0x000fe20008000000 */
[----:B------:R-:W-:Y:S01]  /*25e0*/  UMOV UR11, 0x40000040 ;  /* 0x40000040000b7882 */ /* 0x000fe20000000000 */
[----:B------:R-:W-:Y:S02]  /*25f0*/  WARPGROUP.DEPBAR.LE gsb0, 0x0 ;  /* 0x00008000000079c5 */ /* 0x000fe40000010000 */
        /* <DEDUP_REMOVED lines=33> */
[----:B------:R-:W-:-:S02]  /*2810*/  FSEL R25, R30, -INF , P6 ;  /* 0xff8000001e197808 */ /* 0x000fc40003000000 */
[----:B------:R-:W-:Y:S02]  /*2820*/  FSEL R30, R29, -INF , P5 ;  /* 0xff8000001d1e7808 */ /* 0x000fe40002800000 */
[----:B------:R-:W-:Y:S02]  /*2830*/  FSEL R28, R28, -INF , P6 ;  /* 0xff8000001c1c7808 */ /* 0x000fe40003000000 */
[----:B------:R-:W-:Y:S02]  /*2840*/  FMNMX.FTZ R29, R24, R26, !PT ;  /* 0x0000001a181d7209 */ /* 0x000fe40007810000 */
[----:B------:R-:W-:Y:S02]  /*2850*/  FSEL R159, R32, -INF , P4 ;  /* 0xff800000209f7808 */ /* 0x000fe40002000000 */
[----:B------:R-:W-:Y:S02]  /*2860*/  FMNMX.FTZ R29, R28, R29, !PT ;  /* 0x0000001d1c1d7209 */ /* 0x000fe40007810000 */
[----:B------:R-:W-:-:S02]  /*2870*/  FSEL R161, R33, -INF , P3 ;  /* 0xff80000021a17808 */ /* 0x000fc40001800000 */
[----:B------:R-:W-:Y:S02]  /*2880*/  FMNMX.FTZ R32, R30, R29, !PT ;  /* 0x0000001d1e207209 */ /* 0x000fe40007810000 */
[----:B------:R-:W-:Y:S02]  /*2890*/  FSEL R27, R27, -INF , P1 ;  /* 0xff8000001b1b7808 */ /* 0x000fe40000800000 */
[----:B------:R-:W-:Y:S02]  /*28a0*/  FMNMX.FTZ R32, R159, R32, !PT ;  /* 0x000000209f207209 */ /* 0x000fe40007810000 */
[----:B------:R-:W-:Y:S02]  /*28b0*/  ISETP.GT.AND P2, PT, R0, 0x18, PT ;  /* 0x000000180000780c */ /* 0x000fe40003f44270 */
[----:B------:R-:W-:Y:S02]  /*28c0*/  FMNMX.FTZ R29, R161, R32, !PT ;  /* 0x00000020a11d7209 */ /* 0x000fe40007810000 */
[----:B------:R-:W-:-:S02]  /*28d0*/  FMNMX.FTZ R32, R73, R27, !PT ;  /* 0x0000001b49207209 */ /* 0x000fc40007810000 */
[----:B------:R-:W-:Y:S02]  /*28e0*/  ISETP.GT.AND P1, PT, R0, 0x19, PT ;  /* 0x000000190000780c */ /* 0x000fe40003f24270 */
[----:B------:R-:W-:Y:S02]  /*28f0*/  FSEL R164, R36, -INF , P2 ;  /* 0xff80000024a47808 */ /* 0x000fe40001000000 */
[----:B------:R-:W-:Y:S02]  /*2900*/  FSEL R31, R31, -INF , P5 ;  /* 0xff8000001f1f7808 */ /* 0x000fe40002800000 */
[----:B------:R-:W-:Y:S02]  /*2910*/  FMNMX.FTZ R32, R25, R32, !PT ;  /* 0x0000002019207209 */ /* 0x000fe40007810000 */
[----:B------:R-:W-:Y:S02]  /*2920*/  FSEL R168, R37, -INF , P1 ;  /* 0xff80000025a87808 */ /* 0x000fe40000800000 */
[----:B------:R-:W-:-:S02]  /*2930*/  FMNMX.FTZ R29, R164, R29, !PT ;  /* 0x0000001da41d7209 */ /* 0x000fc40007810000 */
[----:B------:R-:W-:Y:S02]  /*2940*/  FSEL R157, R34, -INF , P4 ;  /* 0xff800000229d7808 */ /* 0x000fe40002000000 */
[----:B------:R-:W-:Y:S02]  /*2950*/  FMNMX.FTZ R32, R31, R32, !PT ;  /* 0x000000201f207209 */ /* 0x000fe40007810000 */
[----:B------:R-:W-:Y:S02]  /*2960*/  FMNMX.FTZ R34, R168, R29, !PT ;  /* 0x0000001da8227209 */ /* 0x000fe40007810000 */
[----:B------:R-:W-:Y:S02]  /*2970*/  FSEL R160, R35, -INF , P3 ;  /* 0xff80000023a07808 */ /* 0x000fe40001800000 */
[----:B------:R-:W-:Y:S02]  /*2980*/  FMNMX.FTZ R29, R157, R32, !PT ;  /* 0x000000209d1d7209 */ /* 0x000fe40007810000 */
[----:B------:R-:W-:-:S02]  /*2990*/  ISETP.GT.AND P6, PT, R0, 0x20, PT ;  /* 0x000000200000780c */ /* 0x000fc40003fc4270 */
[----:B------:R-:W-:Y:S02]  /*29a0*/  FSEL R162, R38, -INF , P2 ;  /* 0xff80000026a27808 */ /* 0x000fe40001000000 */
[----:B------:R-:W-:Y:S02]  /*29b0*/  FMNMX.FTZ R29, R160, R29, !PT ;  /* 0x0000001da01d7209 */ /* 0x000fe40007810000 */
[----:B------:R-:W-:Y:S02]  /*29c0*/  ISETP.GT.AND P5, PT, R0, 0x21, PT ;  /* 0x000000210000780c */ /* 0x000fe40003fa4270 */
[----:B------:R-:W-:Y:S02]  /*29d0*/  FSEL R165, R40, -INF , P6 ;  /* 0xff80000028a57808 */ /* 0x000fe40003000000 */
        /* <DEDUP_REMOVED lines=96> */
[--C-:B------:R-:W-:Y:S01]  /*2fe0*/  FFMA.FTZ R194, R28, UR6, -R211.reuse ;  /* 0x000000061cc27c23 */ /* 0x100fe200080108d3 */
[----:B------:R-:W-:Y:S01]  /*2ff0*/  FSEL R212, R212, RZ, P1 ;  /* 0x000000ffd4d47208 */ /* 0x000fe20000800000 */
[--C-:B------:R-:W-:Y:S01]  /*3000*/  FFMA.FTZ R195, R30, UR6, -R211.reuse ;  /* 0x000000061ec37c23 */ /* 0x100fe200080108d3 */
[----:B0-----:R-:W-:Y:S01]  /*3010*/  LOP3.LUT P1, RZ, R72, 0x7f, RZ, 0xc0, !PT ;  /* 0x0000007f48ff7812 */ /* 0x001fe2000782c0ff */
[----:B------:R-:W-:Y:S01]  /*3020*/  MUFU.EX2 R192, R192 ;  /* 0x000000c000c07308 */ /* 0x000fe20000000800 */
[----:B------:R-:W-:Y:S01]  /*3030*/  SHF.R.U32.HI R72, RZ, 0x7, R72 ;  /* 0x00000007ff487819 */ /* 0x000fe20000011648 */
[--C-:B------:R-:W-:Y:S01]  /*3040*/  FFMA.FTZ R196, R73, UR6, -R212.reuse ;  /* 0x0000000649c47c23 */ /* 0x100fe200080108d4 */
[--C-:B------:R-:W-:Y:S01]  /*3050*/  FFMA.FTZ R197, R27, UR6, -R212.reuse ;  /* 0x000000061bc57c23 */ /* 0x100fe200080108d4 */
[--C-:B------:R-:W-:Y:S01]  /*3060*/  FFMA.FTZ R198, R25, UR6, -R212.reuse ;  /* 0x0000000619c67c23 */ /* 0x100fe200080108d4 */
[----:B------:R-:W-:Y:S01]  /*3070*/  IADD3 R158, -R72, 0xb, RZ ;  /* 0x0000000b489e7810 */ /* 0x000fe20007ffe1ff */
[----:B------:R-:W-:Y:S01]  /*3080*/  FFMA.FTZ R199, R31, UR6, -R212 ;  /* 0x000000061fc77c23 */ /* 0x000fe200080108d4 */
[--C-:B------:R-:W-:Y:S01]  /*3090*/  FFMA.FTZ R159, R159, UR6, -R211.reuse ;  /* 0x000000069f9f7c23 */ /* 0x100fe200080108d3 */
[----:B------:R-:W0:Y:S01]  /*30a0*/  MUFU.EX2 R193, R193 ;  /* 0x000000c100c17308 */ /* 0x000e220000000800 */
[--C-:B------:R-:W-:Y:S01]  /*30b0*/  FFMA.FTZ R161, R161, UR6, -R211.reuse ;  /* 0x00000006a1a17c23 */ /* 0x100fe200080108d3 */
[--C-:B------:R-:W-:Y:S01]  /*30c0*/  FFMA.FTZ R164, R164, UR6, -R211.reuse ;  /* 0x00000006a4a47c23 */ /* 0x100fe200080108d3 */
[----:B------:R-:W-:Y:S01]  /*30d0*/  FFMA.FTZ R168, R168, UR6, -R211 ;  /* 0x00000006a8a87c23 */ /* 0x000fe200080108d3 */
[----:B------:R-:W-:-:S02]  /*30e0*/  @!P1 VIADD R24, R3, 0x32440 ;  /* 0x0003244003189836 */ /* 0x000fc40000000000 */
[--C-:B------:R-:W-:Y:S01]  /*30f0*/  FFMA.FTZ R157, R157, UR6, -R212.reuse ;  /* 0x000000069d9d7c23 */ /* 0x100fe200080108d4 */
[--C-:B------:R-:W-:Y:S01]  /*3100*/  FFMA.FTZ R160, R160, UR6, -R212.reuse ;  /* 0x00000006a0a07c23 */ /* 0x100fe200080108d4 */
[----:B------:R-:W-:Y:S01]  /*3110*/  FFMA.FTZ R162, R162, UR6, -R212 ;  /* 0x00000006a2a27c23 */ /* 0x000fe200080108d4 */
[----:B------:R-:W-:Y:S01]  /*3120*/  MUFU.EX2 R194, R194 ;  /* 0x000000c200c27308 */ /* 0x000fe20000000800 */
[----:B------:R-:W-:Y:S01]  /*3130*/  @!P1 PRMT R24, RZ, 0x654, R24 ;  /* 0x00000654ff189816 */ /* 0x000fe20000000018 */
[----:B------:R1:W-:Y:S06]  /*3140*/  BAR.ARV R158, 0x100 ;  /* 0x0004009e0000751d */ /* 0x0003ec0000002000 */
[----:B------:R2:W-:Y:S01]  /*3150*/  @!P1 SYNCS.ARRIVE.TRANS64.RED.A1T0 RZ, [R24+URZ], RZ ;  /* 0x000000ff18ff99a7 */ /* 0x0005e2000810043f */
[----:B------:R-:W3:Y:S01]  /*3160*/  MUFU.EX2 R195, R195 ;  /* 0x000000c300c37308 */ /* 0x000ee20000000800 */
[----:B------:R4:W-:Y:S01]  /*3170*/  BAR.SYNC.DEFER_BLOCKING R214, 0x100 ;  /* 0x000400d60000751d */ /* 0x0009e20000010000 */
[----:B0-----:R-:W-:Y:S01]  /*3180*/  F2FP.BF16.F32.PACK_AB R152, R193, R192 ;  /* 0x000000c0c198723e */ /* 0x001fe200000010ff */
[--C-:B------:R-:W-:Y:S01]  /*3190*/  FFMA.FTZ R166, R166, UR6, -R212.reuse ;  /* 0x00000006a6a67c23 */ /* 0x100fe200080108d4 */
[--C-:B------:R-:W-:Y:S01]  /*31a0*/  FFMA.FTZ R165, R165, UR6, -R211.reuse ;  /* 0x00000006a5a57c23 */ /* 0x100fe200080108d3 */
[--C-:B------:R-:W-:Y:S01]  /*31b0*/  FFMA.FTZ R163, R163, UR6, -R212.reuse ;  /* 0x00000006a3a37c23 */ /* 0x100fe200080108d4 */
[--C-:B------:R-:W-:Y:S01]  /*31c0*/  FFMA.FTZ R224, R175, UR6, -R212.reuse ;  /* 0x00000006afe07c23 */ /* 0x100fe200080108d4 */
[--C-:B------:R-:W-:Y:S01]  /*31d0*/  FFMA.FTZ R173, R173, UR6, -R211.reuse ;  /* 0x00000006adad7c23 */ /* 0x100fe200080108d3 */
[----:B------:R-:W-:Y:S01]  /*31e0*/  MUFU.EX2 R196, R196 ;  /* 0x000000c400c47308 */ /* 0x000fe20000000800 */
[--C-:B----4-:R-:W-:Y:S01]  /*31f0*/  FFMA.FTZ R214, R169, UR6, -R211.reuse ;  /* 0x00000006a9d67c23 */ /* 0x110fe200080108d3 */
[--C-:B------:R-:W-:Y:S01]  /*3200*/  FFMA.FTZ R169, R172, UR6, -R211.reuse ;  /* 0x00000006aca97c23 */ /* 0x100fe200080108d3 */
[--C-:B------:R-:W-:Y:S01]  /*3210*/  FFMA.FTZ R172, R176, UR6, -R211.reuse ;  /* 0x00000006b0ac7c23 */ /* 0x100fe200080108d3 */
[--C-:B------:R-:W-:Y:S01]  /*3220*/  FFMA.FTZ R176, R167, UR6, -R212.reuse ;  /* 0x00000006a7b07c23 */ /* 0x100fe200080108d4 */
[--C-:B------:R-:W-:Y:S01]  /*3230*/  FFMA.FTZ R167, R170, UR6, -R212.reuse ;  /* 0x00000006aaa77c23 */ /* 0x100fe200080108d4 */
[--C-:B------:R-:W-:Y:S01]  /*3240*/  FFMA.FTZ R170, R174, UR6, -R212.reuse ;  /* 0x00000006aeaa7c23 */ /* 0x100fe200080108d4 */
[--C-:B------:R-:W-:Y:S01]  /*3250*/  FFMA.FTZ R174, R177, UR6, -R211.reuse ;  /* 0x00000006b1ae7c23 */ /* 0x100fe200080108d3 */
[----:B------:R-:W0:Y:S01]  /*3260*/  MUFU.EX2 R197, R197 ;  /* 0x000000c500c57308 */ /* 0x000e220000000800 */
[----:B---3--:R-:W-:Y:S01]  /*3270*/  F2FP.BF16.F32.PACK_AB R154, R195, R194 ;  /* 0x000000c2c39a723e */ /* 0x008fe200000010ff */
        /* <DEDUP_REMOVED lines=14> */
[----:B------:R-:W3:Y:S01]  /*3360*/  MUFU.EX2 R199, R199 ;  /* 0x000000c700c77308 */ /* 0x000ee20000000800 */
[----:B0-----:R-:W-:Y:S01]  /*3370*/  F2FP.BF16.F32.PACK_AB R153, R197, R196 ;  /* 0x000000c4c599723e */ /* 0x001fe200000010ff */
[--C-:B------:R-:W-:Y:S01]  /*3380*/  FFMA.FTZ R187, R186, UR6, -R211.reuse ;  /* 0x00000006babb7c23 */ /* 0x100fe200080108d3 */
[--C-:B------:R-:W-:Y:S01]  /*3390*/  FFMA.FTZ R186, R189, UR6, -R211.reuse ;  /* 0x00000006bdba7c23 */ /* 0x100fe200080108d3 */
[--C-:B------:R-:W-:Y:S01]  /*33a0*/  FFMA.FTZ R189, R190, UR6, -R211.reuse ;  /* 0x00000006bebd7c23 */ /* 0x100fe200080108d3 */
[--C-:B------:R-:W-:Y:S01]  /*33b0*/  FFMA.FTZ R190, R206, UR6, -R212.reuse ;  /* 0x00000006cebe7c23 */ /* 0x100fe200080108d4 */
[----:B------:R-:W-:Y:S01]  /*33c0*/  FFMA.FTZ R180, R180, UR6, -R211 ;  /* 0x00000006b4b47c23 */ /* 0x000fe200080108d3 */
[--C-:B------:R-:W-:Y:S01]  /*33d0*/  FFMA.FTZ R191, R208, UR6, -R212.reuse ;  /* 0x00000006d0bf7c23 */ /* 0x100fe200080108d4 */
[----:B------:R-:W0:Y:S01]  /*33e0*/  MUFU.EX2 R159, R159 ;  /* 0x0000009f009f7308 */ /* 0x000e220000000800 */
[--C-:B------:R-:W-:Y:S01]  /*33f0*/  FFMA.FTZ R206, R209, UR6, -R212.reuse ;  /* 0x00000006d1ce7c23 */ /* 0x100fe200080108d4 */
[----:B------:R-:W-:Y:S01]  /*3400*/  FFMA.FTZ R207, R213, UR6, -R212 ;  /* 0x00000006d5cf7c23 */ /* 0x000fe200080108d4 */
[----:B------:R-:W-:Y:S01]  /*3410*/  FADD.FTZ R193, R192, R193 ;  /* 0x000000c1c0c17221 */ /* 0x000fe20000010000 */
[----:B------:R-:W-:Y:S01]  /*3420*/  FADD.FTZ R197, R196, R197 ;  /* 0x000000c5c4c57221 */ /* 0x000fe20000010000 */
[----:B------:R-:W-:-:S02]  /*3430*/  @!P1 VIADD R3, R3, 0x32460 ;  /* 0x0003246003039836 */ /* 0x000fc40000000000 */
[----:B------:R-:W-:Y:S01]  /*3440*/  FADD.FTZ R194, R194, R193 ;  /* 0x000000c1c2c27221 */ /* 0x000fe20000010000 */
[----:B------:R-:W4:Y:S01]  /*3450*/  MUFU.EX2 R161, R161 ;  /* 0x000000a100a17308 */ /* 0x000f220000000800 */
[----:B---3--:R-:W-:Y:S01]  /*3460*/  F2FP.BF16.F32.PACK_AB R155, R199, R198 ;  /* 0x000000c6c79b723e */ /* 0x008fe200000010ff */
[----:B------:R-:W-:Y:S01]  /*3470*/  FADD.FTZ R198, R198, R197 ;  /* 0x000000c5c6c67221 */ /* 0x000fe20000010000 */
[----:B------:R-:W-:Y:S01]  /*3480*/  FADD.FTZ R194, R195, R194 ;  /* 0x000000c2c3c27221 */ /* 0x000fe20000010000 */
[----:B------:R-:W-:Y:S01]  /*3490*/  @!P1 PRMT R3, RZ, 0x654, R3 ;  /* 0x00000654ff039816 */ /* 0x000fe20000000003 */
[----:B--2---:R-:W-:Y:S01]  /*34a0*/  WARPGROUP.ARRIVE ;  /* 0x00000000000079c5 */ /* 0x004fe20000000000 */
[----:B------:R-:W-:Y:S02]  /*34b0*/  FADD.FTZ R198, R199, R198 ;  /* 0x000000c6c7c67221 */ /* 0x000fe40000010000 */
[----:B------:R-:W-:Y:S01]  /*34c0*/  MUFU.EX2 R164, R164 ;  /* 0x000000a400a47308 */ /* 0x000fe20000000800 */
[----:B0-----:R-:W-:-:S02]  /*34d0*/  FADD.FTZ R194, R159, R194 ;  /* 0x000000c29fc27221 */ /* 0x001fc40000010000 */
[----:B------:R-:W-:Y:S01]  /*34e0*/  HGMMA.64x256x16.F32.BF16 R24, R152, gdesc[UR8].tnspB, RZ, !UPT, gsb0 ;  /* 0x43e0000898187df0 */ /* 0x000fe2000c0018ff */
[----:B------:R-:W-:Y:S01]  /*34f0*/  UIADD3 UR10, UR4, 0x80, URZ ;  /* 0x00000080040a7890 */ /* 0x000fe2000fffe03f */
[----:B------:R-:W-:-:S03]  /*3500*/  UMOV UR11, 0x40000040 ;  /* 0x40000040000b7882 */ /* 0x000fc60000000000 */
[----:B------:R-:W-:Y:S08]  /*3510*/  MUFU.EX2 R168, R168 ;  /* 0x000000a800a87308 */ /* 0x000ff00000000800 */
[----:B------:R-:W-:Y:S08]  /*3520*/  MUFU.EX2 R157, R157 ;  /* 0x0000009d009d7308 */ /* 0x000ff00000000800 */
[----:B------:R-:W0:Y:S08]  /*3530*/  MUFU.EX2 R160, R160 ;  /* 0x000000a000a07308 */ /* 0x000e300000000800 */
[----:B------:R-:W-:Y:S08]  /*3540*/  MUFU.EX2 R162, R162 ;  /* 0x000000a200a27308 */ /* 0x000ff00000000800 */
[----:B------:R-:W2:Y:S08]  /*3550*/  MUFU.EX2 R166, R166 ;  /* 0x000000a600a67308 */ /* 0x000eb00000000800 */
[----:B------:R-:W-:Y:S08]  /*3560*/  MUFU.EX2 R165, R165 ;  /* 0x000000a500a57308 */ /* 0x000ff00000000800 */
[----:B------:R-:W3:Y:S08]  /*3570*/  MUFU.EX2 R214, R214 ;  /* 0x000000d600d67308 */ /* 0x000ef00000000800 */
[----:B------:R-:W-:Y:S08]  /*3580*/  MUFU.EX2 R169, R169 ;  /* 0x000000a900a97308 */ /* 0x000ff00000000800 */
[----:B------:R-:W-:Y:S08]  /*3590*/  MUFU.EX2 R172, R172 ;  /* 0x000000ac00ac7308 */ /* 0x000ff00000000800 */
[----:B------:R-:W-:Y:S08]  /*35a0*/  MUFU.EX2 R163, R163 ;  /* 0x000000a300a37308 */ /* 0x000ff00000000800 */
[----:B------:R-:W5:Y:S08]  /*35b0*/  MUFU.EX2 R176, R176 ;  /* 0x000000b000b07308 */ /* 0x000f700000000800 */
[----:B------:R-:W-:Y:S08]  /*35c0*/  MUFU.EX2 R167, R167 ;  /* 0x000000a700a77308 */ /* 0x000ff00000000800 */
[----:B------:R-:W1:Y:S08]  /*35d0*/  MUFU.EX2 R170, R170 ;  /* 0x000000aa00aa7308 */ /* 0x000e700000000800 */
[----:B------:R-:W-:Y:S08]  /*35e0*/  MUFU.EX2 R173, R173 ;  /* 0x000000ad00ad7308 */ /* 0x000ff00000000800 */
[----:B------:R-:W1:Y:S08]  /*35f0*/  MUFU.EX2 R174, R174 ;  /* 0x000000ae00ae7308 */ /* 0x000e700000000800 */
[----:B------:R-:W-:Y:S08]  /*3600*/  MUFU.EX2 R177, R177 ;  /* 0x000000b100b17308 */ /* 0x000ff00000000800 */
[----:B------:R-:W-:Y:S08]  /*3610*/  MUFU.EX2 R216, R216 ;  /* 0x000000d800d87308 */ /* 0x000ff00000000800 */
[----:B------:R-:W-:Y:S08]  /*3620*/  MUFU.EX2 R171, R171 ;  /* 0x000000ab00ab7308 */ /* 0x000ff00000000800 */
[----:B------:R-:W1:Y:S08]  /*3630*/  MUFU.EX2 R224, R224 ;  /* 0x000000e000e07308 */ /* 0x000e700000000800 */
        /* <DEDUP_REMOVED lines=14> */
[----:B------:R-:W-:Y:S01]  /*3720*/  MUFU.EX2 R190, R190 ;  /* 0x000000be00be7308 */ /* 0x000fe20000000800 */
[----:B------:R-:W-:-:S02]  /*3730*/  WARPGROUP.DEPBAR.LE gsb0, 0x0 ;  /* 0x00008000000079c5 */ /* 0x000fc40000010000 */
[C---:B----4-:R-:W-:Y:S01]  /*3740*/  F2FP.BF16.F32.PACK_AB R152, R161.reuse, R159 ;  /* 0x0000009fa198723e */ /* 0x050fe200000010ff */
[----:B------:R-:W-:Y:S01]  /*3750*/  FADD.FTZ R161, R161, R194 ;  /* 0x000000c2a1a17221 */ /* 0x000fe20000010000 */
[----:B0-----:R-:W-:Y:S01]  /*3760*/  F2FP.BF16.F32.PACK_AB R153, R160, R157 ;  /* 0x0000009da099723e */ /* 0x001fe200000010ff */
[----:B------:R-:W-:Y:S01]  /*3770*/  FADD.FTZ R157, R157, R198 ;  /* 0x000000c69d9d7221 */ /* 0x000fe20000010000 */
[----:B------:R-:W-:Y:S01]  /*3780*/  F2FP.BF16.F32.PACK_AB R154, R168, R164 ;  /* 0x000000a4a89a723e */ /* 0x000fe200000010ff */
[----:B------:R-:W0:Y:S01]  /*3790*/  MUFU.EX2 R191, R191 ;  /* 0x000000bf00bf7308 */ /* 0x000e220000000800 */
[----:B--2---:R-:W-:Y:S01]  /*37a0*/  F2FP.BF16.F32.PACK_AB R155, R166, R162 ;  /* 0x000000a2a69b723e */ /* 0x004fe200000010ff */
        /* <DEDUP_REMOVED lines=9> */
[----:B------:R-:W-:-:S03]  /*3840*/  UMOV UR11, 0x40000040 ;  /* 0x40000040000b7882 */ /* 0x000fc60000000000 */
[----:B------:R-:W2:Y:S01]  /*3850*/  MUFU.EX2 R207, R207 ;  /* 0x000000cf00cf7308 */ /* 0x000ea20000000800 */
[----:B------:R-:W-:Y:S02]  /*3860*/  WARPGROUP.DEPBAR.LE gsb0, 0x0 ;  /* 0x00008000000079c5 */ /* 0x000fe40000010000 */
[----:B---3--:R-:W-:Y:S01]  /*3870*/  F2FP.BF16.F32.PACK_AB R152, R214, R165 ;  /* 0x000000a5d698723e */ /* 0x008fe200000010ff */
[----:B------:R-:W-:Y:S01]  /*3880*/  FADD.FTZ R165, R165, R168 ;  /* 0x000000a8a5a57221 */ /* 0x000fe20000010000 */
[----:B-----5:R-:W-:Y:S01]  /*3890*/  F2FP.BF16.F32.PACK_AB R153, R176, R163 ;  /* 0x000000a3b099723e */ /* 0x020fe200000010ff */
[----:B------:R-:W-:Y:S01]  /*38a0*/  FADD.FTZ R163, R163, R166 ;  /* 0x000000a6a3a37221 */ /* 0x000fe20000010000 */
[----:B------:R-:W-:Y:S01]  /*38b0*/  F2FP.BF16.F32.PACK_AB R154, R172, R169 ;  /* 0x000000a9ac9a723e */ /* 0x000fe200000010ff */
[----:B------:R-:W-:Y:S01]  /*38c0*/  FADD.FTZ R214, R214, R165 ;  /* 0x000000a5d6d67221 */ /* 0x000fe20000010000 */
[----:B-1----:R-:W-:Y:S01]  /*38d0*/  F2FP.BF16.F32.PACK_AB R155, R170, R167 ;  /* 0x000000a7aa9b723e */ /* 0x002fe200000010ff */
        /* <DEDUP_REMOVED lines=46> */
[----:B0-----:R-:W-:Y:S01]  /*3bc0*/  F2FP.BF16.F32.PACK_AB R153, R191, R190 ;  /* 0x000000bebf99723e */ /* 0x001fe200000010ff */
[----:B------:R-:W-:Y:S01]  /*3bd0*/  FADD.FTZ R190, R190, R185 ;  /* 0x000000b9bebe7221 */ /* 0x000fe20000010000 */
[----:B------:R-:W-:Y:S01]  /*3be0*/  F2FP.BF16.F32.PACK_AB R154, R189, R186 ;  /* 0x000000babd9a723e */ /* 0x000fe200000010ff */
[----:B------:R-:W-:Y:S01]  /*3bf0*/  FADD.FTZ R187, R187, R180 ;  /* 0x000000b4bbbb7221 */ /* 0x000fe20000010000 */
[----:B--2---:R-:W-:Y:S01]  /*3c00*/  F2FP.BF16.F32.PACK_AB R155, R207, R206 ;  /* 0x000000cecf9b723e */ /* 0x004fe200000010ff */
[----:B------:R-:W-:-:S02]  /*3c10*/  FADD.FTZ R191, R191, R190 ;  /* 0x000000bebfbf7221 */ /* 0x000fc40000010000 */
[----:B------:R-:W-:Y:S01]  /*3c20*/  FADD.FTZ R186, R186, R187 ;  /* 0x000000bbbaba7221 */ /* 0x000fe20000010000 */
[----:B------:R-:W-:Y:S01]  /*3c30*/  WARPGROUP.ARRIVE ;  /* 0x00000000000079c5 */ /* 0x000fe20000000000 */
[----:B------:R-:W-:-:S04]  /*3c40*/  FADD.FTZ R206, R206, R191 ;  /* 0x000000bfcece7221 */ /* 0x000fc80000010000 */
[----:B------:R-:W-:-:S08]  /*3c50*/  FADD.FTZ R207, R207, R206 ;  /* 0x000000cecfcf7221 */ /* 0x000fd00000010000 */
[----:B------:R-:W-:Y:S03]  /*3c60*/  HGMMA.64x256x16.F32.BF16 R24, R152, gdesc[UR8].tnspB, R24, gsb0 ;  /* 0x43e0000898187df0 */ /* 0x000fe60008001818 */
[----:B------:R-:W-:Y:S02]  /*3c70*/  WARPGROUP.DEPBAR.LE gsb0, 0x0 ;  /* 0x00008000000079c5 */ /* 0x000fe40000010000 */
[----:B------:R0:W-:Y:S02]  /*3c80*/  @!P1 SYNCS.ARRIVE.TRANS64.RED.A1T0 RZ, [R3+URZ], RZ ;  /* 0x000000ff03ff99a7 */ /* 0x0001e4000810043f */
[----:B0-----:R-:W-:Y:S01]  /*3c90*/  FADD.FTZ R3, R189, R186 ;  /* 0x000000babd037221 */ /* 0x001fe20000010000 */
[----:B------:R-:W-:Y:S06]  /*3ca0*/  @!P2 BRA `(.L_x_781) ;  /* 0x0000002000cca947 */ /* 0x000fec0003800000 */
[----:B------:R-:W-:Y:S01]  /*3cb0*/  IMAD.MOV.U32 R213, RZ, RZ, R156 ;  /* 0x000000ffffd57224 */ /* 0x000fe200078e009c */
[----:B------:R-:W-:Y:S01]  /*3cc0*/  UIADD3 UR4, UR53, -0x2, URZ ;  /* 0xfffffffe35047890 */ /* 0x000fe2000fffe03f */
[----:B------:R-:W-:-:S11]  /*3cd0*/  IMAD.MOV.U32 R209, RZ, RZ, R0 ;  /* 0x000000ffffd17224 */ /* 0x000fd600078e0000 */
.L_x_790:
        /* <DEDUP_REMOVED lines=10> */
.L_x_782:
[----:B------:R-:W0:Y:S01]  /*3d80*/  S2UR UR6, SR_CgaCtaId ;  /* 0x00000000000679c3 */ /* 0x000e220000008800 */
[----:B------:R-:W-:Y:S01]  /*3d90*/  UMOV UR5, 0x400 ;  /* 0x0000040000057882 */ /* 0x000fe20000000000 */
[----:B------:R-:W-:-:S05]  /*3da0*/  IMAD.U32 R0, RZ, RZ, UR37 ;  /* 0x00000025ff007e24 */ /* 0x000fca000f8e00ff */
[----:B------:R-:W-:Y:S01]  /*3db0*/  SHF.L.U32 R0, R0, 0x1f, RZ ;  /* 0x0000001f00007819 */ /* 0x000fe200000006ff */
[----:B0-----:R-:W-:-:S04]  /*3dc0*/  ULEA UR5, UR6, UR5, 0x18 ;  /* 0x0000000506057291 */ /* 0x001fc8000f8ec03f */
[----:B------:R-:W-:-:S09]  /*3dd0*/  ULEA UR5, UR36, UR5, 0x3 ;  /* 0x0000000524057291 */ /* 0x000fd2000f8e183f */
[----:B------:R0:W1:Y:S01]  /*3de0*/  SYNCS.PHASECHK.TRANS64.TRYWAIT P3, [UR5+0x32430], R0 ;  /* 0x03243000ff0075a7 */ /* 0x0000620008060145 */
[----:B------:R-:W-:Y:S05]  /*3df0*/  @!P0 BRA `(.L_x_783) ;  /* 0x0000000000048947 */ /* 0x000fea0003800000 */
[----:B------:R-:W-:Y:S01]  /*3e00*/  BPT.TRAP 0x1 ;  /* 0x000000040000795c */ /* 0x000fe20000300000 */
.L_x_783:
[----:B-1----:R-:W-:Y:S05]  /*3e10*/  @P3 BRA `(.L_x_784) ;  /* 0x0000000000083947 */ /* 0x002fea0003800000 */
[----:B------:R-:W1:Y:S02]  /*3e20*/  SYNCS.PHASECHK.TRANS64.TRYWAIT P3, [UR5+0x32430], R0 ;  /* 0x03243000ff0075a7 */ /* 0x000e640008060145 */
[----:B-1----:R-:W-:Y:S05]  /*3e30*/  @!P3 BRA `(.L_x_785) ;  /* 0x000000a0005cb947 */ /* 0x002fea0003800000 */
.L_x_784:
[----:B------:R-:W-:Y:S01]  /*3e40*/  R2UR UR52, R20 ;  /* 0x00000000143472ca */ /* 0x000fe200000e0000 */
[----:B------:R-:W-:Y:S01]  /*3e50*/  UIMAD UR6, UR36, 0x300, UR39 ;  /* 0x00000300240678a4 */ /* 0x000fe2000f8e0227 */
[----:B------:R-:W-:Y:S01]  /*3e60*/  R2UR UR53, R21 ;  /* 0x00000000153572ca */ /* 0x000fe200000e0000 */
[----:B-1----:R-:W-:Y:S01]  /*3e70*/  WARPGROUP.ARRIVE ;  /* 0x00000000000079c5 */ /* 0x002fe20000000000 */
[----:B------:R-:W-:-:S04]  /*3e80*/  UMOV UR55, 0x40000040 ;  /* 0x4000004000377882 */ /* 0x000fc80000000000 */
[----:B------:R-:W-:-:S07]  /*3e90*/  UMOV UR54, UR6 ;  /* 0x0000000600367c82 */ /* 0x000fce0008000000 */
[----:B------:R-:W-:Y:S01]  /*3ea0*/  HGMMA.64x96x16.F32.BF16 R152, gdesc[UR52], RZ, !UPT, gsb0 ;  /* 0x01600000349879f0 */ /* 0x000fe2000c0018ff */
[----:B------:R-:W-:Y:S01]  /*3eb0*/  R2UR UR52, R18 ;  /* 0x00000000123472ca */ /* 0x000fe200000e0000 */
[----:B------:R-:W-:Y:S01]  /*3ec0*/  UIADD3 UR54, UR6, 0x2, URZ ;  /* 0x0000000206367890 */ /* 0x000fe2000fffe03f */
[----:B------:R-:W-:Y:S01]  /*3ed0*/  R2UR UR53, R19 ;  /* 0x00000000133572ca */ /* 0x000fe200000e0000 */
[----:B------:R-:W-:Y:S01]  /*3ee0*/  UMOV UR55, 0x40000040 ;  /* 0x4000004000377882 */ /* 0x000fe20000000000 */
[----:B------:R-:W-:Y:S02]  /*3ef0*/  WARPGROUP.DEPBAR.LE gsb0, 0x0 ;  /* 0x00008000000079c5 */ /* 0x000fe40000010000 */
[----:B------:R-:W-:-:S09]  /*3f00*/  WARPGROUP.ARRIVE ;  /* 0x00000000000079c5 */ /* 0x000fd20000000000 */
[----:B------:R-:W-:Y:S01]  /*3f10*/  HGMMA.64x96x16.F32.BF16 R152, gdesc[UR52], R152, gsb0 ;  /* 0x01600000349879f0 */ /* 0x000fe20008001898 */
        /* <DEDUP_REMOVED lines=13> */
[----:B------:R-:W-:Y:S03]  /*3ff0*/  HGMMA.64x96x16.F32.BF16 R152, gdesc[UR52], R152, gsb0 ;  /* 0x01600000349879f0 */ /* 0x000fe60008001898 */
[----:B------:R-:W-:Y:S02]  /*4000*/  WARPGROUP.DEPBAR.LE gsb0, 0x0 ;  /* 0x00008000000079c5 */ /* 0x000fe40000010000 */
[----:B------:R-:W-:Y:S05]  /*4010*/  @!P0 BRA `(.L_x_786) ;  /* 0x0000000000048947 */ /* 0x000fea0003800000 */
[----:B------:R-:W-:Y:S01]  /*4020*/  BPT.TRAP 0x1 ;  /* 0x000000040000795c */ /* 0x000fe20000300000 */
.L_x_786:
[----:B------:R1:W2:Y:S01]  /*4030*/  SYNCS.PHASECHK.TRANS64.TRYWAIT P3, [UR5+0x32450], R0 ;  /* 0x03245000ff0075a7 */ /* 0x0002a20008060145 */
[----:B------:R-:W-:Y:S05]  /*4040*/  @!P0 BRA `(.L_x_787) ;  /* 0x0000000000048947 */ /* 0x000fea0003800000 */
[----:B------:R-:W-:Y:S01]  /*4050*/  BPT.TRAP 0x1 ;  /* 0x000000040000795c */ /* 0x000fe20000300000 */
.L_x_787:
[----:B--2---:R-:W-:Y:S05]  /*4060*/  @P3 BRA `(.L_x_788) ;  /* 0x0000000000083947 */ /* 0x004fea0003800000 */
[----:B------:R-:W2:Y:S02]  /*4070*/  SYNCS.PHASECHK.TRANS64.TRYWAIT P3, [UR5+0x32450], R0 ;  /* 0x03245000ff0075a7 */ /* 0x000ea40008060145 */
[----:B--2---:R-:W-:Y:S05]  /*4080*/  @!P3 BRA `(.L_x_789) ;  /* 0x0000009c00e0b947 */ /* 0x004fea0003800000 */
.L_x_788:
[----:B------:R-:W-:Y:S01]  /*4090*/  R2UR UR52, R4 ;  /* 0x00000000043472ca */ /* 0x000fe200000e0000 */
[----:B------:R-:W-:Y:S01]  /*40a0*/  UIMAD UR6, UR36, 0xc00, UR38 ;  /* 0x00000c00240678a4 */ /* 0x000fe2000f8e0226 */
[----:B------:R-:W-:Y:S01]  /*40b0*/  R2UR UR53, R5 ;  /* 0x00000000053572ca */ /* 0x000fe200000e0000 */
[----:B------:R-:W-:Y:S01]  /*40c0*/  WARPGROUP.ARRIVE ;  /* 0x00000000000079c5 */ /* 0x000fe20000000000 */
[----:B------:R-:W-:Y:S01]  /*40d0*/  UMOV UR55, 0x40000040 ;  /* 0x4000004000377882 */ /* 0x000fe20000000000 */
[----:B------:R-:W-:-:S04]  /*40e0*/  UIADD3 UR10, UR6, 0x302, URZ ;  /* 0x00000302060a7890 */ /* 0x000fc8000fffe03f */
[----:B------:R-:W3:Y:S01]  /*40f0*/  S2R R216, SR_TID.X ;  /* 0x0000000000d87919 */ /* 0x000ee20000002100 */
[----:B------:R-:W-:Y:S01]  /*4100*/  UMOV UR11, 0x40000040 ;  /* 0x40000040000b7882 */ /* 0x000fe20000000000 */
[----:B------:R-:W-:Y:S01]  /*4110*/  UMOV UR54, UR6 ;  /* 0x0000000600367c82 */ /* 0x000fe20008000000 */
[----:B------:R-:W-:Y:S01]  /*4120*/  UIADD3 UR14, UR6, 0x304, URZ ;  /* 0x00000304060e7890 */ /* 0x000fe2000fffe03f */
[----:B------:R-:W-:Y:S01]  /*4130*/  UMOV UR15, 0x40000040 ;  /* 0x40000040000f7882 */ /* 0x000fe20000000000 */
[----:B------:R-:W-:Y:S01]  /*4140*/  UIADD3 UR18, UR6, 0x306, URZ ;  /* 0x0000030606127890 */ /* 0x000fe2000fffe03f */
[----:B------:R-:W-:Y:S01]  /*4150*/  UMOV UR19, 0x40000040 ;  /* 0x4000004000137882 */ /* 0x000fe20000000000 */
[----:B------:R-:W-:Y:S01]  /*4160*/  HGMMA.64x96x16.F32.BF16 R152, gdesc[UR52], R152, gsb0 ;  /* 0x01600000349879f0 */ /* 0x000fe20008001898 */
[----:B------:R-:W-:Y:S01]  /*4170*/  R2UR UR52, R6 ;  /* 0x00000000063472ca */ /* 0x000fe200000e0000 */
[----:B------:R-:W-:Y:S01]  /*4180*/  UIADD3 UR54, UR6, 0x2, URZ ;  /* 0x0000000206367890 */ /* 0x000fe2000fffe03f */
[----:B------:R-:W-:Y:S01]  /*4190*/  R2UR UR53, R7 ;  /* 0x00000000073572ca */ /* 0x000fe200000e0000 */
[----:B------:R-:W-:Y:S01]  /*41a0*/  UMOV UR55, 0x40000040 ;  /* 0x4000004000377882 */ /* 0x000fe20000000000 */
[----:B------:R-:W-:Y:S01]  /*41b0*/  UIADD3 UR22, UR6, 0x600, URZ ;  /* 0x0000060006167890 */ /* 0x000fe2000fffe03f */
        /* <DEDUP_REMOVED lines=12> */
[----:B---3--:R-:W-:Y:S01]  /*4280*/  SHF.R.U32.HI R224, RZ, 0x7, R216 ;  /* 0x00000007ffe07819 */ /* 0x008fe200000116d8 */
[----:B------:R-:W-:Y:S01]  /*4290*/  UMOV UR51, 0x40000040 ;  /* 0x4000004000337882 */ /* 0x000fe20000000000 */
[----:B------:R-:W-:-:S02]  /*42a0*/  WARPGROUP.DEPBAR.LE gsb0, 0x0 ;  /* 0x00008000000079c5 */ /* 0x000fc40000010000 */
[----:B------:R-:W-:-:S06]  /*42b0*/  WARPGROUP.ARRIVE ;  /* 0x00000000000079c5 */ /* 0x000fcc0000000000 */
        /* <DEDUP_REMOVED lines=22> */
[----:B------:R-:W-:Y:S01]  /*4420*/  UIADD3 UR54, UR6, 0x906, URZ ;  /* 0x0000090606367890 */ /* 0x000fe2000fffe03f */
[----:B------:R-:W-:Y:S01]  /*4430*/  UMOV UR52, UR56 ;  /* 0x0000003800347c82 */ /* 0x000fe20008000000 */
[----:B------:R-:W-:Y:S01]  /*4440*/  UMOV UR53, UR57 ;  /* 0x0000003900357c82 */ /* 0x000fe20008000000 */
[----:B------:R-:W-:Y:S01]  /*4450*/  UMOV UR55, 0x40000040 ;  /* 0x4000004000377882 */ /* 0x000fe20000000000 */
[----:B------:R-:W-:Y:S01]  /*4460*/  ULDC UR6, c[0x0][0xa80] ;  /* 0x0002a00000067ab9 */ /* 0x000fe20000000800 */
[----:B------:R-:W-:Y:S02]  /*4470*/  WARPGROUP.DEPBAR.LE gsb0, 0x0 ;  /* 0x00008000000079c5 */ /* 0x000fe40000010000 */
[----:B------:R-:W-:-:S06]  /*4480*/  WARPGROUP.ARRIVE ;  /* 0x00000000000079c5 */ /* 0x000fcc0000000000 */
[----:B------:R-:W-:Y:S01]  /*4490*/  HGMMA.64x96x16.F32.BF16 R152, gdesc[UR8], R152, gsb0 ;  /* 0x01600000089879f0 */ /* 0x000fe20008001898 */
[----:B------:R-:W-:Y:S02]  /*44a0*/  UMOV UR11, 0x40000040 ;  /* 0x40000040000b7882 */ /* 0x000fe40000000000 */
        /* <DEDUP_REMOVED lines=31> */
[----:B012---:R-:W-:-:S04]  /*46a0*/  FMNMX.FTZ R0, R152, R209, !PT ;  /* 0x000000d198007209 */ /* 0x007fc80007810000 */
        /* <DEDUP_REMOVED lines=42> */
[----:B------:R-:W0:Y:S01]  /*4950*/  SHFL.BFLY PT, R215, R206, 0x2, 0x1f ;  /* 0x0c401f00ced77f89 */ /* 0x000e2200000e0000 */
[----:B------:R-:W-:-:S04]  /*4960*/  FMNMX.FTZ R211, R191, R0, !PT ;  /* 0x00000000bfd37209 */ /* 0x000fc80007810000 */
[----:B------:R-:W-:-:S04]  /*4970*/  FMNMX.FTZ R0, R194, R211, !PT ;  /* 0x000000d3c2007209 */ /* 0x000fc80007810000 */
[----:B------:R-:W-:-:S04]  /*4980*/  FMNMX.FTZ R211, R195, R0, !PT ;  /* 0x00000000c3d37209 */ /* 0x000fc80007810000 */
[----:B------:R-:W-:-:S04]  /*4990*/  FMNMX.FTZ R0, R198, R211, !PT ;  /* 0x000000d3c6007209 */ /* 0x000fc80007810000 */
[----:B------:R-:W-:-:S05]  /*49a0*/  FMNMX.FTZ R208, R199, R0, !PT ;  /* 0x00000000c7d07209 */ /* 0x000fca0007810000 */
[----:B------:R-:W1:Y:S01]  /*49b0*/  SHFL.BFLY PT, R211, R208, 0x2, 0x1f ;  /* 0x0c401f00d0d37f89 */ /* 0x000e6200000e0000 */
[----:B0-----:R-:W-:-:S05]  /*49c0*/  FMNMX.FTZ R215, R206, R215, !PT ;  /* 0x000000d7ced77209 */ /* 0x001fca0007810000 */
[----:B------:R-:W0:Y:S01]  /*49d0*/  SHFL.BFLY PT, R0, R215, 0x1, 0x1f ;  /* 0x0c201f00d7007f89 */ /* 0x000e2200000e0000 */
[----:B-1----:R-:W-:-:S05]  /*49e0*/  FMNMX.FTZ R210, R208, R211, !PT ;  /* 0x000000d3d0d27209 */ /* 0x002fca0007810000 */
[----:B------:R-:W1:Y:S01]  /*49f0*/  SHFL.BFLY PT, R217, R210, 0x1, 0x1f ;  /* 0x0c201f00d2d97f89 */ /* 0x000e6200000e0000 */
[----:B0-----:R-:W-:-:S05]  /*4a00*/  FMNMX.FTZ R0, R215, R0, !PT ;  /* 0x00000000d7007209 */ /* 0x001fca0007810000 */
[C---:B------:R-:W-:Y:S01]  /*4a10*/  FMUL.FTZ R211, R0.reuse, UR6 ;  /* 0x0000000600d37c20 */ /* 0x040fe20008410000 */
[----:B------:R-:W-:-:S03]  /*4a20*/  FADD.FTZ R206, -R0, R209 ;  /* 0x000000d100ce7221 */ /* 0x000fc60000010100 */
[--C-:B------:R-:W-:Y:S01]  /*4a30*/  FFMA.FTZ R209, R153, UR6, -R211.reuse ;  /* 0x0000000699d17c23 */ /* 0x100fe200080108d3 */
[--C-:B------:R-:W-:Y:S01]  /*4a40*/  FFMA.FTZ R153, R156, UR6, -R211.reuse ;  /* 0x000000069c997c23 */ /* 0x100fe200080108d3 */
[--C-:B------:R-:W-:Y:S01]  /*4a50*/  FFMA.FTZ R214, R152, UR6, -R211.reuse ;  /* 0x0000000698d67c23 */ /* 0x100fe200080108d3 */
[----:B------:R-:W-:Y:S01]  /*4a60*/  FMUL.FTZ R206, R206, UR6 ;  /* 0x00000006cece7c20 */ /* 0x000fe20008410000 */
        /* <DEDUP_REMOVED lines=9> */
[----:B-1----:R-:W-:Y:S01]  /*4b00*/  FMNMX.FTZ R156, R210, R217, !PT ;  /* 0x000000d9d29c7209 */ /* 0x002fe20007810000 */
[----:B------:R-:W1:Y:S01]  /*4b10*/  MUFU.EX2 R206, R206 ;  /* 0x000000ce00ce7308 */ /* 0x000e620000000800 */
[----:B0-----:R-:W-:Y:S01]  /*4b20*/  IMAD.U32 R214, RZ, RZ, UR5 ;  /* 0x00000005ffd67e24 */ /* 0x001fe2000f8e00ff */
[----:B------:R-:W-:Y:S01]  /*4b30*/  UIMAD UR5, UR36, 0xc00, UR7 ;  /* 0x00000c00240578a4 */ /* 0x000fe2000f8e0207 */
[----:B------:R-:W-:Y:S01]  /*4b40*/  FFMA.FTZ R173, R173, UR6, -R211 ;  /* 0x00000006adad7c23 */ /* 0x000fe200080108d3 */
[C---:B------:R-:W-:Y:S01]  /*4b50*/  FADD.FTZ R152, -R156.reuse, R213 ;  /* 0x000000d59c987221 */ /* 0x040fe20000010100 */
[----:B------:R-:W-:Y:S01]  /*4b60*/  FMUL.FTZ R217, R156, UR6 ;  /* 0x000000069cd97c20 */ /* 0x000fe20008410000 */
[--C-:B------:R-:W-:Y:S01]  /*4b70*/  FFMA.FTZ R176, R176, UR6, -R211.reuse ;  /* 0x00000006b0b07c23 */ /* 0x100fe200080108d3 */
[----:B------:R-:W-:Y:S01]  /*4b80*/  FFMA.FTZ R177, R177, UR6, -R211 ;  /* 0x00000006b1b17c23 */ /* 0x000fe200080108d3 */
[----:B------:R-:W-:Y:S01]  /*4b90*/  FMUL.FTZ R212, R152, UR6 ;  /* 0x0000000698d47c20 */ /* 0x000fe20008410000 */
[----:B------:R-:W-:-:S02]  /*4ba0*/  @!P1 VIADD R152, R214, 0x32440 ;  /* 0x00032440d6989836 */ /* 0x000fc40000000000 */
[--C-:B------:R-:W-:Y:S01]  /*4bb0*/  FFMA.FTZ R216, R158, UR6, -R217.reuse ;  /* 0x000000069ed87c23 */ /* 0x100fe200080108d9 */
[----:B------:R-:W-:Y:S01]  /*4bc0*/  IADD3 R158, -R224, 0xb, RZ ;  /* 0x0000000be09e7810 */ /* 0x000fe20007ffe1ff */
[----:B------:R0:W-:Y:S01]  /*4bd0*/  MUFU.EX2 R210, R153 ;  /* 0x0000009900d27308 */ /* 0x0001e20000000800 */
[--C-:B------:R-:W-:Y:S01]  /*4be0*/  FFMA.FTZ R213, R154, UR6, -R217.reuse ;  /* 0x000000069ad57c23 */ /* 0x100fe200080108d9 */
[----:B------:R-:W-:Y:S01]  /*4bf0*/  @!P1 PRMT R152, RZ, 0x654, R152 ;  /* 0x00000654ff989816 */ /* 0x000fe20000000098 */
[--C-:B------:R-:W-:Y:S01]  /*4c00*/  FFMA.FTZ R215, R155, UR6, -R217.reuse ;  /* 0x000000069bd77c23 */ /* 0x100fe200080108d9 */
[--C-:B------:R-:W-:Y:S01]  /*4c10*/  FFMA.FTZ R159, R159, UR6, -R217.reuse ;  /* 0x000000069f9f7c23 */ /* 0x100fe200080108d9 */
[----:B------:R2:W-:Y:S06]  /*4c20*/  BAR.ARV R158, 0x100 ;  /* 0x0004009e0000751d */ /* 0x0005ec0000002000 */
[----:B0-----:R-:W-:Y:S01]  /*4c30*/  VIADD R153, R224, 0x8 ;  /* 0x00000008e0997836 */ /* 0x001fe20000000000 */
[----:B------:R0:W-:Y:S01]  /*4c40*/  @!P1 SYNCS.ARRIVE.TRANS64.RED.A1T0 RZ, [R152+URZ], RZ ;  /* 0x000000ff98ff99a7 */ /* 0x0001e2000810043f */
[----:B------:R-:W3:Y:S01]  /*4c50*/  MUFU.EX2 R212, R212 ;  /* 0x000000d400d47308 */ /* 0x000ee20000000800 */
[-C--:B-1----:R-:W-:Y:S01]  /*4c60*/  FMUL.FTZ R24, R24, R206.reuse ;  /* 0x000000ce18187220 */ /* 0x082fe20000410000 */
[-C--:B------:R-:W-:Y:S01]  /*4c70*/  FMUL.FTZ R25, R25, R206.reuse ;  /* 0x000000ce19197220 */ /* 0x080fe20000410000 */
[-C--:B------:R-:W-:Y:S01]  /*4c80*/  FMUL.FTZ R28, R28, R206.reuse ;  /* 0x000000ce1c1c7220 */ /* 0x080fe20000410000 */
[-C--:B------:R-:W-:Y:S01]  /*4c90*/  FMUL.FTZ R29, R29, R206.reuse ;  /* 0x000000ce1d1d7220 */ /* 0x080fe20000410000 */
[-C--:B------:R-:W-:Y:S01]  /*4ca0*/  FMUL.FTZ R32, R32, R206.reuse ;  /* 0x000000ce20207220 */ /* 0x080fe20000410000 */
[-C--:B------:R-:W-:Y:S01]  /*4cb0*/  FMUL.FTZ R33, R33, R206.reuse ;  /* 0x000000ce21217220 */ /* 0x080fe20000410000 */
[-C--:B------:R-:W-:Y:S01]  /*4cc0*/  FMUL.FTZ R36, R36, R206.reuse ;  /* 0x000000ce24247220 */ /* 0x080fe20000410000 */
[----:B------:R-:W0:Y:S01]  /*4cd0*/  MUFU.EX2 R209, R209 ;  /* 0x000000d100d17308 */ /* 0x000e220000000800 */
[-C--:B------:R-:W-:Y:S01]  /*4ce0*/  FMUL.FTZ R37, R37, R206.reuse ;  /* 0x000000ce25257220 */ /* 0x080fe20000410000 */
        /* <DEDUP_REMOVED lines=22> */
[----:B------:R-:W4:Y:S01]  /*4e50*/  MUFU.EX2 R215, R215 ;  /* 0x000000d700d77308 */ /* 0x000f220000000800 */
[----:B------:R4:W-:Y:S01]  /*4e60*/  BAR.SYNC.DEFER_BLOCKING R153, 0x100 ;  /* 0x000400990000751d */ /* 0x0009e20000010000 */
        /* <DEDUP_REMOVED lines=38> */
[-C--:B---3--:R-:W-:Y:S01]  /*50d0*/  FMUL.FTZ R26, R26, R212.reuse ;  /* 0x000000d41a1a7220 */ /* 0x088fe20000410000 */
        /* <DEDUP_REMOVED lines=63> */
[----:B0-----:R-:W-:Y:S01]  /*54d0*/  F2FP.BF16.F32.PACK_AB R152, R209, R208 ;  /* 0x000000d0d198723e */ /* 0x001fe200000010ff */
[----:B------:R-:W-:Y:S01]  /*54e0*/  UMOV UR10, UR5 ;  /* 0x00000005000a7c82 */ /* 0x000fe20008000000 */
[----:B-1----:R-:W-:Y:S01]  /*54f0*/  F2FP.BF16.F32.PACK_AB R154, R157, R210 ;  /* 0x000000d29d9a723e */ /* 0x002fe200000010ff */
[--C-:B------:R-:W-:Y:S01]  /*5500*/  FFMA.FTZ R162, R162, UR6, -R217.reuse ;  /* 0x00000006a2a27c23 */ /* 0x100fe200080108d9 */
[----:B----4-:R-:W-:Y:S01]  /*5510*/  F2FP.BF16.F32.PACK_AB R153, R215, R213 ;  /* 0x000000d5d799723e */ /* 0x010fe200000010ff */
[--C-:B------:R-:W-:Y:S01]  /*5520*/  FFMA.FTZ R163, R163, UR6, -R217.reuse ;  /* 0x00000006a3a37c23 */ /* 0x100fe200080108d9 */
[----:B-----5:R-:W-:Y:S01]  /*5530*/  F2FP.BF16.F32.PACK_AB R155, R159, R216 ;  /* 0x000000d89f9b723e */ /* 0x020fe200000010ff */
[--C-:B------:R-:W-:Y:S01]  /*5540*/  FFMA.FTZ R166, R166, UR6, -R217.reuse ;  /* 0x00000006a6a67c23 */ /* 0x100fe200080108d9 */
[--C-:B------:R-:W-:Y:S01]  /*5550*/  FFMA.FTZ R167, R167, UR6, -R217.reuse ;  /* 0x00000006a7a77c23 */ /* 0x100fe200080108d9 */
[----:B------:R-:W-:Y:S01]  /*5560*/  MUFU.EX2 R160, R160 ;  /* 0x000000a000a07308 */ /* 0x000fe20000000800 */
[----:B------:R-:W-:Y:S01]  /*5570*/  WARPGROUP.ARRIVE ;  /* 0x00000000000079c5 */ /* 0x000fe20000000000 */
[--C-:B------:R-:W-:Y:S01]  /*5580*/  FFMA.FTZ R170, R170, UR6, -R217.reuse ;  /* 0x00000006aaaa7c23 */ /* 0x100fe200080108d9 */
[--C-:B------:R-:W-:Y:S01]  /*5590*/  FFMA.FTZ R171, R171, UR6, -R217.reuse ;  /* 0x00000006abab7c23 */ /* 0x100fe200080108d9 */
[--C-:B------:R-:W-:Y:S01]  /*55a0*/  FFMA.FTZ R174, R174, UR6, -R217.reuse ;  /* 0x00000006aeae7c23 */ /* 0x100fe200080108d9 */
[----:B------:R-:W-:Y:S01]  /*55b0*/  FFMA.FTZ R175, R175, UR6, -R217 ;  /* 0x00000006afaf7c23 */ /* 0x000fe200080108d9 */
[--C-:B------:R-:W-:Y:S01]  /*55c0*/  FFMA.FTZ R180, R180, UR6, -R211.reuse ;  /* 0x00000006b4b47c23 */ /* 0x100fe200080108d3 */
[----:B------:R-:W-:Y:S01]  /*55d0*/  HGMMA.64x256x16.F32.BF16 R24, R152, gdesc[UR8].tnspB, R24, gsb0 ;  /* 0x43e0000898187df0 */ /* 0x000fe20008001818 */
[----:B------:R-:W0:Y:S01]  /*55e0*/  MUFU.EX2 R161, R161 ;  /* 0x000000a100a17308 */ /* 0x000e220000000800 */
[----:B------:R-:W-:Y:S01]  /*55f0*/  UIADD3 UR10, UR5, 0x80, URZ ;  /* 0x00000080050a7890 */ /* 0x000fe2000fffe03f */
[----:B------:R-:W-:Y:S01]  /*5600*/  FFMA.FTZ R181, R181, UR6, -R211 ;  /* 0x00000006b5b57c23 */ /* 0x000fe200080108d3 */
[----:B------:R-:W-:Y:S01]  /*5610*/  UMOV UR11, 0x40000040 ;  /* 0x40000040000b7882 */ /* 0x000fe20000000000 */
[--C-:B------:R-:W-:Y:S01]  /*5620*/  FFMA.FTZ R178, R178, UR6, -R217.reuse ;  /* 0x00000006b2b27c23 */ /* 0x100fe200080108d9 */
[--C-:B------:R-:W-:Y:S01]  /*5630*/  FFMA.FTZ R179, R179, UR6, -R217.reuse ;  /* 0x00000006b3b37c23 */ /* 0x100fe200080108d9 */
[--C-:B------:R-:W-:Y:S01]  /*5640*/  FFMA.FTZ R182, R182, UR6, -R217.reuse ;  /* 0x00000006b6b67c23 */ /* 0x100fe200080108d9 */
[----:B------:R-:W-:Y:S01]  /*5650*/  FFMA.FTZ R183, R183, UR6, -R217 ;  /* 0x00000006b7b77c23 */ /* 0x000fe200080108d9 */
[----:B------:R-:W-:Y:S01]  /*5660*/  MUFU.EX2 R164, R164 ;  /* 0x000000a400a47308 */ /* 0x000fe20000000800 */
[--C-:B------:R-:W-:Y:S01]  /*5670*/  FFMA.FTZ R184, R184, UR6, -R211.reuse ;  /* 0x00000006b8b87c23 */ /* 0x100fe200080108d3 */
[--C-:B------:R-:W-:Y:S01]  /*5680*/  FFMA.FTZ R185, R185, UR6, -R211.reuse ;  /* 0x00000006b9b97c23 */ /* 0x100fe200080108d3 */
[--C-:B------:R-:W-:Y:S01]  /*5690*/  FFMA.FTZ R188, R188, UR6, -R211.reuse ;  /* 0x00000006bcbc7c23 */ /* 0x100fe200080108d3 */
[----:B------:R-:W-:Y:S01]  /*56a0*/  FFMA.FTZ R189, R189, UR6, -R211 ;  /* 0x00000006bdbd7c23 */ /* 0x000fe200080108d3 */
[--C-:B------:R-:W-:Y:S01]  /*56b0*/  FFMA.FTZ R186, R186, UR6, -R217.reuse ;  /* 0x00000006baba7c23 */ /* 0x100fe200080108d9 */
[--C-:B------:R-:W-:Y:S01]  /*56c0*/  FFMA.FTZ R187, R187, UR6, -R217.reuse ;  /* 0x00000006bbbb7c23 */ /* 0x100fe200080108d9 */
[--C-:B------:R-:W-:Y:S01]  /*56d0*/  FFMA.FTZ R190, R190, UR6, -R217.reuse ;  /* 0x00000006bebe7c23 */ /* 0x100fe200080108d9 */
[----:B------:R-:W1:Y:S01]  /*56e0*/  MUFU.EX2 R165, R165 ;  /* 0x000000a500a57308 */ /* 0x000e620000000800 */
        /* <DEDUP_REMOVED lines=10> */
[----:B------:R-:W-:Y:S01]  /*5790*/  FFMA.FTZ R206, R206, R3, R208 ;  /* 0x00000003cece7223 */ /* 0x000fe200000100d0 */
[----:B------:R-:W-:Y:S01]  /*57a0*/  FFMA.FTZ R212, R212, R207, R213 ;  /* 0x000000cfd4d47223 */ /* 0x000fe200000100d5 */
[----:B------:R-:W-:-:S02]  /*57b0*/  @!P1 VIADD R214, R214, 0x32460 ;  /* 0x00032460d6d69836 */ /* 0x000fc40000000000 */
[----:B------:R-:W-:Y:S01]  /*57c0*/  FADD.FTZ R209, R209, R206 ;  /* 0x000000ced1d17221 */ /* 0x000fe20000010000 */
[----:B------:R-:W3:Y:S01]  /*57d0*/  MUFU.EX2 R163, R163 ;  /* 0x000000a300a37308 */ /* 0x000ee20000000800 */
[----:B------:R-:W-:Y:S01]  /*57e0*/  FADD.FTZ R215, R215, R212 ;  /* 0x000000d4d7d77221 */ /* 0x000fe20000010000 */
[----:B------:R-:W-:Y:S01]  /*57f0*/  @!P1 PRMT R214, RZ, 0x654, R214 ;  /* 0x00000654ffd69816 */ /* 0x000fe200000000d6 */
[----:B------:R-:W-:Y:S01]  /*5800*/  FADD.FTZ R210, R210, R209 ;  /* 0x000000d1d2d27221 */ /* 0x000fe20000010000 */
[----:B------:R-:W-:Y:S02]  /*5810*/  IMAD.MOV.U32 R213, RZ, RZ, R156 ;  /* 0x000000ffffd57224 */ /* 0x000fe400078e009c */
[----:B------:R-:W-:Y:S01]  /*5820*/  FADD.FTZ R216, R216, R215 ;  /* 0x000000d7d8d87221 */ /* 0x000fe20000010000 */
[----:B------:R-:W-:Y:S02]  /*5830*/  IMAD.MOV.U32 R209, RZ, RZ, R0 ;  /* 0x000000ffffd17224 */ /* 0x000fe400078e0000 */
[----:B------:R-:W-:Y:S01]  /*5840*/  FADD.FTZ R157, R157, R210 ;  /* 0x000000d29d9d7221 */ /* 0x000fe20000010000 */
[----:B------:R-:W-:Y:S01]  /*5850*/  MUFU.EX2 R166, R166 ;  /* 0x000000a600a67308 */ /* 0x000fe20000000800 */
[----:B------:R-:W-:-:S07]  /*5860*/  FADD.FTZ R159, R159, R216 ;  /* 0x000000d89f9f7221 */ /* 0x000fce0000010000 */
[----:B------:R-:W4:Y:S08]  /*5870*/  MUFU.EX2 R167, R167 ;  /* 0x000000a700a77308 */ /* 0x000f300000000800 */
[----:B------:R-:W-:Y:S08]  /*5880*/  MUFU.EX2 R168, R168 ;  /* 0x000000a800a87308 */ /* 0x000ff00000000800 */
[----:B------:R-:W5:Y:S08]  /*5890*/  MUFU.EX2 R169, R169 ;  /* 0x000000a900a97308 */ /* 0x000f700000000800 */
[----:B------:R-:W-:Y:S08]  /*58a0*/  MUFU.EX2 R172, R172 ;  /* 0x000000ac00ac7308 */ /* 0x000ff00000000800 */
[----:B------:R-:W2:Y:S08]  /*58b0*/  MUFU.EX2 R173, R173 ;  /* 0x000000ad00ad7308 */ /* 0x000eb00000000800 */
        /* <DEDUP_REMOVED lines=22> */
[----:B------:R-:W-:Y:S01]  /*5a20*/  MUFU.EX2 R196, R196 ;  /* 0x000000c400c47308 */ /* 0x000fe20000000800 */
[----:B------:R-:W-:-:S02]  /*5a30*/  WARPGROUP.DEPBAR.LE gsb0, 0x0 ;  /* 0x00008000000079c5 */ /* 0x000fc40000010000 */
[----:B0-----:R-:W-:-:S05]  /*5a40*/  F2FP.BF16.F32.PACK_AB R152, R161, R160 ;  /* 0x000000a0a198723e */ /* 0x001fca00000010ff */
[----:B------:R-:W0:Y:S01]  /*5a50*/  MUFU.EX2 R197, R197 ;  /* 0x000000c500c57308 */ /* 0x000e220000000800 */
[----:B-1----:R-:W-:Y:S01]  /*5a60*/  F2FP.BF16.F32.PACK_AB R154, R165, R164 ;  /* 0x000000a4a59a723e */ /* 0x002fe200000010ff */
[----:B------:R-:W-:Y:S01]  /*5a70*/  FADD.FTZ R160, R160, R157 ;  /* 0x0000009da0a07221 */ /* 0x000fe20000010000 */
[----:B---3--:R-:W-:Y:S01]  /*5a80*/  F2FP.BF16.F32.PACK_AB R153, R163, R162 ;  /* 0x000000a2a399723e */ /* 0x008fe200000010ff */
[----:B------:R-:W-:Y:S01]  /*5a90*/  FADD.FTZ R162, R162, R159 ;  /* 0x0000009fa2a27221 */ /* 0x000fe20000010000 */
[----:B----4-:R-:W-:Y:S01]  /*5aa0*/  F2FP.BF16.F32.PACK_AB R155, R167, R166 ;  /* 0x000000a6a79b723e */ /* 0x010fe200000010ff */
[----:B------:R-:W-:Y:S02]  /*5ab0*/  FADD.FTZ R161, R161, R160 ;  /* 0x000000a0a1a17221 */ /* 0x000fe40000010000 */
[----:B------:R-:W-:Y:S01]  /*5ac0*/  MUFU.EX2 R194, R194 ;  /* 0x000000c200c27308 */ /* 0x000fe20000000800 */
[----:B------:R-:W-:Y:S01]  /*5ad0*/  WARPGROUP.ARRIVE ;  /* 0x00000000000079c5 */ /* 0x000fe20000000000 */
[----:B------:R-:W-:Y:S01]  /*5ae0*/  FADD.FTZ R163, R163, R162 ;  /* 0x000000a2a3a37221 */ /* 0x000fe20000010000 */
[----:B------:R-:W-:-:S03]  /*5af0*/  FADD.FTZ R164, R164, R161 ;  /* 0x000000a1a4a47221 */ /* 0x000fc60000010000 */
[----:B------:R-:W-:Y:S01]  /*5b00*/  FADD.FTZ R166, R166, R163 ;  /* 0x000000a3a6a67221 */ /* 0x000fe20000010000 */
[----:B------:R-:W-:Y:S01]  /*5b10*/  HGMMA.64x256x16.F32.BF16 R24, R152, gdesc[UR8].tnspB, R24, gsb0 ;  /* 0x43e0000898187df0 */ /* 0x000fe20008001818 */
[----:B------:R-:W-:Y:S01]  /*5b20*/  UIADD3 UR10, UR5, 0x100, URZ ;  /* 0x00000100050a7890 */ /* 0x000fe2000fffe03f */
[----:B------:R-:W1:Y:S01]  /*5b30*/  MUFU.EX2 R195, R195 ;  /* 0x000000c300c37308 */ /* 0x000e620000000800 */
[----:B------:R-:W-:Y:S01]  /*5b40*/  UMOV UR11, 0x40000040 ;  /* 0x40000040000b7882 */ /* 0x000fe20000000000 */
[----:B------:R-:W-:Y:S01]  /*5b50*/  FADD.FTZ R165, R165, R164 ;  /* 0x000000a4a5a57221 */ /* 0x000fe20000010000 */
[----:B------:R-:W-:-:S05]  /*5b60*/  FADD.FTZ R167, R167, R166 ;  /* 0x000000a6a7a77221 */ /* 0x000fca0000010000 */
[----:B------:R-:W-:Y:S08]  /*5b70*/  MUFU.EX2 R198, R198 ;  /* 0x000000c600c67308 */ /* 0x000ff00000000800 */
[----:B------:R-:W3:Y:S01]  /*5b80*/  MUFU.EX2 R199, R199 ;  /* 0x000000c700c77308 */ /* 0x000ee20000000800 */
[----:B------:R-:W-:Y:S02]  /*5b90*/  WARPGROUP.DEPBAR.LE gsb0, 0x0 ;  /* 0x00008000000079c5 */ /* 0x000fe40000010000 */
[----:B-----5:R-:W-:Y:S01]  /*5ba0*/  F2FP.BF16.F32.PACK_AB R152, R169, R168 ;  /* 0x000000a8a998723e */ /* 0x020fe200000010ff */
[----:B------:R-:W-:Y:S01]  /*5bb0*/  FADD.FTZ R168, R168, R165 ;  /* 0x000000a5a8a87221 */ /* 0x000fe20000010000 */
[----:B--2---:R-:W-:-:S02]  /*5bc0*/  F2FP.BF16.F32.PACK_AB R154, R173, R172 ;  /* 0x000000acad9a723e */ /* 0x004fc400000010ff */
[----:B------:R-:W-:Y:S01]  /*5bd0*/  F2FP.BF16.F32.PACK_AB R153, R171, R170 ;  /* 0x000000aaab99723e */ /* 0x000fe200000010ff */
[----:B------:R-:W-:Y:S01]  /*5be0*/  FADD.FTZ R170, R170, R167 ;  /* 0x000000a7aaaa7221 */ /* 0x000fe20000010000 */
[----:B------:R-:W-:Y:S01]  /*5bf0*/  F2FP.BF16.F32.PACK_AB R155, R175, R174 ;  /* 0x000000aeaf9b723e */ /* 0x000fe200000010ff */
[----:B------:R-:W-:Y:S02]  /*5c00*/  FADD.FTZ R169, R169, R168 ;  /* 0x000000a8a9a97221 */ /* 0x000fe40000010000 */
[----:B------:R-:W-:Y:S01]  /*5c10*/  FADD.FTZ R171, R171, R170 ;  /* 0x000000aaabab7221 */ /* 0x000fe20000010000 */
[----:B------:R-:W-:Y:S01]  /*5c20*/  WARPGROUP.ARRIVE ;  /* 0x00000000000079c5 */ /* 0x000fe20000000000 */
[----:B------:R-:W-:Y:S02]  /*5c30*/  FADD.FTZ R172, R172, R169 ;  /* 0x000000a9acac7221 */ /* 0x000fe40000010000 */
[----:B------:R-:W-:Y:S02]  /*5c40*/  FADD.FTZ R174, R174, R171 ;  /* 0x000000abaeae7221 */ /* 0x000fe40000010000 */
[----:B------:R-:W-:Y:S01]  /*5c50*/  FADD.FTZ R173, R173, R172 ;  /* 0x000000acadad7221 */ /* 0x000fe20000010000 */
[----:B------:R-:W-:Y:S01]  /*5c60*/  HGMMA.64x256x16.F32.BF16 R24, R152, gdesc[UR8].tnspB, R24, gsb0 ;  /* 0x43e0000898187df0 */ /* 0x000fe20008001818 */
[----:B------:R-:W-:Y:S01]  /*5c70*/  UIADD3 UR10, UR5, 0x180, URZ ;  /* 0x00000180050a7890 */ /* 0x000fe2000fffe03f */
[----:B------:R-:W-:Y:S01]  /*5c80*/  FADD.FTZ R175, R175, R174 ;  /* 0x000000aeafaf7221 */ /* 0x000fe20000010000 */
[----:B------:R-:W-:Y:S01]  /*5c90*/  UMOV UR11, 0x40000040 ;  /* 0x40000040000b7882 */ /* 0x000fe20000000000 */
[----:B------:R-:W-:-:S02]  /*5ca0*/  WARPGROUP.DEPBAR.LE gsb0, 0x0 ;  /* 0x00008000000079c5 */ /* 0x000fc40000010000 */
[----:B------:R-:W-:Y:S01]  /*5cb0*/  F2FP.BF16.F32.PACK_AB R152, R177, R176 ;  /* 0x000000b0b198723e */ /* 0x000fe200000010ff */
[----:B------:R-:W-:Y:S01]  /*5cc0*/  FADD.FTZ R176, R176, R173 ;  /* 0x000000adb0b07221 */ /* 0x000fe20000010000 */
[----:B------:R-:W-:Y:S02]  /*5cd0*/  F2FP.BF16.F32.PACK_AB R154, R181, R180 ;  /* 0x000000b4b59a723e */ /* 0x000fe400000010ff */
        /* <DEDUP_REMOVED lines=8> */
[----:B------:R-:W-:-:S07]  /*5d60*/  FADD.FTZ R181, R181, R180 ;  /* 0x000000b4b5b57221 */ /* 0x000fce0000010000 */
[----:B------:R-:W-:Y:S01]  /*5d70*/  HGMMA.64x256x16.F32.BF16 R24, R152, gdesc[UR8].tnspB, R24, gsb0 ;  /* 0x43e0000898187df0 */ /* 0x000fe20008001818 */
[----:B------:R-:W-:Y:S01]  /*5d80*/  UIADD3 UR10, UR5, 0x200, URZ ;  /* 0x00000200050a7890 */ /* 0x000fe2000fffe03f */
[----:B------:R-:W-:Y:S01]  /*5d90*/  FADD.FTZ R183, R183, R182 ;  /* 0x000000b6b7b77221 */ /* 0x000fe20000010000 */
[----:B------:R-:W-:Y:S01]  /*5da0*/  UMOV UR11, 0x40000040 ;  /* 0x40000040000b7882 */ /* 0x000fe20000000000 */
[----:B------:R-:W-:Y:S02]  /*5db0*/  WARPGROUP.DEPBAR.LE gsb0, 0x0 ;  /* 0x00008000000079c5 */ /* 0x000fe40000010000 */
[----:B------:R-:W-:Y:S01]  /*5dc0*/  F2FP.BF16.F32.PACK_AB R152, R185, R184 ;  /* 0x000000b8b998723e */ /* 0x000fe200000010ff */
[----:B------:R-:W-:Y:S01]  /*5dd0*/  FADD.FTZ R184, R184, R181 ;  /* 0x000000b5b8b87221 */ /* 0x000fe20000010000 */
[----:B------:R-:W-:Y:S02]  /*5de0*/  F2FP.BF16.F32.PACK_AB R154, R189, R188 ;  /* 0x000000bcbd9a723e */ /* 0x000fe400000010ff */
        /* <DEDUP_REMOVED lines=16> */
[----:B0-----:R-:W-:Y:S02]  /*5ef0*/  F2FP.BF16.F32.PACK_AB R154, R197, R196 ;  /* 0x000000c4c59a723e */ /* 0x001fe400000010ff */
[----:B-1----:R-:W-:Y:S01]  /*5f00*/  F2FP.BF16.F32.PACK_AB R153, R195, R194 ;  /* 0x000000c2c399723e */ /* 0x002fe200000010ff */
[----:B------:R-:W-:Y:S01]  /*5f10*/  FADD.FTZ R194, R194, R191 ;  /* 0x000000bfc2c27221 */ /* 0x000fe20000010000 */
[----:B---3--:R-:W-:Y:S01]  /*5f20*/  F2FP.BF16.F32.PACK_AB R155, R199, R198 ;  /* 0x000000c6c79b723e */ /* 0x008fe200000010ff */
[----:B------:R-:W-:-:S02]  /*5f30*/  FADD.FTZ R193, R193, R192 ;  /* 0x000000c0c1c17221 */ /* 0x000fc40000010000 */
[----:B------:R-:W-:Y:S01]  /*5f40*/  FADD.FTZ R195, R195, R194 ;  /* 0x000000c2c3c37221 */ /* 0x000fe20000010000 */
[----:B------:R-:W-:Y:S01]  /*5f50*/  WARPGROUP.ARRIVE ;  /* 0x00000000000079c5 */ /* 0x000fe20000000000 */
[----:B------:R-:W-:Y:S02]  /*5f60*/  FADD.FTZ R196, R196, R193 ;  /* 0x000000c1c4c47221 */ /* 0x000fe40000010000 */
[----:B------:R-:W-:Y:S02]  /*5f70*/  FADD.FTZ R198, R198, R195 ;  /* 0x000000c3c6c67221 */ /* 0x000fe40000010000 */
[----:B------:R-:W-:-:S07]  /*5f80*/  FADD.FTZ R3, R197, R196 ;  /* 0x000000c4c5037221 */ /* 0x000fce0000010000 */
[----:B------:R-:W-:Y:S01]  /*5f90*/  HGMMA.64x256x16.F32.BF16 R24, R152, gdesc[UR8].tnspB, R24, gsb0 ;  /* 0x43e0000898187df0 */ /* 0x000fe20008001818 */
[----:B------:R-:W-:Y:S02]  /*5fa0*/  FADD.FTZ R207, R199, R198 ;  /* 0x000000c6c7cf7221 */ /* 0x000fe40000010000 */
[----:B------:R-:W-:Y:S02]  /*5fb0*/  WARPGROUP.DEPBAR.LE gsb0, 0x0 ;  /* 0x00008000000079c5 */ /* 0x000fe40000010000 */
[----:B------:R0:W-:Y:S01]  /*5fc0*/  @!P1 SYNCS.ARRIVE.TRANS64.RED.A1T0 RZ, [R214+URZ], RZ ;  /* 0x000000ffd6ff99a7 */ /* 0x0001e2000810043f */
[----:B------:R-:W-:Y:S05]  /*5fd0*/  @P2 BRA `(.L_x_790) ;  /* 0xffffffdc00402947 */ /* 0x000fea000383ffff */
.L_x_781:
[----:B------:R-:W1:Y:S01]  /*5fe0*/  SHFL.BFLY PT, R4, R3, 0x2, 0x1f ;  /* 0x0c401f0003047f89 */ /* 0x000e6200000e0000 */
[----:B------:R-:W-:Y:S01]  /*5ff0*/  IMAD.MOV.U32 R7, RZ, RZ, RZ ;  /* 0x000000ffff077224 */ /* 0x000fe200078e00ff */
[----:B------:R-:W-:Y:S01]  /*6000*/  R2UR UR4, R204 ;  /* 0x00000000cc0472ca */ /* 0x000fe200000e0000 */
[----:B------:R-:W-:Y:S01]  /*6010*/  UIADD3 UR36, UR36, 0x1, URZ ;  /* 0x0000000124247890 */ /* 0x000fe2000fffe03f */
[----:B------:R-:W2:Y:S01]  /*6020*/  SHFL.BFLY PT, R6, R207, 0x2, 0x1f ;  /* 0x0c401f00cf067f89 */ /* 0x000ea200000e0000 */
[----:B------:R-:W-:Y:S01]  /*6030*/  IMAD.U32 R14, RZ, RZ, UR6 ;  /* 0x00000006ff0e7e24 */ /* 0x000fe2000f8e00ff */
[----:B------:R3:W-:Y:S06]  /*6040*/  BAR.ARV R158, 0x100 ;  /* 0x0004009e0000751d */ /* 0x0007ec0000002000 */
[----:B------:R-:W-:Y:S01]  /*6050*/  UISETP.NE.AND UP0, UPT, UR36, 0x2, UPT ;  /* 0x000000022400788c */ /* 0x000fe2000bf05270 */
[----:B------:R-:W-:Y:S01]  /*6060*/  IMAD.MOV.U32 R9, RZ, RZ, -0x800000 ;  /* 0xff800000ff097424 */ /* 0x000fe200078e00ff */
[----:B------:R-:W-:Y:S06]  /*6070*/  BAR.ARV 0x8, 0x120 ;  /* 0x0204800000007b1d */ /* 0x000fec0000002000 */
[----:B------:R-:W-:Y:S01]  /*6080*/  UIADD3 UR4, UR4, 0x1, URZ ;  /* 0x0000000104047890 */ /* 0x000fe2000fffe03f */
[----:B------:R-:W-:-:S02]  /*6090*/  IMAD.MOV.U32 R8, RZ, RZ, -0x800000 ;  /* 0xff800000ff087424 */ /* 0x000fc400078e00ff */
[----:B-1----:R-:W-:Y:S01]  /*60a0*/  FADD.FTZ R4, R4, R3 ;  /* 0x0000000304047221 */ /* 0x002fe20000010000 */
[----:B------:R-:W-:Y:S01]  /*60b0*/  IMAD.MOV.U32 R3, RZ, RZ, RZ ;  /* 0x000000ffff037224 */ /* 0x000fe200078e00ff */
[----:B------:R-:W-:Y:S01]  /*60c0*/  PLOP3.LUT P0, PT, PT, PT, PT, 0x8, 0x0 ;  /* 0x000000000000781c */ /* 0x000fe20003f0e170 */
[----:B------:R-:W-:Y:S01]  /*60d0*/  USEL UR36, UR36, URZ, UP0 ;  /* 0x0000003f24247287 */ /* 0x000fe20008000000 */
[----:B--2---:R-:W-:Y:S01]  /*60e0*/  FADD.FTZ R6, R6, R207 ;  /* 0x000000cf06067221 */ /* 0x004fe20000010000 */
[----:B------:R-:W1:Y:S01]  /*60f0*/  SHFL.BFLY PT, R5, R4, 0x1, 0x1f ;  /* 0x0c201f0004057f89 */ /* 0x000e6200000e0000 */
[----:B------:R-:W-:Y:S01]  /*6100*/  IMAD.U32 R204, RZ, RZ, UR4 ;  /* 0x00000004ffcc7e24 */ /* 0x000fe2000f8e00ff */
[----:B------:R-:W-:-:S04]  /*6110*/  USEL UR4, URZ, 0x1, UP0 ;  /* 0x000000013f047887 */ /* 0x000fc80008000000 */
[----:B------:R-:W-:Y:S01]  /*6120*/  ULOP3.LUT UR37, UR37, UR4, URZ, 0x3c, !UPT ;  /* 0x0000000425257292 */ /* 0x000fe2000f8e3c3f */
[----:B-1----:R-:W-:Y:S02]  /*6130*/  FADD.FTZ R10, R4, R5 ;  /* 0x00000005040a7221 */ /* 0x002fe40000010000 */
[----:B------:R-:W1:Y:S03]  /*6140*/  SHFL.BFLY PT, R5, R6, 0x1, 0x1f ;  /* 0x0c201f0006057f89 */ /* 0x000e6600000e0000 */
[----:B------:R-:W-:-:S13]  /*6150*/  FSETP.NE.FTZ.AND P1, PT, R10, RZ, PT ;  /* 0x000000ff0a00720b */ /* 0x000fda0003f35000 */
[----:B------:R-:W2:Y:S01]  /*6160*/  @P1 MUFU.RCP R7, R10 ;  /* 0x0000000a00071308 */ /* 0x000ea20000001000 */
[----:B-1----:R-:W-:-:S07]  /*6170*/  FADD.FTZ R11, R6, R5 ;  /* 0x00000005060b7221 */ /* 0x002fce0000010000 */
[----:B------:R-:W1:Y:S01]  /*6180*/  @P1 MUFU.LG2 R4, R10 ;  /* 0x0000000a00041308 */ /* 0x000e620000000c00 */
[----:B------:R-:W-:Y:S01]  /*6190*/  IMAD.U32 R5, RZ, RZ, UR6 ;  /* 0x00000006ff057e24 */ /* 0x000fe2000f8e00ff */
[----:B------:R-:W-:-:S03]  /*61a0*/  FSETP.NE.FTZ.AND P2, PT, R11, RZ, PT ;  /* 0x000000ff0b00720b */ /* 0x000fc60003f55000 */
[----:B------:R-:W-:Y:S01]  /*61b0*/  @P1 FMUL.FTZ R5, R5, 0.69314718246459960938 ;  /* 0x3f31721805051820 */ /* 0x000fe20000410000 */
        /* <DEDUP_REMOVED lines=9> */
[----:B------:R-:W2:Y:S01]  /*6250*/  @P2 MUFU.LG2 R6, R11 ;  /* 0x0000000b00062308 */ /* 0x000ea20000000c00 */
[-C--:B------:R-:W-:Y:S01]  /*6260*/  FMUL.FTZ R41, R41, R7.reuse ;  /* 0x0000000729297220 */ /* 0x080fe20000410000 */
[-C--:B------:R-:W-:Y:S01]  /*6270*/  FMUL.FTZ R44, R44, R7.reuse ;  /* 0x000000072c2c7220 */ /* 0x080fe20000410000 */
[-C--:B------:R-:W-:Y:S01]  /*6280*/  FMUL.FTZ R45, R45, R7.reuse ;  /* 0x000000072d2d7220 */ /* 0x080fe20000410000 */
[-C--:B------:R-:W-:Y:S01]  /*6290*/  FMUL.FTZ R48, R48, R7.reuse ;  /* 0x0000000730307220 */ /* 0x080fe20000410000 */
[-C--:B------:R-:W-:Y:S01]  /*62a0*/  FMUL.FTZ R49, R49, R7.reuse ;  /* 0x0000000731317220 */ /* 0x080fe20000410000 */
[-C--:B------:R-:W-:Y:S01]  /*62b0*/  FMUL.FTZ R52, R52, R7.reuse ;  /* 0x0000000734347220 */ /* 0x080fe20000410000 */
[-C--:B------:R-:W-:Y:S01]  /*62c0*/  FMUL.FTZ R53, R53, R7.reuse ;  /* 0x0000000735357220 */ /* 0x080fe20000410000 */
[----:B------:R-:W4:Y:S01]  /*62d0*/  @P2 MUFU.RCP R3, R11 ;  /* 0x0000000b00032308 */ /* 0x000f220000001000 */
        /* <DEDUP_REMOVED lines=48> */
[----:B------:R-:W-:Y:S01]  /*65e0*/  @P2 FMUL.FTZ R14, R14, 0.69314718246459960938 ;  /* 0x3f3172180e0e2820 */ /* 0x000fe20000410000 */
[----:B-1----:R-:W-:Y:S01]  /*65f0*/  @P1 FMUL.FTZ R4, R4, 0.69314718246459960938 ;  /* 0x3f31721804041820 */ /* 0x002fe20000410000 */
[----:B--2---:R-:W-:Y:S01]  /*6600*/  @P2 FMUL.FTZ R7, R6, 0.69314718246459960938 ;  /* 0x3f31721806072820 */ /* 0x004fe20000410000 */
        /* <DEDUP_REMOVED lines=66> */
.L_x_769:
[----:B------:R-:W1:Y:S01]  /*6a30*/  S2R R5, SR_CgaCtaId ;  /* 0x0000000000057919 */ /* 0x000e620000008800 */
[----:B------:R-:W-:Y:S01]  /*6a40*/  MOV R0, 0x400 ;  /* 0x0000040000007802 */ /* 0x000fe20000000f00 */
[----:B------:R-:W-:Y:S01]  /*6a50*/  BSSY B0, `(.L_x_791) ;  /* 0x00002b0000007945 */ /* 0x000fe20003800000 */
[----:B------:R-:W-:Y:S02]  /*6a60*/  BAR.SYNC.DEFER_BLOCKING 0x5, 0x120 ;  /* 0x0144800000007b1d */ /* 0x000fe40000010000 */
[----:B-1----:R-:W-:-:S05]  /*6a70*/  LEA R0, R5, R0, 0x18 ;  /* 0x0000000005007211 */ /* 0x002fca00078ec0ff */
[----:B------:R-:W1:Y:S02]  /*6a80*/  LDS.128 R4, [R0+0x324d0] ;  /* 0x0324d00000047984 */ /* 0x000e640000000c00 */
[----:B-1----:R-:W-:Y:S01]  /*6a90*/  R2UR UR5, R6 ;  /* 0x00000000060572ca */ /* 0x002fe200000e0000 */
[----:B------:R-:W-:Y:S06]  /*6aa0*/  BAR.ARV 0x4, 0x120 ;  /* 0x0104800000007b1d */ /* 0x000fec0000002000 */
[----:B------:R-:W-:Y:S08]  /*6ab0*/  @P0 BRA `(.L_x_792) ;  /* 0x0000001c00840947 */ /* 0x000ff00003800000 */
[----:B------:R-:W1:Y:S01]  /*6ac0*/  S2R R13, SR_SWINHI ;  /* 0x00000000000d7919 */ /* 0x000e620000002f00 */
[----:B------:R-:W-:Y:S02]  /*6ad0*/  R2UR UR4, R202 ;  /* 0x00000000ca0472ca */ /* 0x000fe400000e0000 */
[----:B------:R-:W-:Y:S01]  /*6ae0*/  R2UR UR6, R203 ;  /* 0x00000000cb0672ca */ /* 0x000fe200000e0000 */
[----:B------:R-:W-:Y:S01]  /*6af0*/  BAR.SYNC.DEFER_BLOCKING 0x1, 0x100 ;  /* 0x0044000000007b1d */ /* 0x000fe20000010000 */
[----:B------:R-:W-:Y:S02]  /*6b00*/  F2FP.BF16.F32.PACK_AB R24, R25, R24 ;  /* 0x000000181918723e */ /* 0x000fe400000010ff */
[----:B------:R-:W-:Y:S02]  /*6b10*/  F2FP.BF16.F32.PACK_AB R25, R166, R26 ;  /* 0x0000001aa619723e */ /* 0x000fe400000010ff */
[----:B------:R-:W-:Y:S02]  /*6b20*/  F2FP.BF16.F32.PACK_AB R26, R29, R28 ;  /* 0x0000001c1d1a723e */ /* 0x000fe400000010ff */
[----:B------:R-:W-:-:S02]  /*6b30*/  F2FP.BF16.F32.PACK_AB R32, R33, R32 ;  /* 0x000000202120723e */ /* 0x000fc400000010ff */
[----:B------:R-:W-:Y:S01]  /*6b40*/  F2FP.BF16.F32.PACK_AB R27, R12, R27 ;  /* 0x0000001b0c1b723e */ /* 0x000fe200000010ff */
[----:B------:R-:W-:Y:S01]  /*6b50*/  USHF.L.U32 UR8, UR4, 0x2, URZ ;  /* 0x0000000204087899 */ /* 0x000fe2000800063f */
        /* <DEDUP_REMOVED lines=15> */
[----:B------:R-:W-:Y:S02]  /*6c50*/  MOV R10, R0 ;  /* 0x00000000000a7202 */ /* 0x000fe40000000f00 */
[----:B-1----:R-:W-:Y:S02]  /*6c60*/  MOV R11, R13 ;  /* 0x0000000d000b7202 */ /* 0x002fe40000000f00 */
[----:B------:R-:W-:Y:S02]  /*6c70*/  F2FP.BF16.F32.PACK_AB R56, R57, R56 ;  /* 0x000000383938723e */ /* 0x000fe400000010ff */
[----:B------:R-:W-:Y:S01]  /*6c80*/  F2FP.BF16.F32.PACK_AB R50, R53, R52 ;  /* 0x000000343532723e */ /* 0x000fe200000010ff */
[----:B------:R-:W-:Y:S01]  /*6c90*/  IMAD.WIDE R106, R221, 0x2, R10 ;  /* 0x00000002dd6a7825 */ /* 0x000fe200078e020a */
[----:B------:R-:W-:-:S02]  /*6ca0*/  F2FP.BF16.F32.PACK_AB R51, R160, R51 ;  /* 0x00000033a033723e */ /* 0x000fc400000010ff */
[----:B------:R-:W-:Y:S02]  /*6cb0*/  F2FP.BF16.F32.PACK_AB R57, R159, R58 ;  /* 0x0000003a9f39723e */ /* 0x000fe400000010ff */
[C---:B------:R-:W-:Y:S02]  /*6cc0*/  IADD3 R151, P1, R106.reuse, 0x20, RZ ;  /* 0x000000206a977810 */ /* 0x040fe40007f3e0ff */
[C---:B------:R-:W-:Y:S02]  /*6cd0*/  IADD3 R175, P0, R106.reuse, 0x40, RZ ;  /* 0x000000406aaf7810 */ /* 0x040fe40007f1e0ff */
[C---:B------:R-:W-:Y:S01]  /*6ce0*/  IADD3 R183, P5, R106.reuse, 0x4040, RZ ;  /* 0x000040406ab77810 */ /* 0x040fe20007fbe0ff */
[--C-:B------:R-:W-:Y:S01]  /*6cf0*/  IMAD.X R15, RZ, RZ, R107.reuse, P1 ;  /* 0x000000ffff0f7224 */ /* 0x100fe200008e066b */
[C---:B------:R-:W-:Y:S01]  /*6d00*/  IADD3 R177, P4, R106.reuse, 0x60, RZ ;  /* 0x000000606ab17810 */ /* 0x040fe20007f9e0ff */
[--C-:B------:R-:W-:Y:S01]  /*6d10*/  IMAD.X R17, RZ, RZ, R107.reuse, P0 ;  /* 0x000000ffff117224 */ /* 0x100fe200000e066b */
[C---:B------:R-:W-:Y:S01]  /*6d20*/  LOP3.LUT R13, R106.reuse, 0x380, RZ, 0xc0, !PT ;  /* 0x000003806a0d7812 */ /* 0x040fe200078ec0ff */
        /* <DEDUP_REMOVED lines=8> */
[----:B------:R-:W-:Y:S01]  /*6db0*/  LOP3.LUT R14, R151, 0x380, RZ, 0xc0, !PT ;  /* 0x00000380970e7812 */ /* 0x000fe200078ec0ff */
[--C-:B------:R-:W-:Y:S01]  /*6dc0*/  IMAD.X R47, RZ, RZ, R107.reuse, P2 ;  /* 0x000000ffff2f7224 */ /* 0x100fe200010e066b */
[----:B------:R-:W-:Y:S01]  /*6dd0*/  LOP3.LUT R16, R175, 0x380, RZ, 0xc0, !PT ;  /* 0x00000380af107812 */ /* 0x000fe200078ec0ff */
[----:B------:R-:W-:Y:S01]  /*6de0*/  IMAD.X R55, RZ, RZ, R107, P1 ;  /* 0x000000ffff377224 */ /* 0x000fe200008e066b */
[----:B------:R-:W-:Y:S02]  /*6df0*/  LOP3.LUT R18, R177, 0x380, RZ, 0xc0, !PT ;  /* 0x00000380b1127812 */ /* 0x000fe400078ec0ff */
[----:B------:R-:W-:-:S02]  /*6e00*/  IADD3 R4, P5, R106, 0xc020, RZ ;  /* 0x0000c0206a047810 */ /* 0x000fc40007fbe0ff */
[----:B------:R-:W-:Y:S02]  /*6e10*/  SHF.R.U64 R13, R13, 0x3, RZ ;  /* 0x000000030d0d7819 */ /* 0x000fe400000012ff */
[----:B------:R-:W-:Y:S01]  /*6e20*/  LOP3.LUT R20, R179, 0x380, RZ, 0xc0, !PT ;  /* 0x00000380b3147812 */ /* 0x000fe200078ec0ff */
[--C-:B------:R-:W-:Y:S01]  /*6e30*/  IMAD.X R99, RZ, RZ, R107.reuse, P5 ;  /* 0x000000ffff637224 */ /* 0x100fe200028e066b */
[----:B------:R-:W-:Y:S02]  /*6e40*/  IADD3 R189, P0, R106, 0x8020, RZ ;  /* 0x000080206abd7810 */ /* 0x000fe40007f1e0ff */
[----:B------:R-:W-:Y:S02]  /*6e50*/  SHF.R.U64 R14, R14, 0x3, RZ ;  /* 0x000000030e0e7819 */ /* 0x000fe400000012ff */
[----:B------:R-:W-:Y:S01]  /*6e60*/  LOP3.LUT R30, R181, 0x380, RZ, 0xc0, !PT ;  /* 0x00000380b51e7812 */ /* 0x000fe200078ec0ff */
[----:B------:R-:W-:Y:S01]  /*6e70*/  IMAD.X R63, RZ, RZ, R107, P0 ;  /* 0x000000ffff3f7224 */ /* 0x000fe200000e066b */
[----:B------:R-:W-:-:S02]  /*6e80*/  IADD3 R191, P4, R106, 0x8040, RZ ;  /* 0x000080406abf7810 */ /* 0x000fc40007f9e0ff */
[----:B------:R-:W-:Y:S02]  /*6e90*/  SHF.R.U64 R16, R16, 0x3, RZ ;  /* 0x0000000310107819 */ /* 0x000fe400000012ff */
[----:B------:R-:W-:Y:S01]  /*6ea0*/  LOP3.LUT R38, R183, 0x380, RZ, 0xc0, !PT ;  /* 0x00000380b7267812 */ /* 0x000fe200078ec0ff */
[--C-:B------:R-:W-:Y:S01]  /*6eb0*/  IMAD.X R71, RZ, RZ, R107.reuse, P4 ;  /* 0x000000ffff477224 */ /* 0x100fe200020e066b */
[C---:B------:R-:W-:Y:S02]  /*6ec0*/  IADD3 R193, P3, R106.reuse, 0x8060, RZ ;  /* 0x000080606ac17810 */ /* 0x040fe40007f7e0ff */
[C---:B------:R-:W-:Y:S02]  /*6ed0*/  IADD3 R195, P6, R106.reuse, 0xc000, RZ ;  /* 0x0000c0006ac37810 */ /* 0x040fe40007fde0ff */
[C---:B------:R-:W-:Y:S01]  /*6ee0*/  IADD3 R102, P2, R106.reuse, 0xc040, RZ ;  /* 0x0000c0406a667810 */ /* 0x040fe20007f5e0ff */
[--C-:B------:R-:W-:Y:S01]  /*6ef0*/  IMAD.X R79, RZ, RZ, R107.reuse, P3 ;  /* 0x000000ffff4f7224 */ /* 0x100fe200018e066b */
[----:B------:R-:W-:Y:S01]  /*6f00*/  IADD3 R6, P1, R106, 0xc060, RZ ;  /* 0x0000c0606a067810 */ /* 0x000fe20007f3e0ff */
[--C-:B------:R-:W-:Y:S01]  /*6f10*/  IMAD.X R95, RZ, RZ, R107.reuse, P6 ;  /* 0x000000ffff5f7224 */ /* 0x100fe200030e066b */
[----:B------:R-:W-:Y:S01]  /*6f20*/  SHF.R.U64 R18, R18, 0x3, RZ ;  /* 0x0000000312127819 */ /* 0x000fe200000012ff */
[----:B------:R-:W-:Y:S01]  /*6f30*/  IMAD.X R103, RZ, RZ, R107, P2 ;  /* 0x000000ffff677224 */ /* 0x000fe200010e066b */
[----:B------:R-:W-:-:S02]  /*6f40*/  LOP3.LUT R46, R185, 0x380, RZ, 0xc0, !PT ;  /* 0x00000380b92e7812 */ /* 0x000fc400078ec0ff */
[----:B------:R-:W-:Y:S01]  /*6f50*/  LOP3.LUT R106, R13, R106, RZ, 0x3c, !PT ;  /* 0x0000006a0d6a7212 */ /* 0x000fe200078e3cff */
[----:B------:R-:W-:Y:S01]  /*6f60*/  IMAD.X R13, RZ, RZ, R107, P1 ;  /* 0x000000ffff0d7224 */ /* 0x000fe200008e066b */
[----:B------:R-:W-:Y:S02]  /*6f70*/  SHF.R.U64 R20, R20, 0x3, RZ ;  /* 0x0000000314147819 */ /* 0x000fe400000012ff */
[----:B------:R-:W-:Y:S02]  /*6f80*/  LOP3.LUT R54, R187, 0x380, RZ, 0xc0, !PT ;  /* 0x00000380bb367812 */ /* 0x000fe400078ec0ff */
[----:B------:R-:W-:Y:S02]  /*6f90*/  LOP3.LUT R98, R4, 0x380, RZ, 0xc0, !PT ;  /* 0x0000038004627812 */ /* 0x000fe400078ec0ff */
[----:B------:R-:W-:Y:S02]  /*6fa0*/  LOP3.LUT R14, R14, R151, RZ, 0x3c, !PT ;  /* 0x000000970e0e7212 */ /* 0x000fe400078e3cff */
[----:B------:R-:W-:-:S02]  /*6fb0*/  SHF.R.U64 R30, R30, 0x3, RZ ;  /* 0x000000031e1e7819 */ /* 0x000fc400000012ff */
[----:B------:R-:W-:Y:S02]  /*6fc0*/  LOP3.LUT R62, R189, 0x380, RZ, 0xc0, !PT ;  /* 0x00000380bd3e7812 */ /* 0x000fe400078ec0ff */
[----:B------:R-:W-:Y:S02]  /*6fd0*/  LOP3.LUT R16, R16, R175, RZ, 0x3c, !PT ;  /* 0x000000af10107212 */ /* 0x000fe400078e3cff */
[----:B------:R-:W-:Y:S02]  /*6fe0*/  SHF.R.U64 R38, R38, 0x3, RZ ;  /* 0x0000000326267819 */ /* 0x000fe400000012ff */
[----:B------:R-:W-:Y:S02]  /*6ff0*/  LOP3.LUT R70, R191, 0x380, RZ, 0xc0, !PT ;  /* 0x00000380bf467812 */ /* 0x000fe400078ec0ff */
[----:B------:R-:W-:Y:S02]  /*7000*/  LOP3.LUT R18, R18, R177, RZ, 0x3c, !PT ;  /* 0x000000b112127212 */ /* 0x000fe400078e3cff */
[----:B------:R-:W-:-:S02]  /*7010*/  SHF.R.U64 R46, R46, 0x3, RZ ;  /* 0x000000032e2e7819 */ /* 0x000fc400000012ff */
[----:B------:R-:W-:Y:S02]  /*7020*/  LOP3.LUT R78, R193, 0x380, RZ, 0xc0, !PT ;  /* 0x00000380c14e7812 */ /* 0x000fe400078ec0ff */
[----:B------:R-:W-:Y:S02]  /*7030*/  LOP3.LUT R151, R6, 0x380, RZ, 0xc0, !PT ;  /* 0x0000038006977812 */ /* 0x000fe400078ec0ff */
[----:B------:R-:W-:Y:S02]  /*7040*/  LOP3.LUT R20, R20, R179, RZ, 0x3c, !PT ;  /* 0x000000b314147212 */ /* 0x000fe400078e3cff */
[----:B------:R-:W-:Y:S02]  /*7050*/  SHF.R.U64 R54, R54, 0x3, RZ ;  /* 0x0000000336367819 */ /* 0x000fe400000012ff */
[----:B------:R-:W-:Y:S02]  /*7060*/  LOP3.LUT R94, R195, 0x380, RZ, 0xc0, !PT ;  /* 0x00000380c35e7812 */ /* 0x000fe400078ec0ff */
[----:B------:R-:W-:-:S02]  /*7070*/  MOV R106, R106 ;  /* 0x0000006a006a7202 */ /* 0x000fc40000000f00 */
[----:B------:R-:W-:Y:S02]  /*7080*/  SHF.R.U64 R29, R98, 0x3, RZ ;  /* 0x00000003621d7819 */ /* 0x000fe400000012ff */
[----:B------:R-:W-:Y:S01]  /*7090*/  LOP3.LUT R30, R30, R181, RZ, 0x3c, !PT ;  /* 0x000000b51e1e7212 */ /* 0x000fe200078e3cff */
[----:B------:R1:W-:Y:S01]  /*70a0*/  STSM.16.M88.4 [R106], R24 ;  /* 0x000000186a007844 */ /* 0x0003e20000000200 */
[----:B------:R-:W-:Y:S02]  /*70b0*/  SHF.R.U64 R62, R62, 0x3, RZ ;  /* 0x000000033e3e7819 */ /* 0x000fe400000012ff */
[----:B------:R-:W-:Y:S02]  /*70c0*/  LOP3.LUT R107, R102, 0x380, RZ, 0xc0, !PT ;  /* 0x00000380666b7812 */ /* 0x000fe400078ec0ff */
[----:B------:R-:W-:Y:S02]  /*70d0*/  MOV R14, R14 ;  /* 0x0000000e000e7202 */ /* 0x000fe40000000f00 */
[----:B------:R-:W-:-:S02]  /*70e0*/  LOP3.LUT R38, R38, R183, RZ, 0x3c, !PT ;  /* 0x000000b726267212 */ /* 0x000fc400078e3cff */
[----:B------:R-:W-:Y:S01]  /*70f0*/  SHF.R.U64 R70, R70, 0x3, RZ ;  /* 0x0000000346467819 */ /* 0x000fe200000012ff */
[----:B------:R2:W-:Y:S01]  /*7100*/  STSM.16.M88.4 [R14], R32 ;  /* 0x000000200e007844 */ /* 0x0005e20000000200 */
[----:B------:R-:W-:Y:S02]  /*7110*/  MOV R16, R16 ;  /* 0x0000001000107202 */ /* 0x000fe40000000f00 */
[----:B------:R-:W-:Y:S02]  /*7120*/  LOP3.LUT R46, R46, R185, RZ, 0x3c, !PT ;  /* 0x000000b92e2e7212 */ /* 0x000fe400078e3cff */
[----:B------:R-:W-:Y:S01]  /*7130*/  SHF.R.U64 R78, R78, 0x3, RZ ;  /* 0x000000034e4e7819 */ /* 0x000fe200000012ff */
[----:B------:R3:W-:Y:S01]  /*7140*/  STSM.16.M88.4 [R16], R40 ;  /* 0x0000002810007844 */ /* 0x0007e20000000200 */
[----:B------:R-:W-:Y:S02]  /*7150*/  SHF.R.U64 R151, R151, 0x3, RZ ;  /* 0x0000000397977819 */ /* 0x000fe400000012ff */
[----:B------:R-:W-:-:S02]  /*7160*/  MOV R18, R18 ;  /* 0x0000001200127202 */ /* 0x000fc40000000f00 */
[----:B------:R-:W-:Y:S02]  /*7170*/  F2FP.BF16.F32.PACK_AB R64, R65, R64 ;  /* 0x000000404140723e */ /* 0x000fe400000010ff */
[----:B------:R-:W-:Y:S01]  /*7180*/  LOP3.LUT R54, R54, R187, RZ, 0x3c, !PT ;  /* 0x000000bb36367212 */ /* 0x000fe200078e3cff */
[----:B------:R3:W-:Y:S01]  /*7190*/  STSM.16.M88.4 [R18], R48 ;  /* 0x0000003012007844 */ /* 0x0007e20000000200 */
[----:B------:R-:W-:Y:S02]  /*71a0*/  SHF.R.U64 R94, R94, 0x3, RZ ;  /* 0x000000035e5e7819 */ /* 0x000fe400000012ff */
[----:B------:R-:W-:Y:S02]  /*71b0*/  LOP3.LUT R98, R29, R4, RZ, 0x3c, !PT ;  /* 0x000000041d627212 */ /* 0x000fe400078e3cff */
[----:B------:R-:W-:Y:S02]  /*71c0*/  MOV R20, R20 ;  /* 0x0000001400147202 */ /* 0x000fe40000000f00 */
[----:B------:R-:W-:-:S02]  /*71d0*/  F2FP.BF16.F32.PACK_AB R58, R61, R60 ;  /* 0x0000003c3d3a723e */ /* 0x000fc400000010ff */
[----:B------:R-:W-:Y:S02]  /*71e0*/  F2FP.BF16.F32.PACK_AB R59, R158, R59 ;  /* 0x0000003b9e3b723e */ /* 0x000fe400000010ff */
[----:B------:R-:W-:Y:S02]  /*71f0*/  F2FP.BF16.F32.PACK_AB R65, R157, R66 ;  /* 0x000000429d41723e */ /* 0x000fe400000010ff */
[----:B------:R-:W-:Y:S01]  /*7200*/  F2FP.BF16.F32.PACK_AB R72, R73, R72 ;  /* 0x000000484948723e */ /* 0x000fe200000010ff */
[----:B------:R3:W-:Y:S01]  /*7210*/  STSM.16.M88.4 [R20], R56 ;  /* 0x0000003814007844 */ /* 0x0007e20000000200 */
[----:B------:R-:W-:Y:S02]  /*7220*/  LOP3.LUT R62, R62, R189, RZ, 0x3c, !PT ;  /* 0x000000bd3e3e7212 */ /* 0x000fe400078e3cff */
[----:B------:R-:W-:Y:S02]  /*7230*/  SHF.R.U64 R107, R107, 0x3, RZ ;  /* 0x000000036b6b7819 */ /* 0x000fe400000012ff */
[----:B------:R-:W-:-:S02]  /*7240*/  MOV R30, R30 ;  /* 0x0000001e001e7202 */ /* 0x000fc40000000f00 */
[----:B------:R-:W-:Y:S02]  /*7250*/  F2FP.BF16.F32.PACK_AB R66, R69, R68 ;  /* 0x000000444542723e */ /* 0x000fe400000010ff */
[----:B------:R-:W-:Y:S02]  /*7260*/  F2FP.BF16.F32.PACK_AB R67, R155, R67 ;  /* 0x000000439b43723e */ /* 0x000fe400000010ff */
[----:B------:R-:W-:Y:S02]  /*7270*/  F2FP.BF16.F32.PACK_AB R73, R154, R74 ;  /* 0x0000004a9a49723e */ /* 0x000fe400000010ff */
[----:B------:R-:W-:Y:S01]  /*7280*/  F2FP.BF16.F32.PACK_AB R80, R81, R80 ;  /* 0x000000505150723e */ /* 0x000fe200000010ff */
[----:B------:R3:W-:Y:S01]  /*7290*/  STSM.16.M88.4 [R30], R64 ;  /* 0x000000401e007844 */ /* 0x0007e20000000200 */
[----:B------:R-:W-:Y:S02]  /*72a0*/  LOP3.LUT R70, R70, R191, RZ, 0x3c, !PT ;  /* 0x000000bf46467212 */ /* 0x000fe400078e3cff */
[----:B------:R-:W-:-:S02]  /*72b0*/  MOV R38, R38 ;  /* 0x0000002600267202 */ /* 0x000fc40000000f00 */
[----:B------:R-:W-:Y:S02]  /*72c0*/  F2FP.BF16.F32.PACK_AB R74, R77, R76 ;  /* 0x0000004c4d4a723e */ /* 0x000fe400000010ff */
[----:B------:R-:W-:Y:S02]  /*72d0*/  F2FP.BF16.F32.PACK_AB R75, R153, R75 ;  /* 0x0000004b994b723e */ /* 0x000fe400000010ff */
[----:B------:R-:W-:Y:S02]  /*72e0*/  F2FP.BF16.F32.PACK_AB R81, R152, R82 ;  /* 0x000000529851723e */ /* 0x000fe400000010ff */
[----:B------:R-:W-:Y:S01]  /*72f0*/  LOP3.LUT R78, R78, R193, RZ, 0x3c, !PT ;  /* 0x000000c14e4e7212 */ /* 0x000fe200078e3cff */
[----:B------:R3:W-:Y:S01]  /*7300*/  STSM.16.M88.4 [R38], R72 ;  /* 0x0000004826007844 */ /* 0x0007e20000000200 */
[----:B------:R-:W-:Y:S02]  /*7310*/  LOP3.LUT R12, R151, R6, RZ, 0x3c, !PT ;  /* 0x00000006970c7212 */ /* 0x000fe400078e3cff */
[----:B------:R-:W-:-:S02]  /*7320*/  MOV R46, R46 ;  /* 0x0000002e002e7202 */ /* 0x000fc40000000f00 */
[----:B------:R-:W-:Y:S02]  /*7330*/  F2FP.BF16.F32.PACK_AB R82, R85, R84 ;  /* 0x000000545552723e */ /* 0x000fe400000010ff */
[----:B------:R-:W-:Y:S02]  /*7340*/  F2FP.BF16.F32.PACK_AB R83, R83, R86 ;  /* 0x000000565353723e */ /* 0x000fe400000010ff */
[----:B------:R-:W-:Y:S02]  /*7350*/  LOP3.LUT R94, R94, R195, RZ, 0x3c, !PT ;  /* 0x000000c35e5e7212 */ /* 0x000fe400078e3cff */
[----:B------:R-:W-:Y:S01]  /*7360*/  MOV R54, R54 ;  /* 0x0000003600367202 */ /* 0x000fe20000000f00 */
[----:B------:R3:W-:Y:S01]  /*7370*/  STSM.16.M88.4 [R46], R80 ;  /* 0x000000502e007844 */ /* 0x0007e20000000200 */
[----:B------:R-:W-:Y:S02]  /*7380*/  MOV R6, R98 ;  /* 0x0000006200067202 */ /* 0x000fe40000000f00 */
[----:B------:R-:W-:-:S02]  /*7390*/  F2FP.BF16.F32.PACK_AB R84, R89, R88 ;  /* 0x000000585954723e */ /* 0x000fc400000010ff */
[----:B------:R-:W-:Y:S02]  /*73a0*/  F2FP.BF16.F32.PACK_AB R85, R91, R90 ;  /* 0x0000005a5b55723e */ /* 0x000fe400000010ff */
[----:B------:R-:W-:Y:S02]  /*73b0*/  F2FP.BF16.F32.PACK_AB R86, R93, R92 ;  /* 0x0000005c5d56723e */ /* 0x000fe400000010ff */
[----:B------:R-:W-:Y:S02]  /*73c0*/  F2FP.BF16.F32.PACK_AB R87, R167, R87 ;  /* 0x00000057a757723e */ /* 0x000fe400000010ff */
[----:B------:R-:W-:Y:S02]  /*73d0*/  F2FP.BF16.F32.PACK_AB R96, R97, R96 ;  /* 0x000000606160723e */ /* 0x000fe400000010ff */
[----:B------:R-:W-:Y:S01]  /*73e0*/  LOP3.LUT R102, R107, R102, RZ, 0x3c, !PT ;  /* 0x000000666b667212 */ /* 0x000fe200078e3cff */
[----:B------:R3:W-:Y:S01]  /*73f0*/  STSM.16.M88.4 [R54], R84 ;  /* 0x0000005436007844 */ /* 0x0007e20000000200 */
[----:B------:R-:W-:-:S02]  /*7400*/  MOV R62, R62 ;  /* 0x0000003e003e7202 */ /* 0x000fc40000000f00 */
[----:B------:R-:W-:Y:S02]  /*7410*/  F2FP.BF16.F32.PACK_AB R97, R169, R168 ;  /* 0x000000a8a961723e */ /* 0x000fe400000010ff */
[----:B------:R-:W-:Y:S02]  /*7420*/  F2FP.BF16.F32.PACK_AB R98, R101, R100 ;  /* 0x000000646562723e */ /* 0x000fe400000010ff */
[----:B------:R-:W-:Y:S02]  /*7430*/  F2FP.BF16.F32.PACK_AB R99, R171, R170 ;  /* 0x000000aaab63723e */ /* 0x000fe400000010ff */
[----:B------:R-:W-:Y:S02]  /*7440*/  F2FP.BF16.F32.PACK_AB R104, R105, R104 ;  /* 0x000000686968723e */ /* 0x000fe400000010ff */
[----:B------:R-:W-:Y:S01]  /*7450*/  F2FP.BF16.F32.PACK_AB R112, R113, R112 ;  /* 0x000000707170723e */ /* 0x000fe200000010ff */
[----:B------:R3:W-:Y:S01]  /*7460*/  STSM.16.M88.4 [R62], R96 ;  /* 0x000000603e007844 */ /* 0x0007e20000000200 */
[----:B------:R-:W-:-:S02]  /*7470*/  MOV R70, R70 ;  /* 0x0000004600467202 */ /* 0x000fc40000000f00 */
[----:B------:R-:W-:Y:S02]  /*7480*/  F2FP.BF16.F32.PACK_AB R105, R173, R172 ;  /* 0x000000acad69723e */ /* 0x000fe400000010ff */
[----:B-1----:R-:W-:Y:S02]  /*7490*/  F2FP.BF16.F32.PACK_AB R106, R109, R108 ;  /* 0x0000006c6d6a723e */ /* 0x002fe400000010ff */
        /* <DEDUP_REMOVED lines=25> */
[----:B------:R-:W-:Y:S01]  /*7630*/  MOV R4, R12 ;  /* 0x0000000c00047202 */ /* 0x000fe20000000f00 */
[----:B------:R-:W-:Y:S01]  /*7640*/  IMAD.U32 R13, RZ, RZ, UR6 ;  /* 0x00000006ff0d7e24 */ /* 0x000fe2000f8e00ff */
[----:B------:R-:W-:Y:S01]  /*7650*/  F2FP.BF16.F32.PACK_AB R146, R149, R148 ;  /* 0x000000949592723e */ /* 0x000fe200000010ff */
[----:B------:R3:W-:Y:S01]  /*7660*/  STSM.16.M88.4 [R102], R136 ;  /* 0x0000008866007844 */ /* 0x0007e20000000200 */
[----:B------:R-:W-:Y:S01]  /*7670*/  F2FP.BF16.F32.PACK_AB R147, R3, R150 ;  /* 0x000000960393723e */ /* 0x000fe200000010ff */
[----:B------:R-:W-:Y:S01]  /*7680*/  ULDC.64 UR6, c[0x0][0xce0] ;  /* 0x0003380000067ab9 */ /* 0x000fe20000000a00 */
[----:B------:R-:W1:Y:S01]  /*7690*/  LDC R77, c[0x0][0xb88] ;  /* 0x0002e200ff4d7b82 */ /* 0x000e620000000800 */
[----:B------:R-:W-:Y:S01]  /*76a0*/  UISETP.NE.U32.AND UP1, UPT, UR6, URZ, UPT ;  /* 0x0000003f0600728c */ /* 0x000fe2000bf25070 */
[----:B------:R-:W-:Y:S01]  /*76b0*/  PLOP3.LUT P1, PT, PT, PT, UP0, 0x80, 0x0 ;  /* 0x000000000000781c */ /* 0x000fe20003f2f008 */
[----:B------:R3:W-:Y:S01]  /*76c0*/  STSM.16.M88.4 [R4], R144 ;  /* 0x0000009004007844 */ /* 0x0007e20000000200 */
[----:B------:R-:W-:-:S04]  /*76d0*/  IMAD.U32 R12, RZ, RZ, UR4 ;  /* 0x00000004ff0c7e24 */ /* 0x000fc8000f8e00ff */
[----:B------:R-:W-:Y:S01]  /*76e0*/  BAR.SYNC.DEFER_BLOCKING 0x1, 0x100 ;  /* 0x0044000000007b1d */ /* 0x000fe20000010000 */
[----:B------:R-:W-:Y:S01]  /*76f0*/  UISETP.NE.AND.EX UP1, UPT, UR7, URZ, UPT, UP1 ;  /* 0x0000003f0700728c */ /* 0x000fe2000bf25310 */
[----:B------:R-:W-:-:S05]  /*7700*/  IMAD R15, R22, 0x40, R2 ;  /* 0x00000040160f7824 */ /* 0x000fca00078e0202 */
[----:B------:R-:W-:-:S05]  /*7710*/  PLOP3.LUT P2, PT, PT, PT, UP1, 0x80, 0x0 ;  /* 0x000000000000781c */ /* 0x000fca0003f4f018 */
[----:B------:R-:W-:-:S04]  /*7720*/  @UP1 UIADD3 UR6, UP2, UR8, UR6, URZ ;  /* 0x0000000608061290 */ /* 0x000fc8000ff5e03f */
[----:B------:R-:W-:Y:S01]  /*7730*/  @UP1 UIADD3.X UR7, UR9, UR7, URZ, UP2, !UPT ;  /* 0x0000000709071290 */ /* 0x000fe200097fe43f */
[----:B------:R-:W-:-:S04]  /*7740*/  IMAD.WIDE R10, R15, 0x2, R10 ;  /* 0x000000020f0a7825 */ /* 0x000fc800078e020a */
[----:B--2---:R-:W-:Y:S01]  /*7750*/  IMAD.U32 R14, RZ, RZ, UR6 ;  /* 0x00000006ff0e7e24 */ /* 0x004fe2000f8e00ff */
[----:B------:R-:W2:Y:S01]  /*7760*/  @P1 LDG.E R3, desc[UR60][R12.64] ;  /* 0x0000003c0c031981 */ /* 0x000ea2000c1e1900 */
[----:B------:R-:W-:Y:S01]  /*7770*/  IMAD.U32 R15, RZ, RZ, UR7 ;  /* 0x00000007ff0f7e24 */ /* 0x000fe2000f8e00ff */
[----:B------:R-:W-:Y:S01]  /*7780*/  UMOV UR4, URZ ;  /* 0x0000003f00047c82 */ /* 0x000fe20008000000 */
[----:B------:R-:W-:-:S03]  /*7790*/  IADD3 R25, P0, R10, 0x1000, RZ ;  /* 0x000010000a197810 */ /* 0x000fc60007f1e0ff */
[----:B-1----:R3:W5:Y:S01]  /*77a0*/  @P2 LDG.E R77, desc[UR60][R14.64] ;  /* 0x0000003c0e4d2981 */ /* 0x002762000c1e1900 */
[----:B--2---:R-:W-:Y:S01]  /*77b0*/  @P1 R2UR UR4, R3 ;  /* 0x00000000030412ca */ /* 0x004fe200000e0000 */
[----:B---3--:R-:W-:-:S14]  /*77c0*/  @P2 BRA `(.L_x_793) ;  /* 0x0000000000102947 */ /* 0x008fdc0003800000 */
[----:B------:R-:W-:Y:S05]  /*77d0*/  @!P1 BRA `(.L_x_793) ;  /* 0x00000000000c9947 */ /* 0x000fea0003800000 */
[----:B------:R-:W2:Y:S04]  /*77e0*/  LDG.E R4, desc[UR60][R12.64] ;  /* 0x0000003c0c047981 */ /* 0x000ea8000c1e1900 */
[----:B-----5:R-:W2:Y:S02]  /*77f0*/  LDG.E R77, desc[UR60][R12.64+0x4] ;  /* 0x0000043c0c4d7981 */ /* 0x020ea4000c1e1900 */
[----:B--2---:R-:W-:-:S07]  /*7800*/  IMAD.IADD R77, R77, 0x1, -R4 ;  /* 0x000000014d4d7824 */ /* 0x004fce00078e0a04 */
.L_x_793:
[----:B------:R-:W-:Y:S01]  /*7810*/  R2UR UR16, R201 ;  /* 0x00000000c91072ca */ /* 0x000fe200000e0000 */
[----:B------:R-:W-:Y:S01]  /*7820*/  ULDC.64 UR12, c[0x0][0xc70] ;  /* 0x00031c00000c7ab9 */ /* 0x000fe20000000a00 */
[----:B------:R-:W-:Y:S01]  /*7830*/  R2UR UR15, R203 ;  /* 0x00000000cb0f72ca */ /* 0x000fe200000e0000 */
[----:B------:R-:W-:Y:S01]  /*7840*/  USHF.R.S32.HI UR9, URZ, 0x1f, UR4 ;  /* 0x0000001f3f097899 */ /* 0x000fe20008011404 */
[----:B------:R-:W-:Y:S01]  /*7850*/  R2UR UR14, R202 ;  /* 0x00000000ca0e72ca */ /* 0x000fe200000e0000 */
[----:B------:R-:W-:Y:S01]  /*7860*/  UMOV UR8, UR4 ;  /* 0x0000000400087c82 */ /* 0x000fe20008000000 */
[----:B------:R-:W-:Y:S01]  /*7870*/  LOP3.LUT R24, R25, 0x380, RZ, 0xc0, !PT ;  /* 0x0000038019187812 */ /* 0x000fe200078ec0ff */
[----:B------:R-:W-:Y:S01]  /*7880*/  IMAD R6, R200, 0x80, R220 ;  /* 0x00000080c8067824 */ /* 0x000fe200078e02dc */
[C---:B------:R-:W-:Y:S02]  /*7890*/  IADD3 R17, P1, R10.reuse, 0x2000, RZ ;  /* 0x000020000a117810 */ /* 0x040fe40007f3e0ff */
[----:B------:R-:W-:-:S02]  /*78a0*/  IADD3 R13, P2, R10, 0x3000, RZ ;  /* 0x000030000a0d7810 */ /* 0x000fc40007f5e0ff */
[----:B------:R-:W-:Y:S01]  /*78b0*/  SHF.R.U64 R24, R24, 0x3, RZ ;  /* 0x0000000318187819 */ /* 0x000fe200000012ff */
[----:B------:R-:W-:Y:S01]  /*78c0*/  USHF.R.S32.HI UR11, URZ, 0x1f, UR16 ;  /* 0x0000001f3f0b7899 */ /* 0x000fe20008011410 */
[----:B------:R-:W-:Y:S01]  /*78d0*/  LOP3.LUT R16, R17, 0x380, RZ, 0xc0, !PT ;  /* 0x0000038011107812 */ /* 0x000fe200078ec0ff */
[----:B------:R-:W-:Y:S01]  /*78e0*/  USEL UR15, UR15, URZ, !UP0 ;  /* 0x0000003f0f0f7287 */ /* 0x000fe2000c000000 */
[----:B------:R-:W-:Y:S01]  /*78f0*/  LOP3.LUT R12, R13, 0x380, RZ, 0xc0, !PT ;  /* 0x000003800d0c7812 */ /* 0x000fe200078ec0ff */
[----:B------:R-:W-:Y:S01]  /*7900*/  UIMAD UR10, UR11, UR12, URZ ;  /* 0x0000000c0b0a72a4 */ /* 0x000fe2000f8e023f */
[----:B------:R-:W-:Y:S01]  /*7910*/  SHF.R.S32.HI R3, RZ, 0x1f, R6 ;  /* 0x0000001fff037819 */ /* 0x000fe20000011406 */
[----:B------:R-:W-:Y:S01]  /*7920*/  UIMAD.WIDE.U32 UR6, UR16, UR12, UR8 ;  /* 0x0000000c100672a5 */ /* 0x000fe2000f8e0008 */
[----:B------:R-:W-:Y:S01]  /*7930*/  LOP3.LUT R24, R24, R25, RZ, 0x3c, !PT ;  /* 0x0000001918187212 */ /* 0x000fe200078e3cff */
[----:B------:R-:W-:Y:S01]  /*7940*/  UIMAD UR10, UR16, UR13, UR10 ;  /* 0x0000000d100a72a4 */ /* 0x000fe2000f8e020a */
[----:B------:R-:W-:Y:S01]  /*7950*/  SHF.R.U64 R16, R16, 0x3, RZ ;  /* 0x0000000310107819 */ /* 0x000fe200000012ff */
[----:B------:R-:W-:Y:S01]  /*7960*/  USEL UR14, UR14, URZ, !UP0 ;  /* 0x0000003f0e0e7287 */ /* 0x000fe2000c000000 */
[----:B------:R-:W-:Y:S01]  /*7970*/  SHF.R.U64 R12, R12, 0x3, RZ ;  /* 0x000000030c0c7819 */ /* 0x000fe200000012ff */
[----:B------:R-:W-:Y:S01]  /*7980*/  ULDC.64 UR12, c[0x0][0xc78] ;  /* 0x00031e00000c7ab9 */ /* 0x000fe20000000a00 */
[----:B------:R-:W-:Y:S01]  /*7990*/  UIADD3 UR7, UR7, UR10, URZ ;  /* 0x0000000a07077290 */ /* 0x000fe2000fffe03f */
[--C-:B------:R-:W-:Y:S01]  /*79a0*/  IMAD.X R25, RZ, RZ, R11.reuse, P0 ;  /* 0x000000ffff197224 */ /* 0x100fe200000e060b */
[----:B------:R-:W-:Y:S01]  /*79b0*/  UIMAD UR8, UR15, UR12, URZ ;  /* 0x0000000c0f0872a4 */ /* 0x000fe2000f8e023f */
[----:B------:R-:W-:Y:S01]  /*79c0*/  IADD3 R69, P0, R10, 0x8000, RZ ;  /* 0x000080000a457810 */ /* 0x000fe20007f1e0ff */
[----:B------:R-:W-:Y:S01]  /*79d0*/  UIMAD.WIDE.U32 UR6, UR14, UR12, UR6 ;  /* 0x0000000c0e0672a5 */ /* 0x000fe2000f8e0006 */
[----:B------:R-:W-:Y:S01]  /*79e0*/  LOP3.LUT R16, R16, R17, RZ, 0x3c, !PT ;  /* 0x0000001110107212 */ /* 0x000fe200078e3cff */
[----:B------:R-:W-:Y:S01]  /*79f0*/  UIMAD UR8, UR14, UR13, UR8 ;  /* 0x0000000d0e0872a4 */ /* 0x000fe2000f8e0208 */
[----:B------:R-:W-:Y:S01]  /*7a00*/  LOP3.LUT R12, R12, R13, RZ, 0x3c, !PT ;  /* 0x0000000d0c0c7212 */ /* 0x000fe200078e3cff */
[--C-:B------:R-:W-:Y:S01]  /*7a10*/  IMAD.X R17, RZ, RZ, R11.reuse, P1 ;  /* 0x000000ffff117224 */ /* 0x100fe200008e060b */
[----:B------:R-:W-:Y:S01]  /*7a20*/  IADD3 R45, P6, R10, 0x4000, RZ ;  /* 0x000040000a2d7810 */ /* 0x000fe20007fde0ff */
[----:B------:R-:W-:Y:S01]  /*7a30*/  IMAD.X R13, RZ, RZ, R11, P2 ;  /* 0x000000ffff0d7224 */ /* 0x000fe200010e060b */
[----:B------:R-:W-:Y:S01]  /*7a40*/  IADD3 R4, P3, R6, UR6, RZ ;  /* 0x0000000606047c10 */ /* 0x000fe2000ff7e0ff */
[----:B------:R-:W-:Y:S01]  /*7a50*/  IMAD.U32 R14, RZ, RZ, UR8 ;  /* 0x00000008ff0e7e24 */ /* 0x000fe2000f8e00ff */
[----:B------:R-:W-:Y:S01]  /*7a60*/  IADD3 R61, P1, R10, 0x9000, RZ ;  /* 0x000090000a3d7810 */ /* 0x000fe20007f3e0ff */
[----:B------:R-:W-:Y:S01]  /*7a70*/  ULDC.64 UR12, c[0x0][0xba0] ;  /* 0x0002e800000c7ab9 */ /* 0x000fe20000000a00 */
[----:B------:R-:W-:-:S02]  /*7a80*/  LOP3.LUT R68, R69, 0x380, RZ, 0xc0, !PT ;  /* 0x0000038045447812 */ /* 0x000fc400078ec0ff */
[----:B------:R-:W-:Y:S01]  /*7a90*/  IADD3.X R3, R3, UR7, R14, P3, !PT ;  /* 0x0000000703037c10 */ /* 0x000fe20009ffe40e */
[----:B------:R-:W-:Y:S01]  /*7aa0*/  ULDC.64 UR6, c[0x0][0xc40] ;  /* 0x0003100000067ab9 */ /* 0x000fe20000000a00 */
[----:B------:R-:W-:Y:S02]  /*7ab0*/  IADD3 R49, P2, R10, 0xa000, RZ ;  /* 0x0000a0000a317810 */ /* 0x000fe40007f5e0ff */
[----:B------:R-:W-:Y:S02]  /*7ac0*/  LEA R50, P3, R4, UR6, 0x2 ;  /* 0x0000000604327c11 */ /* 0x000fe4000f8610ff */
[----:B------:R-:W-:Y:S02]  /*7ad0*/  IADD3 R41, P5, R10, 0x5000, RZ ;  /* 0x000050000a297810 */ /* 0x000fe40007fbe0ff */
[----:B------:R-:W-:Y:S01]  /*7ae0*/  LEA.HI.X R51, R4, UR7, R3, 0x2, P3 ;  /* 0x0000000704337c11 */ /* 0x000fe200098f1403 */
[----:B------:R-:W-:Y:S01]  /*7af0*/  VIADD R4, R6, 0x8 ;  /* 0x0000000806047836 */ /* 0x000fe20000000000 */
[----:B------:R-:W-:-:S02]  /*7b00*/  IADD3 R37, P4, R10, 0x6000, RZ ;  /* 0x000060000a257810 */ /* 0x000fc40007f9e0ff */
[----:B------:R-:W-:Y:S02]  /*7b10*/  IADD3 R29, P3, R10, 0x7000, RZ ;  /* 0x000070000a1d7810 */ /* 0x000fe40007f7e0ff */
[----:B------:R-:W-:Y:S02]  /*7b20*/  LOP3.LUT R44, R45, 0x380, RZ, 0xc0, !PT ;  /* 0x000003802d2c7812 */ /* 0x000fe400078ec0ff */
[----:B------:R-:W-:Y:S02]  /*7b30*/  LOP3.LUT R60, R61, 0x380, RZ, 0xc0, !PT ;  /* 0x000003803d3c7812 */ /* 0x000fe400078ec0ff */
[----:B------:R-:W-:Y:S02]  /*7b40*/  SHF.R.U64 R68, R68, 0x3, RZ ;  /* 0x0000000344447819 */ /* 0x000fe400000012ff */
[----:B------:R-:W-:Y:S02]  /*7b50*/  LOP3.LUT R48, R49, 0x380, RZ, 0xc0, !PT ;  /* 0x0000038031307812 */ /* 0x000fe400078ec0ff */
[----:B------:R-:W-:-:S02]  /*7b60*/  LOP3.LUT R40, R41, 0x380, RZ, 0xc0, !PT ;  /* 0x0000038029287812 */ /* 0x000fc400078ec0ff */
[----:B------:R-:W-:Y:S02]  /*7b70*/  LOP3.LUT R36, R37, 0x380, RZ, 0xc0, !PT ;  /* 0x0000038025247812 */ /* 0x000fe400078ec0ff */
[----:B------:R-:W-:Y:S02]  /*7b80*/  LOP3.LUT R28, R29, 0x380, RZ, 0xc0, !PT ;  /* 0x000003801d1c7812 */ /* 0x000fe400078ec0ff */
[----:B------:R-:W-:Y:S02]  /*7b90*/  SHF.R.U64 R44, R44, 0x3, RZ ;  /* 0x000000032c2c7819 */ /* 0x000fe400000012ff */
[----:B------:R-:W-:Y:S02]  /*7ba0*/  SHF.R.U64 R60, R60, 0x3, RZ ;  /* 0x000000033c3c7819 */ /* 0x000fe400000012ff */
[----:B------:R-:W-:Y:S01]  /*7bb0*/  LOP3.LUT R68, R68, R69, RZ, 0x3c, !PT ;  /* 0x0000004544447212 */ /* 0x000fe200078e3cff */
[----:B------:R-:W-:Y:S01]  /*7bc0*/  IMAD.X R69, RZ, RZ, R11, P0 ;  /* 0x000000ffff457224 */ /* 0x000fe200000e060b */
[----:B------:R-:W-:-:S02]  /*7bd0*/  SHF.R.U64 R48, R48, 0x3, RZ ;  /* 0x0000000330307819 */ /* 0x000fc400000012ff */
[----:B------:R-:W-:Y:S02]  /*7be0*/  LOP3.LUT P0, RZ, R205, 0x3, RZ, 0xc0, !PT ;  /* 0x00000003cdff7812 */ /* 0x000fe4000780c0ff */
[----:B------:R-:W-:Y:S02]  /*7bf0*/  SHF.R.U64 R40, R40, 0x3, RZ ;  /* 0x0000000328287819 */ /* 0x000fe400000012ff */
[----:B------:R-:W-:Y:S02]  /*7c00*/  SHF.R.U64 R36, R36, 0x3, RZ ;  /* 0x0000000324247819 */ /* 0x000fe400000012ff */
[----:B------:R-:W-:Y:S02]  /*7c10*/  SHF.R.U64 R28, R28, 0x3, RZ ;  /* 0x000000031c1c7819 */ /* 0x000fe400000012ff */
[----:B------:R-:W-:Y:S01]  /*7c20*/  LOP3.LUT R44, R44, R45, RZ, 0x3c, !PT ;  /* 0x0000002d2c2c7212 */ /* 0x000fe200078e3cff */
[--C-:B------:R-:W-:Y:S01]  /*7c30*/  IMAD.X R45, RZ, RZ, R11.reuse, P6 ;  /* 0x000000ffff2d7224 */ /* 0x100fe200030e060b */
[----:B------:R-:W-:Y:S01]  /*7c40*/  LOP3.LUT R60, R60, R61, RZ, 0x3c, !PT ;  /* 0x0000003d3c3c7212 */ /* 0x000fe200078e3cff */
[--C-:B------:R-:W-:Y:S01]  /*7c50*/  IMAD.X R61, RZ, RZ, R11.reuse, P1 ;  /* 0x000000ffff3d7224 */ /* 0x100fe200008e060b */
[----:B------:R-:W-:Y:S01]  /*7c60*/  LOP3.LUT R48, R48, R49, RZ, 0x3c, !PT ;  /* 0x0000003130307212 */ /* 0x000fe200078e3cff */
[----:B------:R-:W-:Y:S01]  /*7c70*/  IMAD.X R49, RZ, RZ, R11, P2 ;  /* 0x000000ffff317224 */ /* 0x000fe200010e060b */
[----:B------:R-:W-:-:S02]  /*7c80*/  IADD3 R21, P6, R10, 0xb000, RZ ;  /* 0x0000b0000a157810 */ /* 0x000fc40007fde0ff */
[----:B-----5:R-:W-:Y:S02]  /*7c90*/  ISETP.GE.OR P1, PT, R6, R77, P0 ;  /* 0x0000004d0600720c */ /* 0x020fe40000726670 */
[----:B------:R-:W-:Y:S01]  /*7ca0*/  LOP3.LUT R40, R40, R41, RZ, 0x3c, !PT ;  /* 0x0000002928287212 */ /* 0x000fe200078e3cff */
[--C-:B------:R-:W-:Y:S01]  /*7cb0*/  IMAD.X R41, RZ, RZ, R11.reuse, P5 ;  /* 0x000000ffff297224 */ /* 0x100fe200028e060b */
[----:B------:R-:W-:Y:S01]  /*7cc0*/  LOP3.LUT R36, R36, R37, RZ, 0x3c, !PT ;  /* 0x0000002524247212 */ /* 0x000fe200078e3cff */
[--C-:B------:R-:W-:Y:S01]  /*7cd0*/  IMAD.X R37, RZ, RZ, R11.reuse, P4 ;  /* 0x000000ffff257224 */ /* 0x100fe200020e060b */
[----:B------:R-:W-:Y:S01]  /*7ce0*/  LOP3.LUT R28, R28, R29, RZ, 0x3c, !PT ;  /* 0x0000001d1c1c7212 */ /* 0x000fe200078e3cff */
[----:B------:R-:W-:Y:S01]  /*7cf0*/  IMAD.X R29, RZ, RZ, R11, P3 ;  /* 0x000000ffff1d7224 */ /* 0x000fe200018e060b */
[C---:B------:R-:W-:Y:S02]  /*7d00*/  IADD3 R6, P2, R10.reuse, 0xf000, RZ ;  /* 0x0000f0000a067810 */ /* 0x040fe40007f5e0ff */
[----:B------:R-:W-:-:S02]  /*7d10*/  IADD3 R73, P5, R10, 0xc000, RZ ;  /* 0x0000c0000a497810 */ /* 0x000fc40007fbe0ff */
[C---:B------:R-:W-:Y:S02]  /*7d20*/  IADD3 R65, P4, R10.reuse, 0xd000, RZ ;  /* 0x0000d0000a417810 */ /* 0x040fe40007f9e0ff */
[C---:B------:R-:W-:Y:S01]  /*7d30*/  LOP3.LUT R15, R10.reuse, 0x380, RZ, 0xc0, !PT ;  /* 0x000003800a0f7812 */ /* 0x040fe200078ec0ff */
[----:B------:R-:W-:Y:S01]  /*7d40*/  UIMAD UR6, UR9, UR12, URZ ;  /* 0x0000000c090672a4 */ /* 0x000fe2000f8e023f */
[----:B------:R-:W-:Y:S01]  /*7d50*/  IADD3 R57, P3, R10, 0xe000, RZ ;  /* 0x0000e0000a397810 */ /* 0x000fe20007f7e0ff */
[----:B------:R-:W-:Y:S01]  /*7d60*/  IMAD.U32 R23, RZ, RZ, UR12 ;  /* 0x0000000cff177e24 */ /* 0x000fe2000f8e00ff */
[----:B------:R-:W-:Y:S01]  /*7d70*/  ISETP.GE.OR P0, PT, R4, R77, P0 ;  /* 0x0000004d0400720c */ /* 0x000fe20000706670 */
[----:B------:R-:W-:Y:S01]  /*7d80*/  IMAD.X R53, RZ, RZ, R11, P2 ;  /* 0x000000ffff357224 */ /* 0x000fe200010e060b */
[----:B------:R-:W-:Y:S01]  /*7d90*/  LOP3.LUT R20, R21, 0x380, RZ, 0xc0, !PT ;  /* 0x0000038015147812 */ /* 0x000fe200078ec0ff */
[----:B------:R-:W-:Y:S01]  /*7da0*/  @!P1 STG.E desc[UR60][R50.64], R9 ;  /* 0x0000000932009986 */ /* 0x000fe2000c10193c */
[----:B------:R-:W-:-:S02]  /*7db0*/  LOP3.LUT R3, R6, 0x380, RZ, 0xc0, !PT ;  /* 0x0000038006037812 */ /* 0x000fc400078ec0ff */
[----:B------:R-:W-:Y:S02]  /*7dc0*/  LOP3.LUT R72, R73, 0x380, RZ, 0xc0, !PT ;  /* 0x0000038049487812 */ /* 0x000fe400078ec0ff */
[----:B------:R-:W-:Y:S02]  /*7dd0*/  LOP3.LUT R64, R65, 0x380, RZ, 0xc0, !PT ;  /* 0x0000038041407812 */ /* 0x000fe400078ec0ff */
[----:B------:R-:W-:Y:S02]  /*7de0*/  LOP3.LUT R56, R57, 0x380, RZ, 0xc0, !PT ;  /* 0x0000038039387812 */ /* 0x000fe400078ec0ff */
[----:B------:R-:W-:Y:S01]  /*7df0*/  SHF.R.U64 R20, R20, 0x3, RZ ;  /* 0x0000000314147819 */ /* 0x000fe200000012ff */
[----:B------:R1:W-:Y:S01]  /*7e00*/  @!P0 STG.E desc[UR60][R50.64+0x20], R8 ;  /* 0x0000200832008986 */ /* 0x0003e2000c10193c */
[----:B------:R-:W-:Y:S02]  /*7e10*/  SHF.R.U64 R15, R15, 0x3, RZ ;  /* 0x000000030f0f7819 */ /* 0x000fe400000012ff */
[----:B------:R-:W-:Y:S01]  /*7e20*/  SHF.R.U64 R3, R3, 0x3, RZ ;  /* 0x0000000303037819 */ /* 0x000fe200000012ff */
[----:B------:R-:W-:Y:S01]  /*7e30*/  UIMAD UR6, UR4, UR13, UR6 ;  /* 0x0000000d040672a4 */ /* 0x000fe2000f8e0206 */
[----:B------:R-:W-:Y:S01]  /*7e40*/  SHF.R.U64 R72, R72, 0x3, RZ ;  /* 0x0000000348487819 */ /* 0x000fe200000012ff */
[----:B------:R-:W5:Y:S01]  /*7e50*/  LD.E.128 R24, desc[UR60][R24.64] ;  /* 0x0000003c18187980 */ /* 0x000f62000c101d00 */
[----:B------:R-:W-:-:S02]  /*7e60*/  SHF.R.U64 R64, R64, 0x3, RZ ;  /* 0x0000000340407819 */ /* 0x000fc400000012ff */
[----:B------:R-:W-:Y:S01]  /*7e70*/  SHF.R.U64 R56, R56, 0x3, RZ ;  /* 0x0000000338387819 */ /* 0x000fe200000012ff */
[----:B------:R-:W5:Y:S01]  /*7e80*/  LD.E.128 R16, desc[UR60][R16.64] ;  /* 0x0000003c10107980 */ /* 0x000f62000c101d00 */
[----:B------:R-:W-:Y:S01]  /*7e90*/  LOP3.LUT R20, R20, R21, RZ, 0x3c, !PT ;  /* 0x0000001514147212 */ /* 0x000fe200078e3cff */
[--C-:B------:R-:W-:Y:S01]  /*7ea0*/  IMAD.X R21, RZ, RZ, R11.reuse, P6 ;  /* 0x000000ffff157224 */ /* 0x100fe200030e060b */
[----:B------:R-:W-:Y:S01]  /*7eb0*/  LOP3.LUT R10, R15, R10, RZ, 0x3c, !PT ;  /* 0x0000000a0f0a7212 */ /* 0x000fe200078e3cff */
[----:B------:R-:W5:Y:S01]  /*7ec0*/  LD.E.128 R44, desc[UR60][R44.64] ;  /* 0x0000003c2c2c7980 */ /* 0x000f62000c101d00 */
[----:B------:R-:W-:Y:S02]  /*7ed0*/  LOP3.LUT R52, R3, R6, RZ, 0x3c, !PT ;  /* 0x0000000603347212 */ /* 0x000fe400078e3cff */
[--C-:B------:R-:W-:Y:S01]  /*7ee0*/  SHF.R.S32.HI R3, RZ, 0x1f, R2.reuse ;  /* 0x0000001fff037819 */ /* 0x100fe20000011402 */
[----:B------:R-:W5:Y:S01]  /*7ef0*/  LD.E.128 R32, desc[UR60][R10.64] ;  /* 0x0000003c0a207980 */ /* 0x000f62000c101d00 */
[----:B------:R-:W-:Y:S01]  /*7f00*/  LOP3.LUT R72, R72, R73, RZ, 0x3c, !PT ;  /* 0x0000004948487212 */ /* 0x000fe200078e3cff */
[--C-:B------:R-:W-:Y:S01]  /*7f10*/  IMAD.X R73, RZ, RZ, R11.reuse, P5 ;  /* 0x000000ffff497224 */ /* 0x100fe200028e060b */
[----:B------:R-:W-:Y:S01]  /*7f20*/  LOP3.LUT R64, R64, R65, RZ, 0x3c, !PT ;  /* 0x0000004140407212 */ /* 0x000fe200078e3cff */
[--C-:B------:R-:W-:Y:S01]  /*7f30*/  IMAD.X R65, RZ, RZ, R11.reuse, P4 ;  /* 0x000000ffff417224 */ /* 0x100fe200020e060b */
[----:B------:R-:W-:Y:S01]  /*7f40*/  LOP3.LUT R56, R56, R57, RZ, 0x3c, !PT ;  /* 0x0000003938387212 */ /* 0x000fe200078e3cff */
[----:B------:R-:W-:Y:S01]  /*7f50*/  IMAD.X R57, RZ, RZ, R11, P3 ;  /* 0x000000ffff397224 */ /* 0x000fe200018e060b */
[----:B------:R-:W5:Y:S04]  /*7f60*/  LD.E.128 R12, desc[UR60][R12.64] ;  /* 0x0000003c0c0c7980 */ /* 0x000f68000c101d00 */
[----:B-1----:R1:W5:Y:S04]  /*7f70*/  LD.E.128 R8, desc[UR60][R20.64] ;  /* 0x0000003c14087980 */ /* 0x002368000c101d00 */
[----:B------:R-:W5:Y:S04]  /*7f80*/  LD.E.128 R40, desc[UR60][R40.64] ;  /* 0x0000003c28287980 */ /* 0x000f68000c101d00 */
[----:B------:R-:W5:Y:S01]  /*7f90*/  LD.E.128 R36, desc[UR60][R36.64] ;  /* 0x0000003c24247980 */ /* 0x000f62000c101d00 */
[----:B-1----:R-:W-:-:S03]  /*7fa0*/  IMAD.WIDE.U32 R20, R23, UR4, R2 ;  /* 0x0000000417147c25 */ /* 0x002fc6000f8e0002 */
[----:B------:R-:W5:Y:S01]  /*7fb0*/  LD.E.128 R28, desc[UR60][R28.64] ;  /* 0x0000003c1c1c7980 */ /* 0x000f62000c101d00 */
[----:B------:R-:W-:Y:S01]  /*7fc0*/  VIADD R21, R21, UR6 ;  /* 0x0000000615157c36 */ /* 0x000fe20008000000 */
[----:B------:R-:W-:Y:S02]  /*7fd0*/  ULDC.64 UR6, c[0x0][0xbe0] ;  /* 0x0002f80000067ab9 */ /* 0x000fe40000000a00 */
[----:B------:R-:W5:Y:S04]  /*7fe0*/  LD.E.128 R68, desc[UR60][R68.64] ;  /* 0x0000003c44447980 */ /* 0x000f68000c101d00 */
[----:B------:R-:W5:Y:S04]  /*7ff0*/  LD.E.128 R60, desc[UR60][R60.64] ;  /* 0x0000003c3c3c7980 */ /* 0x000f68000c101d00 */
[----:B------:R-:W5:Y:S04]  /*8000*/  LD.E.128 R48, desc[UR60][R48.64] ;  /* 0x0000003c30307980 */ /* 0x000f68000c101d00 */
        /* <DEDUP_REMOVED lines=10> */
[----:B-1----:R-:W1:Y:S01]  /*80b0*/  FENCE.VIEW.ASYNC.S ;  /* 0x00000000000073c6 */ /* 0x002e620000000000 */
[----:B------:R-:W-:Y:S01]  /*80c0*/  IMAD.U32 R23, RZ, RZ, UR6 ;  /* 0x00000006ff177e24 */ /* 0x000fe2000f8e00ff */
[----:B------:R-:W-:Y:S01]  /*80d0*/  UIMAD UR4, UR16, UR7, UR4 ;  /* 0x00000007100472a4 */ /* 0x000fe2000f8e0204 */
[----:B------:R-:W-:-:S02]  /*80e0*/  IMAD R77, R200, -0x80, R77 ;  /* 0xffffff80c84d7824 */ /* 0x000fc400078e024d */
[----:B------:R-:W-:Y:S01]  /*80f0*/  IMAD.WIDE.U32 R20, R23, UR16, R20 ;  /* 0x0000001017147c25 */ /* 0x000fe2000f8e0014 */
[----:B------:R-:W-:Y:S02]  /*8100*/  ULDC.64 UR6, c[0x0][0xbe8] ;  /* 0x0002fa0000067ab9 */ /* 0x000fe40000000a00 */
[CC--:B------:R-:W-:Y:S01]  /*8110*/  ISETP.GE.AND P3, PT, R22.reuse, R77.reuse, PT ;  /* 0x0000004d1600720c */ /* 0x0c0fe20003f66270 */
[----:B------:R-:W-:Y:S01]  /*8120*/  VIADD R21, R21, UR4 ;  /* 0x0000000415157c36 */ /* 0x000fe20008000000 */
[----:B------:R-:W-:Y:S01]  /*8130*/  UIMAD UR4, UR15, UR6, URZ ;  /* 0x000000060f0472a4 */ /* 0x000fe2000f8e023f */
[----:B------:R-:W-:Y:S02]  /*8140*/  VIADD R3, R22, 0x20 ;  /* 0x0000002016037836 */ /* 0x000fe40000000000 */
[----:B------:R-:W-:Y:S02]  /*8150*/  VIADD R0, R0, 0x32420 ;  /* 0x0003242000007836 */ /* 0x000fe40000000000 */
[----:B------:R-:W-:Y:S01]  /*8160*/  IMAD.U32 R79, RZ, RZ, UR6 ;  /* 0x00000006ff4f7e24 */ /* 0x000fe2000f8e00ff */
[----:B------:R-:W-:Y:S01]  /*8170*/  UIMAD UR4, UR14, UR7, UR4 ;  /* 0x000000070e0472a4 */ /* 0x000fe2000f8e0204 */
[----:B------:R-:W-:Y:S01]  /*8180*/  ISETP.GE.AND P0, PT, R3, R77, PT ;  /* 0x0000004d0300720c */ /* 0x000fe20003f06270 */
[----:B------:R-:W-:Y:S01]  /*8190*/  VIADD R3, R22, 0x40 ;  /* 0x0000004016037836 */ /* 0x000fe20000000000 */
[----:B------:R-:W-:Y:S01]  /*81a0*/  PRMT R0, RZ, 0x654, R0 ;  /* 0x00000654ff007816 */ /* 0x000fe20000000000 */
[----:B------:R-:W-:Y:S01]  /*81b0*/  IMAD.WIDE.U32 R78, R79, UR14, R20 ;  /* 0x0000000e4f4e7c25 */ /* 0x000fe2000f8e0014 */
[----:B------:R-:W-:-:S03]  /*81c0*/  SHF.R.S32.HI R23, RZ, 0x1f, R22 ;  /* 0x0000001fff177819 */ /* 0x000fc60000011416 */
[----:B------:R-:W-:Y:S01]  /*81d0*/  VIADD R4, R22, 0x60 ;  /* 0x0000006016047836 */ /* 0x000fe20000000000 */
[----:B-1----:R1:W-:Y:S01]  /*81e0*/  SYNCS.ARRIVE.TRANS64.RED.A1T0 RZ, [R0+URZ], RZ ;  /* 0x000000ff00ff79a7 */ /* 0x0023e2000810043f */
[----:B------:R-:W-:Y:S01]  /*81f0*/  VIADD R83, R79, UR4 ;  /* 0x000000044f537c36 */ /* 0x000fe20008000000 */
[----:B------:R-:W-:Y:S01]  /*8200*/  BSSY B1, `(.L_x_794) ;  /* 0x000001b000017945 */ /* 0x000fe20003800000 */
[-C--:B------:R-:W-:Y:S02]  /*8210*/  ISETP.GE.AND P1, PT, R3, R77.reuse, PT ;  /* 0x0000004d0300720c */ /* 0x080fe40003f26270 */
[----:B------:R-:W-:Y:S01]  /*8220*/  ISETP.GE.AND P2, PT, R4, R77, PT ;  /* 0x0000004d0400720c */ /* 0x000fe20003f46270 */
[----:B------:R-:W-:Y:S01]  /*8230*/  IMAD.WIDE R76, R200, 0x80, R22 ;  /* 0x00000080c84c7825 */ /* 0x000fe200078e0216 */
[----:B------:R-:W-:Y:S11]  /*8240*/  @P3 BRA `(.L_x_795) ;  /* 0x0000000000583947 */ /* 0x000ff60003800000 */
[----:B------:R-:W-:Y:S01]  /*8250*/  ULDC.64 UR6, c[0x0][0xbd8] ;  /* 0x0002f60000067ab9 */ /* 0x000fe20000000a00 */
[----:B------:R-:W-:Y:S01]  /*8260*/  IMAD.MOV.U32 R20, RZ, RZ, R78 ;  /* 0x000000ffff147224 */ /* 0x000fe200078e004e */
[----:B------:R-:W-:Y:S01]  /*8270*/  ULDC UR4, c[0x0][0xb8c] ;  /* 0x0002e30000047ab9 */ /* 0x000fe20000000800 */
[----:B------:R-:W-:Y:S01]  /*8280*/  IMAD R3, R77, UR6, RZ ;  /* 0x000000064d037c24 */ /* 0x000fe2000f8e02ff */
[C---:B------:R-:W-:Y:S01]  /*8290*/  ISETP.GE.AND P4, PT, R2.reuse, UR4, PT ;  /* 0x0000000402007c0c */ /* 0x040fe2000bf86270 */
[----:B------:R-:W-:Y:S02]  /*82a0*/  IMAD.MOV.U32 R21, RZ, RZ, R83 ;  /* 0x000000ffff157224 */ /* 0x000fe400078e0053 */
[----:B-1----:R-:W-:Y:S02]  /*82b0*/  VIADD R0, R2, 0x40 ;  /* 0x0000004002007836 */ /* 0x002fe40000000000 */
        /* <DEDUP_REMOVED lines=15> */
.L_x_795:
[----:B------:R-:W-:Y:S05]  /*83b0*/  BSYNC B1 ;  /* 0x0000000000017941 */ /* 0x000fea0003800000 */
.L_x_794:
[----:B------:R-:W-:Y:S04]  /*83c0*/  BSSY B1, `(.L_x_796) ;  /* 0x000001a000017945 */ /* 0x000fe80003800000 */
[----:B------:R-:W-:Y:S05]  /*83d0*/  @P0 BRA `(.L_x_797) ;  /* 0x0000000000600947 */ /* 0x000fea0003800000 */
[----:B------:R-:W-:Y:S01]  /*83e0*/  IADD3 R3, P0, R76, 0x20, RZ ;  /* 0x000000204c037810 */ /* 0x000fe20007f1e0ff */
[C---:B------:R-:W-:Y:S01]  /*83f0*/  VIADD R4, R2.reuse, 0x40 ;  /* 0x0000004002047836 */ /* 0x040fe20000000000 */
[----:B------:R-:W-:Y:S01]  /*8400*/  ULDC UR4, c[0x0][0xb8c] ;  /* 0x0002e30000047ab9 */ /* 0x000fe20000000800 */
[----:B------:R-:W-:Y:S01]  /*8410*/  ULDC.64 UR6, c[0x0][0xbd8] ;  /* 0x0002f60000067ab9 */ /* 0x000fe20000000a00 */
[----:B------:R-:W-:Y:S01]  /*8420*/  IMAD.MOV.U32 R20, RZ, RZ, R78 ;  /* 0x000000ffff147224 */ /* 0x000fe200078e004e */
[----:B------:R-:W-:Y:S01]  /*8430*/  ISETP.GE.AND P3, PT, R2, UR4, PT ;  /* 0x0000000402007c0c */ /* 0x000fe2000bf66270 */
[----:B-1----:R-:W-:Y:S01]  /*8440*/  IMAD.X R0, RZ, RZ, R77, P0 ;  /* 0x000000ffff007224 */ /* 0x002fe200000e064d */
        /* <DEDUP_REMOVED lines=10> */
[----:B--2--5:R-:W-:Y:S01]  /*84f0*/  LEA R32, P0, R20, UR6, 0x1 ;  /* 0x0000000614207c11 */ /* 0x024fe2000f8008ff */
[----:B------:R-:W-:-:S05]  /*8500*/  IMAD.IADD R3, R21, 0x1, R3 ;  /* 0x0000000115037824 */ /* 0x000fca00078e0203 */
[----:B------:R-:W-:-:S05]  /*8510*/  LEA.HI.X R33, R20, UR7, R3, 0x1, P0 ;  /* 0x0000000714217c11 */ /* 0x000fca00080f0c03 */
[----:B------:R3:W-:Y:S04]  /*8520*/  @!P3 STG.E.128 desc[UR60][R32.64], R24 ;  /* 0x000000182000b986 */ /* 0x0007e8000c101d3c */
[----:B------:R3:W-:Y:S04]  /*8530*/  @!P4 STG.E.128 desc[UR60][R32.64+0x80], R40 ;  /* 0x000080282000c986 */ /* 0x0007e8000c101d3c */
[----:B------:R3:W-:Y:S04]  /*8540*/  @!P5 STG.E.128 desc[UR60][R32.64+0x100], R60 ;  /* 0x0001003c2000d986 */ /* 0x0007e8000c101d3c */
[----:B------:R3:W-:Y:S02]  /*8550*/  @!P6 STG.E.128 desc[UR60][R32.64+0x180], R64 ;  /* 0x000180402000e986 */ /* 0x0007e4000c101d3c */
.L_x_797:
[----:B------:R-:W-:Y:S05]  /*8560*/  BSYNC B1 ;  /* 0x0000000000017941 */ /* 0x000fea0003800000 */
.L_x_796:
        /* <DEDUP_REMOVED lines=19> */
[----:B---3-5:R-:W-:Y:S01]  /*86a0*/  LEA R24, P0, R20, UR6, 0x1 ;  /* 0x0000000614187c11 */ /* 0x028fe2000f8008ff */
[----:B------:R-:W-:-:S05]  /*86b0*/  IMAD.IADD R3, R21, 0x1, R3 ;  /* 0x0000000115037824 */ /* 0x000fca00078e0203 */
[----:B------:R-:W-:-:S05]  /*86c0*/  LEA.HI.X R25, R20, UR7, R3, 0x1, P0 ;  /* 0x0000000714197c11 */ /* 0x000fca00080f0c03 */
[----:B------:R4:W-:Y:S04]  /*86d0*/  @!P1 STG.E.128 desc[UR60][R24.64], R16 ;  /* 0x0000001018009986 */ /* 0x0009e8000c101d3c */
[----:B------:R4:W-:Y:S04]  /*86e0*/  @!P3 STG.E.128 desc[UR60][R24.64+0x80], R36 ;  /* 0x000080241800b986 */ /* 0x0009e8000c101d3c */
[----:B------:R4:W-:Y:S04]  /*86f0*/  @!P4 STG.E.128 desc[UR60][R24.64+0x100], R48 ;  /* 0x000100301800c986 */ /* 0x0009e8000c101d3c */
[----:B------:R4:W-:Y:S02]  /*8700*/  @!P5 STG.E.128 desc[UR60][R24.64+0x180], R56 ;  /* 0x000180381800d986 */ /* 0x0009e4000c101d3c */
.L_x_799:
[----:B------:R-:W-:Y:S05]  /*8710*/  BSYNC B1 ;  /* 0x0000000000017941 */ /* 0x000fea0003800000 */
.L_x_798:
[----:B------:R-:W-:Y:S05]  /*8720*/  @P2 BRA `(.L_x_800) ;  /* 0x0000000c00882947 */ /* 0x000fea0003800000 */
[----:B------:R-:W-:Y:S01]  /*8730*/  IADD3 R3, P0, R76, 0x60, RZ ;  /* 0x000000604c037810 */ /* 0x000fe20007f1e0ff */
[C---:B-1----:R-:W-:Y:S01]  /*8740*/  VIADD R0, R2.reuse, 0x40 ;  /* 0x0000004002007836 */ /* 0x042fe20000000000 */
[----:B------:R-:W-:Y:S01]  /*8750*/  ULDC UR4, c[0x0][0xb8c] ;  /* 0x0002e30000047ab9 */ /* 0x000fe20000000800 */
[----:B------:R-:W-:Y:S01]  /*8760*/  ULDC.64 UR6, c[0x0][0xbd8] ;  /* 0x0002f60000067ab9 */ /* 0x000fe20000000a00 */
[----:B----45:R-:W-:Y:S01]  /*8770*/  IMAD.MOV.U32 R16, RZ, RZ, R78 ;  /* 0x000000ffff107224 */ /* 0x030fe200078e004e */
        /* <DEDUP_REMOVED lines=21> */
.L_x_792:
[----:B------:R-:W-:Y:S01]  /*88d0*/  R2UR UR4, R202 ;  /* 0x00000000ca0472ca */ /* 0x000fe200000e0000 */
[----:B------:R-:W-:Y:S01]  /*88e0*/  ULDC.64 UR6, c[0x0][0xcd8] ;  /* 0x0003360000067ab9 */ /* 0x000fe20000000a00 */
[----:B------:R-:W-:Y:S01]  /*88f0*/  R2UR UR9, R203 ;  /* 0x00000000cb0972ca */ /* 0x000fe200000e0000 */
[----:B------:R-:W-:Y:S01]  /*8900*/  UISETP.NE.U32.AND UP0, UPT, UR6, URZ, UPT ;  /* 0x0000003f0600728c */ /* 0x000fe2000bf05070 */
[----:B------:R-:W-:-:S03]  /*8910*/  IMAD.MOV.U32 R15, RZ, RZ, RZ ;  /* 0x000000ffff0f7224 */ /* 0x000fc600078e00ff */
[----:B------:R-:W-:-:S06]  /*8920*/  UISETP.NE.AND.EX UP0, UPT, UR7, URZ, UPT, UP0 ;  /* 0x0000003f0700728c */ /* 0x000fcc000bf05300 */
[----:B------:R-:W-:Y:S01]  /*8930*/  USHF.L.U32 UR8, UR4, 0x2, URZ ;  /* 0x0000000204087899 */ /* 0x000fe2000800063f */
[----:B------:R-:W1:Y:S01]  /*8940*/  LDC R13, c[0x0][0xb88] ;  /* 0x0002e200ff0d7b82 */ /* 0x000e620000000800 */
[----:B------:R-:W-:Y:S01]  /*8950*/  USHF.L.U64.HI UR9, UR4, 0x2, UR9 ;  /* 0x0000000204097899 */ /* 0x000fe20008010209 */
[----:B------:R-:W-:Y:S01]  /*8960*/  PLOP3.LUT P1, PT, PT, PT, UP0, 0x80, 0x0 ;  /* 0x000000000000781c */ /* 0x000fe20003f2f008 */
[----:B------:R-:W-:-:S04]  /*8970*/  UIADD3 UR4, UP1, UR8, UR6, URZ ;  /* 0x0000000608047290 */ /* 0x000fc8000ff3e03f */
[----:B------:R-:W-:Y:S02]  /*8980*/  UIADD3.X UR6, UR9, UR7, URZ, UP1, !UPT ;  /* 0x0000000709067290 */ /* 0x000fe40008ffe43f */
[----:B------:R-:W-:-:S04]  /*8990*/  IMAD.U32 R8, RZ, RZ, UR4 ;  /* 0x00000004ff087e24 */ /* 0x000fc8000f8e00ff */
[----:B------:R-:W-:Y:S01]  /*89a0*/  IMAD.U32 R9, RZ, RZ, UR6 ;  /* 0x00000006ff097e24 */ /* 0x000fe2000f8e00ff */
[----:B------:R-:W-:Y:S02]  /*89b0*/  ULDC.64 UR6, c[0x0][0xce0] ;  /* 0x0003380000067ab9 */ /* 0x000fe40000000a00 */
[----:B------:R-:W-:Y:S02]  /*89c0*/  UISETP.NE.U32.AND UP1, UPT, UR6, URZ, UPT ;  /* 0x0000003f0600728c */ /* 0x000fe4000bf25070 */
[----:B------:R2:W5:Y:S02]  /*89d0*/  @P1 LDG.E R15, desc[UR60][R8.64] ;  /* 0x0000003c080f1981 */ /* 0x000564000c1e1900 */
[----:B------:R-:W-:-:S06]  /*89e0*/  UISETP.NE.AND.EX UP1, UPT, UR7, URZ, UPT, UP1 ;  /* 0x0000003f0700728c */ /* 0x000fcc000bf25310 */
[----:B------:R-:W-:-:S05]  /*89f0*/  PLOP3.LUT P2, PT, PT, PT, UP1, 0x80, 0x0 ;  /* 0x000000000000781c */ /* 0x000fca0003f4f018 */
[----:B------:R-:W-:-:S04]  /*8a00*/  @UP1 UIADD3 UR6, UP2, UR8, UR6, URZ ;  /* 0x0000000608061290 */ /* 0x000fc8000ff5e03f */
[----:B------:R-:W-:Y:S02]  /*8a10*/  @UP1 UIADD3.X UR7, UR9, UR7, URZ, UP2, !UPT ;  /* 0x0000000709071290 */ /* 0x000fe400097fe43f */
[----:B------:R-:W-:-:S04]  /*8a20*/  IMAD.U32 R10, RZ, RZ, UR6 ;  /* 0x00000006ff0a7e24 */ /* 0x000fc8000f8e00ff */
[----:B------:R-:W-:-:S05]  /*8a30*/  IMAD.U32 R11, RZ, RZ, UR7 ;  /* 0x00000007ff0b7e24 */ /* 0x000fca000f8e00ff */
[----:B-1----:R2:W5:Y:S01]  /*8a40*/  @P2 LDG.E R13, desc[UR60][R10.64] ;  /* 0x0000003c0a0d2981 */ /* 0x002562000c1e1900 */
[----:B------:R-:W-:Y:S01]  /*8a50*/  ISETP.GE.AND P0, PT, R223, 0x80, PT ;  /* 0x00000080df00780c */ /* 0x000fe20003f06270 */
[----:B------:R-:W-:-:S12]  /*8a60*/  @P2 BRA `(.L_x_801) ;  /* 0x0000000000102947 */ /* 0x000fd80003800000 */
[----:B------:R-:W-:Y:S05]  /*8a70*/  @!P1 BRA `(.L_x_801) ;  /* 0x00000000000c9947 */ /* 0x000fea0003800000 */
[----:B------:R-:W3:Y:S04]  /*8a80*/  LDG.E R0, desc[UR60][R8.64] ;  /* 0x0000003c08007981 */ /* 0x000ee8000c1e1900 */
[----:B-----5:R-:W3:Y:S02]  /*8a90*/  LDG.E R13, desc[UR60][R8.64+0x4] ;  /* 0x0000043c080d7981 */ /* 0x020ee4000c1e1900 */
[----:B---3--:R-:W-:-:S07]  /*8aa0*/  IMAD.IADD R13, R13, 0x1, -R0 ;  /* 0x000000010d0d7824 */ /* 0x008fce00078e0a00 */
.L_x_801:
[----:B------:R-:W-:Y:S01]  /*8ab0*/  R2UR UR7, R201 ;  /* 0x00000000c90772ca */ /* 0x000fe200000e0000 */
[----:B------:R-:W-:Y:S01]  /*8ac0*/  BSSY B1, `(.L_x_802) ;  /* 0x0000022000017945 */ /* 0x000fe20003800000 */
[----:B------:R-:W-:Y:S02]  /*8ad0*/  R2UR UR6, R202 ;  /* 0x00000000ca0672ca */ /* 0x000fe400000e0000 */
[----:B------:R-:W-:Y:S02]  /*8ae0*/  R2UR UR4, R203 ;  /* 0x00000000cb0472ca */ /* 0x000fe400000e0000 */
[----:B------:R-:W-:Y:S02]  /*8af0*/  SHF.R.S32.HI R17, RZ, 0x1f, R2 ;  /* 0x0000001fff117819 */ /* 0x000fe40000011402 */
[----:B-----5:R-:W-:-:S05]  /*8b00*/  SHF.R.S32.HI R4, RZ, 0x1f, R15 ;  /* 0x0000001fff047819 */ /* 0x020fca000001140f */
[----:B------:R-:W-:Y:S02]  /*8b10*/  USHF.R.S32.HI UR7, URZ, 0x1f, UR7 ;  /* 0x0000001f3f077899 */ /* 0x000fe40008011407 */
[----:B------:R-:W-:Y:S02]  /*8b20*/  USEL UR8, UR6, URZ, !UP0 ;  /* 0x0000003f06087287 */ /* 0x000fe4000c000000 */
[----:B------:R-:W-:Y:S01]  /*8b30*/  USEL UR9, UR4, URZ, !UP0 ;  /* 0x0000003f04097287 */ /* 0x000fe2000c000000 */
[----:B------:R-:W-:Y:S11]  /*8b40*/  @P0 BRA `(.L_x_803) ;  /* 0x0000000000640947 */ /* 0x000ff60003800000 */
[----:B------:R-:W1:Y:S02]  /*8b50*/  S2R R0, SR_TID.X ;  /* 0x0000000000007919 */ /* 0x000e640000002100 */
[----:B-1----:R-:W-:-:S04]  /*8b60*/  IMAD R0, R200, 0x80, R0 ;  /* 0x00000080c8007824 */ /* 0x002fc800078e0200 */
[----:B------:R-:W-:-:S05]  /*8b70*/  VIADD R0, R0, 0xffffff80 ;  /* 0xffffff8000007836 */ /* 0x000fca0000000000 */
[----:B------:R-:W-:-:S13]  /*8b80*/  ISETP.GE.AND P0, PT, R0, R13, PT ;  /* 0x0000000d0000720c */ /* 0x000fda0003f06270 */
[----:B------:R-:W-:Y:S05]  /*8b90*/  @P0 BRA `(.L_x_803) ;  /* 0x0000000000500947 */ /* 0x000fea0003800000 */
[----:B------:R-:W-:Y:S01]  /*8ba0*/  R2UR UR6, R201 ;  /* 0x00000000c90672ca */ /* 0x000fe200000e0000 */
[----:B------:R-:W-:Y:S01]  /*8bb0*/  ULDC.64 UR10, c[0x0][0xc70] ;  /* 0x00031c00000a7ab9 */ /* 0x000fe20000000a00 */
[C---:B--2---:R-:W-:Y:S01]  /*8bc0*/  IADD3 R8, P0, R0.reuse, R15, RZ ;  /* 0x0000000f00087210 */ /* 0x044fe20007f1e0ff */
[----:B------:R-:W-:Y:S02]  /*8bd0*/  UIMAD UR4, UR7, UR10, URZ ;  /* 0x0000000a070472a4 */ /* 0x000fe4000f8e023f */
[----:B------:R-:W-:Y:S01]  /*8be0*/  IMAD.U32 R3, RZ, RZ, UR10 ;  /* 0x0000000aff037e24 */ /* 0x000fe2000f8e00ff */
[----:B------:R-:W-:-:S07]  /*8bf0*/  LEA.HI.X.SX32 R9, R0, R4, 0x1, P0 ;  /* 0x0000000400097211 */ /* 0x000fce00000f0eff */
[----:B------:R-:W-:Y:S02]  /*8c00*/  UIMAD UR4, UR6, UR11, UR4 ;  /* 0x0000000b060472a4 */ /* 0x000fe4000f8e0204 */
[----:B------:R-:W-:Y:S01]  /*8c10*/  IMAD.WIDE.U32 R8, R3, UR6, R8 ;  /* 0x0000000603087c25 */ /* 0x000fe2000f8e0008 */
[----:B------:R-:W-:Y:S02]  /*8c20*/  ULDC.64 UR10, c[0x0][0xc78] ;  /* 0x00031e00000a7ab9 */ /* 0x000fe40000000a00 */
        /* <DEDUP_REMOVED lines=11> */
.L_x_803:
[----:B------:R-:W-:Y:S05]  /*8ce0*/  BSYNC B1 ;  /* 0x0000000000017941 */ /* 0x000fea0003800000 */
.L_x_802:
[----:B------:R-:W-:Y:S01]  /*8cf0*/  R2UR UR6, R201 ;  /* 0x00000000c90672ca */ /* 0x000fe200000e0000 */
[----:B------:R-:W-:Y:S01]  /*8d00*/  ULDC.64 UR10, c[0x0][0xba0] ;  /* 0x0002e800000a7ab9 */ /* 0x000fe20000000a00 */
[----:B-1----:R-:W-:Y:S01]  /*8d10*/  IMAD.MOV.U32 R3, RZ, RZ, R17 ;  /* 0x000000ffff037224 */ /* 0x002fe200078e0011 */
[----:B------:R-:W-:Y:S01]  /*8d20*/  BSSY B1, `(.L_x_804) ;  /* 0x0000032000017945 */ /* 0x000fe20003800000 */
[----:B------:R-:W-:Y:S02]  /*8d30*/  IMAD R0, R4, UR10, RZ ;  /* 0x0000000a04007c24 */ /* 0x000fe4000f8e02ff */
[----:B--2---:R-:W-:-:S04]  /*8d40*/  IMAD.WIDE.U32 R8, R15, UR10, R2 ;  /* 0x0000000a0f087c25 */ /* 0x004fc8000f8e0002 */
        /* <DEDUP_REMOVED lines=8> */
[----:B------:R-:W-:Y:S01]  /*8dd0*/  SHF.R.S32.HI R13, RZ, 0x1f, R22 ;  /* 0x0000001fff0d7819 */ /* 0x000fe20000011416 */
[----:B------:R-:W-:Y:S01]  /*8de0*/  IMAD.WIDE.U32 R8, R3, UR6, R8 ;  /* 0x0000000603087c25 */ /* 0x000fe2000f8e0008 */
[----:B------:R-:W-:-:S02]  /*8df0*/  ULDC.64 UR6, c[0x0][0xbe8] ;  /* 0x0002fa0000067ab9 */ /* 0x000fc40000000a00 */
        /* <DEDUP_REMOVED lines=16> */
[----:B------:R-:W-:Y:S01]  /*8f00*/  VIADD R4, R2, 0x80 ;  /* 0x0000008002047836 */ /* 0x000fe20000000000 */
[----:B------:R-:W-:Y:S01]  /*8f10*/  ULDC.64 UR6, c[0x0][0xbd8] ;  /* 0x0002f60000067ab9 */ /* 0x000fe20000000a00 */
[----:B------:R-:W-:Y:S01]  /*8f20*/  IMAD.MOV.U32 R8, RZ, RZ, R10 ;  /* 0x000000ffff087224 */ /* 0x000fe200078e000a */
[----:B------:R-:W-:Y:S01]  /*8f30*/  ISETP.GE.AND P4, PT, R3, UR4, PT ;  /* 0x0000000403007c0c */ /* 0x000fe2000bf86270 */
[----:B------:R-:W-:Y:S01]  /*8f40*/  IMAD R3, R13, UR6, RZ ;  /* 0x000000060d037c24 */ /* 0x000fe2000f8e02ff */
[----:B------:R-:W-:Y:S01]  /*8f50*/  ISETP.GE.AND P5, PT, R4, UR4, PT ;  /* 0x0000000404007c0c */ /* 0x000fe2000bfa6270 */
[C---:B------:R-:W-:Y:S01]  /*8f60*/  VIADD R4, R2.reuse, 0xc0 ;  /* 0x000000c002047836 */ /* 0x040fe20000000000 */
[----:B------:R-:W-:Y:S01]  /*8f70*/  ISETP.GE.AND P3, PT, R2, UR4, PT ;  /* 0x0000000402007c0c */ /* 0x000fe2000bf66270 */
[----:B------:R-:W-:-:S02]  /*8f80*/  IMAD.MOV.U32 R9, RZ, RZ, R17 ;  /* 0x000000ffff097224 */ /* 0x000fc400078e0011 */
[----:B------:R-:W-:Y:S01]  /*8f90*/  IMAD R3, R12, UR7, R3 ;  /* 0x000000070c037c24 */ /* 0x000fe2000f8e0203 */
[----:B------:R-:W-:Y:S01]  /*8fa0*/  ISETP.GE.AND P6, PT, R4, UR4, PT ;  /* 0x0000000404007c0c */ /* 0x000fe2000bfc6270 */
        /* <DEDUP_REMOVED lines=9> */
.L_x_805:
[----:B------:R-:W-:Y:S05]  /*9040*/  BSYNC B1 ;  /* 0x0000000000017941 */ /* 0x000fea0003800000 */
.L_x_804:
[----:B------:R-:W-:Y:S01]  /*9050*/  BSSY B1, `(.L_x_806) ;  /* 0x000001b000017945 */ /* 0x000fe20003800000 */
[----:B------:R-:W-:-:S03]  /*9060*/  ISETP.GE.AND P2, PT, R0, R15, PT ;  /* 0x0000000f0000720c */ /* 0x000fc60003f46270 */
[----:B------:R-:W-:Y:S10]  /*9070*/  @P1 BRA `(.L_x_807) ;  /* 0x0000000000601947 */ /* 0x000ff40003800000 */
        /* <DEDUP_REMOVED lines=24> */
.L_x_807:
[----:B------:R-:W-:Y:S05]  /*9200*/  BSYNC B1 ;  /* 0x0000000000017941 */ /* 0x000fea0003800000 */
.L_x_806:
        /* <DEDUP_REMOVED lines=26> */
.L_x_809:
[----:B------:R-:W-:Y:S05]  /*93b0*/  BSYNC B1 ;  /* 0x0000000000017941 */ /* 0x000fea0003800000 */
.L_x_808:
        /* <DEDUP_REMOVED lines=25> */
.L_x_800:
[----:B------:R-:W-:Y:S05]  /*9550*/  BSYNC B0 ;  /* 0x0000000000007941 */ /* 0x000fea0003800000 */
.L_x_791:
[----:B------:R-:W-:Y:S02]  /*9560*/  ULDC UR4, c[0x0][0xd14] ;  /* 0x0003450000047ab9 */ /* 0x000fe40000000800 */
[----:B------:R-:W-:-:S13]  /*9570*/  ISETP.GE.AND P0, PT, R7, UR4, PT ;  /* 0x0000000407007c0c */ /* 0x000fda000bf06270 */
[----:B------:R-:W-:Y:S05]  /*9580*/  @!P0 BRA `(.L_x_810) ;  /* 0xffffff7800348947 */ /* 0x000fea000383ffff */
[----:B------:R-:W-:Y:S05]  /*9590*/  EXIT ;  /* 0x000000000000794d */ /* 0x000fea0003800000 */
.L_x_766:
[----:B------:R-:W-:-:S08]  /*95a0*/  NOP ;  /* 0x0000000000007918 */ /* 0x000fd00000000000 */
[----:B0-----:R-:W0:-:S00]  /*95b0*/  USETMAXREG.DEALLOC.CTAPOOL 0x18 ;  /* 0x00000018000079c8 */ /* 0x001e0000080e0500 */
        /* <DEDUP_REMOVED lines=59> */
.L_x_815:
        /* <DEDUP_REMOVED lines=16> */
.L_x_814:
[----:B------:R-:W-:Y:S05]  /*9a70*/  BSYNC B0 ;  /* 0x0000000000007941 */ /* 0x000fea0003800000 */
.L_x_813:
        /* <DEDUP_REMOVED lines=26> */
.L_x_811:
        /* <DEDUP_REMOVED lines=16> */
.L_x_816:
        /* <DEDUP_REMOVED lines=25> */
.L_x_812:
[----:B------:R-:W-:Y:S02]  /*9eb0*/  IMAD.MOV.U32 R17, RZ, RZ, RZ ;  /* 0x000000ffff117224 */ /* 0x000fe400078e00ff */
[----:B------:R-:W-:Y:S02]  /*9ec0*/  IMAD.U32 R16, RZ, RZ, UR6 ;  /* 0x00000006ff107e24 */ /* 0x000fe4000f8e00ff */
[----:B------:R-:W-:-:S07]  /*9ed0*/  IMAD.MOV.U32 R18, RZ, RZ, RZ ;  /* 0x000000ffff127224 */ /* 0x000fce00078e00ff */
.L_x_817:
[----:B------:R-:W0:Y:S01]  /*9ee0*/  S2R R0, SR_TID.X ;  /* 0x0000000000007919 */ /* 0x000e220000002100 */
[----:B------:R-:W-:Y:S01]  /*9ef0*/  UMOV UR50, URZ ;  /* 0x0000003f00327c82 */ /* 0x000fe20008000000 */
[----:B------:R-:W-:Y:S01]  /*9f00*/  STL [R1], RZ ;  /* 0x000000ff01007387 */ /* 0x000fe20000100800 */
        /* <DEDUP_REMOVED lines=9> */
[----:B------:R0:W-:Y:S07]  /*9fa0*/  STL [R1+0x4], R0 ;  /* 0x0000040001007387 */ /* 0x0001ee0000100800 */
[----:B------:R-:W-:Y:S05]  /*9fb0*/  @P0 BRA `(.L_x_818) ;  /* 0x0000003800b80947 */ /* 0x000fea0003800000 */
[----:B0-----:R-:W-:Y:S01]  /*9fc0*/  IMAD.MOV.U32 R0, RZ, RZ, 0x1 ;  /* 0x00000001ff007424 */ /* 0x001fe200078e00ff */
[----:B------:R0:W-:Y:S01]  /*9fd0*/  STL [R1], RZ ;  /* 0x000000ff01007387 */ /* 0x0001e20000100800 */
[----:B------:R-:W-:Y:S01]  /*9fe0*/  ULDC UR51, c[0x0][0xc] ;  /* 0x0000030000337ab9 */ /* 0x000fe20000000800 */
[----:B------:R-:W-:Y:S01]  /*9ff0*/  ULDC.64 UR48, c[0x0][0x198] ;  /* 0x0000660000307ab9 */ /* 0x000fe20000000a00 */
[----:B------:R-:W-:Y:S01]  /*a000*/  UMOV UR50, URZ ;  /* 0x0000003f00327c82 */ /* 0x000fe20008000000 */
[----:B------:R0:W-:Y:S04]  /*a010*/  STL [R1+0x4], R0 ;  /* 0x0000040001007387 */ /* 0x0001e80000100800 */
.L_x_882:
        /* <DEDUP_REMOVED lines=51> */
.L_x_819:
        /* <DEDUP_REMOVED lines=29> */
.L_x_821:
        /* <DEDUP_REMOVED lines=23> */
.L_x_823:
        /* <DEDUP_REMOVED lines=20> */
.L_x_825:
        /* <DEDUP_REMOVED lines=16> */
.L_x_824:
[----:B------:R-:W2:Y:S01]  /*a8d0*/  LDL.LU R2, [R1+0x18] ;  /* 0x0000180001027983 */ /* 0x000ea20000300800 */
[----:B------:R-:W-:Y:S01]  /*a8e0*/  ULDC.64 UR4, c[0x0][0xaf0] ;  /* 0x0002bc0000047ab9 */ /* 0x000fe20000000a00 */
[----:B------:R-:W0:Y:S02]  /*a8f0*/  LDC R4, c[0x0][0x428] ;  /* 0x00010a00ff047b82 */ /* 0x000e240000000800 */
[----:B------:R-:W3:Y:S04]  /*a900*/  LDL.LU R0, [R1+0x1c] ;  /* 0x00001c0001007983 */ /* 0x000ee80000300800 */
[----:B------:R-:W4:Y:S04]  /*a910*/  LDL.LU R9, [R1+0x10] ;  /* 0x0000100001097983 */ /* 0x000f280000300800 */
[----:B------:R-:W4:Y:S01]  /*a920*/  LDL.LU R8, [R1+0x28] ;  /* 0x0000280001087983 */ /* 0x000f220000300800 */
[----:B------:R-:W-:-:S04]  /*a930*/  ISETP.NE.U32.AND P0, PT, RZ, UR4, PT ;  /* 0x00000004ff007c0c */ /* 0x000fc8000bf05070 */
[----:B------:R-:W-:Y:S01]  /*a940*/  ISETP.NE.AND.EX P0, PT, RZ, UR5, PT, P0 ;  /* 0x00000005ff007c0c */ /* 0x000fe2000bf05300 */
[----:B------:R-:W1:Y:S02]  /*a950*/  S2R R10, SR_TID.X ;  /* 0x00000000000a7919 */ /* 0x000e640000002100 */
[----:B-1----:R-:W-:-:S04]  /*a960*/  LOP3.LUT R10, R10, 0x1f, RZ, 0xc0, !PT ;  /* 0x0000001f0a0a7812 */ /* 0x002fc800078ec0ff */
        /* <DEDUP_REMOVED lines=8> */
[----:B----4-:R-:W-:-:S06]  /*a9f0*/  IMAD.MOV.U32 R0, RZ, RZ, R9 ;  /* 0x000000ffff007224 */ /* 0x010fcc00078e0009 */
[----:B------:R1:W5:Y:S01]  /*aa00*/  @P0 LDG.E R0, desc[UR60][R2.64] ;  /* 0x0000003c02000981 */ /* 0x000362000c1e1900 */
[----:B0-----:R-:W-:Y:S01]  /*aa10*/  ISETP.NE.AND P0, PT, R4, 0x1, PT ;  /* 0x000000010400780c */ /* 0x001fe20003f05270 */
[----:B------:R-:W-:Y:S01]  /*aa20*/  IMAD.MOV.U32 R4, RZ, RZ, R18 ;  /* 0x000000ffff047224 */ /* 0x000fe200078e0012 */
[----:B------:R-:W-:Y:S01]  /*aa30*/  PLOP3.LUT P1, PT, P6, PT, PT, 0x8, 0x0 ;  /* 0x000000000000781c */ /* 0x000fe2000372e170 */
[----:B------:R-:W-:-:S10]  /*aa40*/  IMAD R17, R17, 0x80, R8 ;  /* 0x0000008011117824 */ /* 0x000fd400078e0208 */
[----:B------:R-:W0:Y:S08]  /*aa50*/  @P0 LDC R7, c[0x0][0x42c] ;  /* 0x00010b00ff070b82 */ /* 0x000e300000000800 */
[----:B------:R-:W2:Y:S01]  /*aa60*/  @P0 LDC R5, c[0x0][0x430] ;  /* 0x00010c00ff050b82 */ /* 0x000ea20000000800 */
[----:B0-----:R-:W-:-:S05]  /*aa70*/  @P0 IMAD.HI.U32 R6, R18, R7, RZ ;  /* 0x0000000712060227 */ /* 0x001fca00078e00ff */
[----:B--2---:R-:W-:Y:S02]  /*aa80*/  @P0 SHF.R.U32.HI R4, RZ, R5, R6 ;  /* 0x00000005ff040219 */ /* 0x004fe40000011606 */
[----:B------:R-:W-:-:S04]  /*aa90*/  ISETP.NE.U32.AND P0, PT, RZ, UR4, PT ;  /* 0x00000004ff007c0c */ /* 0x000fc8000bf05070 */
[----:B------:R-:W-:-:S04]  /*aaa0*/  ISETP.NE.AND.EX P0, PT, RZ, UR5, PT, P0 ;  /* 0x00000005ff007c0c */ /* 0x000fc8000bf05300 */
[----:B-1----:R-:W-:-:S09]  /*aab0*/  SEL R6, R9, RZ, !P0 ;  /* 0x000000ff09067207 */ /* 0x002fd20004000000 */
.L_x_826:
        /* <DEDUP_REMOVED lines=17> */
.L_x_898:
[----:B------:R-:W2:Y:S01]  /*abd0*/  LDL R8, [R1+0x14] ;  /* 0x0000140001087983 */ /* 0x000ea20000100800 */
[----:B------:R-:W-:Y:S01]  /*abe0*/  UMOV UR4, 0xffffffff ;  /* 0xffffffff00047882 */ /* 0x000fe20000000000 */
[----:B------:R-:W-:Y:S01]  /*abf0*/  SHF.R.S32.HI R5, RZ, 0x1f, R0 ;  /* 0x0000001fff057819 */ /* 0x000fe20000011400 */
[----:B--2---:R-:W-:Y:S01]  /*ac00*/  VIADD R9, R8, 0xffffffff ;  /* 0xffffffff08097836 */ /* 0x004fe20000000000 */
[----:B------:R-:W-:Y:S06]  /*ac10*/  BRA.DIV UR4, `(.L_x_828) ;  /* 0x0000003604487947 */ /* 0x000fec000b800000 */
[----:B------:R-:W-:-:S13]  /*ac20*/  ELECT P6, URZ, PT ;  /* 0x00000000003f782f */ /* 0x000fda00038c0000 */
.L_x_901:
        /* <DEDUP_REMOVED lines=24> */
.L_x_830:
        /* <DEDUP_REMOVED lines=9> */
.L_x_902:
        /* <DEDUP_REMOVED lines=11> */
.L_x_832:
        /* <DEDUP_REMOVED lines=23> */
.L_x_829:
[----:B------:R-:W0:Y:S01]  /*b060*/  S2R R10, SR_CgaCtaId ;  /* 0x00000000000a7919 */ /* 0x000e220000008800 */
[----:B------:R-:W-:Y:S05]  /*b070*/  WARPSYNC.ALL ;  /* 0x0000000000007948 */ /* 0x000fea0003800000 */
[----:B------:R-:W-:Y:S01]  /*b080*/  BAR.SYNC.DEFER_BLOCKING 0x8, 0x120 ;  /* 0x0204800000007b1d */ /* 0x000fe20000010000 */
[----:B------:R-:W-:Y:S02]  /*b090*/  ELECT P0, URZ, PT ;  /* 0x00000000003f782f */ /* 0x000fe40003800000 */
[----:B------:R-:W-:-:S03]  /*b0a0*/  MOV R8, 0x400 ;  /* 0x0000040000087802 */ /* 0x000fc60000000f00 */
[----:B------:R-:W-:Y:S01]  /*b0b0*/  BSSY B0, `(.L_x_833) ;  /* 0x0000032000007945 */ /* 0x000fe20003800000 */
[----:B0-----:R-:W-:-:S07]  /*b0c0*/  LEA R8, R10, R8, 0x18 ;  /* 0x000000080a087211 */ /* 0x001fce00078ec0ff */
[----:B------:R-:W-:Y:S05]  /*b0d0*/  @!P0 BRA `(.L_x_834) ;  /* 0x0000000000bc8947 */ /* 0x000fea0003800000 */
[----:B------:R-:W-:Y:S01]  /*b0e0*/  R2UR UR16, R8 ;  /* 0x00000000081072ca */ /* 0x000fe200000e0000 */
[----:B------:R-:W-:Y:S01]  /*b0f0*/  UIADD3 UR4, UP0, UR48, 0x270, URZ ;  /* 0x0000027030047890 */ /* 0x000fe2000ff1e03f */
[----:B------:R-:W-:Y:S01]  /*b100*/  R2UR UR11, R17 ;  /* 0x00000000110b72ca */ /* 0x000fe200000e0000 */
[----:B------:R-:W-:Y:S01]  /*b110*/  UMOV UR14, 0x0 ;  /* 0x00000000000e7882 */ /* 0x000fe20000000000 */
[----:B------:R-:W-:Y:S01]  /*b120*/  R2UR UR12, R18 ;  /* 0x00000000120c72ca */ /* 0x000fe200000e0000 */
[----:B------:R-:W-:Y:S01]  /*b130*/  UIADD3.X UR5, URZ, UR49, URZ, UP0, !UPT ;  /* 0x000000313f057290 */ /* 0x000fe200087fe43f */
[----:B------:R-:W-:Y:S01]  /*b140*/  R2UR UR13, R6 ;  /* 0x00000000060d72ca */ /* 0x000fe200000e0000 */
[----:B------:R-:W-:Y:S01]  /*b150*/  UIADD3 UR6, UP0, UR48, 0x770, URZ ;  /* 0x0000077030067890 */ /* 0x000fe2000ff1e03f */
[----:B------:R-:W-:Y:S01]  /*b160*/  IMAD.MOV.U32 R6, RZ, RZ, 0x4000 ;  /* 0x00004000ff067424 */ /* 0x000fe200078e00ff */
[----:B------:R-:W-:Y:S01]  /*b170*/  UMOV UR15, 0x12f00000 ;  /* 0x12f00000000f7882 */ /* 0x000fe20000000000 */
[----:B------:R-:W-:Y:S01]  /*b180*/  UMOV UR10, URZ ;  /* 0x0000003f000a7c82 */ /* 0x000fe20008000000 */
[----:B------:R-:W-:Y:S01]  /*b190*/  UIADD3.X UR7, URZ, UR49, URZ, UP0, !UPT ;  /* 0x000000313f077290 */ /* 0x000fe200087fe43f */
[----:B------:R0:W-:Y:S01]  /*b1a0*/  SYNCS.ARRIVE.TRANS64 RZ, [R8+URZ+0x32400], R6 ;  /* 0x0324000608ff79a7 */ /* 0x0001e2000800003f */
[----:B------:R-:W-:-:S02]  /*b1b0*/  UIADD3 UR8, UR16, 0x18400, URZ ;  /* 0x0001840010087890 */ /* 0x000fc4000fffe03f */
[----:B------:R-:W-:Y:S02]  /*b1c0*/  UIADD3 UR9, UR16, 0x32400, URZ ;  /* 0x0003240010097890 */ /* 0x000fe4000fffe03f */
[----:B------:R-:W-:Y:S02]  /*b1d0*/  UIADD3 UR40, UR16, 0x22400, URZ ;  /* 0x0002240010287890 */ /* 0x000fe4000fffe03f */
[----:B------:R-:W-:Y:S02]  /*b1e0*/  UIADD3 UR41, UR16, 0x32410, URZ ;  /* 0x0003241010297890 */ /* 0x000fe4000fffe03f */
[----:B------:R-:W-:Y:S01]  /*b1f0*/  UIADD3 UR32, UR16, 0x26400, URZ ;  /* 0x0002640010207890 */ /* 0x000fe2000fffe03f */
[----:B0-----:R-:W-:Y:S01]  /*b200*/  IMAD.MOV.U32 R6, RZ, RZ, 0x10000 ;  /* 0x00010000ff067424 */ /* 0x001fe200078e00ff */
[----:B------:R-:W-:Y:S01]  /*b210*/  UIADD3 UR24, UR16, 0x2a400, URZ ;  /* 0x0002a40010187890 */ /* 0x000fe2000fffe03f */
[----:B------:R0:W-:Y:S01]  /*b220*/  UTMALDG.4D [UR8], [UR4], desc[UR14] ;  /* 0x00000e08040075b4 */ /* 0x0001e20008019000 */
[----:B------:R-:W-:Y:S01]  /*b230*/  UIADD3 UR16, UR16, 0x2e400, URZ ;  /* 0x0002e40010107890 */ /* 0x000fe2000fffe03f */
[----:B------:R-:W-:Y:S01]  /*b240*/  UMOV UR43, UR11 ;  /* 0x0000000b002b7c82 */ /* 0x000fe20008000000 */
        /* <DEDUP_REMOVED lines=23> */
[----:B0-----:R-:W-:Y:S01]  /*b3c0*/  NOP ;  /* 0x0000000000007918 */ /* 0x001fe20000000000 */
.L_x_834:
[----:B------:R-:W-:Y:S05]  /*b3d0*/  BSYNC B0 ;  /* 0x0000000000007941 */ /* 0x000fea0003800000 */
.L_x_833:
[----:B------:R-:W-:-:S04]  /*b3e0*/  UIADD3 UR50, UR50, 0x1, URZ ;  /* 0x0000000132327890 */ /* 0x000fc8000fffe03f */
[----:B------:R-:W-:-:S04]  /*b3f0*/  ULEA.HI UR4, UR50, UR50, URZ, 0x1 ;  /* 0x0000003232047291 */ /* 0x000fc8000f8f083f */
[----:B------:R-:W-:-:S04]  /*b400*/  ULOP3.LUT UR4, UR4, 0xfffffffe, URZ, 0xc0, !UPT ;  /* 0xfffffffe04047892 */ /* 0x000fc8000f8ec03f */
[----:B------:R-:W-:-:S06]  /*b410*/  UIADD3 UR4, UR50, -UR4, URZ ;  /* 0x8000000432047290 */ /* 0x000fcc000fffe03f */
[----:B------:R-:W-:-:S05]  /*b420*/  IMAD.U32 R6, RZ, RZ, UR4 ;  /* 0x00000004ff067e24 */ /* 0x000fca000f8e00ff */
[----:B------:R-:W-:-:S04]  /*b430*/  SHF.L.U32 R6, R6, 0x1f, RZ ;  /* 0x0000001f06067819 */ /* 0x000fc800000006ff */
[----:B------:R-:W0:Y:S02]  /*b440*/  SYNCS.PHASECHK.TRANS64.TRYWAIT P0, [R8+URZ+0x32420], R6 ;  /* 0x03242006080075a7 */ /* 0x000e24000800017f */
[----:B0-----:R-:W-:Y:S05]  /*b450*/  @!P0 BRA `(.L_x_835) ;  /* 0x0000002c006c8947 */ /* 0x001fea0003800000 */
.L_x_903:
[----:B------:R-:W-:Y:S01]  /*b460*/  ULDC.64 UR38, c[0x0][0x3f8] ;  /* 0x0000fe0000267ab9 */ /* 0x000fe20000000a00 */
[----:B------:R-:W-:Y:S01]  /*b470*/  ULDC.64 UR46, c[0x0][0x408] ;  /* 0x00010200002e7ab9 */ /* 0x000fe20000000a00 */
        /* <DEDUP_REMOVED lines=11> */
.L_x_904:
        /* <DEDUP_REMOVED lines=11> */
.L_x_839:
        /* <DEDUP_REMOVED lines=38> */
.L_x_837:
[----:B------:R-:W-:Y:S05]  /*b840*/  BSYNC B0 ;  /* 0x0000000000007941 */ /* 0x000fea0003800000 */
.L_x_836:
        /* <DEDUP_REMOVED lines=30> */
[----:B------:R-:W-:Y:S02]  /*ba30*/  ULDC.64 UR4, c[0x0][0x408] ;  /* 0x0001020000047ab9 */ /* 0x000fe40000000a00 */
[----:B------:R-:W-:-:S04]  /*ba40*/  IMAD R12, R5, UR4, RZ ;  /* 0x00000004050c7c24 */ /* 0x000fc8000f8e02ff */
[----:B------:R-:W-:Y:S01]  /*ba50*/  IMAD R12, R0, UR5, R12 ;  /* 0x00000005000c7c24 */ /* 0x000fe2000f8e020c */
[----:B-1----:R-:W-:-:S13]  /*ba60*/  ISETP.NE.AND P0, PT, R13, 0x1, PT ;  /* 0x000000010d00780c */ /* 0x002fda0003f05270 */
[----:B------:R-:W1:Y:S02]  /*ba70*/  @P0 LDC.64 R6, c[0x0][0x420] ;  /* 0x00010800ff060b82 */ /* 0x000e640000000a00 */
[----:B-1----:R-:W-:-:S05]  /*ba80*/  @P0 IMAD.HI.U32 R6, R8, R6, RZ ;  /* 0x0000000608060227 */ /* 0x002fca00078e00ff */
[----:B------:R-:W-:-:S04]  /*ba90*/  @P0 SHF.R.U32.HI R10, RZ, R7, R6 ;  /* 0x00000007ff0a0219 */ /* 0x000fc80000011606 */
[--C-:B------:R-:W-:Y:S01]  /*baa0*/  SHF.R.S32.HI R7, RZ, 0x1f, R10.reuse ;  /* 0x0000001fff077819 */ /* 0x100fe2000001140a */
        /* <DEDUP_REMOVED lines=8> */
.L_x_846:
[----:B-1----:R-:W1:Y:S01]  /*bb30*/  S2R R3, SR_CgaCtaId ;  /* 0x0000000000037919 */ /* 0x002e620000008800 */
[----:B------:R-:W-:Y:S02]  /*bb40*/  MOV R2, 0x400 ;  /* 0x0000040000027802 */ /* 0x000fe40000000f00 */
[----:B------:R-:W-:Y:S02]  /*bb50*/  SHF.L.U32 R6, R14, 0x1f, RZ ;  /* 0x0000001f0e067819 */ /* 0x000fe400000006ff */
[----:B-1----:R-:W-:-:S05]  /*bb60*/  LEA R2, R3, R2, 0x18 ;  /* 0x0000000203027211 */ /* 0x002fca00078ec0ff */
[----:B------:R-:W-:-:S04]  /*bb70*/  IMAD R3, R15, 0x8, R2 ;  /* 0x000000080f037824 */ /* 0x000fc800078e0202 */
[----:B------:R-:W1:Y:S02]  /*bb80*/  SYNCS.PHASECHK.TRANS64.TRYWAIT P0, [R3+URZ+0x32440], R6 ;  /* 0x03244006030075a7 */ /* 0x000e64000800017f */
[----:B-1----:R-:W-:Y:S05]  /*bb90*/  @!P0 BRA `(.L_x_847) ;  /* 0x0000002400d08947 */ /* 0x002fea0003800000 */
.L_x_905:
        /* <DEDUP_REMOVED lines=11> */
.L_x_848:
        /* <DEDUP_REMOVED lines=22> */
.L_x_906:
        /* <DEDUP_REMOVED lines=8> */
.L_x_850:
        /* <DEDUP_REMOVED lines=34> */
.L_x_845:
[----:B------:R-:W-:Y:S05]  /*c050*/  BSYNC B2 ;  /* 0x0000000000027941 */ /* 0x000fea0003800000 */
.L_x_844:
[----:B------:R-:W2:Y:S02]  /*c060*/  LDL.LU R2, [R1+0x14] ;  /* 0x0000140001027983 */ /* 0x000ea40000300800 */
[----:B--2---:R-:W-:-:S07]  /*c070*/  VIADD R8, R2, 0xfffffffd ;  /* 0xfffffffd02087836 */ /* 0x004fce0000000000 */
.L_x_843:
[----:B------:R-:W-:Y:S05]  /*c080*/  BSYNC B1 ;  /* 0x0000000000017941 */ /* 0x000fea0003800000 */
.L_x_842:
[----:B------:R-:W-:-:S05]  /*c090*/  IMAD.MOV R2, RZ, RZ, -R11 ;  /* 0x000000ffff027224 */ /* 0x000fca00078e0a0b */
[----:B------:R-:W-:-:S13]  /*c0a0*/  ISETP.NE.AND P0, PT, R9, R2, PT ;  /* 0x000000020900720c */ /* 0x000fda0003f05270 */
[----:B------:R-:W-:Y:S05]  /*c0b0*/  @!P0 BRA `(.L_x_841) ;  /* 0x0000000c00908947 */ /* 0x000fea0003800000 */
.L_x_865:
        /* <DEDUP_REMOVED lines=10> */
[----:B------:R-:W-:Y:S01]  /*c160*/  ISETP.NE.U32.AND P0, PT, RZ, UR38, PT ;  /* 0x00000026ff007c0c */ /* 0x000fe2000bf05070 */
[----:B------:R-:W-:-:S03]  /*c170*/  IMAD.MOV.U32 R12, RZ, RZ, R8 ;  /* 0x000000ffff0c7224 */ /* 0x000fc600078e0008 */
[----:B------:R-:W-:-:S13]  /*c180*/  ISETP.NE.AND.EX P0, PT, RZ, UR39, PT, P0 ;  /* 0x00000027ff007c0c */ /* 0x000fda000bf05300 */
[----:B------:R-:W-:Y:S05]  /*c190*/  @!P0 BRA `(.L_x_853) ;  /* 0x0000000000448947 */ /* 0x000fea0003800000 */
[----:B------:R-:W1:Y:S01]  /*c1a0*/  LDC R12, c[0x0][0x41c] ;  /* 0x00010700ff0c7b82 */ /* 0x000e620000000800 */
[----:B------:R-:W-:Y:S02]  /*c1b0*/  IMAD.MOV.U32 R11, RZ, RZ, R8 ;  /* 0x000000ffff0b7224 */ /* 0x000fe400078e0008 */
        /* <DEDUP_REMOVED lines=10> */
[----:B------:R-:W-:-:S04]  /*c260*/  LEA R6, P0, R2, UR38, 0x2 ;  /* 0x0000002602067c11 */ /* 0x000fc8000f8010ff */
[----:B------:R-:W-:Y:S01]  /*c270*/  LEA.HI.X R7, R2, UR39, R3, 0x2, P0 ;  /* 0x0000002702077c11 */ /* 0x000fe200080f1403 */
[----:B------:R-:W-:-:S04]  /*c280*/  IMAD.MOV R3, RZ, RZ, -R11 ;  /* 0x000000ffff037224 */ /* 0x000fc800078e0a0b */
[----:B------:R-:W-:Y:S01]  /*c290*/  IMAD R12, R12, R3, R8 ;  /* 0x000000030c0c7224 */ /* 0x000fe200078e0208 */
[----:B------:R1:W5:Y:S06]  /*c2a0*/  LDG.E R7, desc[UR60][R6.64] ;  /* 0x0000003c06077981 */ /* 0x00036c000c1e1900 */
.L_x_853:
[----:B------:R-:W2:Y:S01]  /*c2b0*/  S2R R3, SR_CgaCtaId ;  /* 0x0000000000037919 */ /* 0x000ea20000008800 */
[----:B------:R-:W-:-:S04]  /*c2c0*/  MOV R2, 0x400 ;  /* 0x0000040000027802 */ /* 0x000fc80000000f00 */
[----:B--2---:R-:W-:Y:S02]  /*c2d0*/  LEA R2, R3, R2, 0x18 ;  /* 0x0000000203027211 */ /* 0x004fe400078ec0ff */
[----:B------:R-:W-:-:S03]  /*c2e0*/  SHF.L.U32 R3, R10, 0x1f, RZ ;  /* 0x0000001f0a037819 */ /* 0x000fc600000006ff */
[----:B------:R-:W-:-:S04]  /*c2f0*/  IMAD R2, R9, 0x8, R2 ;  /* 0x0000000809027824 */ /* 0x000fc800078e0202 */
[----:B------:R-:W2:Y:S02]  /*c300*/  SYNCS.PHASECHK.TRANS64.TRYWAIT P0, [R2+URZ+0x32440], R3 ;  /* 0x03244003020075a7 */ /* 0x000ea4000800017f */
[----:B--2---:R-:W-:Y:S05]  /*c310*/  @!P0 BRA `(.L_x_854) ;  /* 0x0000002000188947 */ /* 0x004fea0003800000 */
.L_x_907:
        /* <DEDUP_REMOVED lines=11> */
.L_x_855:
        /* <DEDUP_REMOVED lines=21> */
.L_x_908:
        /* <DEDUP_REMOVED lines=8> */
.L_x_857:
        /* <DEDUP_REMOVED lines=33> */
.L_x_852:
[----:B------:R-:W-:Y:S05]  /*c7b0*/  BSYNC B1 ;  /* 0x0000000000017941 */ /* 0x000fea0003800000 */
.L_x_851:
        /* <DEDUP_REMOVED lines=9> */
[----:B------:R-:W-:Y:S01]  /*c850*/  ISETP.NE.U32.AND P0, PT, RZ, UR38, PT ;  /* 0x00000026ff007c0c */ /* 0x000fe2000bf05070 */
[----:B------:R-:W-:-:S03]  /*c860*/  VIADD R9, R8, 0xffffffff ;  /* 0xffffffff08097836 */ /* 0x000fc60000000000 */
[----:B------:R-:W-:-:S13]  /*c870*/  ISETP.NE.AND.EX P0, PT, RZ, UR39, PT, P0 ;  /* 0x00000027ff007c0c */ /* 0x000fda000bf05300 */
[----:B------:R-:W-:Y:S05]  /*c880*/  @!P0 BRA `(.L_x_860) ;  /* 0x0000000000408947 */ /* 0x000fea0003800000 */
[----:B------:R-:W2:Y:S01]  /*c890*/  LDC R6, c[0x0][0x41c] ;  /* 0x00010700ff067b82 */ /* 0x000ea20000000800 */
        /* <DEDUP_REMOVED lines=15> */
.L_x_860:
[----:B------:R-:W3:Y:S01]  /*c990*/  S2R R3, SR_CgaCtaId ;  /* 0x0000000000037919 */ /* 0x000ee20000008800 */
[----:B------:R-:W-:-:S04]  /*c9a0*/  MOV R2, 0x400 ;  /* 0x0000040000027802 */ /* 0x000fc80000000f00 */
[----:B---3--:R-:W-:Y:S02]  /*c9b0*/  LEA R2, R3, R2, 0x18 ;  /* 0x0000000203027211 */ /* 0x008fe400078ec0ff */
[----:B------:R-:W-:-:S03]  /*c9c0*/  SHF.L.U32 R3, R11, 0x1f, RZ ;  /* 0x0000001f0b037819 */ /* 0x000fc600000006ff */
[----:B------:R-:W-:-:S04]  /*c9d0*/  IMAD R2, R12, 0x8, R2 ;  /* 0x000000080c027824 */ /* 0x000fc800078e0202 */
[----:B------:R-:W3:Y:S02]  /*c9e0*/  SYNCS.PHASECHK.TRANS64.TRYWAIT P0, [R2+URZ+0x32440], R3 ;  /* 0x03244003020075a7 */ /* 0x000ee4000800017f */
[----:B---3--:R-:W-:Y:S05]  /*c9f0*/  @!P0 BRA `(.L_x_861) ;  /* 0x0000001800888947 */ /* 0x008fea0003800000 */
.L_x_909:
        /* <DEDUP_REMOVED lines=11> */
.L_x_862:
        /* <DEDUP_REMOVED lines=22> */
.L_x_910:
        /* <DEDUP_REMOVED lines=8> */
.L_x_864:
        /* <DEDUP_REMOVED lines=34> */
.L_x_859:
[----:B------:R-:W-:Y:S05]  /*ceb0*/  BSYNC B1 ;  /* 0x0000000000017941 */ /* 0x000fea0003800000 */
.L_x_858:
[C---:B------:R-:W-:Y:S01]  /*cec0*/  ISETP.GT.AND P0, PT, R8.reuse, 0x1, PT ;  /* 0x000000010800780c */ /* 0x040fe20003f04270 */
[----:B------:R-:W-:-:S04]  /*ced0*/  VIADD R2, R8, 0xfffffffe ;  /* 0xfffffffe08027836 */ /* 0x000fc80000000000 */
[----:B------:R-:W-:-:S08]  /*cee0*/  IMAD.MOV.U32 R8, RZ, RZ, R2 ;  /* 0x000000ffff087224 */ /* 0x000fd000078e0002 */
[----:B------:R-:W-:Y:S05]  /*cef0*/  @P0 BRA `(.L_x_865) ;  /* 0xfffffff000700947 */ /* 0x000fea000383ffff */
.L_x_841:
[----:B------:R-:W-:Y:S05]  /*cf00*/  BSYNC B0 ;  /* 0x0000000000007941 */ /* 0x000fea0003800000 */
.L_x_840:
        /* <DEDUP_REMOVED lines=23> */
.L_x_867:
[----:B------:R-:W-:Y:S05]  /*d080*/  BSYNC B0 ;  /* 0x0000000000007941 */ /* 0x000fea0003800000 */
.L_x_866:
[----:B--2---:R-:W2:Y:S02]  /*d090*/  LDL.LU R2, [R1+0x4] ;  /* 0x0000040001027983 */ /* 0x004ea40000300800 */
[----:B--2---:R-:W-:-:S05]  /*d0a0*/  LOP3.LUT R2, R2, R0, RZ, 0x3c, !PT ;  /* 0x0000000002027212 */ /* 0x004fca00078e3cff */
[----:B------:R2:W-:Y:S02]  /*d0b0*/  STL [R1+0x4], R2 ;  /* 0x0000040201007387 */ /* 0x0005e40000100800 */
.L_x_822:
[----:B------:R-:W-:Y:S05]  /*d0c0*/  BSYNC B6 ;  /* 0x0000000000067941 */ /* 0x000fea0003800000 */
.L_x_820:
[----:B------:R-:W-:-:S03]  /*d0d0*/  UMOV UR4, 0xffffffff ;  /* 0xffffffff00047882 */ /* 0x000fc60000000000 */
[----:B------:R-:W-:Y:S05]  /*d0e0*/  BRA.DIV UR4, `(.L_x_868) ;  /* 0x0000001204f47947 */ /* 0x000fea000b800000 */
[----:B------:R3:W4:Y:S04]  /*d0f0*/  SHFL.IDX PT, R4, R16, RZ, 0x1f ;  /* 0x00001fff10047589 */ /* 0x00072800000e0000 */
[----:B------:R3:W0:Y:S02]  /*d100*/  SHFL.IDX PT, R5, R16, 0x1, 0x1f ;  /* 0x00201f0010057f89 */ /* 0x00062400000e0000 */
.L_x_914:
        /* <DEDUP_REMOVED lines=13> */
.L_x_870:
[----:B------:R-:W-:Y:S05]  /*d1e0*/  BSYNC B0 ;  /* 0x0000000000007941 */ /* 0x000fea0003800000 */
.L_x_869:
        /* <DEDUP_REMOVED lines=23> */
.L_x_922:
[----:B------:R-:W-:Y:S02]  /*d360*/  ULDC UR4, c[0x0][0xd10] ;  /* 0x0003440000047ab9 */ /* 0x000fe40000000800 */
[----:B---3--:R-:W-:-:S04]  /*d370*/  IMAD.U32 R16, RZ, RZ, UR4 ;  /* 0x00000004ff107e24 */ /* 0x008fc8000f8e00ff */
[----:B--2---:R-:W-:-:S04]  /*d380*/  IMAD R6, R14, R16, RZ ;  /* 0x000000100e067224 */ /* 0x004fc800078e02ff */
[----:B------:R-:W-:-:S05]  /*d390*/  IMAD.IADD R5, R5, 0x1, R6 ;  /* 0x0000000105057824 */ /* 0x000fca00078e0206 */
[----:B----4-:R-:W-:-:S13]  /*d3a0*/  ISETP.GT.AND P0, PT, R5, R4, PT ;  /* 0x000000040500720c */ /* 0x010fda0003f04270 */
[----:B------:R-:W-:Y:S05]  /*d3b0*/  @P0 BRA `(.L_x_872) ;  /* 0x0000000000b40947 */ /* 0x000fea0003800000 */
[----:B------:R-:W2:Y:S02]  /*d3c0*/  LDC R0, c[0x0][0xd14] ;  /* 0x00034500ff007b82 */ /* 0x000ea40000000800 */
.L_x_877:
        /* <DEDUP_REMOVED lines=14> */
.L_x_875:
[----:B------:R-:W-:Y:S05]  /*d4b0*/  BSYNC B0 ;  /* 0x0000000000007941 */ /* 0x000fea0003800000 */
.L_x_874:
        /* <DEDUP_REMOVED lines=23> */
.L_x_930:
[----:B------:R-:W-:Y:S02]  /*d630*/  ULDC UR4, c[0x0][0xd10] ;  /* 0x0003440000047ab9 */ /* 0x000fe40000000800 */
[----:B------:R-:W-:-:S04]  /*d640*/  IMAD.U32 R16, RZ, RZ, UR4 ;  /* 0x00000004ff107e24 */ /* 0x000fc8000f8e00ff */
[----:B--2---:R-:W-:-:S04]  /*d650*/  IMAD R6, R14, R16, RZ ;  /* 0x000000100e067224 */ /* 0x004fc800078e02ff */
[----:B------:R-:W-:-:S05]  /*d660*/  IMAD.IADD R5, R6, 0x1, R5 ;  /* 0x0000000106057824 */ /* 0x000fca00078e0205 */
[----:B------:R-:W-:-:S13]  /*d670*/  ISETP.GT.AND P0, PT, R5, R4, PT ;  /* 0x000000040500720c */ /* 0x000fda0003f04270 */
[----:B------:R-:W-:Y:S05]  /*d680*/  @!P0 BRA `(.L_x_877) ;  /* 0xfffffffc00508947 */ /* 0x000fea000383ffff */
.L_x_872:
        /* <DEDUP_REMOVED lines=8> */
.L_x_934:
[----:B------:R-:W-:Y:S01]  /*d710*/  ISETP.NE.AND P0, PT, R7, RZ, PT ;  /* 0x000000ff0700720c */ /* 0x000fe20003f05270 */
[----:B------:R-:W-:-:S12]  /*d720*/  IMAD.MOV.U32 R14, RZ, RZ, RZ ;  /* 0x000000ffff0e7224 */ /* 0x000fd800078e00ff */
[----:B------:R-:W-:Y:S05]  /*d730*/  @!P0 BRA `(.L_x_879) ;  /* 0x0000000000108947 */ /* 0x000fea0003800000 */
[----:B------:R-:W-:Y:S01]  /*d740*/  UMOV UR4, 0xffffffff ;  /* 0xffffffff00047882 */ /* 0x000fe20000000000 */
[----:B-1----:R-:W-:Y:S02]  /*d750*/  VIADD R12, R5, 0xffffffff ;  /* 0xffffffff050c7836 */ /* 0x002fe40000000000 */
[----:B------:R-:W-:Y:S05]  /*d760*/  BRA.DIV UR4, `(.L_x_880) ;  /* 0x0000001604887947 */ /* 0x000fea000b800000 */
[----:B------:R4:W1:Y:S02]  /*d770*/  SHFL.IDX PT, R14, R2, R12, 0x1f ;  /* 0x00001f0c020e7589 */ /* 0x00086400000e0000 */
.L_x_879:
        /* <DEDUP_REMOVED lines=31> */
.L_x_873:
[----:B------:R-:W-:Y:S01]  /*d970*/  UMOV UR4, URZ ;  /* 0x0000003f00047c82 */ /* 0x000fe20008000000 */
[----:B------:R-:W-:Y:S01]  /*d980*/  UMOV UR5, URZ ;  /* 0x0000003f00057c82 */ /* 0x000fe20008000000 */
[----:B------:R-:W-:Y:S01]  /*d990*/  ULDC UR6, c[0x0][0xd14] ;  /* 0x0003450000067ab9 */ /* 0x000fe20000000800 */
[----:B------:R-:W-:Y:S02]  /*d9a0*/  IMAD.MOV.U32 R16, RZ, RZ, R4 ;  /* 0x000000ffff107224 */ /* 0x000fe400078e0004 */
[----:B------:R-:W-:Y:S02]  /*d9b0*/  IMAD.U32 R17, RZ, RZ, UR4 ;  /* 0x00000004ff117e24 */ /* 0x000fe4000f8e00ff */
[----:B------:R-:W-:Y:S02]  /*d9c0*/  IMAD.U32 R18, RZ, RZ, UR5 ;  /* 0x00000005ff127e24 */ /* 0x000fe4000f8e00ff */
[----:B------:R-:W-:-:S07]  /*d9d0*/  IMAD.U32 R19, RZ, RZ, UR6 ;  /* 0x00000006ff137e24 */ /* 0x000fce000f8e00ff */
.L_x_881:
        /* <DEDUP_REMOVED lines=12> */
.L_x_818:
[----:B------:R-:W3:Y:S01]  /*daa0*/  S2R R3, SR_CgaCtaId ;  /* 0x0000000000037919 */ /* 0x000ee20000008800 */
[----:B------:R-:W-:Y:S01]  /*dab0*/  UIADD3 UR4, UR50, 0x1, URZ ;  /* 0x0000000132047890 */ /* 0x000fe2000fffe03f */
[----:B0-----:R-:W-:-:S03]  /*dac0*/  MOV R0, 0x400 ;  /* 0x0000040000007802 */ /* 0x001fc60000000f00 */
[----:B------:R-:W-:-:S04]  /*dad0*/  ULEA.HI UR5, UR4, UR4, URZ, 0x1 ;  /* 0x0000000404057291 */ /* 0x000fc8000f8f083f */
[----:B------:R-:W-:-:S04]  /*dae0*/  ULOP3.LUT UR5, UR5, 0xfffffffe, URZ, 0xc0, !UPT ;  /* 0xfffffffe05057892 */ /* 0x000fc8000f8ec03f */
[----:B------:R-:W-:Y:S01]  /*daf0*/  UIADD3 UR5, UR4, -UR5, URZ ;  /* 0x8000000504057290 */ /* 0x000fe2000fffe03f */
[----:B---3--:R-:W-:-:S05]  /*db00*/  LEA R0, R3, R0, 0x18 ;  /* 0x0000000003007211 */ /* 0x008fca00078ec0ff */
[----:B------:R-:W-:-:S05]  /*db10*/  IMAD.U32 R3, RZ, RZ, UR5 ;  /* 0x00000005ff037e24 */ /* 0x000fca000f8e00ff */
[----:B------:R-:W-:-:S04]  /*db20*/  SHF.L.U32 R3, R3, 0x1f, RZ ;  /* 0x0000001f03037819 */ /* 0x000fc800000006ff */
[----:B------:R-:W0:Y:S02]  /*db30*/  SYNCS.PHASECHK.TRANS64.TRYWAIT P0, [R0+URZ+0x32420], R3 ;  /* 0x03242003000075a7 */ /* 0x000e24000800017f */
[----:B0-----:R-:W-:Y:S05]  /*db40*/  @!P0 BRA `(.L_x_883) ;  /* 0x0000001000b48947 */ /* 0x001fea0003800000 */
.L_x_937:
[----:B------:R-:W-:-:S03]  /*db50*/  UMOV UR4, 0xffffffff ;  /* 0xffffffff00047882 */ /* 0x000fc60000000000 */
[----:B------:R-:W-:Y:S05]  /*db60*/  BRA.DIV UR4, `(.L_x_884) ;  /* 0x0000001204c07947 */ /* 0x000fea000b800000 */
[----:B--2---:R-:W2:Y:S02]  /*db70*/  S2R R2, SR_TID.X ;  /* 0x0000000000027919 */ /* 0x004ea40000002100 */
[----:B--2---:R-:W-:-:S04]  /*db80*/  SHF.R.U32.HI R2, RZ, 0x5, R2 ;  /* 0x00000005ff027819 */ /* 0x004fc80000011602 */
[----:B------:R-:W-:-:S05]  /*db90*/  LOP3.LUT R2, R2, 0x3, RZ, 0xc0, !PT ;  /* 0x0000000302027812 */ /* 0x000fca00078ec0ff */
[----:B------:R2:W3:Y:S02]  /*dba0*/  SHFL.IDX PT, R14, R2, RZ, 0x1f ;  /* 0x00001fff020e7589 */ /* 0x0004e400000e0000 */
.L_x_940:
[----:B---3--:R-:W-:Y:S01]  /*dbb0*/  ISETP.NE.AND P0, PT, R14, RZ, PT ;  /* 0x000000ff0e00720c */ /* 0x008fe20003f05270 */
[----:B------:R-:W-:-:S12]  /*dbc0*/  BSSY B0, `(.L_x_885) ;  /* 0x0000029000007945 */ /* 0x000fd80003800000 */
[----:B------:R-:W-:Y:S05]  /*dbd0*/  @P0 BRA `(.L_x_886) ;  /* 0x00000000009c0947 */ /* 0x000fea0003800000 */
[----:B------:R-:W-:-:S03]  /*dbe0*/  UMOV UR4, 0xffffffff ;  /* 0xffffffff00047882 */ /* 0x000fc60000000000 */
[----:B------:R-:W-:Y:S05]  /*dbf0*/  BRA.DIV UR4, `(.L_x_887) ;  /* 0x0000001204d07947 */ /* 0x000fea000b800000 */
[----:B------:R-:W-:-:S13]  /*dc00*/  ELECT P6, URZ, PT ;  /* 0x00000000003f782f */ /* 0x000fda00038c0000 */
.L_x_943:
[----:B------:R-:W-:Y:S05]  /*dc10*/  @!P6 BRA `(.L_x_886) ;  /* 0x00000000008ce947 */ /* 0x000fea0003800000 */
[----:B--2---:R-:W2:Y:S02]  /*dc20*/  LDL R2, [R1+0x2c] ;  /* 0x00002c0001027983 */ /* 0x004ea40000100800 */
[----:B--2---:R-:W-:-:S13]  /*dc30*/  R2UR UR4, R2 ;  /* 0x00000000020472ca */ /* 0x004fda00000e0000 */
[----:B------:R-:W-:-:S06]  /*dc40*/  ULOP3.LUT UR4, UR4, 0x2, URZ, 0xfc, !UPT ;  /* 0x0000000204047892 */ /* 0x000fcc000f8efc3f */
[----:B------:R-:W-:-:S05]  /*dc50*/  IMAD.U32 R2, RZ, RZ, UR4 ;  /* 0x00000004ff027e24 */ /* 0x000fca000f8e00ff */
[----:B------:R-:W-:-:S13]  /*dc60*/  ISETP.NE.AND P2, PT, R2, 0x3, PT ;  /* 0x000000030200780c */ /* 0x000fda0003f45270 */
[----:B------:R-:W-:Y:S05]  /*dc70*/  @!P2 BRA `(.L_x_888) ;  /* 0x000000000004a947 */ /* 0x000fea0003800000 */
[----:B------:R-:W-:Y:S01]  /*dc80*/  BPT.TRAP 0x1 ;  /* 0x000000040000795c */ /* 0x000fe20000300000 */
.L_x_888:
        /* <DEDUP_REMOVED lines=14> */
.L_x_944:
[----:B------:R-:W2:Y:S02]  /*dd70*/  SYNCS.PHASECHK.TRANS64.TRYWAIT P0, [R7+URZ], R2 ;  /* 0x00000002070075a7 */ /* 0x000ea4000800017f */
[----:B--2---:R-:W-:Y:S05]  /*dd80*/  @!P0 BRA `(.L_x_890) ;  /* 0x0000001000a08947 */ /* 0x004fea0003800000 */
.L_x_945:
[----:B------:R-:W-:Y:S05]  /*dd90*/  @!P2 BRA `(.L_x_891) ;  /* 0x000000000004a947 */ /* 0x000fea0003800000 */
[----:B------:R-:W-:Y:S01]  /*dda0*/  BPT.TRAP 0x1 ;  /* 0x000000040000795c */ /* 0x000fe20000300000 */
.L_x_891:
[----:B------:R-:W3:Y:S01]  /*ddb0*/  LDL.LU R4, [R1] ;  /* 0x0000000001047983 */ /* 0x000ee20000300800 */
[----:B------:R-:W-:-:S04]  /*ddc0*/  VIADD R0, R0, 0x32460 ;  /* 0x0003246000007836 */ /* 0x000fc80000000000 */
[----:B---3--:R-:W-:-:S04]  /*ddd0*/  IMAD R4, R4, 0x8, R0 ;  /* 0x0000000804047824 */ /* 0x008fc800078e0200 */
[----:B------:R-:W3:Y:S02]  /*dde0*/  SYNCS.PHASECHK.TRANS64.TRYWAIT P0, [R4+URZ], R5 ;  /* 0x00000005040075a7 */ /* 0x000ee4000800017f */
[----:B---3--:R-:W-:Y:S05]  /*ddf0*/  @!P0 BRA `(.L_x_892) ;  /* 0x0000001000988947 */ /* 0x008fea0003800000 */
.L_x_946:
[----:B------:R-:W-:-:S07]  /*de00*/  IMAD R3, R3, 0x8, R0 ;  /* 0x0000000803037824 */ /* 0x000fce00078e0200 */
.L_x_893:
[----:B----4-:R4:W0:Y:S02]  /*de10*/  SYNCS.PHASECHK.TRANS64.TRYWAIT P0, [R3+URZ], R2 ;  /* 0x00000002030075a7 */ /* 0x010824000800017f */
[----:B0-----:R-:W-:Y:S05]  /*de20*/  @!P0 NANOSLEEP.SYNCS 0x989680 ;  /* 0x009896800000895d */ /* 0x001fea0003900000 */
[----:B------:R-:W0:Y:S02]  /*de30*/  @!P0 SYNCS.PHASECHK.TRANS64 P0, [R3+URZ], R2 ;  /* 0x00000002030085a7 */ /* 0x000e24000800007f */
[----:B0-----:R-:W-:Y:S05]  /*de40*/  @!P0 BRA `(.L_x_893) ;  /* 0xfffffffc00f08947 */ /* 0x001fea000383ffff */
.L_x_886:
[----:B------:R-:W-:Y:S05]  /*de50*/  BSYNC B0 ;  /* 0x0000000000007941 */ /* 0x000fea0003800000 */
.L_x_885:
[----:B------:R-:W-:Y:S05]  /*de60*/  EXIT ;  /* 0x000000000000794d */ /* 0x000fea0003800000 */
.L_x_771:
[----:B0-----:R0:W1:Y:S02]  /*de70*/  SYNCS.PHASECHK.TRANS64.TRYWAIT P0, [R5+URZ+0x32400], R0 ;  /* 0x03240000050075a7 */ /* 0x001064000800017f */
[----:B-1----:R-:W-:Y:S05]  /*de80*/  @!P0 NANOSLEEP.SYNCS 0x989680 ;  /* 0x009896800000895d */ /* 0x002fea0003900000 */
[----:B------:R-:W1:Y:S02]  /*de90*/  @!P0 SYNCS.PHASECHK.TRANS64 P0, [R5+URZ+0x32400], R0 ;  /* 0x03240000050085a7 */ /* 0x000e64000800007f */
[----:B-1----:R-:W-:Y:S05]  /*dea0*/  @!P0 BRA `(.L_x_771) ;  /* 0xfffffffc00f08947 */ /* 0x002fea000383ffff */
[----:B------:R-:W-:Y:S05]  /*deb0*/  BRA `(.L_x_894) ;  /* 0xffffff3800907947 */ /* 0x000fea000383ffff */
.L_x_775:
[----:B--2---:R2:W3:Y:S02]  /*dec0*/  SYNCS.PHASECHK.TRANS64.TRYWAIT P1, [R3+URZ+0x32430], R4 ;  /* 0x03243004030075a7 */ /* 0x0044e4000802017f */
[----:B---3--:R-:W-:Y:S05]  /*ded0*/  @!P1 NANOSLEEP.SYNCS 0x989680 ;  /* 0x009896800000995d */ /* 0x008fea0003900000 */
[----:B------:R-:W3:Y:S02]  /*dee0*/  @!P1 SYNCS.PHASECHK.TRANS64 P1, [R3+URZ+0x32430], R4 ;  /* 0x03243004030095a7 */ /* 0x000ee4000802007f */
[----:B---3--:R-:W-:Y:S05]  /*def0*/  @!P1 BRA `(.L_x_775) ;  /* 0xfffffffc00f09947 */ /* 0x008fea000383ffff */
[----:B------:R-:W-:Y:S05]  /*df00*/  BRA `(.L_x_774) ;  /* 0xffffff3800c47947 */ /* 0x000fea000383ffff */
.L_x_776:
[----:B---3--:R3:W4:Y:S02]  /*df10*/  SYNCS.PHASECHK.TRANS64.TRYWAIT P1, [R5+URZ+0x32410], R0 ;  /* 0x03241000050075a7 */ /* 0x008724000802017f */
[----:B----4-:R-:W-:Y:S05]  /*df20*/  @!P1 NANOSLEEP.SYNCS 0x989680 ;  /* 0x009896800000995d */ /* 0x010fea0003900000 */
[----:B------:R-:W4:Y:S02]  /*df30*/  @!P1 SYNCS.PHASECHK.TRANS64 P1, [R5+URZ+0x32410], R0 ;  /* 0x03241000050095a7 */ /* 0x000f24000802007f */
[----:B----4-:R-:W-:Y:S05]  /*df40*/  @!P1 BRA `(.L_x_776) ;  /* 0xfffffffc00f09947 */ /* 0x010fea000383ffff */
[----:B------:R-:W-:Y:S05]  /*df50*/  BRA `(.L_x_895) ;  /* 0xffffff3c008c7947 */ /* 0x000fea000383ffff */
.L_x_780:
[----:B------:R0:W0:Y:S02]  /*df60*/  SYNCS.PHASECHK.TRANS64.TRYWAIT P1, [R3+URZ+0x32450], R4 ;  /* 0x03245004030075a7 */ /* 0x000024000802017f */
[----:B0-----:R-:W-:Y:S05]  /*df70*/  @!P1 NANOSLEEP.SYNCS 0x989680 ;  /* 0x009896800000995d */ /* 0x001fea0003900000 */
[----:B------:R-:W0:Y:S02]  /*df80*/  @!P1 SYNCS.PHASECHK.TRANS64 P1, [R3+URZ+0x32450], R4 ;  /* 0x03245004030095a7 */ /* 0x000e24000802007f */
[----:B0-----:R-:W-:Y:S05]  /*df90*/  @!P1 BRA `(.L_x_780) ;  /* 0xfffffffc00f09947 */ /* 0x001fea000383ffff */
[----:B------:R-:W-:Y:S05]  /*dfa0*/  BRA `(.L_x_779) ;  /* 0xffffff3c00987947 */ /* 0x000fea000383ffff */
.L_x_785:
[----:B-1----:R-:W-:-:S04]  /*dfb0*/  IMAD.U32 R153, RZ, RZ, UR5 ;  /* 0x00000005ff997e24 */ /* 0x002fc8000f8e00ff */
[----:B------:R1:W2:Y:S03]  /*dfc0*/  SYNCS.PHASECHK.TRANS64.TRYWAIT P3, [R153+URZ+0x32430], R0 ;  /* 0x03243000990075a7 */ /* 0x0002a6000806017f */
[----:B--2---:R-:W-:Y:S05]  /*dfd0*/  @!P3 NANOSLEEP.SYNCS 0x989680 ;  /* 0x009896800000b95d */ /* 0x004fea0003900000 */
[----:B------:R-:W2:Y:S02]  /*dfe0*/  @!P3 SYNCS.PHASECHK.TRANS64 P3, [R153+URZ+0x32430], R0 ;  /* 0x032430009900b5a7 */ /* 0x000ea4000806007f */
[----:B--2---:R-:W-:Y:S05]  /*dff0*/  @!P3 BRA `(.L_x_785) ;  /* 0xfffffffc00ecb947 */ /* 0x004fea000383ffff */
[----:B------:R-:W-:Y:S05]  /*e000*/  BRA `(.L_x_784) ;  /* 0xffffff5c008c7947 */ /* 0x000fea000383ffff */
.L_x_789:
[----:B--2---:R-:W-:-:S04]  /*e010*/  IMAD.U32 R211, RZ, RZ, UR5 ;  /* 0x00000005ffd37e24 */ /* 0x004fc8000f8e00ff */
[----:B------:R2:W3:Y:S03]  /*e020*/  SYNCS.PHASECHK.TRANS64.TRYWAIT P3, [R211+URZ+0x32450], R0 ;  /* 0x03245000d30075a7 */ /* 0x0004e6000806017f */
[----:B---3--:R-:W-:Y:S05]  /*e030*/  @!P3 NANOSLEEP.SYNCS 0x989680 ;  /* 0x009896800000b95d */ /* 0x008fea0003900000 */
[----:B------:R-:W3:Y:S02]  /*e040*/  @!P3 SYNCS.PHASECHK.TRANS64 P3, [R211+URZ+0x32450], R0 ;  /* 0x03245000d300b5a7 */ /* 0x000ee4000806007f */
[----:B---3--:R-:W-:Y:S05]  /*e050*/  @!P3 BRA `(.L_x_789) ;  /* 0xfffffffc00ecb947 */ /* 0x008fea000383ffff */
[----:B------:R-:W-:Y:S05]  /*e060*/  BRA `(.L_x_788) ;  /* 0xffffff6000087947 */ /* 0x000fea000383ffff */
.L_x_827:
        /* <DEDUP_REMOVED lines=11> */
.L_x_897:
[----:B------:R-:W-:Y:S05]  /*e120*/  BSYNC B0 ;  /* 0x0000000000007941 */ /* 0x000fea0003800000 */
.L_x_896:
[----:B------:R-:W-:Y:S05]  /*e130*/  BRA `(.L_x_898) ;  /* 0xffffffc800a47947 */ /* 0x000fea000383ffff */
.L_x_828:
[----:B------:R-:W-:Y:S01]  /*e140*/  BSSY B0, `(.L_x_899) ;  /* 0x0000006000007945 */ /* 0x000fe20003800000 */
[----:B------:R-:W-:-:S07]  /*e150*/  IMAD.MOV.U32 R15, RZ, RZ, -0x1 ;  /* 0xffffffffff0f7424 */ /* 0x000fce00078e00ff */
[----:B------:R-:W-:Y:S05]  /*e160*/  WARPSYNC.COLLECTIVE R15, `(.L_x_900) ;  /* 0x000000000f0c7348 */ /* 0x000fea0003c00000 */
[----:B------:R-:W-:Y:S02]  /*e170*/  ELECT P6, UR62, PT ;  /* 0x00000000003e782f */ /* 0x000fe400038c0000 */
[----:B------:R-:W-:Y:S01]  /*e180*/  MOV R14, UR62 ;  /* 0x0000003e000e7c02 */ /* 0x000fe20008000f00 */
[----:B------:R-:W-:Y:S10]  /*e190*/  ENDCOLLECTIVE ;  /* 0x000000000000791b */ /* 0x000ff40003800000 */
.L_x_900:
[----:B------:R-:W-:Y:S05]  /*e1a0*/  BSYNC B0 ;  /* 0x0000000000007941 */ /* 0x000fea0003800000 */
.L_x_899:
[----:B------:R-:W-:Y:S05]  /*e1b0*/  BRA `(.L_x_901) ;  /* 0xffffffc8009c7947 */ /* 0x000fea000383ffff */
.L_x_831:
[----:B0-----:R0:W1:Y:S02]  /*e1c0*/  SYNCS.PHASECHK.TRANS64.TRYWAIT P0, [R8+URZ+0x32440], R10 ;  /* 0x0324400a080075a7 */ /* 0x001064000800017f */
[----:B-1----:R-:W-:Y:S05]  /*e1d0*/  @!P0 NANOSLEEP.SYNCS 0x989680 ;  /* 0x009896800000895d */ /* 0x002fea0003900000 */
[----:B------:R-:W1:Y:S02]  /*e1e0*/  @!P0 SYNCS.PHASECHK.TRANS64 P0, [R8+URZ+0x32440], R10 ;  /* 0x0324400a080085a7 */ /* 0x000e64000800007f */
[----:B-1----:R-:W-:Y:S05]  /*e1f0*/  @!P0 BRA `(.L_x_831) ;  /* 0xfffffffc00f08947 */ /* 0x002fea000383ffff */
[----:B------:R-:W-:Y:S05]  /*e200*/  BRA `(.L_x_902) ;  /* 0xffffffcc000c7947 */ /* 0x000fea000383ffff */
.L_x_835:
        /* <DEDUP_REMOVED lines=8> */
.L_x_838:
[----:B0-----:R0:W1:Y:S02]  /*e290*/  SYNCS.PHASECHK.TRANS64.TRYWAIT P0, [R8+URZ+0x32460], R6 ;  /* 0x03246006080075a7 */ /* 0x001064000800017f */
[----:B-1----:R-:W-:Y:S05]  /*e2a0*/  @!P0 NANOSLEEP.SYNCS 0x989680 ;  /* 0x009896800000895d */ /* 0x002fea0003900000 */
[----:B------:R-:W1:Y:S02]  /*e2b0*/  @!P0 SYNCS.PHASECHK.TRANS64 P0, [R8+URZ+0x32460], R6 ;  /* 0x03246006080085a7 */ /* 0x000e64000800007f */
[----:B-1----:R-:W-:Y:S05]  /*e2c0*/  @!P0 BRA `(.L_x_838) ;  /* 0xfffffffc00f08947 */ /* 0x002fea000383ffff */
[----:B------:R-:W-:Y:S05]  /*e2d0*/  BRA `(.L_x_904) ;  /* 0xffffffd000947947 */ /* 0x000fea000383ffff */
.L_x_847:
[----:B-1----:R1:W2:Y:S02]  /*e2e0*/  SYNCS.PHASECHK.TRANS64.TRYWAIT P0, [R3+URZ+0x32440], R6 ;  /* 0x03244006030075a7 */ /* 0x0022a4000800017f */
[----:B--2---:R-:W-:Y:S05]  /*e2f0*/  @!P0 NANOSLEEP.SYNCS 0x989680 ;  /* 0x009896800000895d */ /* 0x004fea0003900000 */
[----:B------:R-:W2:Y:S02]  /*e300*/  @!P0 SYNCS.PHASECHK.TRANS64 P0, [R3+URZ+0x32440], R6 ;  /* 0x03244006030085a7 */ /* 0x000ea4000800007f */
[----:B--2---:R-:W-:Y:S05]  /*e310*/  @!P0 BRA `(.L_x_847) ;  /* 0xfffffffc00f08947 */ /* 0x004fea000383ffff */
[----:B------:R-:W-:Y:S05]  /*e320*/  BRA `(.L_x_905) ;  /* 0xffffffd8001c7947 */ /* 0x000fea000383ffff */
.L_x_849:
[----:B--2---:R2:W3:Y:S02]  /*e330*/  SYNCS.PHASECHK.TRANS64.TRYWAIT P0, [R3+URZ+0x32460], R6 ;  /* 0x03246006030075a7 */ /* 0x0044e4000800017f */
[----:B---3--:R-:W-:Y:S05]  /*e340*/  @!P0 NANOSLEEP.SYNCS 0x989680 ;  /* 0x009896800000895d */ /* 0x008fea0003900000 */
[----:B------:R-:W3:Y:S02]  /*e350*/  @!P0 SYNCS.PHASECHK.TRANS64 P0, [R3+URZ+0x32460], R6 ;  /* 0x03246006030085a7 */ /* 0x000ee4000800007f */
[----:B---3--:R-:W-:Y:S05]  /*e360*/  @!P0 BRA `(.L_x_849) ;  /* 0xfffffffc00f08947 */ /* 0x008fea000383ffff */
[----:B------:R-:W-:Y:S05]  /*e370*/  BRA `(.L_x_906) ;  /* 0xffffffd8008c7947 */ /* 0x000fea000383ffff */
.L_x_854:
[----:B--2---:R2:W3:Y:S02]  /*e380*/  SYNCS.PHASECHK.TRANS64.TRYWAIT P0, [R2+URZ+0x32440], R3 ;  /* 0x03244003020075a7 */ /* 0x0044e4000800017f */
[----:B---3--:R-:W-:Y:S05]  /*e390*/  @!P0 NANOSLEEP.SYNCS 0x989680 ;  /* 0x009896800000895d */ /* 0x008fea0003900000 */
[----:B------:R-:W3:Y:S02]  /*e3a0*/  @!P0 SYNCS.PHASECHK.TRANS64 P0, [R2+URZ+0x32440], R3 ;  /* 0x03244003020085a7 */ /* 0x000ee4000800007f */
[----:B---3--:R-:W-:Y:S05]  /*e3b0*/  @!P0 BRA `(.L_x_854) ;  /* 0xfffffffc00f08947 */ /* 0x008fea000383ffff */
[----:B------:R-:W-:Y:S05]  /*e3c0*/  BRA `(.L_x_907) ;  /* 0xffffffdc00d47947 */ /* 0x000fea000383ffff */
.L_x_856:
[----:B-1----:R1:W3:Y:S02]  /*e3d0*/  SYNCS.PHASECHK.TRANS64.TRYWAIT P1, [R2+URZ+0x32460], R3 ;  /* 0x03246003020075a7 */ /* 0x0022e4000802017f */
[----:B---3--:R-:W-:Y:S05]  /*e3e0*/  @!P1 NANOSLEEP.SYNCS 0x989680 ;  /* 0x009896800000995d */ /* 0x008fea0003900000 */
[----:B------:R-:W3:Y:S02]  /*e3f0*/  @!P1 SYNCS.PHASECHK.TRANS64 P1, [R2+URZ+0x32460], R3 ;  /* 0x03246003020095a7 */ /* 0x000ee4000802007f */
[----:B---3--:R-:W-:Y:S05]  /*e400*/  @!P1 BRA `(.L_x_856) ;  /* 0xfffffffc00f09947 */ /* 0x008fea000383ffff */
[----:B------:R-:W-:Y:S05]  /*e410*/  BRA `(.L_x_908) ;  /* 0xffffffe000407947 */ /* 0x000fea000383ffff */
.L_x_861:
[----:B---3--:R3:W4:Y:S02]  /*e420*/  SYNCS.PHASECHK.TRANS64.TRYWAIT P0, [R2+URZ+0x32440], R3 ;  /* 0x03244003020075a7 */ /* 0x008724000800017f */
[----:B----4-:R-:W-:Y:S05]  /*e430*/  @!P0 NANOSLEEP.SYNCS 0x989680 ;  /* 0x009896800000895d */ /* 0x010fea0003900000 */
[----:B------:R-:W4:Y:S02]  /*e440*/  @!P0 SYNCS.PHASECHK.TRANS64 P0, [R2+URZ+0x32440], R3 ;  /* 0x03244003020085a7 */ /* 0x000f24000800007f */
[----:B----4-:R-:W-:Y:S05]  /*e450*/  @!P0 BRA `(.L_x_861) ;  /* 0xfffffffc00f08947 */ /* 0x010fea000383ffff */
[----:B------:R-:W-:Y:S05]  /*e460*/  BRA `(.L_x_909) ;  /* 0xffffffe400647947 */ /* 0x000fea000383ffff */
.L_x_863:
[----:B-1----:R1:W2:Y:S02]  /*e470*/  SYNCS.PHASECHK.TRANS64.TRYWAIT P1, [R2+URZ+0x32460], R3 ;  /* 0x03246003020075a7 */ /* 0x0022a4000802017f */
[----:B--2---:R-:W-:Y:S05]  /*e480*/  @!P1 NANOSLEEP.SYNCS 0x989680 ;  /* 0x009896800000995d */ /* 0x004fea0003900000 */
[----:B------:R-:W2:Y:S02]  /*e490*/  @!P1 SYNCS.PHASECHK.TRANS64 P1, [R2+URZ+0x32460], R3 ;  /* 0x03246003020095a7 */ /* 0x000ea4000802007f */
[----:B--2---:R-:W-:Y:S05]  /*e4a0*/  @!P1 BRA `(.L_x_863) ;  /* 0xfffffffc00f09947 */ /* 0x004fea000383ffff */
[----:B------:R-:W-:Y:S05]  /*e4b0*/  BRA `(.L_x_910) ;  /* 0xffffffe400d47947 */ /* 0x000fea000383ffff */
.L_x_868:
        /* <DEDUP_REMOVED lines=8> */
.L_x_912:
[----:B------:R-:W-:Y:S05]  /*e540*/  BSYNC B0 ;  /* 0x0000000000007941 */ /* 0x000fea0003800000 */
.L_x_911:
        /* <DEDUP_REMOVED lines=8> */
.L_x_913:
[----:B------:R-:W-:Y:S01]  /*e5d0*/  IMAD.MOV.U32 R5, RZ, RZ, R14 ;  /* 0x000000ffff057224 */ /* 0x000fe200078e000e */
[----:B------:R-:W-:Y:S06]  /*e5e0*/  BRA `(.L_x_914) ;  /* 0xffffffe800c87947 */ /* 0x000fec000383ffff */
.L_x_871:
        /* <DEDUP_REMOVED lines=8> */
.L_x_916:
[----:B------:R-:W-:Y:S05]  /*e670*/  BSYNC B0 ;  /* 0x0000000000007941 */ /* 0x000fea0003800000 */
.L_x_915:
        /* <DEDUP_REMOVED lines=10> */
.L_x_917:
        /* <DEDUP_REMOVED lines=8> */
.L_x_918:
        /* <DEDUP_REMOVED lines=8> */
.L_x_919:
        /* <DEDUP_REMOVED lines=8> */
.L_x_920:
        /* <DEDUP_REMOVED lines=8> */
.L_x_921:
[----:B------:R-:W-:Y:S05]  /*e920*/  BRA `(.L_x_922) ;  /* 0xffffffe8008c7947 */ /* 0x000fea000383ffff */
.L_x_876:
        /* <DEDUP_REMOVED lines=8> */
.L_x_924:
[----:B------:R-:W-:Y:S05]  /*e9b0*/  BSYNC B0 ;  /* 0x0000000000007941 */ /* 0x000fea0003800000 */
.L_x_923:
        /* <DEDUP_REMOVED lines=10> */
.L_x_925:
        /* <DEDUP_REMOVED lines=8> */
.L_x_926:
        /* <DEDUP_REMOVED lines=8> */
.L_x_927:
        /* <DEDUP_REMOVED lines=8> */
.L_x_928:
        /* <DEDUP_REMOVED lines=8> */
.L_x_929:
[----:B------:R-:W-:Y:S05]  /*ec60*/  BRA `(.L_x_930) ;  /* 0xffffffe800707947 */ /* 0x000fea000383ffff */
.L_x_878:
[----:B------:R-:W-:Y:S01]  /*ec70*/  BSSY B0, `(.L_x_931) ;  /* 0x0000006000007945 */ /* 0x000fe20003800000 */
[----:B------:R-:W-:Y:S01]  /*ec80*/  PLOP3.LUT P6, PT, P6, PT, PT, 0x8, 0x0 ;  /* 0x000000000000781c */ /* 0x000fe200037ce170 */
[----:B------:R-:W-:-:S12]  /*ec90*/  IMAD.MOV.U32 R15, RZ, RZ, -0x1 ;  /* 0xffffffffff0f7424 */ /* 0x000fd800078e00ff */
[----:B01----:R-:W-:Y:S05]  /*eca0*/  WARPSYNC.COLLECTIVE R15, `(.L_x_932) ;  /* 0x000000000f087348 */ /* 0x003fea0003c00000 */
[----:B------:R-:W-:Y:S01]  /*ecb0*/  VOTE.ANY R14, PT, P6 ;  /* 0x00000000000e7806 */ /* 0x000fe200030e0100 */
[----:B01----:R-:W-:Y:S06]  /*ecc0*/  ENDCOLLECTIVE ;  /* 0x000000000000791b */ /* 0x003fec0003800000 */
.L_x_932:
[----:B------:R-:W-:Y:S05]  /*ecd0*/  BSYNC B0 ;  /* 0x0000000000007941 */ /* 0x000fea0003800000 */
.L_x_931:
        /* <DEDUP_REMOVED lines=9> */
.L_x_933:
[----:B------:R-:W-:Y:S01]  /*ed70*/  IMAD.MOV.U32 R17, RZ, RZ, R14 ;  /* 0x000000ffff117224 */ /* 0x000fe200078e000e */
[----:B------:R-:W-:Y:S06]  /*ed80*/  BRA `(.L_x_934) ;  /* 0xffffffe800607947 */ /* 0x000fec000383ffff */
.L_x_880:
[----:B------:R-:W-:Y:S01]  /*ed90*/  BSSY B0, `(.L_x_935) ;  /* 0x0000007000007945 */ /* 0x000fe20003800000 */
[----:B------:R-:W-:Y:S02]  /*eda0*/  IMAD.MOV.U32 R13, RZ, RZ, R2 ;  /* 0x000000ffff0d7224 */ /* 0x000fe400078e0002 */
[----:B------:R-:W-:Y:S02]  /*edb0*/  IMAD.MOV.U32 R11, RZ, RZ, 0x1f ;  /* 0x0000001fff0b7424 */ /* 0x000fe400078e00ff */
[----:B------:R-:W-:-:S07]  /*edc0*/  IMAD.MOV.U32 R15, RZ, RZ, -0x1 ;  /* 0xffffffffff0f7424 */ /* 0x000fce00078e00ff */
[----:B0-23--:R-:W-:Y:S05]  /*edd0*/  WARPSYNC.COLLECTIVE R15, `(.L_x_936) ;  /* 0x000000000f087348 */ /* 0x00dfea0003c00000 */
[----:B------:R1:W4:Y:S02]  /*ede0*/  SHFL.IDX P6, R14, R13, R12, R11 ;  /* 0x0000000c0d0e7389 */ /* 0x00032400000c000b */
[----:B01234-:R-:W-:Y:S01]  /*edf0*/  ENDCOLLECTIVE ;  /* 0x000000000000791b */ /* 0x01ffe20003800000 */
.L_x_936:
[----:B------:R-:W-:Y:S05]  /*ee00*/  BSYNC B0 ;  /* 0x0000000000007941 */ /* 0x000fea0003800000 */
.L_x_935:
[----:B------:R-:W-:Y:S05]  /*ee10*/  BRA `(.L_x_879) ;  /* 0xffffffe800587947 */ /* 0x000fea000383ffff */
.L_x_883:
[----:B0-----:R0:W3:Y:S02]  /*ee20*/  SYNCS.PHASECHK.TRANS64.TRYWAIT P0, [R0+URZ+0x32420], R3 ;  /* 0x03242003000075a7 */ /* 0x0010e4000800017f */
[----:B---3--:R-:W-:Y:S05]  /*ee30*/  @!P0 NANOSLEEP.SYNCS 0x989680 ;  /* 0x009896800000895d */ /* 0x008fea0003900000 */
[----:B------:R-:W3:Y:S02]  /*ee40*/  @!P0 SYNCS.PHASECHK.TRANS64 P0, [R0+URZ+0x32420], R3 ;  /* 0x03242003000085a7 */ /* 0x000ee4000800007f */
[----:B---3--:R-:W-:Y:S05]  /*ee50*/  @!P0 BRA `(.L_x_883) ;  /* 0xfffffffc00f08947 */ /* 0x008fea000383ffff */
[----:B------:R-:W-:Y:S05]  /*ee60*/  BRA `(.L_x_937) ;  /* 0xffffffec00387947 */ /* 0x000fea000383ffff */
.L_x_884:
[----:B--2---:R-:W2:Y:S01]  /*ee70*/  S2R R2, SR_TID.X ;  /* 0x0000000000027919 */ /* 0x004ea20000002100 */
        /* <DEDUP_REMOVED lines=10> */
.L_x_939:
[----:B------:R-:W-:Y:S05]  /*ef20*/  BSYNC B0 ;  /* 0x0000000000007941 */ /* 0x000fea0003800000 */
.L_x_938:
[----:B------:R-:W-:Y:S05]  /*ef30*/  BRA `(.L_x_940) ;  /* 0xffffffec001c7947 */ /* 0x000fea000383ffff */
.L_x_887:
[----:B------:R-:W-:Y:S01]  /*ef40*/  BSSY B1, `(.L_x_941) ;  /* 0x0000006000017945 */ /* 0x000fe20003800000 */
[----:B------:R-:W-:-:S07]  /*ef50*/  IMAD.MOV.U32 R15, RZ, RZ, -0x1 ;  /* 0xffffffffff0f7424 */ /* 0x000fce00078e00ff */
[----:B012---:R-:W-:Y:S05]  /*ef60*/  WARPSYNC.COLLECTIVE R15, `(.L_x_942) ;  /* 0x000000000f0c7348 */ /* 0x007fea0003c00000 */
[----:B------:R-:W-:Y:S02]  /*ef70*/  ELECT P6, UR62, PT ;  /* 0x00000000003e782f */ /* 0x000fe400038c0000 */
[----:B------:R-:W-:Y:S01]  /*ef80*/  MOV R14, UR62 ;  /* 0x0000003e000e7c02 */ /* 0x000fe20008000f00 */
[----:B012---:R-:W-:Y:S10]  /*ef90*/  ENDCOLLECTIVE ;  /* 0x000000000000791b */ /* 0x007ff40003800000 */
.L_x_942:
[----:B------:R-:W-:Y:S05]  /*efa0*/  BSYNC B1 ;  /* 0x0000000000017941 */ /* 0x000fea0003800000 */
.L_x_941:
[----:B------:R-:W-:Y:S05]  /*efb0*/  BRA `(.L_x_943) ;  /* 0xffffffec00147947 */ /* 0x000fea000383ffff */
.L_x_889:
[----:B0-----:R0:W2:Y:S02]  /*efc0*/  SYNCS.PHASECHK.TRANS64.TRYWAIT P0, [R6+URZ], R5 ;  /* 0x00000005060075a7 */ /* 0x0010a4000800017f */
[----:B--2---:R-:W-:Y:S05]  /*efd0*/  @!P0 NANOSLEEP.SYNCS 0x989680 ;  /* 0x009896800000895d */ /* 0x004fea0003900000 */
[----:B------:R-:W2:Y:S02]  /*efe0*/  @!P0 SYNCS.PHASECHK.TRANS64 P0, [R6+URZ], R5 ;  /* 0x00000005060085a7 */ /* 0x000ea4000800007f */
[----:B--2---:R-:W-:Y:S05]  /*eff0*/  @!P0 BRA `(.L_x_889) ;  /* 0xfffffffc00f08947 */ /* 0x004fea000383ffff */
[----:B------:R-:W-:Y:S05]  /*f000*/  BRA `(.L_x_944) ;  /* 0xffffffec00587947 */ /* 0x000fea000383ffff */
.L_x_890:
[----:B--2---:R2:W3:Y:S02]  /*f010*/  SYNCS.PHASECHK.TRANS64.TRYWAIT P0, [R7+URZ], R2 ;  /* 0x00000002070075a7 */ /* 0x0044e4000800017f */
[----:B---3--:R-:W-:Y:S05]  /*f020*/  @!P0 NANOSLEEP.SYNCS 0x989680 ;  /* 0x009896800000895d */ /* 0x008fea0003900000 */
[----:B------:R-:W3:Y:S02]  /*f030*/  @!P0 SYNCS.PHASECHK.TRANS64 P0, [R7+URZ], R2 ;  /* 0x00000002070085a7 */ /* 0x000ee4000800007f */
[----:B---3--:R-:W-:Y:S05]  /*f040*/  @!P0 BRA `(.L_x_890) ;  /* 0xfffffffc00f08947 */ /* 0x008fea000383ffff */
[----:B------:R-:W-:Y:S05]  /*f050*/  BRA `(.L_x_945) ;  /* 0xffffffec004c7947 */ /* 0x000fea000383ffff */
.L_x_892:
[----:B---3--:R3:W4:Y:S02]  /*f060*/  SYNCS.PHASECHK.TRANS64.TRYWAIT P0, [R4+URZ], R5 ;  /* 0x00000005040075a7 */ /* 0x008724000800017f */
[----:B----4-:R-:W-:Y:S05]  /*f070*/  @!P0 NANOSLEEP.SYNCS 0x989680 ;  /* 0x009896800000895d */ /* 0x010fea0003900000 */
[----:B------:R-:W4:Y:S02]  /*f080*/  @!P0 SYNCS.PHASECHK.TRANS64 P0, [R4+URZ], R5 ;  /* 0x00000005040085a7 */ /* 0x000f24000800007f */
[----:B----4-:R-:W-:Y:S05]  /*f090*/  @!P0 BRA `(.L_x_892) ;  /* 0xfffffffc00f08947 */ /* 0x010fea000383ffff */
[----:B------:R-:W-:Y:S05]  /*f0a0*/  BRA `(.L_x_946) ;  /* 0xffffffec00547947 */ /* 0x000fea000383ffff */
.L_x_947:
        /* <DEDUP_REMOVED lines=13> */
.L_x_4718:


//--------------------- .text._ZN7cutlass13device_kernelIN5flash11enable_sm90INS1_16FlashAttnFwdSm90INS1_25CollectiveMainloopFwdSm90ILi2EN4cute5tupleIJNS5_1CILi1EEES8_S8_EEENS6_IJNS7_ILi128EEENS7_ILi96EEENS7_ILi64EEEEEELi256ENS_10bfloat16_tEfNS_4arch4Sm90ELb0ELb0ELb0ELb1ELb0ELb1ELb1ELb1ELb0ELb0ELb0ELb0EEENS1_21CollectiveEpilogueFwdINS6_IJSA_NS7_ILi256EEESB_EEES9_SE_SG_Li256ELb1ELb0ELb0ELb0EEENS1_36VarlenDynamicPersistentTileSchedulerILi128ELi96ELi256ELi32ELb0ELb0ELb1ELb0ELb1ELb1EEEEEEEEEvNT_6ParamsE --------------------------
	.section	.text._ZN7cutlass13device_kernelIN5flash11enable_sm90INS1_16FlashAttnFwdSm90INS1_25CollectiveMainloopFwdSm90ILi2EN4cute5tupleIJNS5_1CILi1EEES8_S8_EEENS6_IJNS7_ILi128EEENS7_ILi96EEENS7_ILi64EEEEEELi256ENS_10bfloat16_tEfNS_4arch4Sm90ELb0ELb0ELb0ELb1ELb0ELb1ELb1ELb1ELb0ELb0ELb0ELb0EEENS1_21CollectiveEpilogueFwdINS6_IJSA_NS7_ILi256EEESB_EEES9_SE_SG_Li256ELb1ELb0ELb0ELb0EEENS1_36VarlenDynamicPersistentTileSchedulerILi128ELi96ELi256ELi32ELb0ELb0ELb1ELb0ELb1ELb1EEEEEEEEEvNT_6ParamsE,"ax",@progbits
	.align	128
.text._ZN7cutlass13device_kernelIN5flash11enable_sm90INS1_16FlashAttnFwdSm90INS1_25CollectiveMainloopFwdSm90ILi2EN4cute5tupleIJNS5_1CILi1EEES8_S8_EEENS6_IJNS7_ILi128EEENS7_ILi96EEENS7_ILi64EEEEEELi256ENS_10bfloat16_tEfNS_4arch4Sm90ELb0ELb0ELb0ELb1ELb0ELb1ELb1ELb1ELb0ELb0ELb0ELb0EEENS1_21CollectiveEpilogueFwdINS6_IJSA_NS7_ILi256EEESB_EEES9_SE_SG_Li256ELb1ELb0ELb0ELb0EEENS1_36VarlenDynamicPersistentTileSchedulerILi128ELi96ELi256ELi32ELb0ELb0ELb1ELb0ELb1ELb1EEEEEEEEEvNT_6ParamsE:
        .type           _ZN7cutlass13device_kernelIN5flash11enable_sm90INS1_16FlashAttnFwdSm90INS1_25CollectiveMainloopFwdSm90ILi2EN4cute5tupleIJNS5_1CILi1EEES8_S8_EEENS6_IJNS7_ILi128EEENS7_ILi96EEENS7_ILi64EEEEEELi256ENS_10bfloat16_tEfNS_4arch4Sm90ELb0ELb0ELb0ELb1ELb0ELb1ELb1ELb1ELb0ELb0ELb0ELb0EEENS1_21CollectiveEpilogueFwdINS6_IJSA_NS7_ILi256EEESB_EEES9_SE_SG_Li256ELb1ELb0ELb0ELb0EEENS1_36VarlenDynamicPersistentTileSchedulerILi128ELi96ELi256ELi32ELb0ELb0ELb1ELb0ELb1ELb1EEEEEEEEEvNT_6ParamsE,@function
        .size           _ZN7cutlass13device_kernelIN5flash11enable_sm90INS1_16FlashAttnFwdSm90INS1_25CollectiveMainloopFwdSm90ILi2EN4cute5tupleIJNS5_1CILi1EEES8_S8_EEENS6_IJNS7_ILi128EEENS7_ILi96EEENS7_ILi64EEEEEELi256ENS_10bfloat16_tEfNS_4arch4Sm90ELb0ELb0ELb0ELb1ELb0ELb1ELb1ELb1ELb0ELb0ELb0ELb0EEENS1_21CollectiveEpilogueFwdINS6_IJSA_NS7_ILi256EEESB_EEES9_SE_SG_Li256ELb1ELb0ELb0ELb0EEENS1_36VarlenDynamicPersistentTileSchedulerILi128ELi96ELi256ELi32ELb0ELb0ELb1ELb0ELb1ELb1EEEEEEEEEvNT_6ParamsE,(.L_x_4719 - _ZN7cutlass13device_kernelIN5flash11enable_sm90INS1_16FlashAttnFwdSm90INS1_25CollectiveMainloopFwdSm90ILi2EN4cute5tupleIJNS5_1CILi1EEES8_S8_EEENS6_IJNS7_ILi128EEENS7_ILi96EEENS7_ILi64EEEEEELi256ENS_10bfloat16_tEfNS_4arch4Sm90ELb0ELb0ELb0ELb1ELb0ELb1ELb1ELb1ELb0ELb0ELb0ELb0EEENS1_21CollectiveEpilogueFwdINS6_IJSA_NS7_ILi256EEESB_EEES9_SE_SG_Li256ELb1ELb0ELb0ELb0EEENS1_36VarlenDynamicPersistentTileSchedulerILi128ELi96ELi256ELi32ELb0ELb0ELb1ELb0ELb1ELb1EEEEEEEEEvNT_6ParamsE)
        .other          _ZN7cutlass13device_kernelIN5flash11enable_sm90INS1_16FlashAttnFwdSm90INS1_25CollectiveMainloopFwdSm90ILi2EN4cute5tupleIJNS5_1CILi1EEES8_S8_EEENS6_IJNS7_ILi128EEENS7_ILi96EEENS7_ILi64EEEEEELi256ENS_10bfloat16_tEfNS_4arch4Sm90ELb0ELb0ELb0ELb1ELb0ELb1ELb1ELb1ELb0ELb0ELb0ELb0EEENS1_21CollectiveEpilogueFwdINS6_IJSA_NS7_ILi256EEESB_EEES9_SE_SG_Li256ELb1ELb0ELb0ELb0EEENS1_36VarlenDynamicPersistentTileSchedulerILi128ELi96ELi256ELi32ELb0ELb0ELb1ELb0ELb1ELb1EEEEEEEEEvNT_6ParamsE,@"STO_CUDA_ENTRY STV_DEFAULT"
_ZN7cutlass13device_kernelIN5flash11enable_sm90INS1_16FlashAttnFwdSm90INS1_25CollectiveMainloopFwdSm90ILi2EN4cute5tupleIJNS5_1CILi1EEES8_S8_EEENS6_IJNS7_ILi128EEENS7_ILi96EEENS7_ILi64EEEEEELi256ENS_10bfloat16_tEfNS_4arch4Sm90ELb0ELb0ELb0ELb1ELb0ELb1ELb1ELb1ELb0ELb0ELb0ELb0EEENS1_21CollectiveEpilogueFwdINS6_IJSA_NS7_ILi256EEESB_EEES9_SE_SG_Li256ELb1ELb0ELb0ELb0EEENS1_36VarlenDynamicPersistentTileSchedulerILi128ELi96ELi256ELi32ELb0ELb0ELb1ELb0ELb1ELb1EEEEEEEEEvNT_6ParamsE:
        /* <DEDUP_REMOVED lines=17> */
[----:B------:R-:W-:Y:S02]  /*0110*/  UIADD3 UR4, UP5, UR4, 0x670, URZ ;  /* 0x0000067004047890 */ /* 0x000fe4000ffbe03f */
[----:B------:R-:W-:Y:S02]  /*0120*/  UIADD3.X UR9, URZ, UR5, URZ, UP1, !UPT ;  /* 0x000000053f097290 */ /* 0x000fe40008ffe43f */
[----:B------:R-:W-:Y:S02]  /*0130*/  UIADD3.X UR11, URZ, UR5, URZ, UP2, !UPT ;  /* 0x000000053f0b7290 */ /* 0x000fe400097fe43f */
[----:B------:R-:W-:Y:S01]  /*0140*/  UIADD3.X UR13, URZ, UR5, URZ, UP3, !UPT ;  /* 0x000000053f0d7290 */ /* 0x000fe20009ffe43f */
[----:B------:R0:W-:Y:S01]  /*0150*/  UTMACCTL.PF [UR6] ;  /* 0x00000000060079b9 */ /* 0x0001e20008040000 */
[----:B------:R-:W-:-:S03]  /*0160*/  UIADD3.X UR15, URZ, UR5, URZ, UP4, !UPT ;  /* 0x000000053f0f7290 */ /* 0x000fc6000a7fe43f */
[----:B------:R0:W-:Y:S01]  /*0170*/  UTMACCTL.PF [UR8] ;  /* 0x00000000080079b9 */ /* 0x0001e20008040000 */
[----:B------:R-:W-:Y:S01]  /*0180*/  UIADD3.X UR5, URZ, UR5, URZ, UP5, !UPT ;  /* 0x000000053f057290 */ /* 0x000fe2000affe43f */
[----:B------:R0:W-:Y:S02]  /*0190*/  UTMACCTL.PF [UR10] ;  /* 0x000000000a0079b9 */ /* 0x0001e40008040000 */
[----:B------:R0:W-:Y:S02]  /*01a0*/  UTMACCTL.PF [UR12] ;  /* 0x000000000c0079b9 */ /* 0x0001e40008040000 */
[----:B------:R0:W-:Y:S04]  /*01b0*/  UTMACCTL.PF [UR14] ;  /* 0x000000000e0079b9 */ /* 0x0001e80008040000 */
[----:B------:R0:W-:Y:S02]  /*01c0*/  UTMACCTL.PF [UR4] ;  /* 0x00000000040079b9 */ /* 0x0001e40008040000 */
[----:B0-----:R-:W-:Y:S01]  /*01d0*/  NOP ;  /* 0x0000000000007918 */ /* 0x001fe20000000000 */
.L_x_949:
[----:B------:R-:W-:Y:S05]  /*01e0*/  BSYNC B0 ;  /* 0x0000000000007941 */ /* 0x000fea0003800000 */
.L_x_948:
        /* <DEDUP_REMOVED lines=43> */
.L_x_950:
        /* <DEDUP_REMOVED lines=22> */
.L_x_951:
        /* <DEDUP_REMOVED lines=18> */
.L_x_952:
        /* <DEDUP_REMOVED lines=22> */
.L_x_953:
        /* <DEDUP_REMOVED lines=22> */
.L_x_954:
[----:B0-----:R-:W-:Y:S01]  /*09e0*/  UMOV UR4, 0x1 ;  /* 0x0000000100047882 */ /* 0x001fe20000000000 */
[----:B------:R-:W-:Y:S01]  /*09f0*/  PLOP3.LUT P0, PT, PT, PT, UP0, 0x80, 0x0 ;  /* 0x000000000000781c */ /* 0x000fe20003f0f008 */
[----:B------:R-:W-:Y:S01]  /*0a00*/  USEL UR4, UR4, 0x2, !UP0 ;  /* 0x0000000204047887 */ /* 0x000fe2000c000000 */
[----:B------:R-:W-:Y:S01]  /*0a10*/  NOP ;  /* 0x0000000000007918 */ /* 0x000fe20000000000 */
[----:B------:R-:W-:Y:S01]  /*0a20*/  ULDC.64 UR60, c[0x0][0x208] ;  /* 0x00008200003c7ab9 */ /* 0x000fe20000000a00 */
[----:B------:R-:W-:Y:S03]  /*0a30*/  BSSY B7, `(.L_x_955) ;  /* 0x0001560000077945 */ /* 0x000fe60003800000 */
[----:B------:R-:W-:-:S05]  /*0a40*/  IMAD.U32 R2, RZ, RZ, UR4 ;  /* 0x00000004ff027e24 */ /* 0x000fca000f8e00ff */
[----:B------:R0:W-:Y:S01]  /*0a50*/  STL [R1+0x80], R2 ;  /* 0x0000800201007387 */ /* 0x0001e20000100800 */
[----:B-123--:R-:W-:Y:S06]  /*0a60*/  BAR.SYNC.DEFER_BLOCKING 0x0 ;  /* 0x0000000000007b1d */ /* 0x00efec0000010000 */
[----:B------:R-:W-:Y:S05]  /*0a70*/  @!P0 BRA `(.L_x_956) ;  /* 0x000000fc007c8947 */ /* 0x000fea0003800000 */
.L_x_957:
        /* <DEDUP_REMOVED lines=8> */
[----:B--2---:R-:W-:-:S06]  /*0b00*/  ULEA UR4, UR5, UR4, 0x18 ;  /* 0x0000000405047291 */ /* 0x004fcc000f8ec03f */
[----:B------:R-:W-:Y:S01]  /*0b10*/  IMAD.U32 R18, RZ, RZ, UR4 ;  /* 0x00000004ff127e24 */ /* 0x000fe2000f8e00ff */
[----:B-1----:R-:W-:Y:S01]  /*0b20*/  SHF.R.U32.HI R0, RZ, 0x7, R0 ;  /* 0x00000007ff007819 */ /* 0x002fe20000011600 */
[----:B------:R-:W-:-:S03]  /*0b30*/  ULDC UR4, c[0x0][0xd14] ;  /* 0x0003450000047ab9 */ /* 0x000fc60000000800 */
[----:B------:R-:W-:-:S13]  /*0b40*/  ISETP.NE.AND P0, PT, R0, 0x1, PT ;  /* 0x000000010000780c */ /* 0x000fda0003f05270 */
[----:B------:R-:W-:Y:S08]  /*0b50*/  @!P0 BAR.ARV 0x9, 0x100 ;  /* 0x0244000000008b1d */ /* 0x000ff00000002000 */
[----:B------:R-:W-:Y:S06]  /*0b60*/  BAR.SYNC.DEFER_BLOCKING 0x5, 0x120 ;  /* 0x0144800000007b1d */ /* 0x000fec0000010000 */
[----:B------:R-:W1:Y:S02]  /*0b70*/  LDS.128 R32, [R18+0x324d0] ;  /* 0x0324d00012207984 */ /* 0x000e640000000c00 */
[----:B------:R-:W-:Y:S06]  /*0b80*/  BAR.ARV 0x4, 0x120 ;  /* 0x0104800000007b1d */ /* 0x000fec0000002000 */
[----:B-1----:R-:W-:-:S13]  /*0b90*/  ISETP.GE.AND P0, PT, R35, UR4, PT ;  /* 0x0000000423007c0c */ /* 0x002fda000bf06270 */
[----:B------:R-:W-:Y:S05]  /*0ba0*/  @P0 BRA `(.L_x_958) ;  /* 0x0000015400200947 */ /* 0x000fea0003800000 */
[----:B------:R-:W2:Y:S01]  /*0bb0*/  LDL R3, [R1+0x80] ;  /* 0x0000800001037983 */ /* 0x000ea20000100800 */
[----:B------:R-:W-:Y:S01]  /*0bc0*/  CS2R R22, SRZ ;  /* 0x0000000000167805 */ /* 0x000fe2000001ff00 */
[----:B------:R-:W-:Y:S01]  /*0bd0*/  IMAD.MOV.U32 R200, RZ, RZ, RZ ;  /* 0x000000ffffc87224 */ /* 0x000fe200078e00ff */
[----:B0-----:R-:W0:Y:S01]  /*0be0*/  S2R R2, SR_TID.X ;  /* 0x0000000000027919 */ /* 0x001e220000002100 */
[----:B------:R-:W-:Y:S02]  /*0bf0*/  IMAD.MOV.U32 R224, RZ, RZ, RZ ;  /* 0x000000ffffe07224 */ /* 0x000fe400078e00ff */
[----:B0-----:R-:W-:-:S05]  /*0c00*/  VIADD R237, R2, 0xffffff80 ;  /* 0xffffff8002ed7836 */ /* 0x001fca0000000000 */
[----:B------:R-:W-:-:S04]  /*0c10*/  SHF.R.S32.HI R0, RZ, 0x1f, R237 ;  /* 0x0000001fff007819 */ /* 0x000fc800000114ed */
[CC--:B------:R-:W-:Y:S02]  /*0c20*/  LEA.HI R2, R0.reuse, R237.reuse, RZ, 0x4 ;  /* 0x000000ed00027211 */ /* 0x0c0fe400078f20ff */
[----:B------:R-:W-:-:S04]  /*0c30*/  LEA.HI R217, R0, R237, RZ, 0x5 ;  /* 0x000000ed00d97211 */ /* 0x000fc800078f28ff */
[----:B------:R-:W-:Y:S02]  /*0c40*/  SHF.R.S32.HI R217, RZ, 0x5, R217 ;  /* 0x00000005ffd97819 */ /* 0x000fe400000114d9 */
[----:B--2---:R-:W-:Y:S02]  /*0c50*/  R2UR UR4, R3 ;  /* 0x00000000030472ca */ /* 0x004fe400000e0000 */
[----:B------:R-:W-:-:S04]  /*0c60*/  LEA.HI R3, R0, R237, RZ, 0x7 ;  /* 0x000000ed00037211 */ /* 0x000fc800078f38ff */
[----:B------:R-:W-:Y:S02]  /*0c70*/  LOP3.LUT R230, R3, 0xffffff80, RZ, 0xc0, !PT ;  /* 0xffffff8003e67812 */ /* 0x000fe400078ec0ff */
[----:B------:R-:W-:-:S03]  /*0c80*/  SHF.R.S32.HI R232, RZ, 0x7, R3 ;  /* 0x00000007ffe87819 */ /* 0x000fc60000011403 */
[----:B------:R-:W-:Y:S01]  /*0c90*/  IMAD.IADD R230, R237, 0x1, -R230 ;  /* 0x00000001ede67824 */ /* 0x000fe200078e0ae6 */
[----:B------:R-:W-:Y:S01]  /*0ca0*/  LEA.HI R3, R3, R232, RZ, 0x1 ;  /* 0x000000e803037211 */ /* 0x000fe200078f08ff */
[----:B------:R-:W-:-:S03]  /*0cb0*/  ULOP3.LUT UR4, UR4, 0x1, URZ, 0xfc, !UPT ;  /* 0x0000000104047892 */ /* 0x000fc6000f8efc3f */
        /* <DEDUP_REMOVED lines=9> */
[----:B------:R-:W-:Y:S02]  /*0d50*/  LOP3.LUT R233, R6, 0x7ffffffc, RZ, 0xc0, !PT ;  /* 0x7ffffffc06e97812 */ /* 0x000fe400078ec0ff */
[----:B------:R-:W-:Y:S02]  /*0d60*/  LOP3.LUT R9, R5, 0xfffffff8, RZ, 0xc0, !PT ;  /* 0xfffffff805097812 */ /* 0x000fe400078ec0ff */
[----:B------:R-:W-:Y:S01]  /*0d70*/  SHF.R.S32.HI R5, RZ, 0x4, R2 ;  /* 0x00000004ff057819 */ /* 0x000fe20000011402 */
[----:B------:R-:W-:Y:S02]  /*0d80*/  IMAD.IADD R233, R230, 0x1, -R233 ;  /* 0x00000001e6e97824 */ /* 0x000fe400078e0ae9 */
[----:B------:R-:W-:Y:S01]  /*0d90*/  IMAD.IADD R8, R4, 0x1, -R9 ;  /* 0x0000000104087824 */ /* 0x000fe200078e0a09 */
[----:B------:R-:W-:-:S02]  /*0da0*/  LOP3.LUT R4, R2, 0x3fffff0, RZ, 0xc0, !PT ;  /* 0x03fffff002047812 */ /* 0x000fc400078ec0ff */
        /* <DEDUP_REMOVED lines=8> */
[--C-:B------:R-:W-:Y:S01]  /*0e30*/  SHF.R.S32.HI R19, RZ, 0x2, R3.reuse ;  /* 0x00000002ff137819 */ /* 0x100fe20000011403 */
[----:B------:R-:W-:Y:S01]  /*0e40*/  IMAD R5, R217, 0x10, R4 ;  /* 0x00000010d9057824 */ /* 0x000fe200078e0204 */
[----:B------:R-:W-:Y:S01]  /*0e50*/  SHF.R.S32.HI R8, RZ, 0x1f, R3 ;  /* 0x0000001fff087819 */ /* 0x000fe20000011403 */
[----:B------:R-:W-:Y:S01]  /*0e60*/  IMAD.U32 R4, RZ, RZ, UR4 ;  /* 0x00000004ff047e24 */ /* 0x000fe2000f8e00ff */
[----:B------:R-:W-:Y:S01]  /*0e70*/  SHF.R.S32.HI R214, RZ, 0x3, R0 ;  /* 0x00000003ffd67819 */ /* 0x000fe20000011400 */
[----:B------:R-:W-:Y:S01]  /*0e80*/  VIADD R223, R19, 0x40 ;  /* 0x0000004013df7836 */ /* 0x000fe20000000000 */
[----:B------:R-:W-:Y:S01]  /*0e90*/  LOP3.LUT R0, R0, 0x1ffffff8, RZ, 0xc0, !PT ;  /* 0x1ffffff800007812 */ /* 0x000fe200078ec0ff */
[----:B------:R-:W-:Y:S01]  /*0ea0*/  IMAD R5, R5, 0x8, R2 ;  /* 0x0000000805057824 */ /* 0x000fe200078e0202 */
[----:B------:R0:W-:Y:S01]  /*0eb0*/  STL [R1+0x7c], R4 ;  /* 0x00007c0401007387 */ /* 0x0001e20000100800 */
[----:B------:R-:W-:Y:S01]  /*0ec0*/  IMAD.SHL.U32 R213, R223, 0x40, RZ ;  /* 0x00000040dfd57824 */ /* 0x000fe200078e00ff */
[----:B------:R-:W-:Y:S01]  /*0ed0*/  SHF.R.S32.HI R10, RZ, 0x1f, R223 ;  /* 0x0000001fff0a7819 */ /* 0x000fe200000114df */
[----:B------:R-:W-:Y:S01]  /*0ee0*/  IMAD.IADD R0, R237, 0x1, -R0 ;  /* 0x00000001ed007824 */ /* 0x000fe200078e0a00 */
[----:B------:R-:W-:Y:S01]  /*0ef0*/  LEA.HI R8, R8, R19, RZ, 0x3 ;  /* 0x0000001308087211 */ /* 0x000fe200078f18ff */
[----:B------:R-:W-:Y:S01]  /*0f00*/  IMAD.MOV.U32 R2, RZ, RZ, RZ ;  /* 0x000000ffff027224 */ /* 0x000fe200078e00ff */
[----:B------:R-:W-:Y:S01]  /*0f10*/  LEA.HI R10, R10, R223, RZ, 0x3 ;  /* 0x000000df0a0a7211 */ /* 0x000fe200078f18ff */
[----:B------:R-:W-:Y:S01]  /*0f20*/  IMAD.SHL.U32 R201, R0, 0x8, RZ ;  /* 0x0000000800c97824 */ /* 0x000fe200078e00ff */
[----:B------:R-:W-:Y:S01]  /*0f30*/  LOP3.LUT R213, R213, 0x1c0, RZ, 0xc0, !PT ;  /* 0x000001c0d5d57812 */ /* 0x000fe200078ec0ff */
[----:B------:R-:W-:Y:S01]  /*0f40*/  IMAD.SHL.U32 R235, R5, 0x8, RZ ;  /* 0x0000000805eb7824 */ /* 0x000fe200078e00ff */
[----:B0-----:R-:W-:Y:S01]  /*0f50*/  LOP3.LUT R4, R3, 0xfffffffc, RZ, 0xc0, !PT ;  /* 0xfffffffc03047812 */ /* 0x001fe200078ec0ff */
[----:B------:R-:W-:Y:S01]  /*0f60*/  IMAD.SHL.U32 R10, R10, 0x40, RZ ;  /* 0x000000400a0a7824 */ /* 0x000fe200078e00ff */
[----:B------:R-:W-:-:S02]  /*0f70*/  SHF.R.U32.HI R236, RZ, 0x3, R213 ;  /* 0x00000003ffec7819 */ /* 0x000fc400000116d5 */
[----:B------:R-:W-:Y:S01]  /*0f80*/  LOP3.LUT R8, R8, 0xfffffff8, RZ, 0xc0, !PT ;  /* 0xfffffff808087812 */ /* 0x000fe200078ec0ff */
[----:B------:R-:W-:Y:S01]  /*0f90*/  IMAD.IADD R227, R237, 0x1, -R4 ;  /* 0x00000001ede37824 */ /* 0x000fe200078e0a04 */
[----:B------:R-:W-:Y:S02]  /*0fa0*/  LOP3.LUT R218, R10, 0xfffffe00, RZ, 0xc0, !PT ;  /* 0xfffffe000ada7812 */ /* 0x000fe400078ec0ff */
[----:B------:R-:W-:Y:S01]  /*0fb0*/  SHF.R.S32.HI R226, RZ, 0x1f, R19 ;  /* 0x0000001fffe27819 */ /* 0x000fe20000011413 */
[----:B------:R-:W-:Y:S02]  /*0fc0*/  IMAD.SHL.U32 R16, R227, 0x8, RZ ;  /* 0x00000008e3107824 */ /* 0x000fe400078e00ff */
[----:B------:R-:W-:-:S03]  /*0fd0*/  IMAD.IADD R228, R19, 0x1, -R8 ;  /* 0x0000000113e47824 */ /* 0x000fc600078e0a08 */
[--C-:B------:R-:W-:Y:S02]  /*0fe0*/  LOP3.LUT R3, R213, 0x38, R16.reuse, 0xf8, !PT ;  /* 0x00000038d5037812 */ /* 0x100fe400078ef810 */
[----:B------:R-:W-:Y:S02]  /*0ff0*/  SHF.R.S32.HI R17, RZ, 0x1f, R16 ;  /* 0x0000001fff117819 */ /* 0x000fe40000011410 */
[----:B------:R-:W-:-:S05]  /*1000*/  LOP3.LUT R3, R218, R3, R236, 0xf6, !PT ;  /* 0x00000003da037212 */ /* 0x000fca00078ef6ec */
[----:B------:R-:W-:-:S07]  /*1010*/  IMAD R231, R3, 0x2, R18 ;  /* 0x0000000203e77824 */ /* 0x000fce00078e0212 */
.L_x_1093:
[----:B0----5:R-:W0:Y:S02]  /*1020*/  LDC.64 R4, c[0x0][0xd60] ;  /* 0x00035800ff047b82 */ /* 0x021e240000000a00 */
        /* <DEDUP_REMOVED lines=14> */
[C---:B---3--:R-:W-:Y:S02]  /*1110*/  @P1 LEA R6, P2, R222.reuse, UR8, 0x2 ;  /* 0x00000008de061c11 */ /* 0x048fe4000f8410ff */
[C-C-:B------:R-:W-:Y:S02]  /*1120*/  SHF.L.U64.HI R221, R222.reuse, 0x2, R229.reuse ;  /* 0x00000002dedd7819 */ /* 0x140fe400000102e5 */
[----:B------:R-:W-:Y:S02]  /*1130*/  @P1 LEA.HI.X R7, R222, UR9, R229, 0x2, P2 ;  /* 0x00000009de071c11 */ /* 0x000fe400090f14e5 */
[----:B------:R-:W-:Y:S02]  /*1140*/  ISETP.NE.U32.AND P2, PT, RZ, UR4, PT ;  /* 0x00000004ff007c0c */ /* 0x000fe4000bf45070 */
[----:B------:R-:W-:Y:S01]  /*1150*/  IADD3 R8, P3, R220, UR6, RZ ;  /* 0x00000006dc087c10 */ /* 0x000fe2000ff7e0ff */
[----:B------:R0:W5:Y:S01]  /*1160*/  @P1 LDG.E R3, desc[UR60][R6.64] ;  /* 0x0000003c06031981 */ /* 0x000162000c1e1900 */
[----:B------:R-:W-:-:S02]  /*1170*/  ISETP.NE.AND.EX P2, PT, RZ, UR5, PT, P2 ;  /* 0x00000005ff007c0c */ /* 0x000fc4000bf45320 */
[----:B------:R-:W-:-:S05]  /*1180*/  IADD3.X R9, R221, UR7, RZ, P3, !PT ;  /* 0x00000007dd097c10 */ /* 0x000fca0009ffe4ff */
[----:B------:R0:W5:Y:S06]  /*1190*/  @P0 LDG.E R35, desc[UR60][R8.64] ;  /* 0x0000003c08230981 */ /* 0x00016c000c1e1900 */
[----:B------:R-:W-:Y:S01]  /*11a0*/  @P2 IADD3 R4, P1, R220, UR4, RZ ;  /* 0x00000004dc042c10 */ /* 0x000fe2000ff3e0ff */
[----:B------:R-:W-:Y:S02]  /*11b0*/  ULDC UR4, c[0x0][0x288] ;  /* 0x0000a20000047ab9 */ /* 0x000fe40000000800 */
[----:B------:R-:W-:Y:S01]  /*11c0*/  IMAD.U32 R99, RZ, RZ, UR4 ;  /* 0x00000004ff637e24 */ /* 0x000fe2000f8e00ff */
[----:B------:R-:W-:Y:S01]  /*11d0*/  @P2 IADD3.X R5, R221, UR5, RZ, P1, !PT ;  /* 0x00000005dd052c10 */ /* 0x000fe20008ffe4ff */
[----:B------:R-:W-:-:S04]  /*11e0*/  ULDC.64 UR4, c[0x0][0x3f8] ;  /* 0x0000fe0000047ab9 */ /* 0x000fc80000000a00 */
        /* <DEDUP_REMOVED lines=11> */
[----:B0---4-:R-:W-:Y:S06]  /*12a0*/  @P2 BRA `(.L_x_959) ;  /* 0x0000000000242947 */ /* 0x011fec0003800000 */
        /* <DEDUP_REMOVED lines=9> */
.L_x_959:
        /* <DEDUP_REMOVED lines=10> */
.L_x_960:
[----:B------:R-:W-:Y:S05]  /*13e0*/  @!P0 BRA `(.L_x_961) ;  /* 0x00000000000c8947 */ /* 0x000fea0003800000 */
[----:B------:R-:W2:Y:S04]  /*13f0*/  LDG.E R5, desc[UR60][R8.64] ;  /* 0x0000003c08057981 */ /* 0x000ea8000c1e1900 */
[----:B------:R-:W2:Y:S02]  /*1400*/  LDG.E R30, desc[UR60][R8.64+0x4] ;  /* 0x0000043c081e7981 */ /* 0x000ea4000c1e1900 */
[----:B--2---:R-:W-:-:S07]  /*1410*/  IMAD.IADD R30, R30, 0x1, -R5 ;  /* 0x000000011e1e7824 */ /* 0x004fce00078e0a05 */
.L_x_961:
        /* <DEDUP_REMOVED lines=8> */
[----:B------:R0:W2:Y:S01]  /*14a0*/  @P0 LDG.E R9, desc[UR60][R4.64+0x4] ;  /* 0x0000043c04090981 */ /* 0x0000a2000c1e1900 */
[----:B------:R-:W-:Y:S01]  /*14b0*/  ISETP.NE.U32.AND P1, PT, RZ, UR4, PT ;  /* 0x00000004ff007c0c */ /* 0x000fe2000bf25070 */
[----:B------:R-:W-:-:S03]  /*14c0*/  IMAD.MOV.U32 R28, RZ, RZ, R30 ;  /* 0x000000ffff1c7224 */ /* 0x000fc600078e001e */
[----:B------:R-:W-:Y:S01]  /*14d0*/  ISETP.NE.AND.EX P1, PT, RZ, UR5, PT, P1 ;  /* 0x00000005ff007c0c */ /* 0x000fe2000bf25310 */
[----:B0-----:R-:W-:-:S05]  /*14e0*/  IMAD.MOV R4, RZ, RZ, -R8 ;  /* 0x000000ffff047224 */ /* 0x001fca00078e0a08 */
[----:B------:R-:W-:-:S07]  /*14f0*/  VIMNMX R4, RZ, R4, !PT ;  /* 0x00000004ff047248 */ /* 0x000fce0007fe0100 */
        /* <DEDUP_REMOVED lines=42> */
.L_x_964:
[----:B------:R-:W-:Y:S05]  /*17a0*/  BSYNC B6 ;  /* 0x0000000000067941 */ /* 0x000fea0003800000 */
.L_x_963:
        /* <DEDUP_REMOVED lines=20> */
.L_x_966:
[----:B------:R-:W-:Y:S05]  /*18f0*/  BSYNC B6 ;  /* 0x0000000000067941 */ /* 0x000fea0003800000 */
.L_x_965:
[----:B------:R-:W-:Y:S01]  /*1900*/  ULDC.64 UR4, c[0x0][0xaf0] ;  /* 0x0002bc0000047ab9 */ /* 0x000fe20000000a00 */
[----:B------:R-:W0:Y:S01]  /*1910*/  LDC R0, c[0x0][0x428] ;  /* 0x00010a00ff007b82 */ /* 0x000e220000000800 */
[----:B------:R-:W-:-:S07]  /*1920*/  ISETP.NE.U32.AND P0, PT, RZ, UR4, PT ;  /* 0x00000004ff007c0c */ /* 0x000fce000bf05070 */
[----:B------:R-:W1:Y:S01]  /*1930*/  LDC.64 R12, c[0x0][0x2f0] ;  /* 0x0000bc00ff0c7b82 */ /* 0x000e620000000a00 */
[----:B------:R-:W-:Y:S01]  /*1940*/  ISETP.NE.AND.EX P0, PT, RZ, UR5, PT, P0 ;  /* 0x00000005ff007c0c */ /* 0x000fe2000bf05300 */
[----:B------:R-:W2:Y:S01]  /*1950*/  S2R R20, SR_TID.X ;  /* 0x0000000000147919 */ /* 0x000ea20000002100 */
[----:B------:R-:W-:Y:S01]  /*1960*/  IMAD.IADD R72, R35, 0x1, R30 ;  /* 0x0000000123487824 */ /* 0x000fe200078e021e */
[----:B------:R-:W-:-:S04]  /*1970*/  ULDC.64 UR6, c[0x0][0xb00] ;  /* 0x0002c00000067ab9 */ /* 0x000fc80000000a00 */
[----:B------:R-:W3:Y:S06]  /*1980*/  LDC R97, c[0x0][0x3d4] ;  /* 0x0000f500ff617b82 */ /* 0x000eec0000000800 */
[----:B------:R-:W-:Y:S02]  /*1990*/  @P0 IADD3 R4, P1, R220, UR4, RZ ;  /* 0x00000004dc040c10 */ /* 0x000fe4000ff3e0ff */
[----:B------:R-:W4:Y:S02]  /*19a0*/  LDC.64 R64, c[0x0][0x3e8] ;  /* 0x0000fa00ff407b82 */ /* 0x000f240000000a00 */
[----:B------:R-:W-:Y:S01]  /*19b0*/  @P0 IADD3.X R5, R221, UR5, RZ, P1, !PT ;  /* 0x00000005dd050c10 */ /* 0x000fe20008ffe4ff */
[----:B------:R-:W-:-:S04]  /*19c0*/  ULDC.64 UR4, c[0x0][0x2f8] ;  /* 0x0000be0000047ab9 */ /* 0x000fc80000000a00 */
[----:B------:R2:W3:Y:S01]  /*19d0*/  @P0 LDG.E R31, desc[UR60][R4.64] ;  /* 0x0000003c041f0981 */ /* 0x0004e2000c1e1900 */
[----:B0-----:R-:W-:Y:S01]  /*19e0*/  ISETP.NE.AND P0, PT, R0, 0x1, PT ;  /* 0x000000010000780c */ /* 0x001fe20003f05270 */
[----:B------:R-:W0:Y:S01]  /*19f0*/  LDC.64 R70, c[0x0][0x3d8] ;  /* 0x0000f600ff467b82 */ /* 0x000e220000000a00 */
[----:B------:R-:W-:Y:S01]  /*1a00*/  SHF.R.S32.HI R51, RZ, 0x1f, R72 ;  /* 0x0000001fff337819 */ /* 0x000fe20000011448 */
[C---:B------:R-:W-:Y:S01]  /*1a10*/  VIADD R10, R16.reuse, 0xc0 ;  /* 0x000000c0100a7836 */ /* 0x040fe20000000000 */
[----:B------:R-:W-:Y:S01]  /*1a20*/  SHF.R.S32.HI R98, RZ, 0x1f, R223 ;  /* 0x0000001fff627819 */ /* 0x000fe200000114df */
[----:B------:R-:W-:Y:S02]  /*1a30*/  VIADD R11, R16, 0xe0 ;  /* 0x000000e0100b7836 */ /* 0x000fe40000000000 */
[-C--:B-1----:R-:W-:Y:S02]  /*1a40*/  IMAD R6, R51, R12.reuse, RZ ;  /* 0x0000000c33067224 */ /* 0x082fe400078e02ff */
[----:B--2---:R-:W-:Y:S01]  /*1a50*/  IMAD.WIDE.U32 R4, R72, R12, RZ ;  /* 0x0000000c48047225 */ /* 0x004fe200078e00ff */
[----:B------:R-:W-:-:S03]  /*1a60*/  SHF.R.U32.HI R44, RZ, 0x7, R20 ;  /* 0x00000007ff2c7819 */ /* 0x000fc60000011614 */
[----:B------:R-:W1:Y:S01]  /*1a70*/  @P0 LDC R3, c[0x0][0x42c] ;  /* 0x00010b00ff030b82 */ /* 0x000e620000000800 */
[----:B------:R-:W-:Y:S01]  /*1a80*/  ISETP.NE.AND P6, PT, R44, 0x1, PT ;  /* 0x000000012c00780c */ /* 0x000fe20003fc5270 */
[----:B------:R-:W-:Y:S02]  /*1a90*/  IMAD R79, R13, 0x60, RZ ;  /* 0x000000600d4f7824 */ /* 0x000fe400078e02ff */
[----:B----4-:R-:W-:-:S04]  /*1aa0*/  IMAD.WIDE.U32 R38, R19, R64, R16 ;  /* 0x0000004013267225 */ /* 0x010fc800078e0010 */
[----:B------:R-:W2:Y:S01]  /*1ab0*/  @P0 LDC R7, c[0x0][0x430] ;  /* 0x00010c00ff070b82 */ /* 0x000ea20000000800 */
[----:B------:R-:W-:Y:S02]  /*1ac0*/  IMAD.MOV.U32 R40, RZ, RZ, R38 ;  /* 0x000000ffff287224 */ /* 0x000fe400078e0026 */
[----:B------:R-:W-:Y:S01]  /*1ad0*/  IMAD.MOV.U32 R77, RZ, RZ, 0x20 ;  /* 0x00000020ff4d7424 */ /* 0x000fe200078e00ff */
[----:B0-----:R-:W-:Y:S01]  /*1ae0*/  SHF.L.U64.HI R74, R70, 0x6, R71 ;  /* 0x00000006464a7819 */ /* 0x001fe20000010247 */
[----:B------:R-:W-:-:S04]  /*1af0*/  IMAD.WIDE.U32 R36, R19, R70, R16 ;  /* 0x0000004613247225 */ /* 0x000fc800078e0010 */
[----:B------:R-:W-:Y:S02]  /*1b00*/  IMAD.MOV.U32 R66, RZ, RZ, R36 ;  /* 0x000000ffff427224 */ /* 0x000fe400078e0024 */
[----:B------:R-:W-:Y:S02]  /*1b10*/  IMAD R49, R65, 0x60, RZ ;  /* 0x0000006041317824 */ /* 0x000fe400078e02ff */
        /* <DEDUP_REMOVED lines=12> */
[----:B------:R-:W-:Y:S02]  /*1be0*/  IMAD R3, R8, UR4, RZ ;  /* 0x0000000408037c24 */ /* 0x000fe4000f8e02ff */
[----:B------:R-:W-:Y:S02]  /*1bf0*/  VIADD R100, R44, 0x8 ;  /* 0x000000082c647836 */ /* 0x000fe40000000000 */
[----:B------:R-:W-:Y:S01]  /*1c00*/  IMAD R3, R34, UR5, R3 ;  /* 0x0000000522037c24 */ /* 0x000fe2000f8e0203 */
[----:B------:R-:W-:-:S03]  /*1c10*/  ULDC.64 UR4, c[0x0][0x300] ;  /* 0x0000c00000047ab9 */ /* 0x000fc60000000a00 */
[----:B------:R-:W-:Y:S01]  /*1c20*/  IMAD.IADD R5, R5, 0x1, R3 ;  /* 0x0000000105057824 */ /* 0x000fe200078e0203 */
[----:B---3--:R-:W-:Y:S02]  /*1c30*/  SHF.R.S32.HI R0, RZ, 0x1f, R31 ;  /* 0x0000001fff007819 */ /* 0x008fe4000001141f */
[----:B------:R-:W-:Y:S02]  /*1c40*/  SEL R35, R31, RZ, !P0 ;  /* 0x000000ff1f237207 */ /* 0x000fe40004000000 */
[----:B------:R-:W-:-:S03]  /*1c50*/  SEL R32, R0, RZ, !P0 ;  /* 0x000000ff00207207 */ /* 0x000fc60004000000 */
[----:B------:R-:W-:-:S04]  /*1c60*/  IMAD.WIDE.U32 R14, R35, UR4, R4 ;  /* 0x00000004230e7c25 */ /* 0x000fc8000f8e0004 */
[----:B------:R-:W-:Y:S02]  /*1c70*/  IMAD R0, R32, UR4, RZ ;  /* 0x0000000420007c24 */ /* 0x000fe4000f8e02ff */
[----:B------:R-:W-:-:S04]  /*1c80*/  IMAD.WIDE.U32 R4, R19, R12, R16 ;  /* 0x0000000c13047225 */ /* 0x000fc800078e0010 */
[----:B------:R-:W-:Y:S01]  /*1c90*/  IMAD R3, R35, UR5, R0 ;  /* 0x0000000523037c24 */ /* 0x000fe2000f8e0200 */
[----:B------:R-:W-:Y:S05]  /*1ca0*/  @!P6 WARPSYNC.ALL ;  /* 0x000000000000e948 */ /* 0x000fea0003800000 */
[----:B------:R-:W-:Y:S01]  /*1cb0*/  VIADD R0, R16, 0x20 ;  /* 0x0000002010007836 */ /* 0x000fe20000000000 */
[----:B------:R-:W-:Y:S01]  /*1cc0*/  ULDC UR6, c[0x0][0x310] ;  /* 0x0000c40000067ab9 */ /* 0x000fe20000000800 */
[----:B------:R-:W-:Y:S01]  /*1cd0*/  IMAD.IADD R3, R15, 0x1, R3 ;  /* 0x000000010f037824 */ /* 0x000fe200078e0203 */
[----:B------:R-:W-:Y:S01]  /*1ce0*/  @!P6 BAR.SYNC.DEFER_BLOCKING 0x9, 0x100 ;  /* 0x024400000000eb1d */ /* 0x000fe20000010000 */
[----:B------:R-:W-:-:S02]  /*1cf0*/  IADD3 R4, P0, R14, R4, RZ ;  /* 0x000000040e047210 */ /* 0x000fc40007f1e0ff */
[----:B------:R-:W-:Y:S02]  /*1d00*/  ISETP.GE.AND P1, PT, R0, UR6, PT ;  /* 0x0000000600007c0c */ /* 0x000fe4000bf26270 */
[----:B------:R-:W-:Y:S01]  /*1d10*/  IADD3.X R5, R3, R5, R6, P0, !PT ;  /* 0x0000000503057210 */ /* 0x000fe200007fe406 */
[----:B------:R-:W-:Y:S01]  /*1d20*/  ULDC.64 UR4, c[0x0][0x320] ;  /* 0x0000c80000047ab9 */ /* 0x000fe20000000a00 */
[----:B------:R-:W-:Y:S02]  /*1d30*/  SEL R7, RZ, 0xffffffff, P1 ;  /* 0xffffffffff077807 */ /* 0x000fe40000800000 */
[----:B------:R-:W-:Y:S02]  /*1d40*/  ISETP.GE.AND P0, PT, R16, UR6, PT ;  /* 0x0000000610007c0c */ /* 0x000fe4000bf06270 */
[----:B------:R-:W-:Y:S01]  /*1d50*/  ISETP.GE.AND P2, PT, R10, UR6, PT ;  /* 0x000000060a007c0c */ /* 0x000fe2000bf46270 */
[----:B------:R-:W-:Y:S01]  /*1d60*/  IMAD.SHL.U32 R9, R7, 0x2, RZ ;  /* 0x0000000207097824 */ /* 0x000fe200078e00ff */
[----:B------:R-:W-:Y:S01]  /*1d70*/  SEL R6, RZ, 0x1, P0 ;  /* 0x00000001ff067807 */ /* 0x000fe20000000000 */
[----:B------:R-:W-:Y:S01]  /*1d80*/  IMAD R7, R8, UR4, RZ ;  /* 0x0000000408077c24 */ /* 0x000fe2000f8e02ff */
[----:B------:R-:W-:Y:S01]  /*1d90*/  ISETP.GE.AND P3, PT, R11, UR6, PT ;  /* 0x000000060b007c0c */ /* 0x000fe2000bf66270 */
[----:B------:R-:W-:Y:S01]  /*1da0*/  VIADD R8, R16, 0x80 ;  /* 0x0000008010087836 */ /* 0x000fe20000000000 */
[----:B------:R-:W-:Y:S01]  /*1db0*/  LOP3.LUT R20, R9, 0x2, R6, 0xe2, !PT ;  /* 0x0000000209147812 */ /* 0x000fe200078ee206 */
[----:B------:R-:W-:Y:S01]  /*1dc0*/  IMAD R31, R34, UR5, R7 ;  /* 0x00000005221f7c24 */ /* 0x000fe2000f8e0207 */
[----:B------:R-:W-:Y:S01]  /*1dd0*/  SEL R93, RZ, 0xffffff80, P3 ;  /* 0xffffff80ff5d7807 */ /* 0x000fe20001800000 */
[----:B------:R-:W-:-:S02]  /*1de0*/  VIADD R6, R16, 0x40 ;  /* 0x0000004010067836 */ /* 0x000fc40000000000 */
[C---:B------:R-:W-:Y:S02]  /*1df0*/  VIADD R7, R16.reuse, 0x60 ;  /* 0x0000006010077836 */ /* 0x040fe40000000000 */
[----:B------:R-:W-:Y:S01]  /*1e00*/  VIADD R9, R16, 0xa0 ;  /* 0x000000a010097836 */ /* 0x000fe20000000000 */
[----:B------:R-:W-:Y:S01]  /*1e10*/  ISETP.GE.AND P0, PT, R6, UR6, PT ;  /* 0x0000000606007c0c */ /* 0x000fe2000bf06270 */
[----:B------:R-:W-:Y:S01]  /*1e20*/  IMAD.WIDE.U32 R10, R34, UR4, R16 ;  /* 0x00000004220a7c25 */ /* 0x000fe2000f8e0010 */
[----:B------:R-:W-:Y:S01]  /*1e30*/  ISETP.GE.AND P1, PT, R7, UR6, PT ;  /* 0x0000000607007c0c */ /* 0x000fe2000bf26270 */
[----:B------:R-:W-:Y:S01]  /*1e40*/  ULDC.64 UR4, c[0x0][0x328] ;  /* 0x0000ca0000047ab9 */ /* 0x000fe20000000a00 */
[----:B------:R-:W-:Y:S01]  /*1e50*/  SEL R21, RZ, 0x4, P0 ;  /* 0x00000004ff157807 */ /* 0x000fe20000000000 */
[----:B------:R-:W-:Y:S01]  /*1e60*/  IMAD.IADD R11, R11, 0x1, R31 ;  /* 0x000000010b0b7824 */ /* 0x000fe200078e021f */
[----:B------:R-:W-:Y:S01]  /*1e70*/  SEL R30, RZ, 0x8, P1 ;  /* 0x00000008ff1e7807 */ /* 0x000fe20000800000 */
[----:B------:R-:W-:Y:S01]  /*1e80*/  IMAD R31, R32, UR4, RZ ;  /* 0x00000004201f7c24 */ /* 0x000fe2000f8e02ff */
[----:B------:R-:W-:-:S02]  /*1e90*/  ISETP.GE.AND P0, PT, R8, UR6, PT ;  /* 0x0000000608007c0c */ /* 0x000fc4000bf06270 */
[----:B------:R-:W-:Y:S01]  /*1ea0*/  ISETP.GE.AND P1, PT, R9, UR6, PT ;  /* 0x0000000609007c0c */ /* 0x000fe2000bf26270 */
[----:B------:R-:W-:Y:S01]  /*1eb0*/  IMAD R47, R35, UR5, R31 ;  /* 0x00000005232f7c24 */ /* 0x000fe2000f8e021f */
[----:B------:R-:W-:Y:S02]  /*1ec0*/  LOP3.LUT R20, R30, R20, R21, 0xfe, !PT ;  /* 0x000000141e147212 */ /* 0x000fe400078efe15 */
[----:B------:R-:W-:Y:S02]  /*1ed0*/  SEL R21, RZ, 0x10, P0 ;  /* 0x00000010ff157807 */ /* 0x000fe40000000000 */
[----:B------:R-:W-:Y:S02]  /*1ee0*/  SEL R30, RZ, 0x20, P1 ;  /* 0x00000020ff1e7807 */ /* 0x000fe40000800000 */
[----:B------:R-:W-:Y:S02]  /*1ef0*/  ISETP.GE.AND P0, PT, R16, R97, PT ;  /* 0x000000611000720c */ /* 0x000fe40003f06270 */
[----:B------:R-:W-:Y:S01]  /*1f00*/  LOP3.LUT R32, R30, R20, R21, 0xfe, !PT ;  /* 0x000000141e207212 */ /* 0x000fe200078efe15 */
[----:B------:R-:W-:Y:S01]  /*1f10*/  IMAD.SHL.U32 R20, R227, 0x4, RZ ;  /* 0x00000004e3147824 */ /* 0x000fe200078e00ff */
[----:B------:R-:W-:Y:S01]  /*1f20*/  SEL R21, RZ, 0x40, P2 ;  /* 0x00000040ff157807 */ /* 0x000fe20001000000 */
[----:B------:R-:W-:Y:S01]  /*1f30*/  IMAD.WIDE.U32 R30, R35, UR4, R10 ;  /* 0x00000004231e7c25 */ /* 0x000fe2000f8e000a */
[----:B------:R-:W-:Y:S01]  /*1f40*/  SEL R43, R97, RZ, P0 ;  /* 0x000000ff612b7207 */ /* 0x000fe20000000000 */
[----:B------:R-:W-:Y:S01]  /*1f50*/  ULDC UR4, c[0x0][0x2e4] ;  /* 0x0000b90000047ab9 */ /* 0x000fe20000000800 */
[----:B------:R-:W-:Y:S01]  /*1f60*/  LOP3.LUT R94, R32, R21, RZ, 0xfc, !PT ;  /* 0x00000015205e7212 */ /* 0x000fe200078efcff */
[----:B------:R-:W-:Y:S01]  /*1f70*/  IMAD R32, R226, R64, RZ ;  /* 0x00000040e2207224 */ /* 0x000fe200078e02ff */
[----:B------:R-:W-:Y:S01]  /*1f80*/  SHF.R.S32.HI R21, RZ, 0x1f, R20 ;  /* 0x0000001fff157819 */ /* 0x000fe20000011414 */
[----:B------:R-:W-:Y:S01]  /*1f90*/  IMAD.IADD R43, R16, 0x1, R43 ;  /* 0x00000001102b7824 */ /* 0x000fe200078e022b */
[----:B------:R-:W-:Y:S01]  /*1fa0*/  LOP3.LUT P1, RZ, R228, 0x4, RZ, 0xc0, !PT ;  /* 0x00000004e4ff7812 */ /* 0x000fe2000782c0ff */
[----:B------:R-:W-:Y:S01]  /*1fb0*/  IMAD R10, R226, R70, RZ ;  /* 0x00000046e20a7224 */ /* 0x000fe200078e02ff */
[C---:B------:R-:W-:Y:S01]  /*1fc0*/  IADD3 R72, P2, R19.reuse, R72, RZ ;  /* 0x0000004813487210 */ /* 0x040fe20007f5e0ff */
[C---:B------:R-:W-:Y:S01]  /*1fd0*/  IMAD R45, R19.reuse, R65, R32 ;  /* 0x00000041132d7224 */ /* 0x040fe200078e0220 */
[----:B------:R-:W-:Y:S01]  /*1fe0*/  SHF.R.S32.HI R32, RZ, 0x1f, R43 ;  /* 0x0000001fff207819 */ /* 0x000fe2000001142b */
[----:B------:R-:W-:Y:S01]  /*1ff0*/  IMAD R69, R19, R71, R10 ;  /* 0x0000004713457224 */ /* 0x000fe200078e020a */
[----:B------:R-:W-:Y:S01]  /*2000*/  SEL R77, R77, 0xffffffe0, !P1 ;  /* 0xffffffe04d4d7807 */ /* 0x000fe20004800000 */
[----:B------:R-:W-:Y:S01]  /*2010*/  IMAD.WIDE.U32 R10, R19, R70, R20 ;  /* 0x00000046130a7225 */ /* 0x000fe200078e0014 */
[----:B------:R-:W-:-:S02]  /*2020*/  LEA.HI R43, R32, R43, RZ, 0x3 ;  /* 0x0000002b202b7211 */ /* 0x000fc400078f18ff */
[----:B------:R-:W-:Y:S01]  /*2030*/  LOP3.LUT R93, R94, 0x80, R93, 0xc8, !PT ;  /* 0x000000805e5d7812 */ /* 0x000fe200078ec85d */
[----:B------:R-:W-:Y:S01]  /*2040*/  IMAD.SHL.U32 R32, R228, 0x40, RZ ;  /* 0x00000040e4207824 */ /* 0x000fe200078e00ff */
[----:B------:R-:W-:Y:S01]  /*2050*/  SHF.R.S32.HI R85, RZ, 0x3, R43 ;  /* 0x00000003ff557819 */ /* 0x000fe2000001142b */
[----:B------:R-:W-:Y:S01]  /*2060*/  IMAD.IADD R67, R69, 0x1, R37 ;  /* 0x0000000145437824 */ /* 0x000fe200078e0225 */
[----:B-----5:R-:W-:Y:S01]  /*2070*/  SHF.R.S32.HI R37, RZ, 0x1f, R28 ;  /* 0x0000001fff257819 */ /* 0x020fe2000001141c */
[----:B------:R-:W-:Y:S01]  /*2080*/  IMAD.IADD R41, R45, 0x1, R39 ;  /* 0x000000012d297824 */ /* 0x000fe200078e0227 */
[----:B------:R-:W-:Y:S01]  /*2090*/  LOP3.LUT R32, R32, 0x1c0, RZ, 0xc0, !PT ;  /* 0x000001c020207812 */ /* 0x000fe200078ec0ff */
[----:B------:R-:W-:Y:S01]  /*20a0*/  IMAD.MOV.U32 R68, RZ, RZ, R10 ;  /* 0x000000ffff447224 */ /* 0x000fe200078e000a */
[----:B------:R-:W-:Y:S01]  /*20b0*/  SHF.L.U64.HI R10, R12, 0x6, R13 ;  /* 0x000000060c0a7819 */ /* 0x000fe2000001020d */
[C---:B------:R-:W-:Y:S01]  /*20c0*/  IMAD R13, R37.reuse, R64, RZ ;  /* 0x00000040250d7224 */ /* 0x040fe200078e02ff */
[----:B------:R-:W-:Y:S01]  /*20d0*/  SHF.R.U32.HI R76, RZ, 0x3, R32 ;  /* 0x00000003ff4c7819 */ /* 0x000fe20000011620 */
[----:B------:R-:W-:Y:S01]  /*20e0*/  IMAD R42, R37, R70, RZ ;  /* 0x00000046252a7224 */ /* 0x000fe200078e02ff */
[----:B------:R-:W-:Y:S01]  /*20f0*/  LOP3.LUT R86, R43, 0xfffffff8, RZ, 0xc0, !PT ;  /* 0xfffffff82b567812 */ /* 0x000fe200078ec0ff */
[----:B------:R-:W-:Y:S01]  /*2100*/  IMAD.WIDE.U32 R36, R28, R64, R40 ;  /* 0x000000401c247225 */ /* 0x000fe200078e0028 */
[----:B------:R-:W-:-:S02]  /*2110*/  LOP3.LUT R41, R32, 0x18, R16, 0xf8, !PT ;  /* 0x0000001820297812 */ /* 0x000fc400078ef810 */
[----:B------:R-:W-:Y:S01]  /*2120*/  SHF.R.S32.HI R89, RZ, 0x1f, R86 ;  /* 0x0000001fff597819 */ /* 0x000fe20000011456 */
[----:B------:R-:W-:Y:S01]  /*2130*/  IMAD.WIDE.U32 R34, R19, R64, R20 ;  /* 0x0000004013227225 */ /* 0x000fe200078e0014 */
[-C--:B------:R-:W-:Y:S02]  /*2140*/  LOP3.LUT R78, R41, R76.reuse, RZ, 0x3c, !PT ;  /* 0x0000004c294e7212 */ /* 0x080fe400078e3cff */
[----:B------:R-:W-:Y:S01]  /*2150*/  LOP3.LUT R41, R32, 0x38, R43, 0xf8, !PT ;  /* 0x0000003820297812 */ /* 0x000fe200078ef82b */
[----:B------:R-:W-:Y:S01]  /*2160*/  IMAD.IADD R39, R35, 0x1, R45 ;  /* 0x0000000123277824 */ /* 0x000fe200078e022d */
[----:B------:R-:W-:Y:S01]  /*2170*/  LOP3.LUT R43, R213, 0x38, R43, 0xf8, !PT ;  /* 0x00000038d52b7812 */ /* 0x000fe200078ef82b */
[----:B------:R-:W-:Y:S01]  /*2180*/  IMAD.IADD R69, R11, 0x1, R69 ;  /* 0x000000010b457824 */ /* 0x000fe200078e0245 */
[----:B------:R-:W-:Y:S01]  /*2190*/  LOP3.LUT R90, R41, R76, RZ, 0x3c, !PT ;  /* 0x0000004c295a7212 */ /* 0x000fe200078e3cff */
[----:B------:R-:W-:Y:S01]  /*21a0*/  IMAD.MOV.U32 R38, RZ, RZ, R34 ;  /* 0x000000ffff267224 */ /* 0x000fe200078e0022 */
[----:B------:R-:W-:Y:S01]  /*21b0*/  LOP3.LUT R43, R43, R236, RZ, 0x3c, !PT ;  /* 0x000000ec2b2b7212 */ /* 0x000fe200078e3cff */
[----:B------:R-:W-:Y:S01]  /*21c0*/  IMAD.SHL.U32 R11, R12, 0x40, RZ ;  /* 0x000000400c0b7824 */ /* 0x000fe200078e00ff */
[----:B------:R-:W-:Y:S01]  /*21d0*/  ISETP.GE.AND P1, PT, R16, UR4, PT ;  /* 0x0000000410007c0c */ /* 0x000fe2000bf26270 */
[----:B------:R-:W-:Y:S01]  /*21e0*/  IMAD.WIDE.U32 R34, R12, 0x60, RZ ;  /* 0x000000600c227825 */ /* 0x000fe200078e00ff */
[----:B------:R-:W-:-:S02]  /*21f0*/  SHF.L.U64.HI R12, R64, 0x6, R65 ;  /* 0x00000006400c7819 */ /* 0x000fc40000010241 */
[----:B------:R-:W-:Y:S01]  /*2200*/  LOP3.LUT R94, R94, 0x40, RZ, 0xc0, !PT ;  /* 0x000000405e5e7812 */ /* 0x000fe200078ec0ff */
[----:B------:R-:W-:Y:S02]  /*2210*/  IMAD R87, R28, R65, R13 ;  /* 0x000000411c577224 */ /* 0x000fe400078e020d */
[----:B------:R-:W-:Y:S02]  /*2220*/  IMAD.SHL.U32 R13, R64, 0x40, RZ ;  /* 0x00000040400d7824 */ /* 0x000fe400078e00ff */
[----:B------:R-:W-:-:S04]  /*2230*/  IMAD.WIDE.U32 R38, R28, R64, R38 ;  /* 0x000000401c267225 */ /* 0x000fc800078e0026 */
[C---:B------:R-:W-:Y:S02]  /*2240*/  IMAD R45, R28.reuse, R71, R42 ;  /* 0x000000471c2d7224 */ /* 0x040fe400078e022a */
[----:B------:R-:W-:-:S04]  /*2250*/  IMAD.WIDE.U32 R66, R28, R70, R66 ;  /* 0x000000461c427225 */ /* 0x000fc800078e0042 */
[----:B------:R-:W-:-:S04]  /*2260*/  IMAD.WIDE.U32 R68, R28, R70, R68 ;  /* 0x000000461c447225 */ /* 0x000fc800078e0044 */
[----:B------:R-:W-:-:S04]  /*2270*/  IMAD.WIDE.U32 R64, R64, 0x60, RZ ;  /* 0x0000006040407825 */ /* 0x000fc800078e00ff */
[----:B------:R-:W-:-:S04]  /*2280*/  IMAD.WIDE.U32 R70, R70, 0x60, RZ ;  /* 0x0000006046467825 */ /* 0x000fc800078e00ff */
[----:B------:R-:W-:Y:S02]  /*2290*/  IMAD R78, R217, 0x200, R78 ;  /* 0x00000200d94e7824 */ /* 0x000fe400078e024e */
[----:B------:R-:W-:Y:S01]  /*22a0*/  IMAD.X R73, R226, 0x1, R51, P2 ;  /* 0x00000001e2497824 */ /* 0x000fe200010e0633 */
[----:B------:R-:W-:Y:S01]  /*22b0*/  ISETP.GE.AND P2, PT, R0, UR4, PT ;  /* 0x0000000400007c0c */ /* 0x000fe2000bf46270 */
[----:B------:R-:W-:Y:S02]  /*22c0*/  IMAD.IADD R83, R87, 0x1, R37 ;  /* 0x0000000157537824 */ /* 0x000fe400078e0225 */
[----:B------:R-:W-:Y:S02]  /*22d0*/  IMAD.SHL.U32 R97, R97, 0x2, RZ ;  /* 0x0000000261617824 */ /* 0x000fe400078e00ff */
[----:B------:R-:W-:Y:S02]  /*22e0*/  IMAD.IADD R79, R35, 0x1, R79 ;  /* 0x00000001234f7824 */ /* 0x000fe400078e024f */
[----:B------:R-:W-:-:S02]  /*22f0*/  IMAD.IADD R80, R65, 0x1, R49 ;  /* 0x0000000141507824 */ /* 0x000fc400078e0231 */
[----:B------:R-:W-:Y:S02]  /*2300*/  IMAD.IADD R81, R71, 0x1, R81 ;  /* 0x0000000147517824 */ /* 0x000fe400078e0251 */
[----:B------:R-:W-:Y:S02]  /*2310*/  IMAD.IADD R82, R77, 0x1, R78 ;  /* 0x000000014d527824 */ /* 0x000fe400078e024e */
[----:B------:R-:W-:Y:S02]  /*2320*/  IMAD.IADD R84, R45, 0x1, R67 ;  /* 0x000000012d547824 */ /* 0x000fe400078e0243 */
[----:B------:R-:W-:Y:S02]  /*2330*/  IMAD.IADD R87, R39, 0x1, R87 ;  /* 0x0000000127577824 */ /* 0x000fe400078e0257 */
[----:B------:R-:W-:Y:S02]  /*2340*/  IMAD.IADD R88, R69, 0x1, R45 ;  /* 0x0000000145587824 */ /* 0x000fe400078e022d */
[----:B------:R-:W-:-:S02]  /*2350*/  IMAD R90, R217, 0x200, R90 ;  /* 0x00000200d95a7824 */ /* 0x000fc400078e025a */
[----:B------:R-:W-:Y:S02]  /*2360*/  IMAD.IADD R91, R218, 0x1, R43 ;  /* 0x00000001da5b7824 */ /* 0x000fe400078e022b */
[----:B------:R-:W-:-:S07]  /*2370*/  IMAD.IADD R92, R31, 0x1, R47 ;  /* 0x000000011f5c7824 */ /* 0x000fce00078e022f */
.L_x_1014:
        /* <DEDUP_REMOVED lines=9> */
[-C--:B------:R-:W-:Y:S01]  /*2410*/  IADD3 R26, P3, P4, R4, R104.reuse, R11 ;  /* 0x00000068041a7210 */ /* 0x080fe20007c7e00b */
[----:B------:R-:W-:Y:S01]  /*2420*/  IMAD R108, R2, 0x1800, R78 ;  /* 0x00001800026c7824 */ /* 0x000fe200078e024e */
[----:B------:R-:W-:Y:S01]  /*2430*/  IADD3 R41, P5, R4, R104, RZ ;  /* 0x0000006804297210 */ /* 0x000fe20007fbe0ff */
[----:B------:R-:W-:Y:S02]  /*2440*/  IMAD.IADD R58, R105, 0x1, R43 ;  /* 0x00000001693a7824 */ /* 0x000fe400078e022b */
[----:B------:R-:W-:Y:S02]  /*2450*/  IMAD R106, R2, 0x1800, R82 ;  /* 0x00001800026a7824 */ /* 0x000fe400078e0252 */
[----:B------:R-:W-:Y:S01]  /*2460*/  IMAD.X R42, R58, 0x1, R5, P5 ;  /* 0x000000013a2a7824 */ /* 0x000fe200028e0605 */
[----:B------:R-:W-:Y:S01]  /*2470*/  IADD3.X R40, R5, R58, R10, P3, P4 ;  /* 0x0000003a05287210 */ /* 0x000fe20001fe840a */
[--C-:B------:R-:W-:Y:S01]  /*2480*/  IMAD R108, R108, 0x2, R25.reuse ;  /* 0x000000026c6c7824 */ /* 0x100fe200078e0219 */
[-C--:B0-----:R-:W-:Y:S01]  /*2490*/  LEA R48, P3, R26, R102.reuse, 0x1 ;  /* 0x000000661a307211 */ /* 0x081fe200078608ff */
[----:B------:R-:W-:Y:S01]  /*24a0*/  IMAD R106, R106, 0x2, R25 ;  /* 0x000000026a6a7824 */ /* 0x000fe200078e0219 */
[----:B------:R-:W-:-:S02]  /*24b0*/  LEA R50, P5, R41, R102, 0x1 ;  /* 0x0000006629327211 */ /* 0x000fc400078a08ff */
[----:B------:R-:W-:Y:S01]  /*24c0*/  LEA.HI.X R49, R26, R103, R40, 0x1, P3 ;  /* 0x000000671a317211 */ /* 0x000fe200018f0c28 */
[----:B------:R-:W-:Y:S01]  /*24d0*/  IMAD.MOV.U32 R26, RZ, RZ, R53 ;  /* 0x000000ffff1a7224 */ /* 0x000fe200078e0035 */
[----:B-1----:R-:W-:Y:S02]  /*24e0*/  ISETP.GE.AND P3, PT, R107, 0x1, PT ;  /* 0x000000016b00780c */ /* 0x002fe40003f66270 */
[----:B------:R-:W-:Y:S02]  /*24f0*/  ISETP.GT.AND P4, PT, R53, R27, PT ;  /* 0x0000001b3500720c */ /* 0x000fe40003f84270 */
[----:B------:R-:W-:Y:S02]  /*2500*/  LEA.HI.X R51, R41, R103, R42, 0x1, P5 ;  /* 0x0000006729337211 */ /* 0x000fe400028f0c2a */
[----:B------:R-:W-:-:S07]  /*2510*/  P2R R96, PR, RZ, 0x10 ;  /* 0x00000010ff607803 */ /* 0x000fce0000000000 */
[----:B----4-:R-:W-:Y:S05]  /*2520*/  @!P3 BRA `(.L_x_968) ;  /* 0x0000002800a0b947 */ /* 0x010fea0003800000 */
        /* <DEDUP_REMOVED lines=42> */
.L_x_971:
[----:B------:R-:W-:Y:S05]  /*27d0*/  BSYNC B1 ;  /* 0x0000000000017941 */ /* 0x000fea0003800000 */
.L_x_970:
[----:B------:R-:W-:Y:S01]  /*27e0*/  ISETP.GE.AND P5, PT, R223, R101, PT ;  /* 0x00000065df00720c */ /* 0x000fe20003fa6270 */
[----:B------:R-:W-:Y:S01]  /*27f0*/  BSSY B1, `(.L_x_972) ;  /* 0x000001c000017945 */ /* 0x000fe20003800000 */
[----:B0-----:R-:W-:Y:S02]  /*2800*/  CS2R R52, SRZ ;  /* 0x0000000000347805 */ /* 0x001fe4000001ff00 */
[----:B------:R-:W-:Y:S01]  /*2810*/  CS2R R44, SRZ ;  /* 0x00000000002c7805 */ /* 0x000fe2000001ff00 */
        /* <DEDUP_REMOVED lines=25> */
.L_x_973:
[----:B------:R-:W-:Y:S05]  /*29b0*/  BSYNC B1 ;  /* 0x0000000000017941 */ /* 0x000fea0003800000 */
.L_x_972:
[----:B0-----:R-:W2:Y:S01]  /*29c0*/  LDL R40, [R1+0x7c] ;  /* 0x00007c0001287983 */ /* 0x001ea20000100800 */
[----:B------:R-:W-:Y:S01]  /*29d0*/  IMAD.MOV.U32 R41, RZ, RZ, R61 ;  /* 0x000000ffff297224 */ /* 0x000fe200078e003d */
[----:B------:R-:W-:Y:S01]  /*29e0*/  PRMT R102, R102, 0x5410, R103 ;  /* 0x0000541066667816 */ /* 0x000fe20000000067 */
[----:B------:R-:W-:Y:S01]  /*29f0*/  IMAD.MOV.U32 R42, RZ, RZ, R62 ;  /* 0x000000ffff2a7224 */ /* 0x000fe200078e003e */
[----:B------:R-:W-:Y:S01]  /*2a00*/  PRMT R103, R103, 0x5410, R104 ;  /* 0x0000541067677816 */ /* 0x000fe20000000068 */
        /* <DEDUP_REMOVED lines=8> */
[----:B------:R-:W-:-:S03]  /*2a90*/  IMAD.MOV.U32 R41, RZ, RZ, R47 ;  /* 0x000000ffff297224 */ /* 0x000fc600078e002f */
[----:B------:R-:W-:Y:S01]  /*2aa0*/  PRMT R111, R43, 0x7610, R111 ;  /* 0x000076102b6f7816 */ /* 0x000fe2000000006f */
[----:B------:R-:W-:Y:S01]  /*2ab0*/  IMAD.MOV.U32 R43, RZ, RZ, R55 ;  /* 0x000000ffff2b7224 */ /* 0x000fe200078e0037 */
[----:B------:R-:W-:Y:S01]  /*2ac0*/  PRMT R103, R41, 0x7610, R103 ;  /* 0x0000761029677816 */ /* 0x000fe20000000067 */
[----:B------:R-:W-:-:S03]  /*2ad0*/  IMAD.MOV.U32 R41, RZ, RZ, R45 ;  /* 0x000000ffff297224 */ /* 0x000fc600078e002d */
[----:B------:R-:W-:Y:S02]  /*2ae0*/  PRMT R113, R43, 0x7610, R113 ;  /* 0x000076102b717816 */ /* 0x000fe40000000071 */
[----:B------:R-:W-:Y:S02]  /*2af0*/  PRMT R105, R41, 0x7610, R105 ;  /* 0x0000761029697816 */ /* 0x000fe40000000069 */
[----:B--2---:R-:W-:Y:S01]  /*2b00*/  R2UR UR4, R40 ;  /* 0x00000000280472ca */ /* 0x004fe200000e0000 */
[----:B------:R-:W-:-:S05]  /*2b10*/  IMAD.MOV.U32 R40, RZ, RZ, R60 ;  /* 0x000000ffff287224 */ /* 0x000fca00078e003c */
[----:B------:R-:W-:Y:S01]  /*2b20*/  PRMT R104, R104, 0x5410, R40 ;  /* 0x0000541068687816 */ /* 0x000fe20000000028 */
[----:B------:R-:W-:-:S05]  /*2b30*/  IMAD.MOV.U32 R40, RZ, RZ, R56 ;  /* 0x000000ffff287224 */ /* 0x000fca00078e0038 */
[----:B------:R-:W-:Y:S01]  /*2b40*/  PRMT R109, R109, 0x5410, R40 ;  /* 0x000054106d6d7816 */ /* 0x000fe20000000028 */
[----:B------:R-:W-:Y:S01]  /*2b50*/  UISETP.NE.AND UP0, UPT, UR4, 0x3, UPT ;  /* 0x000000030400788c */ /* 0x000fe2000bf05270 */
[----:B------:R-:W-:Y:S02]  /*2b60*/  IMAD.MOV.U32 R40, RZ, RZ, R46 ;  /* 0x000000ffff287224 */ /* 0x000fe400078e002e */
[----:B------:R-:W-:Y:S01]  /*2b70*/  PRMT R109, R42, 0x7610, R109 ;  /* 0x000076102a6d7816 */ /* 0x000fe2000000006d */
[----:B------:R-:W-:Y:S02]  /*2b80*/  IMAD.MOV.U32 R42, RZ, RZ, R54 ;  /* 0x000000ffff2a7224 */ /* 0x000fe400078e0036 */
[----:B------:R-:W-:Y:S02]  /*2b90*/  PLOP3.LUT P3, PT, PT, PT, UP0, 0x80, 0x0 ;  /* 0x000000000000781c */ /* 0x000fe40003f6f008 */
[----:B------:R-:W-:Y:S01]  /*2ba0*/  PRMT R102, R40, 0x7610, R102 ;  /* 0x0000761028667816 */ /* 0x000fe20000000066 */
[----:B------:R-:W-:Y:S01]  /*2bb0*/  IMAD.MOV.U32 R40, RZ, RZ, R44 ;  /* 0x000000ffff287224 */ /* 0x000fe200078e002c */
[----:B------:R-:W-:-:S04]  /*2bc0*/  PRMT R112, R42, 0x7610, R112 ;  /* 0x000076102a707816 */ /* 0x000fc80000000070 */
[----:B------:R-:W-:-:S05]  /*2bd0*/  PRMT R104, R40, 0x7610, R104 ;  /* 0x0000761028687816 */ /* 0x000fca0000000068 */
[----:B------:R-:W-:Y:S05]  /*2be0*/  @!P3 BRA `(.L_x_974) ;  /* 0x000000000004b947 */ /* 0x000fea0003800000 */
[----:B------:R-:W-:Y:S01]  /*2bf0*/  BPT.TRAP 0x1 ;  /* 0x000000040000795c */ /* 0x000fe20000300000 */
.L_x_974:
[----:B------:R-:W-:Y:S01]  /*2c00*/  IMAD R95, R2, 0x8, R18 ;  /* 0x00000008025f7824 */ /* 0x000fe200078e0212 */
[----:B------:R-:W-:Y:S01]  /*2c10*/  SHF.L.U32 R110, R23, 0x1f, RZ ;  /* 0x0000001f176e7819 */ /* 0x000fe200000006ff */
[----:B------:R-:W-:Y:S03]  /*2c20*/  BSSY B1, `(.L_x_975) ;  /* 0x0000003000017945 */ /* 0x000fe60003800000 */
[----:B------:R-:W0:Y:S02]  /*2c30*/  SYNCS.PHASECHK.TRANS64.TRYWAIT P6, [R95+URZ+0x32490], R110 ;  /* 0x0324906e5f0075a7 */ /* 0x000e2400080c017f */
[----:B0-----:R-:W-:Y:S05]  /*2c40*/  @!P6 BRA `(.L_x_976) ;  /* 0x000001340000e947 */ /* 0x001fea0003800000 */
.L_x_1193:
[----:B------:R-:W-:Y:S05]  /*2c50*/  BSYNC B1 ;  /* 0x0000000000017941 */ /* 0x000fea0003800000 */
.L_x_975:
        /* <DEDUP_REMOVED lines=54> */
.L_x_982:
[----:B------:R-:W-:Y:S05]  /*2fc0*/  BSYNC B3 ;  /* 0x0000000000037941 */ /* 0x000fea0003800000 */
.L_x_981:
[----:B--2---:R1:W-:Y:S02]  /*2fd0*/  STG.E.128 desc[UR60][R50.64], R40 ;  /* 0x0000002832007986 */ /* 0x0043e4000c101d3c */
.L_x_980:
[----:B------:R-:W-:Y:S05]  /*2fe0*/  BSYNC B2 ;  /* 0x0000000000027941 */ /* 0x000fea0003800000 */
.L_x_979:
        /* <DEDUP_REMOVED lines=52> */
.L_x_984:
[----:B------:R-:W-:Y:S05]  /*3330*/  BSYNC B2 ;  /* 0x0000000000027941 */ /* 0x000fea0003800000 */
.L_x_983:
[----:B--2---:R2:W-:Y:S02]  /*3340*/  STG.E.128 desc[UR60][R50.64+0x40], R40 ;  /* 0x0000402832007986 */ /* 0x0045e4000c101d3c */
.L_x_978:
[----:B------:R-:W-:Y:S05]  /*3350*/  BSYNC B1 ;  /* 0x0000000000017941 */ /* 0x000fea0003800000 */
.L_x_977:
[----:B------:R-:W-:Y:S05]  /*3360*/  @P5 BRA `(.L_x_985) ;  /* 0x0000001c00805947 */ /* 0x000fea0003800000 */
[----:B------:R-:W-:Y:S04]  /*3370*/  BSSY B1, `(.L_x_986) ;  /* 0x0000036000017945 */ /* 0x000fe80003800000 */
[----:B------:R-:W-:Y:S05]  /*3380*/  @P1 BRA `(.L_x_987) ;  /* 0x0000000000d01947 */ /* 0x000fea0003800000 */
[----:B-12---:R1:W2:Y:S01]  /*3390*/  LDS.128 R40, [R108+0x2000] ;  /* 0x002000006c287984 */ /* 0x0062a20000000c00 */
[----:B------:R-:W-:Y:S01]  /*33a0*/  ISETP.GE.AND P4, PT, R20, R107, PT ;  /* 0x0000006b1400720c */ /* 0x000fe20003f86270 */
[----:B------:R-:W-:-:S12]  /*33b0*/  BSSY B2, `(.L_x_988) ;  /* 0x0000030000027945 */ /* 0x000fd80003800000 */
[----:B-1----:R-:W-:Y:S05]  /*33c0*/  @P4 BRA `(.L_x_989) ;  /* 0x0000000000b84947 */ /* 0x002fea0003800000 */
[--C-:B------:R-:W-:Y:S01]  /*33d0*/  SHF.R.U64 R57, R54, 0x10, R55.reuse ;  /* 0x0000001036397819 */ /* 0x100fe20000001237 */
[----:B--2---:R-:W-:Y:S01]  /*33e0*/  IMAD.U32 R50, R42, 0x10000, RZ ;  /* 0x000100002a327824 */ /* 0x004fe200078e00ff */
[----:B------:R-:W-:Y:S02]  /*33f0*/  SHF.R.U32.HI R54, RZ, 0x10, R55 ;  /* 0x00000010ff367819 */ /* 0x000fe40000011637 */
[--C-:B------:R-:W-:Y:S02]  /*3400*/  SHF.R.U32.HI R56, RZ, 0x10, R53.reuse ;  /* 0x00000010ff387819 */ /* 0x100fe40000011635 */
[----:B------:R-:W-:Y:S02]  /*3410*/  PRMT R113, R113, 0x5410, R54 ;  /* 0x0000541071717816 */ /* 0x000fe40000000036 */
[----:B------:R-:W-:Y:S01]  /*3420*/  SHF.R.U64 R58, R52, 0x10, R53 ;  /* 0x00000010343a7819 */ /* 0x000fe20000001235 */
[----:B------:R-:W-:Y:S01]  /*3430*/  IMAD.U32 R52, R43, 0x10000, RZ ;  /* 0x000100002b347824 */ /* 0x000fe200078e00ff */
[----:B------:R-:W-:-:S02]  /*3440*/  PRMT R111, R111, 0x5410, R56 ;  /* 0x000054106f6f7816 */ /* 0x000fc40000000038 */
[----:B------:R-:W-:Y:S01]  /*3450*/  PRMT R112, R112, 0x5410, R57 ;  /* 0x0000541070707816 */ /* 0x000fe20000000039 */
[----:B------:R-:W-:Y:S01]  /*3460*/  IMAD.U32 R57, R113, 0x10000, RZ ;  /* 0x0001000071397824 */ /* 0x000fe200078e00ff */
[----:B------:R-:W-:Y:S01]  /*3470*/  LOP3.LUT R51, R42, 0xffff0000, RZ, 0xc0, !PT ;  /* 0xffff00002a337812 */ /* 0x000fe200078ec0ff */
[----:B------:R-:W-:Y:S01]  /*3480*/  IMAD.U32 R55, R111, 0x10000, RZ ;  /* 0x000100006f377824 */ /* 0x000fe200078e00ff */
[----:B------:R-:W-:Y:S01]  /*3490*/  LOP3.LUT R53, R43, 0xffff0000, RZ, 0xc0, !PT ;  /* 0xffff00002b357812 */ /* 0x000fe200078ec0ff */
[----:B------:R-:W-:Y:S01]  /*34a0*/  IMAD.U32 R42, R41, 0x10000, RZ ;  /* 0x00010000292a7824 */ /* 0x000fe200078e00ff */
[----:B------:R-:W-:Y:S01]  /*34b0*/  PRMT R109, R109, 0x5410, R58 ;  /* 0x000054106d6d7816 */ /* 0x000fe2000000003a */
[----:B------:R-:W-:Y:S01]  /*34c0*/  FMUL.FTZ R61, R51, R57 ;  /* 0x00000039333d7220 */ /* 0x000fe20000410000 */
[----:B------:R-:W-:Y:S01]  /*34d0*/  LOP3.LUT R43, R41, 0xffff0000, RZ, 0xc0, !PT ;  /* 0xffff0000292b7812 */ /* 0x000fe200078ec0ff */
[-C--:B------:R-:W-:Y:S01]  /*34e0*/  FMUL.FTZ R51, R51, R55.reuse ;  /* 0x0000003733337220 */ /* 0x080fe20000410000 */
[----:B------:R-:W-:Y:S01]  /*34f0*/  LOP3.LUT R56, R112, 0xffff0000, RZ, 0xc0, !PT ;  /* 0xffff000070387812 */ /* 0x000fe200078ec0ff */
[----:B------:R-:W-:Y:S01]  /*3500*/  IMAD.U32 R41, R40, 0x10000, RZ ;  /* 0x0001000028297824 */ /* 0x000fe200078e00ff */
[----:B------:R-:W-:Y:S01]  /*3510*/  LOP3.LUT R54, R109, 0xffff0000, RZ, 0xc0, !PT ;  /* 0xffff00006d367812 */ /* 0x000fe200078ec0ff */
[----:B------:R-:W-:Y:S01]  /*3520*/  FFMA.FTZ R61, R50, R55, -R61 ;  /* 0x00000037323d7223 */ /* 0x000fe2000001083d */
[----:B------:R-:W-:Y:S01]  /*3530*/  LOP3.LUT R113, R113, 0xffff0000, RZ, 0xc0, !PT ;  /* 0xffff000071717812 */ /* 0x000fe200078ec0ff */
[----:B------:R-:W-:Y:S01]  /*3540*/  FMUL.FTZ R59, R43, R56 ;  /* 0x000000382b3b7220 */ /* 0x000fe20000410000 */
[----:B------:R-:W-:Y:S01]  /*3550*/  LOP3.LUT R111, R111, 0xffff0000, RZ, 0xc0, !PT ;  /* 0xffff00006f6f7812 */ /* 0x000fe200078ec0ff */
[-C--:B------:R-:W-:Y:S01]  /*3560*/  FMUL.FTZ R43, R43, R54.reuse ;  /* 0x000000362b2b7220 */ /* 0x080fe20000410000 */
[----:B------:R-:W-:Y:S01]  /*3570*/  LOP3.LUT R40, R40, 0xffff0000, RZ, 0xc0, !PT ;  /* 0xffff000028287812 */ /* 0x000fe200078ec0ff */
[----:B------:R-:W-:Y:S01]  /*3580*/  FFMA.FTZ R59, R42, R54, -R59 ;  /* 0x000000362a3b7223 */ /* 0x000fe2000001083b */
[----:B------:R-:W-:Y:S01]  /*3590*/  FFMA.FTZ R50, R50, R57, R51 ;  /* 0x0000003932327223 */ /* 0x000fe20000010033 */
[----:B------:R-:W-:-:S02]  /*35a0*/  IMAD.U32 R112, R112, 0x10000, RZ ;  /* 0x0001000070707824 */ /* 0x000fc400078e00ff */
[----:B------:R-:W-:Y:S01]  /*35b0*/  FMUL.FTZ R51, R53, R113 ;  /* 0x0000007135337220 */ /* 0x000fe20000410000 */
[----:B------:R-:W-:Y:S02]  /*35c0*/  IMAD.U32 R109, R109, 0x10000, RZ ;  /* 0x000100006d6d7824 */ /* 0x000fe400078e00ff */
[----:B------:R-:W-:Y:S01]  /*35d0*/  FMUL.FTZ R54, R53, R111 ;  /* 0x0000006f35367220 */ /* 0x000fe20000410000 */
[----:B------:R-:W-:Y:S01]  /*35e0*/  FFMA.FTZ R56, R42, R56, R43 ;  /* 0x000000382a387223 */ /* 0x000fe2000001002b */
[CC--:B------:R-:W-:Y:S01]  /*35f0*/  FMUL.FTZ R42, R40.reuse, R112.reuse ;  /* 0x00000070282a7220 */ /* 0x0c0fe20000410000 */
[----:B------:R-:W-:Y:S01]  /*3600*/  FMUL.FTZ R43, R40, R109 ;  /* 0x0000006d282b7220 */ /* 0x000fe20000410000 */
        /* <DEDUP_REMOVED lines=10> */
.L_x_989:
[----:B------:R-:W-:Y:S05]  /*36b0*/  BSYNC B2 ;  /* 0x0000000000027941 */ /* 0x000fea0003800000 */
.L_x_988:
[----:B--2---:R3:W-:Y:S02]  /*36c0*/  STG.E.128 desc[UR60][R48.64], R40 ;  /* 0x0000002830007986 */ /* 0x0047e4000c101d3c */
.L_x_987:
[----:B------:R-:W-:Y:S05]  /*36d0*/  BSYNC B1 ;  /* 0x0000000000017941 */ /* 0x000fea0003800000 */
.L_x_986:
        /* <DEDUP_REMOVED lines=52> */
.L_x_991:
[----:B------:R-:W-:Y:S05]  /*3a20*/  BSYNC B1 ;  /* 0x0000000000017941 */ /* 0x000fea0003800000 */
.L_x_990:
[----:B--2---:R1:W-:Y:S01]  /*3a30*/  STG.E.128 desc[UR60][R48.64+0x40], R40 ;  /* 0x0000402830007986 */ /* 0x0043e2000c101d3c */
[----:B------:R-:W-:Y:S05]  /*3a40*/  BRA `(.L_x_985) ;  /* 0x0000001400c87947 */ /* 0x000fea0003800000 */
.L_x_969:
[----:B------:R-:W2:Y:S01]  /*3a50*/  LDL R44, [R1+0x7c] ;  /* 0x00007c00012c7983 */ /* 0x000ea20000100800 */
[----:B------:R-:W-:-:S04]  /*3a60*/  ISETP.GE.AND P3, PT, R223, R101, PT ;  /* 0x00000065df00720c */ /* 0x000fc80003f66270 */
        /* <DEDUP_REMOVED lines=9> */
[----:B------:R-:W3:Y:S01]  /*3b00*/  @!P4 LDC.64 R48, c[0x0][0x3e0] ;  /* 0x0000f800ff30cb82 */ /* 0x000ee20000000a00 */
[----:B------:R-:W-:-:S05]  /*3b10*/  @!P4 IADD3 R40, P5, R66, R40, RZ ;  /* 0x000000284228c210 */ /* 0x000fca0007fbe0ff */
[----:B------:R-:W-:Y:S01]  /*3b20*/  @!P4 IMAD.X R41, R95, 0x1, R84, P5 ;  /* 0x000000015f29c824 */ /* 0x000fe200028e0654 */
[----:B------:R-:W-:Y:S02]  /*3b30*/  CS2R R46, SRZ ;  /* 0x00000000002e7805 */ /* 0x000fe4000001ff00 */
[----:B--2---:R-:W-:Y:S02]  /*3b40*/  R2UR UR4, R44 ;  /* 0x000000002c0472ca */ /* 0x004fe400000e0000 */
[----:B------:R-:W2:Y:S02]  /*3b50*/  @!P4 LDC.64 R44, c[0x0][0x3c8] ;  /* 0x0000f200ff2ccb82 */ /* 0x000ea40000000a00 */
[----:B--2---:R-:W-:-:S04]  /*3b60*/  @!P4 LEA R44, P5, R40, R44, 0x1 ;  /* 0x0000002c282cc211 */ /* 0x004fc800078a08ff */
[----:B------:R-:W-:Y:S02]  /*3b70*/  @!P4 LEA.HI.X R45, R40, R45, R41, 0x1, P5 ;  /* 0x0000002d282dc211 */ /* 0x000fe400028f0c29 */
[----:B------:R-:W-:-:S05]  /*3b80*/  @!P4 IADD3 R42, P5, R36, R42, RZ ;  /* 0x0000002a242ac210 */ /* 0x000fca0007fbe0ff */
[----:B------:R-:W-:Y:S01]  /*3b90*/  @!P4 IMAD.X R40, R110, 0x1, R83, P5 ;  /* 0x000000016e28c824 */ /* 0x000fe200028e0653 */
[----:B---3--:R-:W-:-:S04]  /*3ba0*/  @!P4 LEA R48, P5, R42, R48, 0x1 ;  /* 0x000000302a30c211 */ /* 0x008fc800078a08ff */
[----:B------:R-:W-:Y:S02]  /*3bb0*/  @!P4 LEA.HI.X R49, R42, R49, R40, 0x1, P5 ;  /* 0x000000312a31c211 */ /* 0x000fe400028f0c28 */
[----:B------:R-:W-:Y:S02]  /*3bc0*/  CS2R R42, SRZ ;  /* 0x00000000002a7805 */ /* 0x000fe4000001ff00 */
[----:B------:R-:W-:-:S06]  /*3bd0*/  CS2R R40, SRZ ;  /* 0x0000000000287805 */ /* 0x000fcc000001ff00 */
[----:B------:R2:W3:Y:S02]  /*3be0*/  @!P4 LDG.E.128 R40, desc[UR60][R44.64] ;  /* 0x0000003c2c28c981 */ /* 0x0004e4000c1e1d00 */
[----:B--2---:R-:W-:-:S06]  /*3bf0*/  CS2R R44, SRZ ;  /* 0x00000000002c7805 */ /* 0x004fcc000001ff00 */
[----:B------:R2:W4:Y:S01]  /*3c00*/  @!P4 LDG.E.128 R44, desc[UR60][R48.64] ;  /* 0x0000003c302cc981 */ /* 0x000522000c1e1d00 */
[----:B0-----:R-:W-:-:S04]  /*3c10*/  @!P3 LEA R52, P4, R50, R52, 0x1 ;  /* 0x000000343234b211 */ /* 0x001fc800078808ff */
[----:B------:R-:W-:Y:S02]  /*3c20*/  @!P3 LEA.HI.X R53, R50, R53, R51, 0x1, P4 ;  /* 0x000000353235b211 */ /* 0x000fe400020f0c33 */
[----:B------:R-:W-:Y:S02]  /*3c30*/  CS2R R50, SRZ ;  /* 0x0000000000327805 */ /* 0x000fe4000001ff00 */
[C---:B-1----:R-:W-:Y:S02]  /*3c40*/  @!P3 LEA R56, P4, R54.reuse, R56, 0x1 ;  /* 0x000000383638b211 */ /* 0x042fe400078808ff */
[----:B--2---:R-:W-:Y:S02]  /*3c50*/  CS2R R48, SRZ ;  /* 0x0000000000307805 */ /* 0x004fe4000001ff00 */
[----:B------:R-:W-:Y:S02]  /*3c60*/  @!P3 LEA.HI.X R57, R54, R57, R55, 0x1, P4 ;  /* 0x000000393639b211 */ /* 0x000fe400020f0c37 */
[----:B------:R-:W-:-:S02]  /*3c70*/  CS2R R54, SRZ ;  /* 0x0000000000367805 */ /* 0x000fc4000001ff00 */
[----:B------:R0:W2:Y:S02]  /*3c80*/  @!P3 LDG.E.128 R48, desc[UR60][R52.64] ;  /* 0x0000003c3430b981 */ /* 0x0000a4000c1e1d00 */
[----:B0-----:R-:W-:-:S06]  /*3c90*/  CS2R R52, SRZ ;  /* 0x0000000000347805 */ /* 0x001fcc000001ff00 */
[----:B------:R0:W5:Y:S01]  /*3ca0*/  @!P3 LDG.E.128 R52, desc[UR60][R56.64] ;  /* 0x0000003c3834b981 */ /* 0x000162000c1e1d00 */
[----:B------:R-:W-:Y:S01]  /*3cb0*/  UISETP.NE.AND UP0, UPT, UR4, 0x3, UPT ;  /* 0x000000030400788c */ /* 0x000fe2000bf05270 */
[----:B------:R-:W-:-:S05]  /*3cc0*/  ISETP.GE.AND P4, PT, R16, R107, PT ;  /* 0x0000006b1000720c */ /* 0x000fca0003f86270 */
[----:B------:R-:W-:Y:S01]  /*3cd0*/  PLOP3.LUT P3, PT, PT, PT, UP0, 0x80, 0x0 ;  /* 0x000000000000781c */ /* 0x000fe20003f6f008 */
[----:B---3--:R-:W-:Y:S02]  /*3ce0*/  IMAD.MOV.U32 R59, RZ, RZ, R42 ;  /* 0x000000ffff3b7224 */ /* 0x008fe400078e002a */
[----:B------:R-:W-:Y:S02]  /*3cf0*/  IMAD.MOV.U32 R60, RZ, RZ, R43 ;  /* 0x000000ffff3c7224 */ /* 0x000fe400078e002b */
[----:B------:R-:W-:Y:S01]  /*3d00*/  IMAD.MOV.U32 R61, RZ, RZ, R40 ;  /* 0x000000ffff3d7224 */ /* 0x000fe200078e0028 */
[----:B------:R-:W-:Y:S01]  /*3d10*/  PRMT R113, R113, 0x5410, R59 ;  /* 0x0000541071717816 */ /* 0x000fe2000000003b */
[----:B------:R-:W-:Y:S01]  /*3d20*/  IMAD.MOV.U32 R62, RZ, RZ, R41 ;  /* 0x000000ffff3e7224 */ /* 0x000fe200078e0029 */
[----:B------:R-:W-:Y:S02]  /*3d30*/  PRMT R135, R60, 0x7610, R135 ;  /* 0x000076103c877816 */ /* 0x000fe40000000087 */
[----:B------:R-:W-:-:S02]  /*3d40*/  PRMT R115, R115, 0x5410, R61 ;  /* 0x0000541073737816 */ /* 0x000fc4000000003d */
[----:B------:R-:W-:Y:S01]  /*3d50*/  PRMT R132, R62, 0x7610, R132 ;  /* 0x000076103e847816 */ /* 0x000fe20000000084 */
[----:B----4-:R-:W-:Y:S02]  /*3d60*/  IMAD.MOV.U32 R59, RZ, RZ, R46 ;  /* 0x000000ffff3b7224 */ /* 0x010fe400078e002e */
[----:B0-----:R-:W-:Y:S02]  /*3d70*/  IMAD.MOV.U32 R56, RZ, RZ, R47 ;  /* 0x000000ffff387224 */ /* 0x001fe400078e002f */
[----:B------:R-:W-:Y:S01]  /*3d80*/  IMAD.MOV.U32 R57, RZ, RZ, R44 ;  /* 0x000000ffff397224 */ /* 0x000fe200078e002c */
[----:B------:R-:W-:Y:S01]  /*3d90*/  PRMT R136, R59, 0x7610, R136 ;  /* 0x000076103b887816 */ /* 0x000fe20000000088 */
[----:B------:R-:W-:Y:S01]  /*3da0*/  IMAD.MOV.U32 R60, RZ, RZ, R45 ;  /* 0x000000ffff3c7224 */ /* 0x000fe200078e002d */
[----:B------:R-:W-:Y:S02]  /*3db0*/  PRMT R117, R117, 0x5410, R56 ;  /* 0x0000541075757816 */ /* 0x000fe40000000038 */
[----:B------:R-:W-:-:S02]  /*3dc0*/  PRMT R119, R119, 0x5410, R57 ;  /* 0x0000541077777816 */ /* 0x000fc40000000039 */
[----:B------:R-:W-:Y:S01]  /*3dd0*/  PRMT R137, R60, 0x7610, R137 ;  /* 0x000076103c897816 */ /* 0x000fe20000000089 */
[----:B--2---:R-:W-:Y:S02]  /*3de0*/  IMAD.MOV.U32 R56, RZ, RZ, R50 ;  /* 0x000000ffff387224 */ /* 0x004fe400078e0032 */
[----:B------:R-:W-:Y:S02]  /*3df0*/  IMAD.MOV.U32 R57, RZ, RZ, R51 ;  /* 0x000000ffff397224 */ /* 0x000fe400078e0033 */
[----:B------:R-:W-:Y:S01]  /*3e00*/  IMAD.MOV.U32 R59, RZ, RZ, R48 ;  /* 0x000000ffff3b7224 */ /* 0x000fe200078e0030 */
[----:B------:R-:W-:Y:S01]  /*3e10*/  PRMT R113, R56, 0x7610, R113 ;  /* 0x0000761038717816 */ /* 0x000fe20000000071 */
[----:B------:R-:W-:Y:S01]  /*3e20*/  IMAD.MOV.U32 R60, RZ, RZ, R49 ;  /* 0x000000ffff3c7224 */ /* 0x000fe200078e0031 */
[----:B------:R-:W-:Y:S02]  /*3e30*/  PRMT R115, R57, 0x7610, R115 ;  /* 0x0000761039737816 */ /* 0x000fe40000000073 */
[----:B------:R-:W-:-:S02]  /*3e40*/  PRMT R117, R59, 0x7610, R117 ;  /* 0x000076103b757816 */ /* 0x000fc40000000075 */
[----:B------:R-:W-:Y:S01]  /*3e50*/  PRMT R119, R60, 0x7610, R119 ;  /* 0x000076103c777816 */ /* 0x000fe20000000077 */
[----:B-----5:R-:W-:Y:S02]  /*3e60*/  IMAD.MOV.U32 R56, RZ, RZ, R54 ;  /* 0x000000ffff387224 */ /* 0x020fe400078e0036 */
[----:B------:R-:W-:Y:S02]  /*3e70*/  IMAD.MOV.U32 R57, RZ, RZ, R55 ;  /* 0x000000ffff397224 */ /* 0x000fe400078e0037 */
[----:B------:R-:W-:Y:S01]  /*3e80*/  IMAD.MOV.U32 R59, RZ, RZ, R52 ;  /* 0x000000ffff3b7224 */ /* 0x000fe200078e0034 */
[----:B------:R-:W-:Y:S01]  /*3e90*/  PRMT R120, R56, 0x7610, R120 ;  /* 0x0000761038787816 */ /* 0x000fe20000000078 */
[----:B------:R-:W-:Y:S01]  /*3ea0*/  IMAD.MOV.U32 R60, RZ, RZ, R53 ;  /* 0x000000ffff3c7224 */ /* 0x000fe200078e0035 */
[----:B------:R-:W-:Y:S02]  /*3eb0*/  PRMT R121, R57, 0x7610, R121 ;  /* 0x0000761039797816 */ /* 0x000fe40000000079 */
[----:B------:R-:W-:-:S02]  /*3ec0*/  PRMT R122, R59, 0x7610, R122 ;  /* 0x000076103b7a7816 */ /* 0x000fc4000000007a */
[----:B------:R-:W-:Y:S01]  /*3ed0*/  PRMT R123, R60, 0x7610, R123 ;  /* 0x000076103c7b7816 */ /* 0x000fe2000000007b */
[----:B------:R-:W-:Y:S06]  /*3ee0*/  @!P3 BRA `(.L_x_992) ;  /* 0x000000000004b947 */ /* 0x000fec0003800000 */
[----:B------:R-:W-:Y:S01]  /*3ef0*/  BPT.TRAP 0x1 ;  /* 0x000000040000795c */ /* 0x000fe20000300000 */
.L_x_992:
        /* <DEDUP_REMOVED lines=9> */
.L_x_1194:
[----:B------:R-:W-:Y:S05]  /*3f90*/  BSYNC B1 ;  /* 0x0000000000017941 */ /* 0x000fea0003800000 */
.L_x_993:
        /* <DEDUP_REMOVED lines=27> */
[----:B------:R-:W-:Y:S02]  /*4150*/  PRMT R131, R137, 0x5410, R131 ;  /* 0x0000541089837816 */ /* 0x000fe40000000083 */
[----:B------:R-:W-:Y:S01]  /*4160*/  SHF.R.U64 R128, R42, 0x10, R43 ;  /* 0x000000102a807819 */ /* 0x000fe2000000122b */
[----:B--2---:R-:W-:Y:S01]  /*4170*/  IMAD.U32 R42, R62, 0x10000, RZ ;  /* 0x000100003e2a7824 */ /* 0x004fe200078e00ff */
[----:B------:R-:W-:Y:S01]  /*4180*/  PRMT R127, R132, 0x5410, R127 ;  /* 0x00005410847f7816 */ /* 0x000fe2000000007f */
[----:B------:R-:W-:Y:S01]  /*4190*/  IMAD.U32 R132, R131, 0x10000, RZ ;  /* 0x0001000083847824 */ /* 0x000fe200078e00ff */
[----:B------:R-:W-:Y:S01]  /*41a0*/  SHF.R.U64 R126, R40, 0x10, R41 ;  /* 0x00000010287e7819 */ /* 0x000fe20000001229 */
[----:B------:R-:W-:Y:S01]  /*41b0*/  IMAD.U32 R41, R61, 0x10000, RZ ;  /* 0x000100003d297824 */ /* 0x000fe200078e00ff */
[--C-:B------:R-:W-:Y:S01]  /*41c0*/  SHF.R.U64 R133, R46, 0x10, R47.reuse ;  /* 0x000000102e857819 */ /* 0x100fe2000000122f */
[----:B------:R-:W-:Y:S01]  /*41d0*/  IMAD.U32 R46, R60, 0x10000, RZ ;  /* 0x000100003c2e7824 */ /* 0x000fe200078e00ff */
[----:B------:R-:W-:Y:S01]  /*41e0*/  SHF.R.U32.HI R134, RZ, 0x10, R47 ;  /* 0x00000010ff867819 */ /* 0x000fe2000001162f */
[----:B-1----:R-:W-:Y:S01]  /*41f0*/  IMAD.U32 R40, R58, 0x10000, RZ ;  /* 0x000100003a287824 */ /* 0x002fe200078e00ff */
[----:B------:R-:W-:Y:S01]  /*4200*/  SHF.R.U32.HI R129, RZ, 0x10, R43 ;  /* 0x00000010ff817819 */ /* 0x000fe2000001162b */
[----:B------:R-:W-:Y:S01]  /*4210*/  IMAD.U32 R43, R57, 0x10000, RZ ;  /* 0x00010000392b7824 */ /* 0x000fe200078e00ff */
[----:B------:R-:W-:Y:S01]  /*4220*/  SHF.R.U64 R130, R44, 0x10, R45 ;  /* 0x000000102c827819 */ /* 0x000fe2000000122d */
[----:B------:R-:W-:Y:S01]  /*4230*/  IMAD.U32 R44, R56, 0x10000, RZ ;  /* 0x00010000382c7824 */ /* 0x000fe200078e00ff */
[----:B------:R-:W-:Y:S01]  /*4240*/  PRMT R45, R113, 0x5432, R128 ;  /* 0x00005432712d7816 */ /* 0x000fe20000000080 */
[----:B------:R-:W-:Y:S01]  /*4250*/  IMAD.U32 R128, R127, 0x10000, RZ ;  /* 0x000100007f807824 */ /* 0x000fe200078e00ff */
[----:B------:R-:W-:Y:S01]  /*4260*/  LOP3.LUT R124, R61, 0xffff0000, RZ, 0xc0, !PT ;  /* 0xffff00003d7c7812 */ /* 0x000fe200078ec0ff */
[----:B------:R-:W-:Y:S01]  /*4270*/  IMAD.U32 R61, R59, 0x10000, RZ ;  /* 0x000100003b3d7824 */ /* 0x000fe200078e00ff */
[----:B------:R-:W-:Y:S01]  /*4280*/  PRMT R133, R136, 0x5410, R133 ;  /* 0x0000541088857816 */ /* 0x000fe20000000085 */
[----:B------:R-:W-:Y:S01]  /*4290*/  FMUL.FTZ R136, R41, R132 ;  /* 0x0000008429887220 */ /* 0x000fe20000410000 */
[----:B------:R-:W-:Y:S01]  /*42a0*/  LOP3.LUT R131, R131, 0xffff0000, RZ, 0xc0, !PT ;  /* 0xffff000083837812 */ /* 0x000fe200078ec0ff */
[-C--:B------:R-:W-:Y:S01]  /*42b0*/  FMUL.FTZ R138, R41, R128.reuse ;  /* 0x00000080298a7220 */ /* 0x080fe20000410000 */
[----:B------:R-:W-:Y:S01]  /*42c0*/  PRMT R134, R117, 0x5432, R134 ;  /* 0x0000543275867816 */ /* 0x000fe20000000086 */
[----:B------:R-:W-:Y:S01]  /*42d0*/  FFMA.FTZ R41, R43, R128, -R136 ;  /* 0x000000802b297223 */ /* 0x000fe20000010888 */
[----:B------:R-:W-:Y:S01]  /*42e0*/  LOP3.LUT R127, R127, 0xffff0000, RZ, 0xc0, !PT ;  /* 0xffff00007f7f7812 */ /* 0x000fe200078ec0ff */
[----:B------:R-:W-:Y:S01]  /*42f0*/  FMUL.FTZ R140, R124, R131 ;  /* 0x000000837c8c7220 */ /* 0x000fe20000410000 */
[----:B------:R-:W-:Y:S01]  /*4300*/  PRMT R129, R135, 0x5410, R129 ;  /* 0x0000541087817816 */ /* 0x000fe20000000081 */
[----:B------:R-:W-:Y:S01]  /*4310*/  IMAD.U32 R136, R134, 0x10000, RZ ;  /* 0x0001000086887824 */ /* 0x000fe200078e00ff */
[----:B------:R-:W-:Y:S01]  /*4320*/  LOP3.LUT R57, R57, 0xffff0000, RZ, 0xc0, !PT ;  /* 0xffff000039397812 */ /* 0x000fe200078ec0ff */
[----:B------:R-:W-:Y:S01]  /*4330*/  FMUL.FTZ R124, R124, R127 ;  /* 0x0000007f7c7c7220 */ /* 0x000fe20000410000 */
[----:B------:R-:W-:Y:S01]  /*4340*/  LOP3.LUT R47, R59, 0xffff0000, RZ, 0xc0, !PT ;  /* 0xffff00003b2f7812 */ /* 0x000fe200078ec0ff */
[----:B------:R-:W-:-:S02]  /*4350*/  IMAD.U32 R59, R63, 0x10000, RZ ;  /* 0x000100003f3b7824 */ /* 0x000fc400078e00ff */
[----:B------:R-:W-:Y:S01]  /*4360*/  FFMA.FTZ R43, R43, R132, R138 ;  /* 0x000000842b2b7223 */ /* 0x000fe2000001008a */
[----:B------:R-:W-:Y:S02]  /*4370*/  IMAD.U32 R128, R129, 0x10000, RZ ;  /* 0x0001000081807824 */ /* 0x000fe400078e00ff */
[----:B------:R-:W-:Y:S01]  /*4380*/  FFMA.FTZ R132, R57, R131, R124 ;  /* 0x0000008339847223 */ /* 0x000fe2000001007c */
[----:B------:R-:W-:Y:S01]  /*4390*/  FMUL.FTZ R138, R59, R136 ;  /* 0x000000883b8a7220 */ /* 0x000fe20000410000 */
[----:B------:R-:W-:Y:S01]  /*43a0*/  LOP3.LUT R63, R63, 0xffff0000, RZ, 0xc0, !PT ;  /* 0xffff00003f3f7812 */ /* 0x000fe200078ec0ff */
[-C--:B------:R-:W-:Y:S01]  /*43b0*/  FMUL.FTZ R59, R59, R128.reuse ;  /* 0x000000803b3b7220 */ /* 0x080fe20000410000 */
[----:B------:R-:W-:Y:S01]  /*43c0*/  PRMT R130, R119, 0x5432, R130 ;  /* 0x0000543277827816 */ /* 0x000fe20000000082 */
[C---:B------:R-:W-:Y:S01]  /*43d0*/  FFMA.FTZ R138, R61.reuse, R128, -R138 ;  /* 0x000000803d8a7223 */ /* 0x040fe2000001088a */
[----:B------:R-:W-:Y:S01]  /*43e0*/  LOP3.LUT R134, R134, 0xffff0000, RZ, 0xc0, !PT ;  /* 0xffff000086867812 */ /* 0x000fe200078ec0ff */
[----:B------:R-:W-:Y:S01]  /*43f0*/  FFMA.FTZ R136, R61, R136, R59 ;  /* 0x000000883d887223 */ /* 0x000fe2000001003b */
[----:B------:R-:W-:Y:S01]  /*4400*/  LOP3.LUT R124, R129, 0xffff0000, RZ, 0xc0, !PT ;  /* 0xffff0000817c7812 */ /* 0x000fe200078ec0ff */
[----:B------:R-:W-:Y:S01]  /*4410*/  FFMA.FTZ R140, R57, R127, -R140 ;  /* 0x0000007f398c7223 */ /* 0x000fe2000001088c */
[----:B------:R-:W-:Y:S01]  /*4420*/  PRMT R126, R115, 0x5432, R126 ;  /* 0x00005432737e7816 */ /* 0x000fe2000000007e */
[----:B------:R-:W-:Y:S01]  /*4430*/  FMUL.FTZ R128, R63, R134 ;  /* 0x000000863f807220 */ /* 0x000fe20000410000 */
[----:B------:R-:W-:-:S02]  /*4440*/  IMAD.U32 R61, R130, 0x10000, RZ ;  /* 0x00010000823d7824 */ /* 0x000fc400078e00ff */
[-C--:B------:R-:W-:Y:S01]  /*4450*/  FMUL.FTZ R142, R63, R124.reuse ;  /* 0x0000007c3f8e7220 */ /* 0x080fe20000410000 */
[----:B------:R-:W-:Y:S01]  /*4460*/  LOP3.LUT R60, R60, 0xffff0000, RZ, 0xc0, !PT ;  /* 0xffff00003c3c7812 */ /* 0x000fe200078ec0ff */
[----:B------:R-:W-:Y:S01]  /*4470*/  IMAD.U32 R57, R126, 0x10000, RZ ;  /* 0x000100007e397824 */ /* 0x000fe200078e00ff */
[----:B------:R-:W-:Y:S01]  /*4480*/  LOP3.LUT R63, R130, 0xffff0000, RZ, 0xc0, !PT ;  /* 0xffff0000823f7812 */ /* 0x000fe200078ec0ff */
[----:B------:R-:W-:Y:S01]  /*4490*/  FMUL.FTZ R127, R46, R61 ;  /* 0x0000003d2e7f7220 */ /* 0x000fe20000410000 */
[----:B------:R-:W-:Y:S01]  /*44a0*/  LOP3.LUT R56, R56, 0xffff0000, RZ, 0xc0, !PT ;  /* 0xffff000038387812 */ /* 0x000fe200078ec0ff */
[C---:B------:R-:W-:Y:S01]  /*44b0*/  FFMA.FTZ R129, R47.reuse, R124, -R128 ;  /* 0x0000007c2f817223 */ /* 0x040fe20000010880 */
[----:B------:R-:W-:Y:S01]  /*44c0*/  LOP3.LUT R59, R126, 0xffff0000, RZ, 0xc0, !PT ;  /* 0xffff00007e3b7812 */ /* 0x000fe200078ec0ff */
[----:B------:R-:W-:Y:S01]  /*44d0*/  FMUL.FTZ R46, R46, R57 ;  /* 0x000000392e2e7220 */ /* 0x000fe20000410000 */
[----:B------:R-:W-:Y:S01]  /*44e0*/  FFMA.FTZ R131, R47, R134, R142 ;  /* 0x000000862f837223 */ /* 0x000fe2000001008e */
[----:B------:R-:W-:Y:S01]  /*44f0*/  FMUL.FTZ R47, R60, R63 ;  /* 0x0000003f3c2f7220 */ /* 0x000fe20000410000 */
[C---:B------:R-:W-:Y:S01]  /*4500*/  FFMA.FTZ R127, R44.reuse, R57, -R127 ;  /* 0x000000392c7f7223 */ /* 0x040fe2000001087f */
[----:B------:R-:W-:Y:S01]  /*4510*/  FFMA.FTZ R46, R44, R61, R46 ;  /* 0x0000003d2c2e7223 */ /* 0x000fe2000001002e */
[----:B------:R-:W-:-:S02]  /*4520*/  IMAD.U32 R57, R133, 0x10000, RZ ;  /* 0x0001000085397824 */ /* 0x000fc400078e00ff */
[-C--:B------:R-:W-:Y:S01]  /*4530*/  FFMA.FTZ R44, R56, R59.reuse, -R47 ;  /* 0x0000003b382c7223 */ /* 0x080fe2000001082f */
[----:B------:R-:W-:Y:S01]  /*4540*/  LOP3.LUT R62, R62, 0xffff0000, RZ, 0xc0, !PT ;  /* 0xffff00003e3e7812 */ /* 0x000fe200078ec0ff */
[----:B------:R-:W-:Y:S01]  /*4550*/  FMUL.FTZ R61, R60, R59 ;  /* 0x0000003b3c3d7220 */ /* 0x000fe20000410000 */
[----:B------:R-:W-:Y:S01]  /*4560*/  IMAD.U32 R47, R45, 0x10000, RZ ;  /* 0x000100002d2f7824 */ /* 0x000fe200078e00ff */
[----:B------:R-:W-:Y:S01]  /*4570*/  LOP3.LUT R133, R133, 0xffff0000, RZ, 0xc0, !PT ;  /* 0xffff000085857812 */ /* 0x000fe200078ec0ff */
[----:B------:R-:W-:Y:S01]  /*4580*/  FMUL.FTZ R59, R42, R57 ;  /* 0x000000392a3b7220 */ /* 0x000fe20000410000 */
[----:B------:R-:W-:Y:S01]  /*4590*/  LOP3.LUT R45, R45, 0xffff0000, RZ, 0xc0, !PT ;  /* 0xffff00002d2d7812 */ /* 0x000fe200078ec0ff */
[----:B------:R-:W-:Y:S01]  /*45a0*/  FFMA.FTZ R61, R56, R63, R61 ;  /* 0x0000003f383d7223 */ /* 0x000fe2000001003d */
[----:B------:R-:W-:Y:S01]  /*45b0*/  LOP3.LUT R58, R58, 0xffff0000, RZ, 0xc0, !PT ;  /* 0xffff00003a3a7812 */ /* 0x000fe200078ec0ff */
[----:B------:R-:W-:Y:S01]  /*45c0*/  FMUL.FTZ R42, R42, R47 ;  /* 0x0000002f2a2a7220 */ /* 0x000fe20000410000 */
[C---:B------:R-:W-:Y:S01]  /*45d0*/  FMUL.FTZ R63, R62.reuse, R133 ;  /* 0x000000853e3f7220 */ /* 0x040fe20000410000 */
[----:B------:R-:W-:Y:S01]  /*45e0*/  FMUL.FTZ R62, R62, R45 ;  /* 0x0000002d3e3e7220 */ /* 0x000fe20000410000 */
[C---:B------:R-:W-:Y:S01]  /*45f0*/  FFMA.FTZ R59, R40.reuse, R47, -R59 ;  /* 0x0000002f283b7223 */ /* 0x040fe2000001083b */
[----:B------:R-:W-:Y:S01]  /*4600*/  FFMA.FTZ R42, R40, R57, R42 ;  /* 0x00000039282a7223 */ /* 0x000fe2000001002a */
[C---:B------:R-:W-:Y:S01]  /*4610*/  FFMA.FTZ R40, R58.reuse, R45, -R63 ;  /* 0x0000002d3a287223 */ /* 0x040fe2000001083f */
        /* <DEDUP_REMOVED lines=8> */
[----:B------:R-:W-:Y:S02]  /*46a0*/  F2FP.BF16.F32.PACK_AB R63, R131, R136 ;  /* 0x00000088833f723e */ /* 0x000fe400000010ff */
[----:B------:R-:W-:-:S02]  /*46b0*/  F2FP.BF16.F32.PACK_AB R56, R44, R127 ;  /* 0x0000007f2c38723e */ /* 0x000fc400000010ff */
[----:B------:R-:W-:-:S07]  /*46c0*/  F2FP.BF16.F32.PACK_AB R62, R133, R42 ;  /* 0x0000002a853e723e */ /* 0x000fce00000010ff */
.L_x_998:
[----:B------:R-:W-:Y:S05]  /*46d0*/  BSYNC B2 ;  /* 0x0000000000027941 */ /* 0x000fea0003800000 */
.L_x_997:
        /* <DEDUP_REMOVED lines=12> */
.L_x_996:
[----:B------:R-:W-:Y:S05]  /*47a0*/  BSYNC B1 ;  /* 0x0000000000017941 */ /* 0x000fea0003800000 */
.L_x_995:
[C---:B------:R-:W-:Y:S01]  /*47b0*/  ISETP.GE.OR P5, PT, R223.reuse, R101, P1 ;  /* 0x00000065df00720c */ /* 0x040fe20000fa6670 */
        /* <DEDUP_REMOVED lines=27> */
[----:B------:R-:W-:Y:S02]  /*4970*/  PRMT R123, R123, 0x5410, R60 ;  /* 0x000054107b7b7816 */ /* 0x000fe4000000003c */
[----:B------:R-:W-:Y:S02]  /*4980*/  PRMT R119, R119, 0x5410, R114 ;  /* 0x0000541077777816 */ /* 0x000fe40000000072 */
[----:B------:R-:W-:Y:S01]  /*4990*/  SHF.R.U32.HI R62, RZ, 0x10, R51 ;  /* 0x00000010ff3e7819 */ /* 0x000fe20000011633 */
[----:B------:R-:W-:Y:S01]  /*49a0*/  IMAD.U32 R61, R123, 0x10000, RZ ;  /* 0x000100007b3d7824 */ /* 0x000fe200078e00ff */
[----:B------:R-:W-:Y:S01]  /*49b0*/  SHF.R.U64 R107, R52, 0x10, R53 ;  /* 0x00000010346b7819 */ /* 0x000fe20000001235 */
[----:B--2---:R-:W-:Y:S01]  /*49c0*/  IMAD.U32 R52, R45, 0x10000, RZ ;  /* 0x000100002d347824 */ /* 0x004fe200078e00ff */
[----:B------:R-:W-:Y:S01]  /*49d0*/  SHF.R.U32.HI R106, RZ, 0x10, R55 ;  /* 0x00000010ff6a7819 */ /* 0x000fe20000011637 */
[----:B------:R-:W-:Y:S01]  /*49e0*/  IMAD.U32 R60, R119, 0x10000, RZ ;  /* 0x00010000773c7824 */ /* 0x000fe200078e00ff */
[----:B------:R-:W-:Y:S01]  /*49f0*/  PRMT R115, R115, 0x5410, R62 ;  /* 0x0000541073737816 */ /* 0x000fe2000000003e */
[-C--:B------:R-:W-:Y:S01]  /*4a00*/  FMUL.FTZ R62, R52, R61.reuse ;  /* 0x0000003d343e7220 */ /* 0x080fe20000410000 */
[----:B------:R-:W-:Y:S01]  /*4a10*/  SHF.R.U64 R116, R48, 0x10, R49 ;  /* 0x0000001030747819 */ /* 0x000fe20000001231 */
[----:B-1----:R-:W-:Y:S01]  /*4a20*/  IMAD.U32 R49, R41, 0x10000, RZ ;  /* 0x0001000029317824 */ /* 0x002fe200078e00ff */
[----:B------:R-:W-:Y:S01]  /*4a30*/  SHF.R.U64 R63, R54, 0x10, R55 ;  /* 0x00000010363f7819 */ /* 0x000fe20000001237 */
[-C--:B------:R-:W-:Y:S01]  /*4a40*/  FMUL.FTZ R52, R52, R60.reuse ;  /* 0x0000003c34347220 */ /* 0x080fe20000410000 */
[----:B------:R-:W-:Y:S01]  /*4a50*/  LOP3.LUT R53, R45, 0xffff0000, RZ, 0xc0, !PT ;  /* 0xffff00002d357812 */ /* 0x000fe200078ec0ff */
[----:B------:R-:W-:Y:S01]  /*4a60*/  FFMA.FTZ R62, R49, R60, -R62 ;  /* 0x0000003c313e7223 */ /* 0x000fe2000001083e */
[----:B------:R-:W-:Y:S01]  /*4a70*/  PRMT R121, R121, 0x5410, R106 ;  /* 0x0000541079797816 */ /* 0x000fe2000000006a */
[----:B------:R-:W-:Y:S01]  /*4a80*/  FFMA.FTZ R61, R49, R61, R52 ;  /* 0x0000003d313d7223 */ /* 0x000fe20000010034 */
[----:B------:R-:W-:Y:S01]  /*4a90*/  LOP3.LUT R123, R123, 0xffff0000, RZ, 0xc0, !PT ;  /* 0xffff00007b7b7812 */ /* 0x000fe200078ec0ff */
[----:B------:R-:W-:Y:S01]  /*4aa0*/  IMAD.U32 R54, R47, 0x10000, RZ ;  /* 0x000100002f367824 */ /* 0x000fe200078e00ff */
[----:B------:R-:W-:Y:S01]  /*4ab0*/  LOP3.LUT R119, R119, 0xffff0000, RZ, 0xc0, !PT ;  /* 0xffff000077777812 */ /* 0x000fe200078ec0ff */
[----:B------:R-:W-:Y:S01]  /*4ac0*/  IMAD.U32 R49, R115, 0x10000, RZ ;  /* 0x0001000073317824 */ /* 0x000fe200078e00ff */
[----:B------:R-:W-:Y:S01]  /*4ad0*/  SHF.R.U64 R108, R50, 0x10, R51 ;  /* 0x00000010326c7819 */ /* 0x000fe20000001233 */
[----:B------:R-:W-:Y:S01]  /*4ae0*/  IMAD.U32 R45, R44, 0x10000, RZ ;  /* 0x000100002c2d7824 */ /* 0x000fe200078e00ff */
[----:B------:R-:W-:Y:S01]  /*4af0*/  PRMT R122, R122, 0x5410, R107 ;  /* 0x000054107a7a7816 */ /* 0x000fe2000000006b */
[----:B------:R-:W-:Y:S01]  /*4b00*/  FMUL.FTZ R107, R53, R123 ;  /* 0x0000007b356b7220 */ /* 0x000fe20000410000 */
[----:B------:R-:W-:Y:S01]  /*4b10*/  PRMT R120, R120, 0x5410, R63 ;  /* 0x0000541078787816 */ /* 0x000fe2000000003f */
[----:B------:R-:W-:Y:S01]  /*4b20*/  IMAD.U32 R63, R121, 0x10000, RZ ;  /* 0x00010000793f7824 */ /* 0x000fe200078e00ff */
[----:B------:R-:W-:Y:S01]  /*4b30*/  LOP3.LUT R50, R41, 0xffff0000, RZ, 0xc0, !PT ;  /* 0xffff000029327812 */ /* 0x000fe200078ec0ff */
[----:B------:R-:W-:Y:S01]  /*4b40*/  FMUL.FTZ R53, R53, R119 ;  /* 0x0000007735357220 */ /* 0x000fe20000410000 */
[----:B------:R-:W-:Y:S01]  /*4b50*/  LOP3.LUT R51, R44, 0xffff0000, RZ, 0xc0, !PT ;  /* 0xffff00002c337812 */ /* 0x000fe200078ec0ff */
[C---:B------:R-:W-:Y:S01]  /*4b60*/  FMUL.FTZ R109, R54.reuse, R63 ;  /* 0x0000003f366d7220 */ /* 0x040fe20000410000 */
[----:B------:R-:W-:Y:S01]  /*4b70*/  FMUL.FTZ R52, R54, R49 ;  /* 0x0000003136347220 */ /* 0x000fe20000410000 */
[----:B------:R-:W-:Y:S01]  /*4b80*/  IMAD.U32 R44, R43, 0x10000, RZ ;  /* 0x000100002b2c7824 */ /* 0x000fe200078e00ff */
[----:B------:R-:W-:Y:S01]  /*4b90*/  LOP3.LUT R55, R47, 0xffff0000, RZ, 0xc0, !PT ;  /* 0xffff00002f377812 */ /* 0x000fe200078ec0ff */
[C---:B------:R-:W-:Y:S01]  /*4ba0*/  FFMA.FTZ R107, R50.reuse, R119, -R107 ;  /* 0x00000077326b7223 */ /* 0x040fe2000001086b */
[----:B------:R-:W-:Y:S01]  /*4bb0*/  LOP3.LUT R60, R121, 0xffff0000, RZ, 0xc0, !PT ;  /* 0xffff0000793c7812 */ /* 0x000fe200078ec0ff */
[----:B------:R-:W-:Y:S01]  /*4bc0*/  FFMA.FTZ R54, R50, R123, R53 ;  /* 0x0000007b32367223 */ /* 0x000fe20000010035 */
[----:B------:R-:W-:Y:S01]  /*4bd0*/  LOP3.LUT R50, R115, 0xffff0000, RZ, 0xc0, !PT ;  /* 0xffff000073327812 */ /* 0x000fe200078ec0ff */
[----:B------:R-:W-:Y:S01]  /*4be0*/  FFMA.FTZ R63, R44, R63, R52 ;  /* 0x0000003f2c3f7223 */ /* 0x000fe20000010034 */
[----:B------:R-:W-:Y:S01]  /*4bf0*/  PRMT R117, R117, 0x5410, R116 ;  /* 0x0000541075757816 */ /* 0x000fe20000000074 */
[----:B------:R-:W-:Y:S01]  /*4c00*/  FMUL.FTZ R106, R55, R60 ;  /* 0x0000003c376a7220 */ /* 0x000fe20000410000 */
[----:B------:R-:W-:Y:S01]  /*4c10*/  LOP3.LUT R43, R43, 0xffff0000, RZ, 0xc0, !PT ;  /* 0xffff00002b2b7812 */ /* 0x000fe200078ec0ff */
[----:B------:R-:W-:Y:S01]  /*4c20*/  IMAD.U32 R52, R122, 0x10000, RZ ;  /* 0x000100007a347824 */ /* 0x000fe200078e00ff */
[----:B------:R-:W-:Y:S01]  /*4c30*/  PRMT R113, R113, 0x5410, R108 ;  /* 0x0000541071717816 */ /* 0x000fe2000000006c */
[----:B------:R-:W-:Y:S01]  /*4c40*/  FFMA.FTZ R109, R44, R49, -R109 ;  /* 0x000000312c6d7223 */ /* 0x000fe2000001086d */
[----:B------:R-:W-:Y:S01]  /*4c50*/  FMUL.FTZ R108, R55, R50 ;  /* 0x00000032376c7220 */ /* 0x000fe20000410000 */
[----:B------:R-:W-:Y:S01]  /*4c60*/  LOP3.LUT R122, R122, 0xffff0000, RZ, 0xc0, !PT ;  /* 0xffff00007a7a7812 */ /* 0x000fe200078ec0ff */
[----:B------:R-:W-:-:S02]  /*4c70*/  IMAD.U32 R44, R117, 0x10000, RZ ;  /* 0x00010000752c7824 */ /* 0x000fc400078e00ff */
[----:B------:R-:W-:Y:S01]  /*4c80*/  FFMA.FTZ R106, R43, R50, -R106 ;  /* 0x000000322b6a7223 */ /* 0x000fe2000001086a */
[----:B------:R-:W-:Y:S01]  /*4c90*/  LOP3.LUT R117, R117, 0xffff0000, RZ, 0xc0, !PT ;  /* 0xffff000075757812 */ /* 0x000fe200078ec0ff */
[----:B------:R-:W-:Y:S01]  /*4ca0*/  FMUL.FTZ R50, R45, R52 ;  /* 0x000000342d327220 */ /* 0x000fe20000410000 */
[C---:B------:R-:W-:Y:S01]  /*4cb0*/  LOP3.LUT R48, R40.reuse, 0xffff0000, RZ, 0xc0, !PT ;  /* 0xffff000028307812 */ /* 0x040fe200078ec0ff */
[----:B------:R-:W-:Y:S01]  /*4cc0*/  FFMA.FTZ R108, R43, R60, R108 ;  /* 0x0000003c2b6c7223 */ /* 0x000fe2000001006c */
[----:B------:R-:W-:Y:S02]  /*4cd0*/  IMAD.U32 R41, R40, 0x10000, RZ ;  /* 0x0001000028297824 */ /* 0x000fe400078e00ff */
[----:B------:R-:W-:Y:S01]  /*4ce0*/  FMUL.FTZ R45, R45, R44 ;  /* 0x0000002c2d2d7220 */ /* 0x000fe20000410000 */
[C---:B------:R-:W-:Y:S01]  /*4cf0*/  FMUL.FTZ R43, R51.reuse, R122 ;  /* 0x0000007a332b7220 */ /* 0x040fe20000410000 */
[----:B------:R-:W-:Y:S01]  /*4d00*/  FMUL.FTZ R51, R51, R117 ;  /* 0x0000007533337220 */ /* 0x000fe20000410000 */
[----:B------:R-:W-:-:S02]  /*4d10*/  IMAD.U32 R47, R46, 0x10000, RZ ;  /* 0x000100002e2f7824 */ /* 0x000fc400078e00ff */
[C---:B------:R-:W-:Y:S01]  /*4d20*/  FFMA.FTZ R50, R41.reuse, R44, -R50 ;  /* 0x0000002c29327223 */ /* 0x040fe20000010832 */
[----:B------:R-:W-:Y:S01]  /*4d30*/  FFMA.FTZ R52, R41, R52, R45 ;  /* 0x0000003429347223 */ /* 0x000fe2000001002d */
[----:B------:R-:W-:Y:S01]  /*4d40*/  FFMA.FTZ R117, R48, R117, -R43 ;  /* 0x0000007530757223 */ /* 0x000fe2000001082b */
[----:B------:R-:W-:Y:S01]  /*4d50*/  LOP3.LUT R46, R46, 0xffff0000, RZ, 0xc0, !PT ;  /* 0xffff00002e2e7812 */ /* 0x000fe200078ec0ff */
[C---:B------:R-:W-:Y:S01]  /*4d60*/  IMAD.U32 R43, R120.reuse, 0x10000, RZ ;  /* 0x00010000782b7824 */ /* 0x040fe200078e00ff */
[----:B------:R-:W-:Y:S01]  /*4d70*/  LOP3.LUT R45, R120, 0xffff0000, RZ, 0xc0, !PT ;  /* 0xffff0000782d7812 */ /* 0x000fe200078ec0ff */
[C---:B------:R-:W-:Y:S01]  /*4d80*/  IMAD.U32 R41, R113.reuse, 0x10000, RZ ;  /* 0x0001000071297824 */ /* 0x040fe200078e00ff */
[----:B------:R-:W-:Y:S01]  /*4d90*/  LOP3.LUT R113, R113, 0xffff0000, RZ, 0xc0, !PT ;  /* 0xffff000071717812 */ /* 0x000fe200078ec0ff */
[C---:B------:R-:W-:Y:S02]  /*4da0*/  IMAD.U32 R40, R42.reuse, 0x10000, RZ ;  /* 0x000100002a287824 */ /* 0x040fe400078e00ff */
[C---:B------:R-:W-:Y:S01]  /*4db0*/  FMUL.FTZ R49, R47.reuse, R43 ;  /* 0x0000002b2f317220 */ /* 0x040fe20000410000 */
[----:B------:R-:W-:Y:S01]  /*4dc0*/  FMUL.FTZ R44, R47, R41 ;  /* 0x000000292f2c7220 */ /* 0x000fe20000410000 */
[----:B------:R-:W-:Y:S01]  /*4dd0*/  LOP3.LUT R42, R42, 0xffff0000, RZ, 0xc0, !PT ;  /* 0xffff00002a2a7812 */ /* 0x000fe200078ec0ff */
[----:B------:R-:W-:Y:S01]  /*4de0*/  FMUL.FTZ R47, R46, R45 ;  /* 0x0000002d2e2f7220 */ /* 0x000fe20000410000 */
[----:B------:R-:W-:Y:S01]  /*4df0*/  FFMA.FTZ R51, R48, R122, R51 ;  /* 0x0000007a30337223 */ /* 0x000fe20000010033 */
        /* <DEDUP_REMOVED lines=16> */
.L_x_1000:
[----:B------:R-:W-:Y:S05]  /*4f00*/  BSYNC B1 ;  /* 0x0000000000017941 */ /* 0x000fea0003800000 */
.L_x_999:
[----:B-1----:R4:W-:Y:S01]  /*4f10*/  STG.E.128 desc[UR60][R56.64], R40 ;  /* 0x0000002838007986 */ /* 0x0029e2000c101d3c */
[----:B------:R-:W-:-:S13]  /*4f20*/  ISETP.GE.AND P4, PT, R59, R112, PT ;  /* 0x000000703b00720c */ /* 0x000fda0003f86270 */
[----:B------:R-:W-:Y:S05]  /*4f30*/  @P4 BRA `(.L_x_985) ;  /* 0x00000000008c4947 */ /* 0x000fea0003800000 */
[--C-:B----4-:R-:W-:Y:S02]  /*4f40*/  SHF.R.S32.HI R40, RZ, 0x1f, R59.reuse ;  /* 0x0000001fff287819 */ /* 0x110fe4000001143b */
[----:B------:R-:W-:-:S04]  /*4f50*/  IADD3 R59, P4, P5, R14, R104, R59 ;  /* 0x000000680e3b7210 */ /* 0x000fc80007d9e03b */
[----:B------:R-:W-:Y:S02]  /*4f60*/  IADD3.X R58, R3, R58, R40, P4, P5 ;  /* 0x0000003a033a7210 */ /* 0x000fe400027ea428 */
[----:B------:R-:W-:-:S04]  /*4f70*/  LEA R102, P4, R59, R102, 0x1 ;  /* 0x000000663b667211 */ /* 0x000fc800078808ff */
[----:B------:R-:W-:-:S05]  /*4f80*/  LEA.HI.X R103, R59, R103, R58, 0x1, P4 ;  /* 0x000000673b677211 */ /* 0x000fca00020f0c3a */
[----:B--2---:R1:W-:Y:S01]  /*4f90*/  STG.E.128 desc[UR60][R102.64], R44 ;  /* 0x0000002c66007986 */ /* 0x0043e2000c101d3c */
[----:B------:R-:W-:Y:S05]  /*4fa0*/  BRA `(.L_x_985) ;  /* 0x0000000000707947 */ /* 0x000fea0003800000 */
.L_x_968:
[----:B------:R-:W2:Y:S02]  /*4fb0*/  LDL R40, [R1+0x7c] ;  /* 0x00007c0001287983 */ /* 0x000ea40000100800 */
[----:B--2---:R-:W-:-:S13]  /*4fc0*/  R2UR UR4, R40 ;  /* 0x00000000280472ca */ /* 0x004fda00000e0000 */
[----:B------:R-:W-:-:S06]  /*4fd0*/  UISETP.NE.AND UP0, UPT, UR4, 0x3, UPT ;  /* 0x000000030400788c */ /* 0x000fcc000bf05270 */
[----:B------:R-:W-:-:S13]  /*4fe0*/  PLOP3.LUT P3, PT, PT, PT, UP0, 0x80, 0x0 ;  /* 0x000000000000781c */ /* 0x000fda0003f6f008 */
[----:B------:R-:W-:Y:S05]  /*4ff0*/  @!P3 BRA `(.L_x_1001) ;  /* 0x000000000004b947 */ /* 0x000fea0003800000 */
[----:B------:R-:W-:Y:S01]  /*5000*/  BPT.TRAP 0x1 ;  /* 0x000000040000795c */ /* 0x000fe20000300000 */
.L_x_1001:
[----:B------:R-:W-:Y:S01]  /*5010*/  IMAD R95, R2, 0x8, R18 ;  /* 0x00000008025f7824 */ /* 0x000fe200078e0212 */
[----:B------:R-:W-:Y:S01]  /*5020*/  SHF.L.U32 R110, R23, 0x1f, RZ ;  /* 0x0000001f176e7819 */ /* 0x000fe200000006ff */
[----:B------:R-:W-:Y:S01]  /*5030*/  IMAD R101, R26, -0x60, R29 ;  /* 0xffffffa01a657824 */ /* 0x000fe200078e021d */
[----:B------:R-:W-:Y:S02]  /*5040*/  BSSY B1, `(.L_x_1002) ;  /* 0x0000004000017945 */ /* 0x000fe40003800000 */
[----:B------:R-:W0:Y:S02]  /*5050*/  SYNCS.PHASECHK.TRANS64.TRYWAIT P4, [R95+URZ+0x32490], R110 ;  /* 0x0324906e5f0075a7 */ /* 0x000e24000808017f */
[----:B------:R-:W-:Y:S01]  /*5060*/  VIMNMX R101, R101, 0x60, PT ;  /* 0x0000006065657848 */ /* 0x000fe20003fe0100 */
[----:B0-----:R-:W-:Y:S06]  /*5070*/  @!P4 BRA `(.L_x_1003) ;  /* 0x00000110001cc947 */ /* 0x001fec0003800000 */
.L_x_1195:
[----:B------:R-:W-:Y:S05]  /*5080*/  BSYNC B1 ;  /* 0x0000000000017941 */ /* 0x000fea0003800000 */
.L_x_1002:
        /* <DEDUP_REMOVED lines=8> */
.L_x_1005:
[----:B------:R-:W-:Y:S05]  /*5110*/  BSYNC B1 ;  /* 0x0000000000017941 */ /* 0x000fea0003800000 */
.L_x_1004:
[----:B------:R-:W-:Y:S05]  /*5120*/  @P4 BRA `(.L_x_985) ;  /* 0x0000000000104947 */ /* 0x000fea0003800000 */
[----:B-1----:R-:W1:Y:S04]  /*5130*/  @!P1 LDS.128 R40, [R108+0x2000] ;  /* 0x002000006c289984 */ /* 0x002e680000000c00 */
[----:B------:R-:W2:Y:S04]  /*5140*/  @!P2 LDS.128 R44, [R106+0x2000] ;  /* 0x002000006a2ca984 */ /* 0x000ea80000000c00 */
[----:B-1----:R3:W-:Y:S04]  /*5150*/  @!P1 STG.E.128 desc[UR60][R48.64], R40 ;  /* 0x0000002830009986 */ /* 0x0027e8000c101d3c */
[----:B--2---:R3:W-:Y:S02]  /*5160*/  @!P2 STG.E.128 desc[UR60][R48.64+0x40], R44 ;  /* 0x0000402c3000a986 */ /* 0x0047e4000c101d3c */
.L_x_985:
[----:B------:R-:W-:Y:S05]  /*5170*/  BSYNC B0 ;  /* 0x0000000000007941 */ /* 0x000fea0003800000 */
.L_x_967:
[----:B-1234-:R-:W1:Y:S01]  /*5180*/  S2R R40, SR_TID.X ;  /* 0x0000000000287919 */ /* 0x01ee620000002100 */
        /* <DEDUP_REMOVED lines=16> */
.L_x_1007:
[----:B------:R-:W-:Y:S05]  /*5290*/  BSYNC B0 ;  /* 0x0000000000007941 */ /* 0x000fea0003800000 */
.L_x_1006:
[----:B------:R-:W2:Y:S01]  /*52a0*/  SYNCS.PHASECHK.TRANS64.TRYWAIT P3, [R95+URZ+0x324b0], R110 ;  /* 0x0324b06e5f0075a7 */ /* 0x000ea2000806017f */
[----:B------:R-:W-:Y:S01]  /*52b0*/  ULDC.64 UR56, c[0x0][0x318] ;  /* 0x0000c60000387ab9 */ /* 0x000fe20000000a00 */
[----:B------:R-:W-:Y:S01]  /*52c0*/  ULDC.64 UR58, c[0x0][0x308] ;  /* 0x0000c200003a7ab9 */ /* 0x000fe20000000a00 */
[----:B------:R-:W-:Y:S01]  /*52d0*/  BSSY B0, `(.L_x_1008) ;  /* 0x0000003000007945 */ /* 0x000fe20003800000 */
[----:B-1----:R-:W-:-:S03]  /*52e0*/  IMAD R40, R2, 0x6000, R78 ;  /* 0x0000600002287824 */ /* 0x002fc600078e024e */
[----:B--2---:R-:W-:Y:S05]  /*52f0*/  @!P3 BRA `(.L_x_1009) ;  /* 0x0000010c0090b947 */ /* 0x004fea0003800000 */
.L_x_1196:
[----:B------:R-:W-:Y:S05]  /*5300*/  BSYNC B0 ;  /* 0x0000000000007941 */ /* 0x000fea0003800000 */
.L_x_1008:
[----:B------:R-:W-:Y:S01]  /*5310*/  ISETP.GE.AND P3, PT, R19, R101, PT ;  /* 0x000000651300720c */ /* 0x000fe20003f66270 */
[----:B------:R-:W-:Y:S01]  /*5320*/  IMAD.IADD R41, R77, 0x1, R40 ;  /* 0x000000014d297824 */ /* 0x000fe200078e0228 */
[----:B------:R-:W-:Y:S01]  /*5330*/  BSSY B0, `(.L_x_1010) ;  /* 0x0000026000007945 */ /* 0x000fe20003800000 */
[----:B------:R-:W-:Y:S02]  /*5340*/  IMAD R48, R40, 0x2, R24 ;  /* 0x0000000228307824 */ /* 0x000fe400078e0218 */
[----:B------:R-:W-:-:S04]  /*5350*/  IMAD.WIDE R44, R26, 0x60, R72 ;  /* 0x000000601a2c7825 */ /* 0x000fc800078e0248 */
[----:B------:R-:W-:-:S04]  /*5360*/  IMAD R49, R41, 0x2, R24 ;  /* 0x0000000229317824 */ /* 0x000fc800078e0218 */
[----:B------:R-:W-:Y:S05]  /*5370*/  @P3 BRA `(.L_x_1011) ;  /* 0x0000000000843947 */ /* 0x000fea0003800000 */
[----:B------:R-:W-:Y:S01]  /*5380*/  IMAD R43, R45, UR56, RZ ;  /* 0x000000382d2b7c24 */ /* 0x000fe2000f8e02ff */
[----:B------:R-:W-:Y:S01]  /*5390*/  ULDC UR4, c[0x0][0x310] ;  /* 0x0000c40000047ab9 */ /* 0x000fe20000000800 */
        /* <DEDUP_REMOVED lines=31> */
.L_x_1011:
[----:B------:R-:W-:Y:S05]  /*5590*/  BSYNC B0 ;  /* 0x0000000000007941 */ /* 0x000fea0003800000 */
.L_x_1010:
[----:B------:R-:W-:Y:S01]  /*55a0*/  ISETP.GE.AND P3, PT, R223, R101, PT ;  /* 0x00000065df00720c */ /* 0x000fe20003f66270 */
[----:B------:R-:W-:-:S12]  /*55b0*/  BSSY B0, `(.L_x_1012) ;  /* 0x0000025000007945 */ /* 0x000fd80003800000 */
[----:B------:R-:W-:Y:S05]  /*55c0*/  @P3 BRA `(.L_x_1013) ;  /* 0x00000000008c3947 */ /* 0x000fea0003800000 */
[----:B--2---:R-:W-:Y:S01]  /*55d0*/  IADD3 R43, P3, R44, 0x40, RZ ;  /* 0x000000402c2b7810 */ /* 0x004fe20007f7e0ff */
[----:B------:R-:W-:Y:S01]  /*55e0*/  IMAD.MOV.U32 R40, RZ, RZ, R30 ;  /* 0x000000ffff287224 */ /* 0x000fe200078e001e */
[----:B------:R-:W-:Y:S01]  /*55f0*/  ULDC UR4, c[0x0][0x310] ;  /* 0x0000c40000047ab9 */ /* 0x000fe20000000800 */
        /* <DEDUP_REMOVED lines=32> */
.L_x_1013:
[----:B------:R-:W-:Y:S05]  /*5800*/  BSYNC B0 ;  /* 0x0000000000007941 */ /* 0x000fea0003800000 */
.L_x_1012:
        /* <DEDUP_REMOVED lines=12> */
[----:B--23--:R-:W-:Y:S02]  /*58d0*/  SEL R40, RZ, 0x1, P3 ;  /* 0x00000001ff287807 */ /* 0x00cfe40001800000 */
        /* <DEDUP_REMOVED lines=9> */
.L_x_962:
[----:B------:R-:W-:Y:S02]  /*5970*/  ISETP.GE.AND P2, PT, R199, 0x1, PT ;  /* 0x00000001c700780c */ /* 0x000fe40003f46270 */
[----:B------:R-:W-:Y:S02]  /*5980*/  CS2R R6, SRZ ;  /* 0x0000000000067805 */ /* 0x000fe4000001ff00 */
[----:B------:R-:W-:Y:S02]  /*5990*/  PLOP3.LUT P1, PT, PT, PT, PT, 0x80, 0x0 ;  /* 0x000000000000781c */ /* 0x000fe40003f2f070 */
        /* <DEDUP_REMOVED lines=36> */
[----:B----4-:R-:W-:Y:S02]  /*5be0*/  CS2R R94, SRZ ;  /* 0x00000000005e7805 */ /* 0x010fe4000001ff00 */
        /* <DEDUP_REMOVED lines=24> */
[----:B------:R-:W-:Y:S01]  /*5d70*/  CS2R R10, SRZ ;  /* 0x00000000000a7805 */ /* 0x000fe2000001ff00 */
[----:B------:R-:W-:-:S02]  /*5d80*/  IMAD.MOV.U32 R24, RZ, RZ, RZ ;  /* 0x000000ffff187224 */ /* 0x000fc400078e00ff */
[----:B------:R-:W-:Y:S02]  /*5d90*/  IMAD.MOV.U32 R31, RZ, RZ, RZ ;  /* 0x000000ffff1f7224 */ /* 0x000fe400078e00ff */
[----:B------:R-:W-:Y:S02]  /*5da0*/  IMAD.MOV.U32 R29, RZ, RZ, RZ ;  /* 0x000000ffff1d7224 */ /* 0x000fe400078e00ff */
[----:B------:R-:W-:Y:S02]  /*5db0*/  IMAD.MOV.U32 R27, RZ, RZ, RZ ;  /* 0x000000ffff1b7224 */ /* 0x000fe400078e00ff */
[----:B------:R-:W-:Y:S01]  /*5dc0*/  IMAD.MOV.U32 R9, RZ, RZ, RZ ;  /* 0x000000ffff097224 */ /* 0x000fe200078e00ff */
[----:B------:R-:W-:Y:S06]  /*5dd0*/  @P0 BRA `(.L_x_1015) ;  /* 0x00000000000c0947 */ /* 0x000fec0003800000 */
[----:B------:R-:W0:Y:S01]  /*5de0*/  FENCE.VIEW.ASYNC.G ;  /* 0x00000000000073c6 */ /* 0x000e220000000100 */
[----:B------:R-:W-:Y:S05]  /*5df0*/  WARPSYNC.ALL ;  /* 0x0000000000007948 */ /* 0x000fea0003800000 */
[----:B0-----:R-:W-:Y:S06]  /*5e00*/  BAR.ARV 0xc, 0x120 ;  /* 0x0304800000007b1d */ /* 0x001fec0000002000 */
.L_x_1015:
[----:B------:R-:W-:Y:S02]  /*5e10*/  IMAD.MOV.U32 R25, RZ, RZ, RZ ;  /* 0x000000ffff197224 */ /* 0x000fe400078e00ff */
[----:B------:R-:W-:Y:S01]  /*5e20*/  IMAD.MOV.U32 R8, RZ, RZ, RZ ;  /* 0x000000ffff087224 */ /* 0x000fe200078e00ff */
[----:B------:R-:W-:Y:S06]  /*5e30*/  @!P2 BRA `(.L_x_1016) ;  /* 0x000000800030a947 */ /* 0x000fec0003800000 */
[----:B------:R-:W-:-:S03]  /*5e40*/  UMOV UR4, 0xffffffff ;  /* 0xffffffff00047882 */ /* 0x000fc60000000000 */
[----:B------:R-:W-:Y:S05]  /*5e50*/  BRA.DIV UR4, `(.L_x_1017) ;  /* 0x0000010204cc7947 */ /* 0x000fea000b800000 */
[----:B------:R0:W1:Y:S02]  /*5e60*/  SHFL.IDX PT, R14, R232, RZ, 0x1f ;  /* 0x00001fffe80e7589 */ /* 0x00006400000e0000 */
.L_x_1199:
[----:B------:R-:W-:Y:S01]  /*5e70*/  VIADD R24, R18, 0x18400 ;  /* 0x0001840012187836 */ /* 0x000fe20000000000 */
[----:B-1----:R-:W-:Y:S01]  /*5e80*/  LEA.HI R0, R14, R14, RZ, 0x1 ;  /* 0x0000000e0e007211 */ /* 0x002fe200078f08ff */
[----:B------:R-:W-:Y:S03]  /*5e90*/  BSSY B6, `(.L_x_1018) ;  /* 0x0000015000067945 */ /* 0x000fe60003800000 */
[----:B------:R-:W-:Y:S02]  /*5ea0*/  LOP3.LUT P0, RZ, R24, 0x1bf, RZ, 0xc0, !PT ;  /* 0x000001bf18ff7812 */ /* 0x000fe4000780c0ff */
[----:B------:R-:W-:-:S05]  /*5eb0*/  LOP3.LUT R35, R0, 0xffffe, RZ, 0xc0, !PT ;  /* 0x000ffffe00237812 */ /* 0x000fca00078ec0ff */
[----:B------:R-:W-:-:S06]  /*5ec0*/  IMAD.IADD R35, R14, 0x1, -R35 ;  /* 0x000000010e237824 */ /* 0x000fcc00078e0a23 */
[----:B------:R-:W-:Y:S05]  /*5ed0*/  @!P0 BRA `(.L_x_1019) ;  /* 0x0000000000408947 */ /* 0x000fea0003800000 */
        /* <DEDUP_REMOVED lines=16> */
.L_x_1019:
[----:B------:R-:W-:Y:S05]  /*5fe0*/  BSYNC B6 ;  /* 0x0000000000067941 */ /* 0x000fea0003800000 */
.L_x_1018:
        /* <DEDUP_REMOVED lines=12> */
.L_x_1023:
[----:B--2---:R2:W3:Y:S02]  /*60b0*/  SYNCS.PHASECHK.TRANS64.TRYWAIT P0, [R18+URZ+0x32400], R3 ;  /* 0x03240003120075a7 */ /* 0x0044e4000800017f */
[----:B---3--:R-:W-:Y:S05]  /*60c0*/  @!P0 NANOSLEEP.SYNCS 0x989680 ;  /* 0x009896800000895d */ /* 0x008fea0003900000 */
[----:B------:R-:W3:Y:S02]  /*60d0*/  @!P0 SYNCS.PHASECHK.TRANS64 P0, [R18+URZ+0x32400], R3 ;  /* 0x03240003120085a7 */ /* 0x000ee4000800007f */
[----:B---3--:R-:W-:Y:S05]  /*60e0*/  @!P0 BRA `(.L_x_1023) ;  /* 0xfffffffc00f08947 */ /* 0x008fea000383ffff */
.L_x_1022:
[----:B------:R-:W-:Y:S05]  /*60f0*/  BSYNC B0 ;  /* 0x0000000000007941 */ /* 0x000fea0003800000 */
.L_x_1021:
[----:B------:R-:W-:Y:S05]  /*6100*/  BRA `(.L_x_1024) ;  /* 0x0000002000787947 */ /* 0x000fea0003800000 */
.L_x_1020:
[----:B-----5:R-:W-:Y:S01]  /*6110*/  SHF.R.S32.HI R0, RZ, 0x1f, R28 ;  /* 0x0000001fff007819 */ /* 0x020fe2000001141c */
[----:B------:R-:W-:Y:S01]  /*6120*/  ULDC.64 UR4, c[0x0][0x3d8] ;  /* 0x0000f60000047ab9 */ /* 0x000fe20000000a00 */
[----:B------:R-:W-:Y:S01]  /*6130*/  ULDC.64 UR6, c[0x0][0x3e8] ;  /* 0x0000fa0000067ab9 */ /* 0x000fe20000000a00 */
[----:B------:R-:W-:Y:S01]  /*6140*/  LOP3.LUT P0, RZ, R24, 0x3ff, RZ, 0xc0, !PT ;  /* 0x000003ff18ff7812 */ /* 0x000fe2000780c0ff */
[----:B------:R-:W-:Y:S01]  /*6150*/  IMAD.WIDE.U32 R4, R28, UR4, RZ ;  /* 0x000000041c047c25 */ /* 0x000fe2000f8e00ff */
[----:B------:R-:W-:Y:S03]  /*6160*/  BSSY B6, `(.L_x_1025) ;  /* 0x0000031000067945 */ /* 0x000fe60003800000 */
[C---:B------:R-:W-:Y:S02]  /*6170*/  IMAD R3, R0.reuse, UR4, RZ ;  /* 0x0000000400037c24 */ /* 0x040fe4000f8e02ff */
[----:B------:R-:W-:-:S02]  /*6180*/  IMAD R7, R0, UR6, RZ ;  /* 0x0000000600077c24 */ /* 0x000fc4000f8e02ff */
[----:B------:R-:W-:Y:S02]  /*6190*/  IMAD.SHL.U32 R24, R227, 0x4, RZ ;  /* 0x00000004e3187824 */ /* 0x000fe400078e00ff */
[C---:B------:R-:W-:Y:S01]  /*61a0*/  IMAD R3, R28.reuse, UR5, R3 ;  /* 0x000000051c037c24 */ /* 0x040fe2000f8e0203 */
[----:B------:R-:W-:Y:S01]  /*61b0*/  ULDC.64 UR4, c[0x0][0x3c8] ;  /* 0x0000f20000047ab9 */ /* 0x000fe20000000a00 */
[----:B------:R-:W-:Y:S01]  /*61c0*/  IMAD R31, R28, UR7, R7 ;  /* 0x000000071c1f7c24 */ /* 0x000fe2000f8e0207 */
[-C--:B------:R-:W-:Y:S01]  /*61d0*/  IADD3 R0, P3, R24, R4.reuse, RZ ;  /* 0x0000000418007210 */ /* 0x080fe20007f7e0ff */
[----:B------:R-:W-:Y:S01]  /*61e0*/  IMAD.WIDE.U32 R6, R28, UR6, RZ ;  /* 0x000000061c067c25 */ /* 0x000fe2000f8e00ff */
[----:B------:R-:W-:Y:S01]  /*61f0*/  SHF.R.S32.HI R10, RZ, 0x1f, R24 ;  /* 0x0000001fff0a7819 */ /* 0x000fe20000011418 */
[----:B------:R-:W-:Y:S01]  /*6200*/  ULDC.64 UR6, c[0x0][0x3e0] ;  /* 0x0000f80000067ab9 */ /* 0x000fe20000000a00 */
[----:B------:R-:W-:Y:S01]  /*6210*/  LEA R28, P2, R4, UR4, 0x1 ;  /* 0x00000004041c7c11 */ /* 0x000fe2000f8408ff */
[----:B------:R-:W-:Y:S01]  /*6220*/  IMAD.IADD R9, R3, 0x1, R5 ;  /* 0x0000000103097824 */ /* 0x000fe200078e0205 */
[----:B------:R-:W-:Y:S01]  /*6230*/  IADD3 R5, P1, R16, R4, RZ ;  /* 0x0000000410057210 */ /* 0x000fe20007f3e0ff */
[----:B------:R-:W-:Y:S01]  /*6240*/  IMAD.IADD R31, R31, 0x1, R7 ;  /* 0x000000011f1f7824 */ /* 0x000fe200078e0207 */
[----:B------:R-:W-:Y:S01]  /*6250*/  IADD3 R8, P4, R24, R6, RZ ;  /* 0x0000000618087210 */ /* 0x000fe20007f9e0ff */
[--C-:B------:R-:W-:Y:S01]  /*6260*/  IMAD.X R3, R10, 0x1, R9.reuse, P3 ;  /* 0x000000010a037824 */ /* 0x100fe200018e0609 */
[--C-:B------:R-:W-:Y:S01]  /*6270*/  LEA.HI.X R29, R4, UR5, R9.reuse, 0x1, P2 ;  /* 0x00000005041d7c11 */ /* 0x100fe200090f0c09 */
[----:B------:R-:W-:Y:S01]  /*6280*/  IMAD.X R4, R17, 0x1, R9, P1 ;  /* 0x0000000111047824 */ /* 0x000fe200008e0609 */
[----:B------:R-:W-:Y:S01]  /*6290*/  LEA R26, P2, R0, UR4, 0x1 ;  /* 0x00000004001a7c11 */ /* 0x000fe2000f8408ff */
[----:B------:R-:W-:Y:S01]  /*62a0*/  IMAD.X R7, R10, 0x1, R31, P4 ;  /* 0x000000010a077824 */ /* 0x000fe200020e061f */
[----:B------:R-:W-:-:S02]  /*62b0*/  LEA R40, P5, R8, UR6, 0x1 ;  /* 0x0000000608287c11 */ /* 0x000fc4000f8a08ff */
[----:B------:R-:W-:Y:S02]  /*62c0*/  LEA.HI.X R27, R0, UR5, R3, 0x1, P2 ;  /* 0x00000005001b7c11 */ /* 0x000fe400090f0c03 */
[----:B------:R-:W-:Y:S02]  /*62d0*/  IADD3 R0, P3, R16, R6, RZ ;  /* 0x0000000610007210 */ /* 0x000fe40007f7e0ff */
[----:B------:R-:W-:Y:S02]  /*62e0*/  LEA R30, P2, R6, UR6, 0x1 ;  /* 0x00000006061e7c11 */ /* 0x000fe4000f8408ff */
[----:B------:R-:W-:Y:S01]  /*62f0*/  LEA R36, P4, R5, UR4, 0x1 ;  /* 0x0000000405247c11 */ /* 0x000fe2000f8808ff */
[----:B------:R-:W-:Y:S01]  /*6300*/  IMAD.X R3, R17, 0x1, R31, P3 ;  /* 0x0000000111037824 */ /* 0x000fe200018e061f */
[----:B------:R-:W-:Y:S02]  /*6310*/  LEA R38, P1, R0, UR6, 0x1 ;  /* 0x0000000600267c11 */ /* 0x000fe4000f8208ff */
[----:B------:R-:W-:-:S02]  /*6320*/  LEA.HI.X R41, R8, UR7, R7, 0x1, P5 ;  /* 0x0000000708297c11 */ /* 0x000fc4000a8f0c07 */
        /* <DEDUP_REMOVED lines=20> */
.L_x_1026:
[----:B------:R-:W-:Y:S05]  /*6470*/  BSYNC B6 ;  /* 0x0000000000067941 */ /* 0x000fea0003800000 */
.L_x_1025:
        /* <DEDUP_REMOVED lines=30> */
.L_x_1030:
[----:B------:R-:W-:Y:S05]  /*6660*/  BSYNC B1 ;  /* 0x0000000000017941 */ /* 0x000fea0003800000 */
.L_x_1029:
[----:B------:R-:W-:Y:S01]  /*6670*/  UMOV UR4, 0xffffffff ;  /* 0xffffffff00047882 */ /* 0x000fe20000000000 */
[----:B-1---5:R-:W-:Y:S01]  /*6680*/  IMAD.MOV.U32 R26, RZ, RZ, R8 ;  /* 0x000000ffff1a7224 */ /* 0x022fe200078e0008 */
[--C-:B------:R-:W-:Y:S01]  /*6690*/  SHF.R.U64 R39, R8, 0x10, R9.reuse ;  /* 0x0000001008277819 */ /* 0x100fe20000001209 */
[--C-:B------:R-:W-:Y:S01]  /*66a0*/  IMAD.MOV.U32 R27, RZ, RZ, R9.reuse ;  /* 0x000000ffff1b7224 */ /* 0x100fe200078e0009 */
[----:B------:R-:W-:Y:S02]  /*66b0*/  SHF.R.U32.HI R40, RZ, 0x10, R9 ;  /* 0x00000010ff287819 */ /* 0x000fe40000011609 */
[----:B------:R-:W-:Y:S01]  /*66c0*/  LEA.HI R0, R224, R224, RZ, 0x1 ;  /* 0x000000e0e0007211 */ /* 0x000fe200078f08ff */
[----:B------:R-:W-:Y:S06]  /*66d0*/  BRA.DIV UR4, `(.L_x_1031) ;  /* 0x000000fa04d47947 */ /* 0x000fec000b800000 */
.L_x_1202:
[----:B------:R-:W-:Y:S01]  /*66e0*/  UMOV UR4, 0xffffffff ;  /* 0xffffffff00047882 */ /* 0x000fe20000000000 */
[----:B------:R-:W-:Y:S02]  /*66f0*/  LOP3.LUT R3, R0, 0xfffffffe, RZ, 0xc0, !PT ;  /* 0xfffffffe00037812 */ /* 0x000fe400078ec0ff */
[----:B------:R-:W-:Y:S05]  /*6700*/  BRA.DIV UR4, `(.L_x_1032) ;  /* 0x000000fa04f07947 */ /* 0x000fea000b800000 */
.L_x_1205:
[----:B------:R-:W-:Y:S01]  /*6710*/  UMOV UR4, 0xffffffff ;  /* 0xffffffff00047882 */ /* 0x000fe20000000000 */
[----:B------:R-:W-:Y:S02]  /*6720*/  IMAD.IADD R0, R224, 0x1, -R3 ;  /* 0x00000001e0007824 */ /* 0x000fe400078e0a03 */
[----:B------:R-:W-:Y:S05]  /*6730*/  BRA.DIV UR4, `(.L_x_1033) ;  /* 0x000000fe040c7947 */ /* 0x000fea000b800000 */
.L_x_1208:
[----:B------:R-:W-:Y:S01]  /*6740*/  UMOV UR4, 0xffffffff ;  /* 0xffffffff00047882 */ /* 0x000fe20000000000 */
[----:B------:R-:W-:Y:S02]  /*6750*/  SHF.L.U32 R25, R0, 0x1f, RZ ;  /* 0x0000001f00197819 */ /* 0x000fe400000006ff */
[----:B------:R-:W-:Y:S05]  /*6760*/  BRA.DIV UR4, `(.L_x_1034) ;  /* 0x000000fe04287947 */ /* 0x000fea000b800000 */
.L_x_1211:
        /* <DEDUP_REMOVED lines=18> */
[----:B------:R-:W-:Y:S01]  /*6890*/  VIADD R4, R9, 0x18400 ;  /* 0x0001840009047836 */ /* 0x000fe20000000000 */
        /* <DEDUP_REMOVED lines=10> */
.L_x_1212:
[----:B------:R-:W-:Y:S05]  /*6940*/  BSYNC B1 ;  /* 0x0000000000017941 */ /* 0x000fea0003800000 */
.L_x_1035:
        /* <DEDUP_REMOVED lines=17> */
[C---:B------:R-:W-:Y:S01]  /*6a60*/  IMAD.U32 R12, R6.reuse, 0x10000, RZ ;  /* 0x00010000060c7824 */ /* 0x040fe200078e00ff */
[----:B------:R-:W-:Y:S01]  /*6a70*/  LOP3.LUT R6, R6, 0xffff0000, RZ, 0xc0, !PT ;  /* 0xffff000006067812 */ /* 0x000fe200078ec0ff */
[C---:B-1----:R-:W-:Y:S01]  /*6a80*/  FMUL.FTZ R25, R4.reuse, R21 ;  /* 0x0000001504197220 */ /* 0x042fe20000410000 */
[----:B------:R-:W-:Y:S01]  /*6a90*/  FMUL.FTZ R4, R4, R15 ;  /* 0x0000000f04047220 */ /* 0x000fe20000410000 */
[----:B------:R-:W-:-:S02]  /*6aa0*/  IMAD.U32 R13, R7, 0x10000, RZ ;  /* 0x00010000070d7824 */ /* 0x000fc400078e00ff */
[----:B------:R-:W-:Y:S01]  /*6ab0*/  FMUL.FTZ R28, R5, R20 ;  /* 0x00000014051c7220 */ /* 0x000fe20000410000 */
[C---:B------:R-:W-:Y:S01]  /*6ac0*/  FFMA.FTZ R25, R10.reuse, R15, -R25 ;  /* 0x0000000f0a197223 */ /* 0x040fe20000010819 */
[----:B------:R-:W-:Y:S01]  /*6ad0*/  FFMA.FTZ R26, R10, R21, R4 ;  /* 0x000000150a1a7223 */ /* 0x000fe20000010004 */
[----:B------:R-:W-:Y:S01]  /*6ae0*/  LOP3.LUT R7, R7, 0xffff0000, RZ, 0xc0, !PT ;  /* 0xffff000007077812 */ /* 0x000fe200078ec0ff */
[-C--:B------:R-:W-:Y:S01]  /*6af0*/  FMUL.FTZ R30, R5, R14.reuse ;  /* 0x0000000e051e7220 */ /* 0x080fe20000410000 */
[C---:B------:R-:W-:Y:S01]  /*6b00*/  LOP3.LUT R10, R36.reuse, 0xffff0000, RZ, 0xc0, !PT ;  /* 0xffff0000240a7812 */ /* 0x040fe200078ec0ff */
[----:B------:R-:W-:Y:S01]  /*6b10*/  IMAD.U32 R15, R36, 0x10000, RZ ;  /* 0x00010000240f7824 */ /* 0x000fe200078e00ff */
[C---:B------:R-:W-:Y:S01]  /*6b20*/  LOP3.LUT R4, R31.reuse, 0xffff0000, RZ, 0xc0, !PT ;  /* 0xffff00001f047812 */ /* 0x040fe200078ec0ff */
[----:B------:R-:W-:Y:S02]  /*6b30*/  IMAD.U32 R5, R31, 0x10000, RZ ;  /* 0x000100001f057824 */ /* 0x000fe400078e00ff */
[C---:B------:R-:W-:Y:S01]  /*6b40*/  FFMA.FTZ R28, R11.reuse, R14, -R28 ;  /* 0x0000000e0b1c7223 */ /* 0x040fe2000001081c */
[----:B------:R-:W-:Y:S01]  /*6b50*/  FFMA.FTZ R11, R11, R20, R30 ;  /* 0x000000140b0b7223 */ /* 0x000fe2000001001e */
[C---:B------:R-:W-:Y:S01]  /*6b60*/  FMUL.FTZ R21, R6.reuse, R15 ;  /* 0x0000000f06157220 */ /* 0x040fe20000410000 */
[-C--:B------:R-:W-:Y:S01]  /*6b70*/  FMUL.FTZ R14, R6, R5.reuse ;  /* 0x00000005060e7220 */ /* 0x080fe20000410000 */
        /* <DEDUP_REMOVED lines=11> */
.L_x_1040:
[----:B------:R-:W-:Y:S05]  /*6c30*/  BSYNC B2 ;  /* 0x0000000000027941 */ /* 0x000fea0003800000 */
.L_x_1039:
        /* <DEDUP_REMOVED lines=39> */
.L_x_1038:
[----:B------:R-:W-:Y:S05]  /*6eb0*/  BSYNC B1 ;  /* 0x0000000000017941 */ /* 0x000fea0003800000 */
.L_x_1037:
        /* <DEDUP_REMOVED lines=12> */
[----:B-1----:R-:W-:Y:S01]  /*6f80*/  LOP3.LUT R25, R34, 0xffff0000, RZ, 0xc0, !PT ;  /* 0xffff000022197812 */ /* 0x002fe200078ec0ff */
        /* <DEDUP_REMOVED lines=8> */
[-C--:B------:R-:W-:Y:S01]  /*7010*/  FMUL.FTZ R21, R20, R4.reuse ;  /* 0x0000000414157220 */ /* 0x080fe20000410000 */
[C---:B------:R-:W-:Y:S01]  /*7020*/  FMUL.FTZ R15, R24.reuse, R4 ;  /* 0x00000004180f7220 */ /* 0x040fe20000410000 */
[C---:B------:R-:W-:Y:S01]  /*7030*/  IMAD.U32 R13, R7.reuse, 0x10000, RZ ;  /* 0x00010000070d7824 */ /* 0x040fe200078e00ff */
[----:B------:R-:W-:Y:S01]  /*7040*/  LOP3.LUT R7, R7, 0xffff0000, RZ, 0xc0, !PT ;  /* 0xffff000007077812 */ /* 0x000fe200078ec0ff */
[-C--:B------:R-:W-:Y:S01]  /*7050*/  FFMA.FTZ R21, R24, R10.reuse, R21 ;  /* 0x0000000a18157223 */ /* 0x080fe20000010015 */
[----:B------:R-:W-:Y:S01]  /*7060*/  FFMA.FTZ R4, R20, R10, -R15 ;  /* 0x0000000a14047223 */ /* 0x000fe2000001080f */
[----:B------:R-:W-:-:S02]  /*7070*/  IMAD.U32 R24, R31, 0x10000, RZ ;  /* 0x000100001f187824 */ /* 0x000fc400078e00ff */
[-C--:B------:R-:W-:Y:S01]  /*7080*/  FMUL.FTZ R14, R25, R5.reuse ;  /* 0x00000005190e7220 */ /* 0x080fe20000410000 */
[----:B------:R-:W-:Y:S01]  /*7090*/  FMUL.FTZ R10, R29, R5 ;  /* 0x000000051d0a7220 */ /* 0x000fe20000410000 */
[----:B------:R-:W-:Y:S01]  /*70a0*/  LOP3.LUT R31, R31, 0xffff0000, RZ, 0xc0, !PT ;  /* 0xffff00001f1f7812 */ /* 0x000fe200078ec0ff */
[-C--:B------:R-:W-:Y:S01]  /*70b0*/  FMUL.FTZ R15, R24, R6.reuse ;  /* 0x00000006180f7220 */ /* 0x080fe20000410000 */
[-C--:B------:R-:W-:Y:S01]  /*70c0*/  FFMA.FTZ R5, R29, R11.reuse, -R14 ;  /* 0x0000000b1d057223 */ /* 0x080fe2000001080e */
[----:B------:R-:W-:Y:S01]  /*70d0*/  FFMA.FTZ R10, R25, R11, R10 ;  /* 0x0000000b190a7223 */ /* 0x000fe2000001000a */
[C---:B------:R-:W-:Y:S01]  /*70e0*/  FMUL.FTZ R11, R26.reuse, R6 ;  /* 0x000000061a0b7220 */ /* 0x040fe20000410000 */
[-C--:B------:R-:W-:Y:S01]  /*70f0*/  FMUL.FTZ R14, R27, R7.reuse ;  /* 0x000000071b0e7220 */ /* 0x080fe20000410000 */
[C---:B------:R-:W-:Y:S01]  /*7100*/  FMUL.FTZ R20, R31.reuse, R7 ;  /* 0x000000071f147220 */ /* 0x040fe20000410000 */
[-C--:B------:R-:W-:Y:S01]  /*7110*/  FFMA.FTZ R15, R26, R12.reuse, R15 ;  /* 0x0000000c1a0f7223 */ /* 0x080fe2000001000f */
[----:B------:R-:W-:Y:S01]  /*7120*/  FFMA.FTZ R6, R24, R12, -R11 ;  /* 0x0000000c18067223 */ /* 0x000fe2000001080b */
[-C--:B------:R-:W-:Y:S01]  /*7130*/  FFMA.FTZ R7, R31, R13.reuse, -R14 ;  /* 0x0000000d1f077223 */ /* 0x080fe2000001080e */
[----:B------:R-:W-:Y:S01]  /*7140*/  FFMA.FTZ R20, R27, R13, R20 ;  /* 0x0000000d1b147223 */ /* 0x000fe20000010014 */
[----:B------:R-:W-:-:S02]  /*7150*/  F2FP.BF16.F32.PACK_AB R4, R21, R4 ;  /* 0x000000041504723e */ /* 0x000fc400000010ff */
[----:B------:R-:W-:Y:S02]  /*7160*/  F2FP.BF16.F32.PACK_AB R5, R10, R5 ;  /* 0x000000050a05723e */ /* 0x000fe400000010ff */
[----:B------:R-:W-:Y:S02]  /*7170*/  F2FP.BF16.F32.PACK_AB R6, R15, R6 ;  /* 0x000000060f06723e */ /* 0x000fe400000010ff */
[----:B------:R-:W-:-:S05]  /*7180*/  F2FP.BF16.F32.PACK_AB R7, R20, R7 ;  /* 0x000000071407723e */ /* 0x000fca00000010ff */
[----:B------:R2:W-:Y:S02]  /*7190*/  STS.128 [R9+0x1a400], R4 ;  /* 0x01a4000409007388 */ /* 0x0005e40000000c00 */
.L_x_1043:
[----:B------:R-:W-:Y:S05]  /*71a0*/  BSYNC B1 ;  /* 0x0000000000017941 */ /* 0x000fea0003800000 */
.L_x_1042:
[----:B------:R-:W-:Y:S05]  /*71b0*/  @P1 BRA `(.L_x_1041) ;  /* 0x0000001000281947 */ /* 0x000fea0003800000 */
[----:B--2---:R-:W2:Y:S01]  /*71c0*/  LDS.128 R4, [R3+0x2000] ;  /* 0x0020000003047984 */ /* 0x004ea20000000c00 */
[C---:B------:R-:W-:Y:S01]  /*71d0*/  IMAD.U32 R21, R37.reuse, 0x10000, RZ ;  /* 0x0001000025157824 */ /* 0x040fe200078e00ff */
[----:B------:R-:W-:Y:S01]  /*71e0*/  LOP3.LUT R26, R37, 0xffff0000, RZ, 0xc0, !PT ;  /* 0xffff0000251a7812 */ /* 0x000fe200078ec0ff */
[C---:B------:R-:W-:Y:S01]  /*71f0*/  IMAD.U32 R15, R33.reuse, 0x10000, RZ ;  /* 0x00010000210f7824 */ /* 0x040fe200078e00ff */
[----:B------:R-:W-:Y:S01]  /*7200*/  LOP3.LUT R24, R33, 0xffff0000, RZ, 0xc0, !PT ;  /* 0xffff000021187812 */ /* 0x000fe200078ec0ff */
[C---:B-1----:R-:W-:Y:S01]  /*7210*/  IMAD.U32 R25, R38.reuse, 0x10000, RZ ;  /* 0x0001000026197824 */ /* 0x042fe200078e00ff */
        /* <DEDUP_REMOVED lines=8> */
[----:B------:R-:W-:Y:S01]  /*72a0*/  FMUL.FTZ R20, R15, R4 ;  /* 0x000000040f147220 */ /* 0x000fe20000410000 */
[C---:B------:R-:W-:Y:S01]  /*72b0*/  IMAD.U32 R12, R7.reuse, 0x10000, RZ ;  /* 0x00010000070c7824 */ /* 0x040fe200078e00ff */
[----:B------:R-:W-:Y:S01]  /*72c0*/  LOP3.LUT R7, R7, 0xffff0000, RZ, 0xc0, !PT ;  /* 0xffff000007077812 */ /* 0x000fe200078ec0ff */
[----:B------:R-:W-:Y:S01]  /*72d0*/  FFMA.FTZ R4, R15, R9, -R14 ;  /* 0x000000090f047223 */ /* 0x000fe2000001080e */
[----:B------:R-:W-:Y:S01]  /*72e0*/  FMUL.FTZ R13, R26, R5 ;  /* 0x000000051a0d7220 */ /* 0x000fe20000410000 */
[----:B------:R-:W-:Y:S01]  /*72f0*/  FFMA.FTZ R9, R21, R9, R20 ;  /* 0x0000000915097223 */ /* 0x000fe20000010014 */
[----:B------:R-:W-:Y:S01]  /*7300*/  FMUL.FTZ R15, R24, R5 ;  /* 0x00000005180f7220 */ /* 0x000fe20000410000 */
[C---:B------:R-:W-:Y:S01]  /*7310*/  LOP3.LUT R20, R8.reuse, 0xffff0000, RZ, 0xc0, !PT ;  /* 0xffff000008147812 */ /* 0x040fe200078ec0ff */
[----:B------:R-:W-:-:S02]  /*7320*/  IMAD.U32 R21, R8, 0x10000, RZ ;  /* 0x0001000008157824 */ /* 0x000fc400078e00ff */
[-C--:B------:R-:W-:Y:S01]  /*7330*/  FFMA.FTZ R5, R24, R10.reuse, -R13 ;  /* 0x0000000a18057223 */ /* 0x080fe2000001080d */
        /* <DEDUP_REMOVED lines=15> */
.L_x_1028:
        /* <DEDUP_REMOVED lines=14> */
.L_x_1215:
[----:B------:R-:W-:Y:S01]  /*7510*/  UMOV UR4, 0xffffffff ;  /* 0xffffffff00047882 */ /* 0x000fe20000000000 */
[----:B------:R-:W-:Y:S02]  /*7520*/  LOP3.LUT R3, R0, 0xfffffffe, RZ, 0xc0, !PT ;  /* 0xfffffffe00037812 */ /* 0x000fe400078ec0ff */
[----:B------:R-:W-:Y:S05]  /*7530*/  BRA.DIV UR4, `(.L_x_1045) ;  /* 0x000000f204187947 */ /* 0x000fea000b800000 */
.L_x_1218:
[----:B------:R-:W-:Y:S01]  /*7540*/  UMOV UR4, 0xffffffff ;  /* 0xffffffff00047882 */ /* 0x000fe20000000000 */
[----:B------:R-:W-:Y:S02]  /*7550*/  IMAD.IADD R0, R224, 0x1, -R3 ;  /* 0x00000001e0007824 */ /* 0x000fe400078e0a03 */
[----:B------:R-:W-:Y:S05]  /*7560*/  BRA.DIV UR4, `(.L_x_1046) ;  /* 0x000000f204347947 */ /* 0x000fea000b800000 */
.L_x_1221:
[----:B------:R-:W-:Y:S01]  /*7570*/  UMOV UR4, 0xffffffff ;  /* 0xffffffff00047882 */ /* 0x000fe20000000000 */
[----:B------:R-:W-:Y:S02]  /*7580*/  SHF.L.U32 R3, R0, 0x1f, RZ ;  /* 0x0000001f00037819 */ /* 0x000fe400000006ff */
[----:B------:R-:W-:Y:S05]  /*7590*/  BRA.DIV UR4, `(.L_x_1047) ;  /* 0x000000f204507947 */ /* 0x000fea000b800000 */
.L_x_1224:
[----:B------:R-:W2:Y:S01]  /*75a0*/  SYNCS.PHASECHK.TRANS64.TRYWAIT P1, [R18+URZ+0x32400], R3 ;  /* 0x03240003120075a7 */ /* 0x000ea2000802017f */
[----:B-----5:R-:W-:Y:S01]  /*75b0*/  IMAD.MOV.U32 R42, RZ, RZ, R4 ;  /* 0x000000ffff2a7224 */ /* 0x020fe200078e0004 */
[----:B------:R-:W-:Y:S01]  /*75c0*/  SHF.R.U64 R4, R4, 0x10, R5 ;  /* 0x0000001004047819 */ /* 0x000fe20000001205 */
[----:B------:R-:W-:Y:S01]  /*75d0*/  IMAD.MOV.U32 R43, RZ, RZ, R6 ;  /* 0x000000ffff2b7224 */ /* 0x000fe200078e0006 */
[----:B------:R-:W-:Y:S01]  /*75e0*/  SHF.R.U64 R6, R6, 0x10, R7 ;  /* 0x0000001006067819 */ /* 0x000fe20000001207 */
[--C-:B------:R-:W-:Y:S01]  /*75f0*/  IMAD.MOV.U32 R13, RZ, RZ, R5.reuse ;  /* 0x000000ffff0d7224 */ /* 0x100fe200078e0005 */
[----:B------:R-:W-:Y:S01]  /*7600*/  SHF.R.U32.HI R5, RZ, 0x10, R5 ;  /* 0x00000010ff057819 */ /* 0x000fe20000011605 */
[--C-:B------:R-:W-:Y:S01]  /*7610*/  IMAD.MOV.U32 R12, RZ, RZ, R7.reuse ;  /* 0x000000ffff0c7224 */ /* 0x100fe200078e0007 */
[----:B------:R-:W-:Y:S01]  /*7620*/  SHF.R.U32.HI R7, RZ, 0x10, R7 ;  /* 0x00000010ff077819 */ /* 0x000fe20000011607 */
[----:B------:R-:W-:Y:S01]  /*7630*/  IMAD.MOV.U32 R44, RZ, RZ, R24 ;  /* 0x000000ffff2c7224 */ /* 0x000fe200078e0018 */
[-C--:B------:R-:W-:Y:S01]  /*7640*/  ISETP.GE.OR P2, PT, R19, R8.reuse, P0 ;  /* 0x000000081300720c */ /* 0x080fe20000746670 */
[----:B------:R-:W-:Y:S01]  /*7650*/  IMAD.MOV.U32 R14, RZ, RZ, R25 ;  /* 0x000000ffff0e7224 */ /* 0x000fe200078e0019 */
[----:B------:R-:W-:Y:S01]  /*7660*/  PRMT R42, R42, 0x5410, R4 ;  /* 0x000054102a2a7816 */ /* 0x000fe20000000004 */
[----:B------:R-:W-:Y:S01]  /*7670*/  IMAD.MOV.U32 R45, RZ, RZ, R26 ;  /* 0x000000ffff2d7224 */ /* 0x000fe200078e001a */
[----:B------:R-:W-:Y:S01]  /*7680*/  ISETP.GE.OR P0, PT, R223, R8, P0 ;  /* 0x00000008df00720c */ /* 0x000fe20000706670 */
[----:B------:R-:W-:Y:S01]  /*7690*/  IMAD.MOV.U32 R4, RZ, RZ, R27 ;  /* 0x000000ffff047224 */ /* 0x000fe200078e001b */
[----:B------:R-:W-:Y:S01]  /*76a0*/  PRMT R13, R13, 0x5410, R5 ;  /* 0x000054100d0d7816 */ /* 0x000fe20000000005 */
[----:B------:R-:W-:Y:S01]  /*76b0*/  BSSY B1, `(.L_x_1048) ;  /* 0x000000c000017945 */ /* 0x000fe20003800000 */
[----:B------:R-:W-:-:S02]  /*76c0*/  PRMT R43, R43, 0x5410, R6 ;  /* 0x000054102b2b7816 */ /* 0x000fc40000000006 */
[----:B------:R-:W-:Y:S02]  /*76d0*/  PRMT R12, R12, 0x5410, R7 ;  /* 0x000054100c0c7816 */ /* 0x000fe40000000007 */
[--C-:B------:R-:W-:Y:S02]  /*76e0*/  SHF.R.U64 R5, R24, 0x10, R25.reuse ;  /* 0x0000001018057819 */ /* 0x100fe40000001219 */
[----:B------:R-:W-:Y:S02]  /*76f0*/  SHF.R.U32.HI R6, RZ, 0x10, R25 ;  /* 0x00000010ff067819 */ /* 0x000fe40000011619 */
[--C-:B------:R-:W-:Y:S02]  /*7700*/  SHF.R.U64 R7, R26, 0x10, R27.reuse ;  /* 0x000000101a077819 */ /* 0x100fe4000000121b */
[----:B------:R-:W-:Y:S02]  /*7710*/  SHF.R.U32.HI R8, RZ, 0x10, R27 ;  /* 0x00000010ff087819 */ /* 0x000fe4000001161b */
[----:B------:R-:W-:-:S02]  /*7720*/  PRMT R44, R44, 0x5410, R5 ;  /* 0x000054102c2c7816 */ /* 0x000fc40000000005 */
[----:B------:R-:W-:Y:S02]  /*7730*/  PRMT R14, R14, 0x5410, R6 ;  /* 0x000054100e0e7816 */ /* 0x000fe40000000006 */
[----:B------:R-:W-:Y:S02]  /*7740*/  PRMT R45, R45, 0x5410, R7 ;  /* 0x000054102d2d7816 */ /* 0x000fe40000000007 */
[----:B------:R-:W-:Y:S01]  /*7750*/  PRMT R4, R4, 0x5410, R8 ;  /* 0x0000541004047816 */ /* 0x000fe20000000008 */
[----:B--2---:R-:W-:Y:S06]  /*7760*/  @!P1 BRA `(.L_x_1049) ;  /* 0x000000f000049947 */ /* 0x004fec0003800000 */
.L_x_1225:
[----:B------:R-:W-:Y:S05]  /*7770*/  BSYNC B1 ;  /* 0x0000000000017941 */ /* 0x000fea0003800000 */
.L_x_1048:
[----:B------:R-:W-:Y:S01]  /*7780*/  BSSY B1, `(.L_x_1050) ;  /* 0x000005b000017945 */ /* 0x000fe20003800000 */
[----:B--2---:R-:W-:-:S03]  /*7790*/  IMAD.MOV.U32 R3, RZ, RZ, R4 ;  /* 0x000000ffff037224 */ /* 0x004fc600078e0004 */
[----:B------:R-:W-:Y:S05]  /*77a0*/  @P2 BRA `(.L_x_1051) ;  /* 0x0000000400602947 */ /* 0x000fea0003800000 */
[----:B------:R-:W-:Y:S01]  /*77b0*/  IMAD.SHL.U32 R4, R228, 0x40, RZ ;  /* 0x00000040e4047824 */ /* 0x000fe200078e00ff */
[----:B------:R-:W-:Y:S01]  /*77c0*/  LOP3.LUT R29, R44, 0xffff0000, RZ, 0xc0, !PT ;  /* 0xffff00002c1d7812 */ /* 0x000fe200078ec0ff */
[----:B------:R-:W-:Y:S02]  /*77d0*/  IMAD.IADD R5, R16, 0x1, R47 ;  /* 0x0000000110057824 */ /* 0x000fe400078e022f */
        /* <DEDUP_REMOVED lines=8> */
[C---:B------:R-:W-:Y:S02]  /*7860*/  IMAD R5, R217.reuse, 0x200, R4 ;  /* 0x00000200d9057824 */ /* 0x040fe400078e0204 */
[----:B------:R-:W-:Y:S02]  /*7870*/  IMAD R9, R217, 0x200, R6 ;  /* 0x00000200d9097824 */ /* 0x000fe400078e0206 */
[--C-:B-1----:R-:W-:Y:S02]  /*7880*/  IMAD R38, R5, 0x2, R18.reuse ;  /* 0x0000000205267824 */ /* 0x102fe400078e0212 */
[----:B------:R-:W-:-:S03]  /*7890*/  IMAD R40, R9, 0x2, R18 ;  /* 0x0000000209287824 */ /* 0x000fc600078e0212 */
[----:B------:R-:W1:Y:S04]  /*78a0*/  LDS.128 R4, [R38+0x18400] ;  /* 0x0184000026047984 */ /* 0x000e680000000c00 */
[----:B------:R-:W2:Y:S01]  /*78b0*/  LDS.128 R8, [R40+0x18400] ;  /* 0x0184000028087984 */ /* 0x000ea20000000c00 */
[C---:B-1----:R-:W-:Y:S01]  /*78c0*/  IMAD.U32 R15, R4.reuse, 0x10000, RZ ;  /* 0x00010000040f7824 */ /* 0x042fe200078e00ff */
        /* <DEDUP_REMOVED lines=16> */
[----:B------:R-:W-:Y:S01]  /*79d0*/  FFMA.FTZ R32, R4, R25, -R31 ;  /* 0x0000001904207223 */ /* 0x000fe2000001081f */
[----:B------:R-:W-:Y:S01]  /*79e0*/  FMUL.FTZ R8, R27, R34 ;  /* 0x000000221b087220 */ /* 0x000fe20000410000 */
[----:B------:R-:W-:Y:S01]  /*79f0*/  LOP3.LUT R31, R45, 0xffff0000, RZ, 0xc0, !PT ;  /* 0xffff00002d1f7812 */ /* 0x000fe200078ec0ff */
[-C--:B------:R-:W-:Y:S01]  /*7a00*/  FMUL.FTZ R27, R27, R30.reuse ;  /* 0x0000001e1b1b7220 */ /* 0x080fe20000410000 */
[----:B------:R-:W-:Y:S01]  /*7a10*/  LOP3.LUT R25, R43, 0xffff0000, RZ, 0xc0, !PT ;  /* 0xffff00002b197812 */ /* 0x000fe200078ec0ff */
[----:B------:R-:W-:Y:S01]  /*7a20*/  FFMA.FTZ R30, R21, R30, -R8 ;  /* 0x0000001e151e7223 */ /* 0x000fe20000010808 */
[----:B------:R-:W-:-:S02]  /*7a30*/  IMAD.U32 R26, R9, 0x10000, RZ ;  /* 0x00010000091a7824 */ /* 0x000fc400078e00ff */
[----:B------:R-:W-:Y:S01]  /*7a40*/  FFMA.FTZ R34, R21, R34, R27 ;  /* 0x0000002215227223 */ /* 0x000fe2000001001b */
[----:B------:R-:W-:Y:S01]  /*7a50*/  FMUL.FTZ R21, R10, R31 ;  /* 0x0000001f0a157220 */ /* 0x000fe20000410000 */
[----:B------:R-:W-:Y:S02]  /*7a60*/  IMAD.U32 R27, R14, 0x10000, RZ ;  /* 0x000100000e1b7824 */ /* 0x000fe400078e00ff */
[----:B------:R-:W-:Y:S01]  /*7a70*/  FFMA.FTZ R29, R4, R29, R15 ;  /* 0x0000001d041d7223 */ /* 0x000fe2000001000f */
[----:B------:R-:W-:Y:S02]  /*7a80*/  IMAD.U32 R20, R5, 0x10000, RZ ;  /* 0x0001000005147824 */ /* 0x000fe400078e00ff */
[-C--:B------:R-:W-:Y:S01]  /*7a90*/  FMUL.FTZ R41, R10, R25.reuse ;  /* 0x000000190a297220 */ /* 0x080fe20000410000 */
[----:B------:R-:W-:Y:S02]  /*7aa0*/  IMAD.U32 R15, R13, 0x10000, RZ ;  /* 0x000100000d0f7824 */ /* 0x000fe400078e00ff */
[----:B------:R-:W-:Y:S01]  /*7ab0*/  FFMA.FTZ R39, R6, R25, -R21 ;  /* 0x0000001906277223 */ /* 0x000fe20000010815 */
[----:B------:R-:W-:Y:S01]  /*7ac0*/  FMUL.FTZ R37, R26, R27 ;  /* 0x0000001b1a257220 */ /* 0x000fe20000410000 */
[----:B------:R-:W-:-:S02]  /*7ad0*/  IMAD.U32 R28, R11, 0x10000, RZ ;  /* 0x000100000b1c7824 */ /* 0x000fc400078e00ff */
[----:B------:R-:W-:Y:S01]  /*7ae0*/  FMUL.FTZ R26, R26, R15 ;  /* 0x0000000f1a1a7220 */ /* 0x000fe20000410000 */
[----:B------:R-:W-:Y:S02]  /*7af0*/  IMAD.U32 R25, R3, 0x10000, RZ ;  /* 0x0001000003197824 */ /* 0x000fe400078e00ff */
[----:B------:R-:W-:Y:S01]  /*7b00*/  FFMA.FTZ R41, R6, R31, R41 ;  /* 0x0000001f06297223 */ /* 0x000fe20000010029 */
[----:B------:R-:W-:Y:S02]  /*7b10*/  IMAD.U32 R21, R12, 0x10000, RZ ;  /* 0x000100000c157824 */ /* 0x000fe400078e00ff */
[----:B------:R-:W-:Y:S01]  /*7b20*/  FFMA.FTZ R37, R20, R15, -R37 ;  /* 0x0000000f14257223 */ /* 0x000fe20000010825 */
[----:B------:R-:W-:Y:S01]  /*7b30*/  IMAD.U32 R24, R7, 0x10000, RZ ;  /* 0x0001000007187824 */ /* 0x000fe200078e00ff */
[----:B------:R-:W-:Y:S01]  /*7b40*/  LOP3.LUT R9, R9, 0xffff0000, RZ, 0xc0, !PT ;  /* 0xffff000009097812 */ /* 0x000fe200078ec0ff */
[C---:B------:R-:W-:Y:S01]  /*7b50*/  FMUL.FTZ R31, R28.reuse, R25 ;  /* 0x000000191c1f7220 */ /* 0x040fe20000410000 */
[----:B------:R-:W-:Y:S01]  /*7b60*/  LOP3.LUT R11, R11, 0xffff0000, RZ, 0xc0, !PT ;  /* 0xffff00000b0b7812 */ /* 0x000fe200078ec0ff */
[----:B------:R-:W-:Y:S01]  /*7b70*/  FMUL.FTZ R15, R28, R21 ;  /* 0x000000151c0f7220 */ /* 0x000fe20000410000 */
[----:B------:R-:W-:Y:S01]  /*7b80*/  LOP3.LUT R8, R14, 0xffff0000, RZ, 0xc0, !PT ;  /* 0xffff00000e087812 */ /* 0x000fe200078ec0ff */
[----:B------:R-:W-:Y:S01]  /*7b90*/  FFMA.FTZ R26, R20, R27, R26 ;  /* 0x0000001b141a7223 */ /* 0x000fe2000001001a */
[----:B------:R-:W-:Y:S01]  /*7ba0*/  LOP3.LUT R10, R3, 0xffff0000, RZ, 0xc0, !PT ;  /* 0xffff0000030a7812 */ /* 0x000fe200078ec0ff */
[C---:B------:R-:W-:Y:S01]  /*7bb0*/  FFMA.FTZ R31, R24.reuse, R21, -R31 ;  /* 0x00000015181f7223 */ /* 0x040fe2000001081f */
[----:B------:R-:W-:Y:S01]  /*7bc0*/  LOP3.LUT R4, R13, 0xffff0000, RZ, 0xc0, !PT ;  /* 0xffff00000d047812 */ /* 0x000fe200078ec0ff */
[----:B------:R-:W-:Y:S01]  /*7bd0*/  FFMA.FTZ R15, R24, R25, R15 ;  /* 0x00000019180f7223 */ /* 0x000fe2000001000f */
[----:B------:R-:W-:Y:S01]  /*7be0*/  LOP3.LUT R6, R12, 0xffff0000, RZ, 0xc0, !PT ;  /* 0xffff00000c067812 */ /* 0x000fe200078ec0ff */
[----:B------:R-:W-:Y:S01]  /*7bf0*/  FMUL.FTZ R20, R9, R8 ;  /* 0x0000000809147220 */ /* 0x000fe20000410000 */
[----:B------:R-:W-:Y:S01]  /*7c00*/  LOP3.LUT R5, R5, 0xffff0000, RZ, 0xc0, !PT ;  /* 0xffff000005057812 */ /* 0x000fe200078ec0ff */
[----:B------:R-:W-:Y:S01]  /*7c10*/  FMUL.FTZ R24, R11, R10 ;  /* 0x0000000a0b187220 */ /* 0x000fe20000410000 */
[----:B------:R-:W-:Y:S01]  /*7c20*/  LOP3.LUT R7, R7, 0xffff0000, RZ, 0xc0, !PT ;  /* 0xffff000007077812 */ /* 0x000fe200078ec0ff */
[----:B------:R-:W-:Y:S01]  /*7c30*/  FMUL.FTZ R9, R9, R4 ;  /* 0x0000000409097220 */ /* 0x000fe20000410000 */
[----:B------:R-:W-:Y:S01]  /*7c40*/  FMUL.FTZ R11, R11, R6 ;  /* 0x000000060b0b7220 */ /* 0x000fe20000410000 */
[----:B------:R-:W-:Y:S01]  /*7c50*/  FFMA.FTZ R20, R5, R4, -R20 ;  /* 0x0000000405147223 */ /* 0x000fe20000010814 */
        /* <DEDUP_REMOVED lines=8> */
[----:B------:R-:W-:Y:S01]  /*7ce0*/  F2FP.BF16.F32.PACK_AB R10, R41, R34 ;  /* 0x00000022290a723e */ /* 0x000fe200000010ff */
[----:B------:R2:W-:Y:S01]  /*7cf0*/  STS.128 [R38+0x18400], R4 ;  /* 0x0184000426007388 */ /* 0x0005e20000000c00 */
[----:B------:R-:W-:Y:S02]  /*7d00*/  F2FP.BF16.F32.PACK_AB R9, R9, R26 ;  /* 0x0000001a0909723e */ /* 0x000fe400000010ff */
[----:B------:R-:W-:-:S05]  /*7d10*/  F2FP.BF16.F32.PACK_AB R11, R28, R15 ;  /* 0x0000000f1c0b723e */ /* 0x000fca00000010ff */
[----:B------:R2:W-:Y:S02]  /*7d20*/  STS.128 [R40+0x18400], R8 ;  /* 0x0184000828007388 */ /* 0x0005e40000000c00 */
.L_x_1051:
[----:B------:R-:W-:Y:S05]  /*7d30*/  BSYNC B1 ;  /* 0x0000000000017941 */ /* 0x000fea0003800000 */
.L_x_1050:
[----:B------:R-:W-:Y:S05]  /*7d40*/  @P0 BRA `(.L_x_1041) ;  /* 0x0000000400440947 */ /* 0x000fea0003800000 */
[----:B--2---:R-:W-:Y:S01]  /*7d50*/  IMAD.IADD R4, R16, 0x1, R47 ;  /* 0x0000000110047824 */ /* 0x004fe200078e022f */
[----:B-1----:R-:W-:Y:S01]  /*7d60*/  LOP3.LUT R36, R45, 0xffff0000, RZ, 0xc0, !PT ;  /* 0xffff00002d247812 */ /* 0x002fe200078ec0ff */
[C---:B------:R-:W-:Y:S01]  /*7d70*/  IMAD.U32 R32, R44.reuse, 0x10000, RZ ;  /* 0x000100002c207824 */ /* 0x040fe200078e00ff */
[----:B------:R-:W-:Y:S01]  /*7d80*/  LOP3.LUT R44, R44, 0xffff0000, RZ, 0xc0, !PT ;  /* 0xffff00002c2c7812 */ /* 0x000fe200078ec0ff */
[----:B------:R-:W-:Y:S01]  /*7d90*/  IMAD.U32 R30, R42, 0x10000, RZ ;  /* 0x000100002a1e7824 */ /* 0x000fe200078e00ff */
[----:B------:R-:W-:Y:S01]  /*7da0*/  LOP3.LUT R5, R213, 0x38, R4, 0xf8, !PT ;  /* 0x00000038d5057812 */ /* 0x000fe200078ef804 */
[----:B------:R-:W-:Y:S01]  /*7db0*/  IMAD.U32 R47, R14, 0x10000, RZ ;  /* 0x000100000e2f7824 */ /* 0x000fe200078e00ff */
[----:B------:R-:W-:Y:S01]  /*7dc0*/  LOP3.LUT R42, R42, 0xffff0000, RZ, 0xc0, !PT ;  /* 0xffff00002a2a7812 */ /* 0x000fe200078ec0ff */
[----:B------:R-:W-:Y:S01]  /*7dd0*/  IMAD.U32 R41, R13, 0x10000, RZ ;  /* 0x000100000d297824 */ /* 0x000fe200078e00ff */
[----:B------:R-:W-:Y:S01]  /*7de0*/  LOP3.LUT R5, R5, R236, RZ, 0x3c, !PT ;  /* 0x000000ec05057212 */ /* 0x000fe200078e3cff */
[----:B------:R-:W-:Y:S01]  /*7df0*/  IMAD.U32 R34, R45, 0x10000, RZ ;  /* 0x000100002d227824 */ /* 0x000fe200078e00ff */
[----:B------:R-:W-:-:S03]  /*7e00*/  LOP3.LUT R13, R13, 0xffff0000, RZ, 0xc0, !PT ;  /* 0xffff00000d0d7812 */ /* 0x000fc600078ec0ff */
[----:B------:R-:W-:Y:S02]  /*7e10*/  IMAD.IADD R9, R218, 0x1, R5 ;  /* 0x00000001da097824 */ /* 0x000fe400078e0205 */
[----:B------:R-:W1:Y:S02]  /*7e20*/  LDS.128 R4, [R231+0x18400] ;  /* 0x01840000e7047984 */ /* 0x000e640000000c00 */
        /* <DEDUP_REMOVED lines=16> */
[-C--:B------:R-:W-:Y:S01]  /*7f30*/  FMUL.FTZ R37, R44, R8.reuse ;  /* 0x000000082c257220 */ /* 0x080fe20000410000 */
[----:B------:R-:W-:Y:S01]  /*7f40*/  FMUL.FTZ R39, R42, R8 ;  /* 0x000000082a277220 */ /* 0x000fe20000410000 */
[----:B------:R-:W-:Y:S01]  /*7f50*/  FFMA.FTZ R31, R30, R20, -R31 ;  /* 0x000000141e1f7223 */ /* 0x000fe2000001081f */
[-C--:B------:R-:W-:Y:S01]  /*7f60*/  FMUL.FTZ R26, R47, R27.reuse ;  /* 0x0000001b2f1a7220 */ /* 0x080fe20000410000 */
[----:B------:R-:W-:Y:S01]  /*7f70*/  FMUL.FTZ R30, R41, R27 ;  /* 0x0000001b291e7220 */ /* 0x000fe20000410000 */
[----:B------:R-:W-:-:S02]  /*7f80*/  IMAD.U32 R28, R10, 0x10000, RZ ;  /* 0x000100000a1c7824 */ /* 0x000fc400078e00ff */
[----:B------:R-:W-:Y:S01]  /*7f90*/  FFMA.FTZ R33, R32, R20, R33 ;  /* 0x0000001420217223 */ /* 0x000fe20000010021 */
[-C--:B------:R-:W-:Y:S01]  /*7fa0*/  FFMA.FTZ R8, R42, R4.reuse, -R37 ;  /* 0x000000042a087223 */ /* 0x080fe20000010825 */
[----:B------:R-:W-:Y:S01]  /*7fb0*/  FFMA.FTZ R20, R44, R4, R39 ;  /* 0x000000042c147223 */ /* 0x000fe20000010027 */
[----:B------:R-:W-:Y:S01]  /*7fc0*/  LOP3.LUT R10, R10, 0xffff0000, RZ, 0xc0, !PT ;  /* 0xffff00000a0a7812 */ /* 0x000fe200078ec0ff */
[-C--:B------:R-:W-:Y:S01]  /*7fd0*/  FFMA.FTZ R26, R41, R21.reuse, -R26 ;  /* 0x00000015291a7223 */ /* 0x080fe2000001081a */
[----:B------:R-:W-:Y:S02]  /*7fe0*/  IMAD.U32 R4, R43, 0x10000, RZ ;  /* 0x000100002b047824 */ /* 0x000fe400078e00ff */
[----:B------:R-:W-:Y:S01]  /*7ff0*/  FFMA.FTZ R30, R47, R21, R30 ;  /* 0x000000152f1e7223 */ /* 0x000fe2000001001e */
[----:B------:R-:W-:Y:S01]  /*8000*/  LOP3.LUT R32, R43, 0xffff0000, RZ, 0xc0, !PT ;  /* 0xffff00002b207812 */ /* 0x000fe200078ec0ff */
[----:B------:R-:W-:Y:S01]  /*8010*/  FMUL.FTZ R21, R34, R28 ;  /* 0x0000001c22157220 */ /* 0x000fe20000410000 */
[----:B------:R-:W-:-:S02]  /*8020*/  IMAD.U32 R29, R11, 0x10000, RZ ;  /* 0x000100000b1d7824 */ /* 0x000fc400078e00ff */
[C---:B------:R-:W-:Y:S01]  /*8030*/  FMUL.FTZ R27, R4.reuse, R28 ;  /* 0x0000001c041b7220 */ /* 0x040fe20000410000 */
[----:B------:R-:W-:Y:S02]  /*8040*/  IMAD.U32 R43, R3, 0x10000, RZ ;  /* 0x00010000032b7824 */ /* 0x000fe400078e00ff */
[----:B------:R-:W-:Y:S01]  /*8050*/  FFMA.FTZ R21, R4, R24, -R21 ;  /* 0x0000001804157223 */ /* 0x000fe20000010815 */
[-C--:B------:R-:W-:Y:S01]  /*8060*/  FMUL.FTZ R37, R36, R10.reuse ;  /* 0x0000000a24257220 */ /* 0x080fe20000410000 */
[----:B------:R-:W-:Y:S01]  /*8070*/  FMUL.FTZ R39, R32, R10 ;  /* 0x0000000a20277220 */ /* 0x000fe20000410000 */
[----:B------:R-:W-:Y:S02]  /*8080*/  IMAD.U32 R41, R12, 0x10000, RZ ;  /* 0x000100000c297824 */ /* 0x000fe400078e00ff */
[-C--:B------:R-:W-:Y:S01]  /*8090*/  FMUL.FTZ R4, R43, R29.reuse ;  /* 0x0000001d2b047220 */ /* 0x080fe20000410000 */
[----:B------:R-:W-:Y:S01]  /*80a0*/  FFMA.FTZ R10, R34, R24, R27 ;  /* 0x00000018220a7223 */ /* 0x000fe2000001001b */
[-C--:B------:R-:W-:Y:S01]  /*80b0*/  FFMA.FTZ R24, R32, R6.reuse, -R37 ;  /* 0x0000000620187223 */ /* 0x080fe20000010825 */
[----:B------:R-:W-:Y:S01]  /*80c0*/  FFMA.FTZ R39, R36, R6, R39 ;  /* 0x0000000624277223 */ /* 0x000fe20000010027 */
[C---:B------:R-:W-:Y:S01]  /*80d0*/  FMUL.FTZ R6, R41.reuse, R29 ;  /* 0x0000001d29067220 */ /* 0x040fe20000410000 */
[----:B------:R-:W-:Y:S01]  /*80e0*/  FFMA.FTZ R27, R41, R25, -R4 ;  /* 0x00000019291b7223 */ /* 0x000fe20000010804 */
[----:B------:R-:W-:-:S02]  /*80f0*/  LOP3.LUT R11, R11, 0xffff0000, RZ, 0xc0, !PT ;  /* 0xffff00000b0b7812 */ /* 0x000fc400078ec0ff */
[----:B------:R-:W-:Y:S01]  /*8100*/  LOP3.LUT R37, R14, 0xffff0000, RZ, 0xc0, !PT ;  /* 0xffff00000e257812 */ /* 0x000fe200078ec0ff */
[----:B------:R-:W-:Y:S01]  /*8110*/  FFMA.FTZ R25, R43, R25, R6 ;  /* 0x000000192b197223 */ /* 0x000fe20000010006 */
[----:B------:R-:W-:Y:S01]  /*8120*/  LOP3.LUT R41, R3, 0xffff0000, RZ, 0xc0, !PT ;  /* 0xffff000003297812 */ /* 0x000fe200078ec0ff */
[-C--:B------:R-:W-:Y:S01]  /*8130*/  FMUL.FTZ R6, R13, R9.reuse ;  /* 0x000000090d067220 */ /* 0x080fe20000410000 */
[----:B------:R-:W-:Y:S01]  /*8140*/  LOP3.LUT R29, R12, 0xffff0000, RZ, 0xc0, !PT ;  /* 0xffff00000c1d7812 */ /* 0x000fe200078ec0ff */
[----:B------:R-:W-:Y:S01]  /*8150*/  FMUL.FTZ R4, R37, R9 ;  /* 0x0000000925047220 */ /* 0x000fe20000410000 */
[----:B------:R-:W-:Y:S01]  /*8160*/  F2FP.BF16.F32.PACK_AB R10, R39, R10 ;  /* 0x0000000a270a723e */ /* 0x000fe200000010ff */
[----:B------:R-:W-:Y:S01]  /*8170*/  FMUL.FTZ R12, R41, R11 ;  /* 0x0000000b290c7220 */ /* 0x000fe20000410000 */
[----:B------:R-:W-:Y:S01]  /*8180*/  FFMA.FTZ R9, R37, R5, R6 ;  /* 0x0000000525097223 */ /* 0x000fe20000010006 */
[----:B------:R-:W-:Y:S01]  /*8190*/  FMUL.FTZ R14, R29, R11 ;  /* 0x0000000b1d0e7220 */ /* 0x000fe20000410000 */
[----:B------:R-:W-:Y:S01]  /*81a0*/  FFMA.FTZ R3, R13, R5, -R4 ;  /* 0x000000050d037223 */ /* 0x000fe20000010804 */
[----:B------:R-:W-:Y:S01]  /*81b0*/  FFMA.FTZ R12, R29, R7, -R12 ;  /* 0x000000071d0c7223 */ /* 0x000fe2000001080c */
[----:B------:R-:W-:Y:S01]  /*81c0*/  F2FP.BF16.F32.PACK_AB R6, R24, R21 ;  /* 0x000000151806723e */ /* 0x000fe200000010ff */
[----:B------:R-:W-:Y:S01]  /*81d0*/  FFMA.FTZ R14, R41, R7, R14 ;  /* 0x00000007290e7223 */ /* 0x000fe2000001000e */
[----:B------:R-:W-:-:S02]  /*81e0*/  F2FP.BF16.F32.PACK_AB R4, R8, R31 ;  /* 0x0000001f0804723e */ /* 0x000fc400000010ff */
[----:B------:R-:W-:Y:S02]  /*81f0*/  F2FP.BF16.F32.PACK_AB R5, R3, R26 ;  /* 0x0000001a0305723e */ /* 0x000fe400000010ff */
[----:B------:R-:W-:Y:S02]  /*8200*/  F2FP.BF16.F32.PACK_AB R7, R12, R27 ;  /* 0x0000001b0c07723e */ /* 0x000fe400000010ff */
[----:B------:R-:W-:Y:S02]  /*8210*/  F2FP.BF16.F32.PACK_AB R8, R20, R33 ;  /* 0x000000211408723e */ /* 0x000fe400000010ff */
[----:B------:R-:W-:Y:S01]  /*8220*/  F2FP.BF16.F32.PACK_AB R9, R9, R30 ;  /* 0x0000001e0909723e */ /* 0x000fe200000010ff */
[----:B------:R1:W-:Y:S01]  /*8230*/  STS.128 [R231+0x18400], R4 ;  /* 0x01840004e7007388 */ /* 0x0003e20000000c00 */
[----:B------:R-:W-:-:S05]  /*8240*/  F2FP.BF16.F32.PACK_AB R11, R14, R25 ;  /* 0x000000190e0b723e */ /* 0x000fca00000010ff */
[----:B------:R1:W-:Y:S02]  /*8250*/  STS.128 [R15+0x18400], R8 ;  /* 0x018400080f007388 */ /* 0x0003e40000000c00 */
.L_x_1041:
[----:B------:R-:W-:Y:S05]  /*8260*/  BSYNC B0 ;  /* 0x0000000000007941 */ /* 0x000fea0003800000 */
.L_x_1027:
        /* <DEDUP_REMOVED lines=8> */
.L_x_1024:
[----:B-1234-:R-:W2:Y:S01]  /*82f0*/  LDL R3, [R1+0x7c] ;  /* 0x00007c0001037983 */ /* 0x01eea20000100800 */
[----:B------:R-:W1:Y:S02]  /*8300*/  S2R R4, SR_TID.X ;  /* 0x0000000000047919 */ /* 0x000e640000002100 */
[----:B-1----:R-:W-:-:S05]  /*8310*/  SHF.R.U32.HI R4, RZ, 0x7, R4 ;  /* 0x00000007ff047819 */ /* 0x002fca0000011604 */
[----:B------:R-:W-:Y:S01]  /*8320*/  VIADD R170, R4, 0x8 ;  /* 0x0000000804aa7836 */ /* 0x000fe20000000000 */
[----:B--2---:R-:W-:-:S13]  /*8330*/  R2UR UR4, R3 ;  /* 0x00000000030472ca */ /* 0x004fda00000e0000 */
[----:B------:R-:W-:-:S05]  /*8340*/  IMAD.U32 R3, RZ, RZ, UR4 ;  /* 0x00000004ff037e24 */ /* 0x000fca000f8e00ff */
[----:B------:R-:W-:Y:S01]  /*8350*/  ISETP.NE.AND P0, PT, R3, 0x3, PT ;  /* 0x000000030300780c */ /* 0x000fe20003f05270 */
[----:B------:R-:W-:Y:S05]  /*8360*/  WARPSYNC.ALL ;  /* 0x0000000000007948 */ /* 0x000fea0003800000 */
[----:B------:R1:W-:Y:S07]  /*8370*/  BAR.SYNC.DEFER_BLOCKING R170, 0x100 ;  /* 0x000400aa0000751d */ /* 0x0003ee0000010000 */
[----:B-1----:R-:W-:Y:S05]  /*8380*/  @!P0 BRA `(.L_x_1052) ;  /* 0x0000000000048947 */ /* 0x002fea0003800000 */
[----:B------:R-:W-:Y:S01]  /*8390*/  BPT.TRAP 0x1 ;  /* 0x000000040000795c */ /* 0x000fe20000300000 */
.L_x_1052:
[----:B------:R-:W-:Y:S01]  /*83a0*/  IMAD R3, R22, 0x8, R18 ;  /* 0x0000000816037824 */ /* 0x000fe200078e0212 */
[----:B------:R-:W-:-:S04]  /*83b0*/  SHF.L.U32 R6, R200, 0x1f, RZ ;  /* 0x0000001fc8067819 */ /* 0x000fc800000006ff */
[----:B------:R1:W2:Y:S01]  /*83c0*/  SYNCS.PHASECHK.TRANS64.TRYWAIT P1, [R3+URZ+0x32430], R6 ;  /* 0x03243006030075a7 */ /* 0x0002a2000802017f */
[----:B------:R-:W-:Y:S05]  /*83d0*/  @!P0 BRA `(.L_x_1053) ;  /* 0x0000000000048947 */ /* 0x000fea0003800000 */
[----:B------:R-:W-:Y:S01]  /*83e0*/  BPT.TRAP 0x1 ;  /* 0x000000040000795c */ /* 0x000fe20000300000 */
.L_x_1053:
[----:B------:R-:W-:-:S05]  /*83f0*/  VIADD R4, R18, 0x1c400 ;  /* 0x0001c40012047836 */ /* 0x000fca0000000000 */
[----:B------:R-:W-:-:S04]  /*8400*/  SHF.R.U32.HI R4, RZ, 0x4, R4 ;  /* 0x00000004ff047819 */ /* 0x000fc80000011604 */
[----:B------:R-:W-:Y:S01]  /*8410*/  LOP3.LUT R4, R4, 0x3fff, RZ, 0xc0, !PT ;  /* 0x00003fff04047812 */ /* 0x000fe200078ec0ff */
[----:B--2---:R-:W-:Y:S06]  /*8420*/  @P1 BRA `(.L_x_1054) ;  /* 0x0000000000081947 */ /* 0x004fec0003800000 */
[----:B------:R-:W2:Y:S02]  /*8430*/  SYNCS.PHASECHK.TRANS64.TRYWAIT P1, [R3+URZ+0x32430], R6 ;  /* 0x03243006030075a7 */ /* 0x000ea4000802017f */
[----:B--2---:R-:W-:Y:S05]  /*8440*/  @!P1 BRA `(.L_x_1055) ;  /* 0x000000e000e09947 */ /* 0x004fea0003800000 */
.L_x_1054:
[----:B------:R-:W-:Y:S05]  /*8450*/  WARPSYNC.ALL ;  /* 0x0000000000007948 */ /* 0x000fea0003800000 */
[----:B------:R-:W-:Y:S01]  /*8460*/  LOP3.LUT R216, R4, 0x10000, RZ, 0xfc, !PT ;  /* 0x0001000004d87812 */ /* 0x000fe200078efcff */
[----:B------:R-:W-:Y:S01]  /*8470*/  IMAD R35, R35, 0x2000, R18 ;  /* 0x0000200023237824 */ /* 0x000fe200078e0212 */
[----:B------:R-:W-:-:S03]  /*8480*/  UMOV UR9, 0x40000040 ;  /* 0x4000004000097882 */ /* 0x000fc60000000000 */
[----:B------:R-:W-:Y:S01]  /*8490*/  IMAD R4, R22, 0x300, R216 ;  /* 0x0000030016047824 */ /* 0x000fe200078e02d8 */
[----:B------:R-:W-:Y:S01]  /*84a0*/  BSSY B0, `(.L_x_1056) ;  /* 0x000003a000007945 */ /* 0x000fe20003800000 */
[----:B------:R-:W-:Y:S01]  /*84b0*/  IMAD.MOV.U32 R5, RZ, RZ, 0x40000040 ;  /* 0x40000040ff057424 */ /* 0x000fe200078e00ff */
[----:B------:R-:W-:Y:S01]  /*84c0*/  R2UR UR4, R35 ;  /* 0x00000000230472ca */ /* 0x000fe200000e0000 */
[C---:B------:R-:W-:Y:S01]  /*84d0*/  VIADD R8, R4.reuse, 0x2 ;  /* 0x0000000204087836 */ /* 0x040fe20000000000 */
[----:B------:R-:W-:Y:S01]  /*84e0*/  R2UR UR10, R4 ;  /* 0x00000000040a72ca */ /* 0x000fe200000e0000 */
[----:B-----5:R-:W-:Y:S01]  /*84f0*/  WARPGROUP.ARRIVE ;  /* 0x00000000000079c5 */ /* 0x020fe20000000000 */
[----:B------:R-:W-:Y:S01]  /*8500*/  R2UR UR11, R5 ;  /* 0x00000000050b72ca */ /* 0x000fe200000e0000 */
[----:B------:R-:W-:Y:S02]  /*8510*/  IMAD.MOV.U32 R9, RZ, RZ, 0x40000040 ;  /* 0x40000040ff097424 */ /* 0x000fe400078e00ff */
[----:B------:R-:W-:-:S02]  /*8520*/  IMAD.U32 R11, RZ, RZ, UR9 ;  /* 0x00000009ff0b7e24 */ /* 0x000fc4000f8e00ff */
[----:B------:R-:W-:-:S04]  /*8530*/  IMAD.MOV.U32 R5, RZ, RZ, 0x40000040 ;  /* 0x40000040ff057424 */ /* 0x000fc800078e00ff */
[----:B------:R-:W-:-:S04]  /*8540*/  UIADD3 UR5, UR4, 0x18400, URZ ;  /* 0x0001840004057890 */ /* 0x000fc8000fffe03f */
[----:B------:R-:W-:-:S04]  /*8550*/  USHF.R.U32.HI UR5, URZ, 0x4, UR5 ;  /* 0x000000043f057899 */ /* 0x000fc80008011605 */
[----:B------:R-:W-:-:S04]  /*8560*/  ULOP3.LUT UR5, UR5, 0x3fff, URZ, 0xc0, !UPT ;  /* 0x00003fff05057892 */ /* 0x000fc8000f8ec03f */
[----:B------:R-:W-:-:S04]  /*8570*/  ULOP3.LUT UR6, UR5, 0x10000, URZ, 0xfc, !UPT ;  /* 0x0001000005067892 */ /* 0x000fc8000f8efc3f */
[----:B------:R-:W-:-:S03]  /*8580*/  UIADD3 UR5, UR6, 0x2, URZ ;  /* 0x0000000206057890 */ /* 0x000fc6000fffe03f */
[----:B------:R-:W-:Y:S02]  /*8590*/  UMOV UR8, UR6 ;  /* 0x0000000600087c82 */ /* 0x000fe40008000000 */
[----:B------:R-:W-:Y:S01]  /*85a0*/  HGMMA.64x96x16.F32.BF16 R24, gdesc[UR8], RZ, !UPT, gsb0 ;  /* 0x01600000081879f0 */ /* 0x000fe2000c0018ff */
[----:B------:R-:W-:Y:S01]  /*85b0*/  R2UR UR10, R8 ;  /* 0x00000000080a72ca */ /* 0x000fe200000e0000 */
[----:B------:R-:W-:Y:S01]  /*85c0*/  IMAD.U32 R10, RZ, RZ, UR8 ;  /* 0x00000008ff0a7e24 */ /* 0x000fe2000f8e00ff */
[----:B------:R-:W-:Y:S01]  /*85d0*/  R2UR UR11, R9 ;  /* 0x00000000090b72ca */ /* 0x000fe200000e0000 */
[----:B------:R-:W-:Y:S01]  /*85e0*/  UMOV UR8, UR5 ;  /* 0x0000000500087c82 */ /* 0x000fe20008000000 */
[----:B------:R-:W-:Y:S01]  /*85f0*/  UMOV UR9, 0x40000040 ;  /* 0x4000004000097882 */ /* 0x000fe20000000000 */
[C---:B------:R-:W-:Y:S01]  /*8600*/  VIADD R8, R4.reuse, 0x4 ;  /* 0x0000000404087836 */ /* 0x040fe20000000000 */
[----:B------:R-:W-:Y:S01]  /*8610*/  UIADD3 UR5, UR6, 0x4, URZ ;  /* 0x0000000406057890 */ /* 0x000fe2000fffe03f */
[----:B------:R-:W-:Y:S01]  /*8620*/  IMAD.MOV.U32 R9, RZ, RZ, 0x40000040 ;  /* 0x40000040ff097424 */ /* 0x000fe200078e00ff */
[----:B------:R3:W-:Y:S01]  /*8630*/  STL.64 [R1+0x70], R10 ;  /* 0x0000700a01007387 */ /* 0x0007e20000100a00 */
[----:B------:R-:W-:-:S02]  /*8640*/  VIADD R4, R4, 0x6 ;  /* 0x0000000604047836 */ /* 0x000fc40000000000 */
[----:B---3--:R-:W-:Y:S02]  /*8650*/  IMAD.U32 R10, RZ, RZ, UR8 ;  /* 0x00000008ff0a7e24 */ /* 0x008fe4000f8e00ff */
[----:B------:R-:W-:-:S05]  /*8660*/  IMAD.U32 R11, RZ, RZ, UR9 ;  /* 0x00000009ff0b7e24 */ /* 0x000fca000f8e00ff */
[----:B------:R-:W-:Y:S01]  /*8670*/  STL.64 [R1+0x68], R10 ;  /* 0x0000680a01007387 */ /* 0x000fe20000100a00 */
[----:B------:R-:W-:Y:S02]  /*8680*/  WARPGROUP.DEPBAR.LE gsb0, 0x0 ;  /* 0x00008000000079c5 */ /* 0x000fe40000010000 */
[----:B------:R-:W-:-:S06]  /*8690*/  WARPGROUP.ARRIVE ;  /* 0x00000000000079c5 */ /* 0x000fcc0000000000 */
[----:B------:R-:W-:Y:S01]  /*86a0*/  HGMMA.64x96x16.F32.BF16 R24, gdesc[UR8], R24, gsb0 ;  /* 0x01600000081879f0 */ /* 0x000fe20008001818 */
[----:B------:R-:W-:Y:S01]  /*86b0*/  R2UR UR10, R8 ;  /* 0x00000000080a72ca */ /* 0x000fe200000e0000 */
[----:B------:R-:W-:Y:S01]  /*86c0*/  UMOV UR8, UR5 ;  /* 0x0000000500087c82 */ /* 0x000fe20008000000 */
[----:B------:R-:W-:Y:S01]  /*86d0*/  R2UR UR11, R9 ;  /* 0x00000000090b72ca */ /* 0x000fe200000e0000 */
[----:B------:R-:W-:Y:S01]  /*86e0*/  UMOV UR9, 0x40000040 ;  /* 0x4000004000097882 */ /* 0x000fe20000000000 */
[----:B------:R-:W-:Y:S01]  /*86f0*/  UIADD3 UR5, UR6, 0x6, URZ ;  /* 0x0000000606057890 */ /* 0x000fe2000fffe03f */
[----:B------:R-:W-:Y:S02]  /*8700*/  IMAD.U32 R8, RZ, RZ, UR8 ;  /* 0x00000008ff087e24 */ /* 0x000fe4000f8e00ff */
[----:B------:R-:W-:-:S05]  /*8710*/  IMAD.U32 R9, RZ, RZ, UR9 ;  /* 0x00000009ff097e24 */ /* 0x000fca000f8e00ff */
[----:B------:R3:W-:Y:S01]  /*8720*/  STL.64 [R1+0x60], R8 ;  /* 0x0000600801007387 */ /* 0x0007e20000100a00 */
[----:B------:R-:W-:Y:S02]  /*8730*/  WARPGROUP.DEPBAR.LE gsb0, 0x0 ;  /* 0x00008000000079c5 */ /* 0x000fe40000010000 */
[----:B------:R-:W-:-:S06]  /*8740*/  WARPGROUP.ARRIVE ;  /* 0x00000000000079c5 */ /* 0x000fcc0000000000 */
[----:B------:R-:W-:Y:S01]  /*8750*/  HGMMA.64x96x16.F32.BF16 R24, gdesc[UR8], R24, gsb0 ;  /* 0x01600000081879f0 */ /* 0x000fe20008001818 */
[----:B------:R-:W-:Y:S01]  /*8760*/  R2UR UR10, R4 ;  /* 0x00000000040a72ca */ /* 0x000fe200000e0000 */
[----:B------:R-:W-:Y:S01]  /*8770*/  UMOV UR8, UR5 ;  /* 0x0000000500087c82 */ /* 0x000fe20008000000 */
[----:B------:R-:W-:Y:S01]  /*8780*/  R2UR UR11, R5 ;  /* 0x00000000050b72ca */ /* 0x000fe200000e0000 */
[----:B------:R-:W-:Y:S01]  /*8790*/  UMOV UR9, 0x40000040 ;  /* 0x4000004000097882 */ /* 0x000fe20000000000 */
[----:B------:R-:W-:Y:S01]  /*87a0*/  SHF.L.U32 R5, R0, 0x1f, RZ ;  /* 0x0000001f00057819 */ /* 0x000fe200000006ff */
[----:B---3--:R-:W-:Y:S02]  /*87b0*/  IMAD.U32 R8, RZ, RZ, UR8 ;  /* 0x00000008ff087e24 */ /* 0x008fe4000f8e00ff */
[----:B------:R-:W-:-:S05]  /*87c0*/  IMAD.U32 R9, RZ, RZ, UR9 ;  /* 0x00000009ff097e24 */ /* 0x000fca000f8e00ff */
[----:B------:R3:W-:Y:S01]  /*87d0*/  STL.64 [R1+0x58], R8 ;  /* 0x0000580801007387 */ /* 0x0007e20000100a00 */
[----:B------:R-:W-:Y:S02]  /*87e0*/  WARPGROUP.DEPBAR.LE gsb0, 0x0 ;  /* 0x00008000000079c5 */ /* 0x000fe40000010000 */
[----:B------:R-:W-:-:S06]  /*87f0*/  WARPGROUP.ARRIVE ;  /* 0x00000000000079c5 */ /* 0x000fcc0000000000 */
[----:B------:R-:W-:Y:S03]  /*8800*/  HGMMA.64x96x16.F32.BF16 R24, gdesc[UR8], R24, gsb0 ;  /* 0x01600000081879f0 */ /* 0x000fe60008001818 */
[----:B------:R-:W-:Y:S02]  /*8810*/  WARPGROUP.DEPBAR.LE gsb0, 0x0 ;  /* 0x00008000000079c5 */ /* 0x000fe40000010000 */
[----:B------:R-:W4:Y:S02]  /*8820*/  SYNCS.PHASECHK.TRANS64.TRYWAIT P1, [R18+URZ+0x32410], R5 ;  /* 0x03241005120075a7 */ /* 0x000f24000802017f */
[----:B---34-:R-:W-:Y:S05]  /*8830*/  @!P1 BRA `(.L_x_1057) ;  /* 0x000000dc00f89947 */ /* 0x018fea0003800000 */
.L_x_1226:
[----:B------:R-:W-:Y:S05]  /*8840*/  BSYNC B0 ;  /* 0x0000000000007941 */ /* 0x000fea0003800000 */
.L_x_1056:
[----:B------:R-:W-:Y:S05]  /*8850*/  @!P0 BRA `(.L_x_1058) ;  /* 0x0000000000048947 */ /* 0x000fea0003800000 */
[----:B------:R-:W-:Y:S01]  /*8860*/  BPT.TRAP 0x1 ;  /* 0x000000040000795c */ /* 0x000fe20000300000 */
.L_x_1058:
[----:B------:R4:W0:Y:S01]  /*8870*/  SYNCS.PHASECHK.TRANS64.TRYWAIT P2, [R3+URZ+0x32450], R6 ;  /* 0x03245006030075a7 */ /* 0x000822000804017f */
[----:B------:R-:W-:Y:S05]  /*8880*/  @!P0 BRA `(.L_x_1059) ;  /* 0x0000000000048947 */ /* 0x000fea0003800000 */
[----:B------:R-:W-:Y:S01]  /*8890*/  BPT.TRAP 0x1 ;  /* 0x000000040000795c */ /* 0x000fe20000300000 */
.L_x_1059:
[----:B------:R-:W5:Y:S01]  /*88a0*/  S2R R0, SR_TID.X ;  /* 0x0000000000007919 */ /* 0x000f620000002100 */
[----:B------:R-:W-:Y:S01]  /*88b0*/  BSSY B0, `(.L_x_1060) ;  /* 0x0000006000007945 */ /* 0x000fe20003800000 */
[----:B-----5:R-:W-:-:S04]  /*88c0*/  LOP3.LUT R0, R0, 0x7f, RZ, 0xc0, !PT ;  /* 0x0000007f00007812 */ /* 0x020fc800078ec0ff */
[----:B------:R-:W-:Y:S01]  /*88d0*/  ISETP.NE.AND P1, PT, R0, RZ, PT ;  /* 0x000000ff0000720c */ /* 0x000fe20003f25270 */
[----:B0-----:R-:W-:-:S12]  /*88e0*/  @P2 BRA `(.L_x_1061) ;  /* 0x0000000000082947 */ /* 0x001fd80003800000 */
[----:B------:R-:W0:Y:S02]  /*88f0*/  SYNCS.PHASECHK.TRANS64.TRYWAIT P2, [R3+URZ+0x32450], R6 ;  /* 0x03245006030075a7 */ /* 0x000e24000804017f */
[----:B0-----:R-:W-:Y:S05]  /*8900*/  @!P2 BRA `(.L_x_1062) ;  /* 0x000000dc00d8a947 */ /* 0x001fea0003800000 */
.L_x_1061:
[----:B------:R-:W-:Y:S05]  /*8910*/  BSYNC B0 ;  /* 0x0000000000007941 */ /* 0x000fea0003800000 */
.L_x_1060:
[----:B------:R-:W-:Y:S05]  /*8920*/  WARPSYNC.ALL ;  /* 0x0000000000007948 */ /* 0x000fea0003800000 */
[----:B------:R-:W-:Y:S01]  /*8930*/  R2UR UR5, R18 ;  /* 0x00000000120572ca */ /* 0x000fe200000e0000 */
[----:B---3--:R-:W-:Y:S01]  /*8940*/  IMAD.MOV.U32 R5, RZ, RZ, 0xc00 ;  /* 0x00000c00ff057424 */ /* 0x008fe200078e00ff */
[----:B------:R-:W-:Y:S01]  /*8950*/  UIADD3 UR4, UR4, 0x22400, URZ ;  /* 0x0002240004047890 */ /* 0x000fe2000fffe03f */
[----:B------:R-:W-:Y:S01]  /*8960*/  WARPGROUP.ARRIVE ;  /* 0x00000000000079c5 */ /* 0x000fe20000000000 */
[----:B------:R-:W-:Y:S01]  /*8970*/  UMOV UR9, 0x40000040 ;  /* 0x4000004000097882 */ /* 0x000fe20000000000 */
[----:B------:R-:W-:Y:S01]  /*8980*/  IMAD.MOV.U32 R7, RZ, RZ, 0x40000040 ;  /* 0x40000040ff077424 */ /* 0x000fe200078e00ff */
[----:B------:R-:W-:Y:S01]  /*8990*/  USHF.R.U32.HI UR4, URZ, 0x4, UR4 ;  /* 0x000000043f047899 */ /* 0x000fe20008011604 */
[----:B------:R-:W-:Y:S01]  /*89a0*/  IMAD.U32 R9, RZ, RZ, UR9 ;  /* 0x00000009ff097e24 */ /* 0x000fe2000f8e00ff */
[----:B------:R-:W-:Y:S01]  /*89b0*/  UMOV UR53, 0x40000040 ;  /* 0x4000004000357882 */ /* 0x000fe20000000000 */
[----:B------:R-:W-:Y:S01]  /*89c0*/  UMOV UR49, 0x40000040 ;  /* 0x4000004000317882 */ /* 0x000fe20000000000 */
[----:B------:R-:W-:Y:S01]  /*89d0*/  ULOP3.LUT UR4, UR4, 0x3fff, URZ, 0xc0, !UPT ;  /* 0x00003fff04047892 */ /* 0x000fe2000f8ec03f */
[----:B------:R-:W0:Y:S01]  /*89e0*/  S2R R72, SR_TID.X ;  /* 0x0000000000487919 */ /* 0x000e220000002100 */
[----:B------:R-:W-:Y:S01]  /*89f0*/  UMOV UR45, 0x40000040 ;  /* 0x40000040002d7882 */ /* 0x000fe20000000000 */
[----:B------:R-:W-:-:S02]  /*8a00*/  UIADD3 UR5, UR5, 0x400, URZ ;  /* 0x0000040005057890 */ /* 0x000fc4000fffe03f */
[----:B------:R-:W-:Y:S02]  /*8a10*/  ULOP3.LUT UR4, UR4, 0x10000, URZ, 0xfc, !UPT ;  /* 0x0001000004047892 */ /* 0x000fe4000f8efc3f */
[----:B------:R-:W-:Y:S02]  /*8a20*/  USHF.R.U32.HI UR5, URZ, 0x4, UR5 ;  /* 0x000000043f057899 */ /* 0x000fe40008011605 */
[----:B------:R-:W-:Y:S02]  /*8a30*/  UIADD3 UR52, UR4, 0x806, URZ ;  /* 0x0000080604347890 */ /* 0x000fe4000fffe03f */
[----:B------:R-:W-:Y:S01]  /*8a40*/  ULOP3.LUT UR5, UR5, 0x3fff, URZ, 0xc0, !UPT ;  /* 0x00003fff05057892 */ /* 0x000fe2000f8ec03f */
[----:B------:R-:W-:Y:S01]  /*8a50*/  UMOV UR8, UR4 ;  /* 0x0000000400087c82 */ /* 0x000fe20008000000 */
[----:B------:R-:W-:Y:S01]  /*8a60*/  UIADD3 UR48, UR4, 0xc00, URZ ;  /* 0x00000c0004307890 */ /* 0x000fe2000fffe03f */
[----:B------:R-:W-:Y:S01]  /*8a70*/  IMAD.U32 R8, RZ, RZ, UR8 ;  /* 0x00000008ff087e24 */ /* 0x000fe2000f8e00ff */
[----:B------:R-:W-:-:S02]  /*8a80*/  ULOP3.LUT UR6, UR5, 0x10000, URZ, 0xfc, !UPT ;  /* 0x0001000005067892 */ /* 0x000fc4000f8efc3f */
[----:B------:R-:W-:Y:S02]  /*8a90*/  UIADD3 UR44, UR4, 0xc02, URZ ;  /* 0x00000c02042c7890 */ /* 0x000fe4000fffe03f */
[----:B------:R-:W-:Y:S02]  /*8aa0*/  UIADD3 UR40, UR4, 0xc04, URZ ;  /* 0x00000c0404287890 */ /* 0x000fe4000fffe03f */
[----:B------:R-:W-:Y:S01]  /*8ab0*/  IMAD R4, R22, R5, UR6 ;  /* 0x0000000616047e24 */ /* 0x000fe2000f8e0205 */
[----:B------:R-:W-:Y:S01]  /*8ac0*/  UMOV UR41, 0x40000040 ;  /* 0x4000004000297882 */ /* 0x000fe20000000000 */
[----:B------:R-:W-:Y:S01]  /*8ad0*/  IMAD.MOV.U32 R5, RZ, RZ, 0x40000040 ;  /* 0x40000040ff057424 */ /* 0x000fe200078e00ff */
[----:B------:R-:W-:Y:S01]  /*8ae0*/  UIADD3 UR36, UR4, 0xc06, URZ ;  /* 0x00000c0604247890 */ /* 0x000fe2000fffe03f */
[C---:B-12-4-:R-:W-:Y:S01]  /*8af0*/  VIADD R6, R4.reuse, 0x2 ;  /* 0x0000000204067836 */ /* 0x056fe20000000000 */
[----:B------:R-:W-:Y:S01]  /*8b00*/  R2UR UR10, R4 ;  /* 0x00000000040a72ca */ /* 0x000fe200000e0000 */
[----:B------:R-:W-:Y:S01]  /*8b10*/  IMAD.U32 R0, RZ, RZ, UR6 ;  /* 0x00000006ff007e24 */ /* 0x000fe2000f8e00ff */
[----:B------:R-:W-:Y:S01]  /*8b20*/  R2UR UR11, R5 ;  /* 0x00000000050b72ca */ /* 0x000fe200000e0000 */
[----:B------:R-:W-:Y:S01]  /*8b30*/  UIADD3 UR6, UR4, 0x2, URZ ;  /* 0x0000000204067890 */ /* 0x000fe2000fffe03f */
[----:B------:R-:W-:Y:S01]  /*8b40*/  IMAD.MOV.U32 R5, RZ, RZ, 0x40000040 ;  /* 0x40000040ff057424 */ /* 0x000fe200078e00ff */
[----:B------:R-:W-:Y:S01]  /*8b50*/  UMOV UR37, 0x40000040 ;  /* 0x4000004000257882 */ /* 0x000fe20000000000 */
[----:B------:R-:W-:Y:S01]  /*8b60*/  STL [R1+0x78], R0 ;  /* 0x0000780001007387 */ /* 0x000fe20000100800 */
[----:B0-----:R-:W-:-:S02]  /*8b70*/  SHF.R.U32.HI R72, RZ, 0x7, R72 ;  /* 0x00000007ff487819 */ /* 0x001fc40000011648 */
[----:B------:R-:W-:Y:S01]  /*8b80*/  R2UR UR39, R5 ;  /* 0x00000000052772ca */ /* 0x000fe200000e0000 */
[----:B------:R0:W-:Y:S05]  /*8b90*/  STL.64 [R1+0x50], R8 ;  /* 0x0000500801007387 */ /* 0x0001ea0000100a00 */
[----:B------:R-:W-:Y:S01]  /*8ba0*/  HGMMA.64x96x16.F32.BF16 R24, gdesc[UR8], R24, gsb0 ;  /* 0x01600000081879f0 */ /* 0x000fe20008001818 */
[----:B------:R-:W-:Y:S01]  /*8bb0*/  R2UR UR10, R6 ;  /* 0x00000000060a72ca */ /* 0x000fe200000e0000 */
[----:B------:R-:W-:Y:S01]  /*8bc0*/  UMOV UR8, UR6 ;  /* 0x0000000600087c82 */ /* 0x000fe20008000000 */
[----:B------:R-:W-:Y:S01]  /*8bd0*/  R2UR UR11, R7 ;  /* 0x00000000070b72ca */ /* 0x000fe200000e0000 */
[----:B------:R-:W-:Y:S01]  /*8be0*/  UMOV UR9, 0x40000040 ;  /* 0x4000004000097882 */ /* 0x000fe20000000000 */
[----:B------:R-:W-:Y:S01]  /*8bf0*/  VIADD R6, R4, 0x4 ;  /* 0x0000000404067836 */ /* 0x000fe20000000000 */
[----:B------:R-:W-:Y:S01]  /*8c00*/  UIADD3 UR6, UR4, 0x4, URZ ;  /* 0x0000000404067890 */ /* 0x000fe2000fffe03f */
[----:B------:R-:W-:-:S02]  /*8c10*/  IMAD.MOV.U32 R7, RZ, RZ, 0x40000040 ;  /* 0x40000040ff077424 */ /* 0x000fc400078e00ff */
[----:B0-----:R-:W-:Y:S02]  /*8c20*/  IMAD.U32 R8, RZ, RZ, UR8 ;  /* 0x00000008ff087e24 */ /* 0x001fe4000f8e00ff */
[----:B------:R-:W-:Y:S02]  /*8c30*/  IMAD.U32 R9, RZ, RZ, UR9 ;  /* 0x00000009ff097e24 */ /* 0x000fe4000f8e00ff */
[----:B------:R-:W-:-:S03]  /*8c40*/  IMAD R0, R202, -0x60, R199 ;  /* 0xffffffa0ca007824 */ /* 0x000fc600078e02c7 */
[----:B------:R0:W-:Y:S01]  /*8c50*/  STL.64 [R1+0x48], R8 ;  /* 0x0000480801007387 */ /* 0x0001e20000100a00 */
[----:B------:R-:W-:-:S04]  /*8c60*/  VIADD R0, R0, 0x60 ;  /* 0x0000006000007836 */ /* 0x000fc80000000000 */
[----:B------:R-:W-:-:S05]  /*8c70*/  IMAD R0, R233, -0x2, R0 ;  /* 0xfffffffee9007824 */ /* 0x000fca00078e0200 */
[C---:B------:R-:W-:Y:S02]  /*8c80*/  ISETP.GT.AND P3, PT, R0.reuse, RZ, PT ;  /* 0x000000ff0000720c */ /* 0x040fe40003f64270 */
[C---:B------:R-:W-:Y:S02]  /*8c90*/  ISETP.GT.AND P5, PT, R0.reuse, 0x1, PT ;  /* 0x000000010000780c */ /* 0x040fe40003fa4270 */
[C---:B------:R-:W-:Y:S02]  /*8ca0*/  ISETP.GT.AND P4, PT, R0.reuse, 0x8, PT ;  /* 0x000000080000780c */ /* 0x040fe40003f84270 */
[----:B------:R-:W-:Y:S01]  /*8cb0*/  ISETP.GT.AND P2, PT, R0, 0x9, PT ;  /* 0x000000090000780c */ /* 0x000fe20003f44270 */
[----:B------:R-:W-:Y:S02]  /*8cc0*/  WARPGROUP.DEPBAR.LE gsb0, 0x0 ;  /* 0x00008000000079c5 */ /* 0x000fe40000010000 */
[----:B------:R-:W-:-:S06]  /*8cd0*/  WARPGROUP.ARRIVE ;  /* 0x00000000000079c5 */ /* 0x000fcc0000000000 */
[----:B------:R-:W-:Y:S01]  /*8ce0*/  HGMMA.64x96x16.F32.BF16 R24, gdesc[UR8], R24, gsb0 ;  /* 0x01600000081879f0 */ /* 0x000fe20008001818 */
[----:B------:R-:W-:Y:S01]  /*8cf0*/  R2UR UR10, R6 ;  /* 0x00000000060a72ca */ /* 0x000fe200000e0000 */
[----:B------:R-:W-:Y:S01]  /*8d00*/  UMOV UR8, UR6 ;  /* 0x0000000600087c82 */ /* 0x000fe20008000000 */
[----:B------:R-:W-:Y:S01]  /*8d10*/  R2UR UR11, R7 ;  /* 0x00000000070b72ca */ /* 0x000fe200000e0000 */
[----:B------:R-:W-:Y:S01]  /*8d20*/  UMOV UR9, 0x40000040 ;  /* 0x4000004000097882 */ /* 0x000fe20000000000 */
[----:B------:R-:W-:Y:S01]  /*8d30*/  VIADD R6, R4, 0x6 ;  /* 0x0000000604067836 */ /* 0x000fe20000000000 */
[----:B------:R-:W-:Y:S01]  /*8d40*/  UIADD3 UR6, UR4, 0x6, URZ ;  /* 0x0000000604067890 */ /* 0x000fe2000fffe03f */
[----:B------:R-:W-:Y:S02]  /*8d50*/  IMAD.MOV.U32 R7, RZ, RZ, 0x40000040 ;  /* 0x40000040ff077424 */ /* 0x000fe400078e00ff */
[----:B0-----:R-:W-:Y:S02]  /*8d60*/  IMAD.U32 R8, RZ, RZ, UR8 ;  /* 0x00000008ff087e24 */ /* 0x001fe4000f8e00ff */
        /* <DEDUP_REMOVED lines=100> */
[----:B------:R-:W-:Y:S02]  /*93b0*/  VIADD R6, R4, 0x606 ;  /* 0x0000060604067836 */ /* 0x000fe40000000000 */
[----:B------:R-:W-:Y:S02]  /*93c0*/  IMAD.MOV.U32 R7, RZ, RZ, 0x40000040 ;  /* 0x40000040ff077424 */ /* 0x000fe400078e00ff */
[----:B0-----:R-:W-:Y:S01]  /*93d0*/  IMAD.U32 R8, RZ, RZ, UR8 ;  /* 0x00000008ff087e24 */ /* 0x001fe2000f8e00ff */
[----:B------:R-:W-:Y:S01]  /*93e0*/  R2UR UR54, R6 ;  /* 0x00000000063672ca */ /* 0x000fe200000e0000 */
[----:B------:R-:W-:Y:S01]  /*93f0*/  VIADD R6, R4, 0x900 ;  /* 0x0000090004067836 */ /* 0x000fe20000000000 */
[----:B------:R-:W-:Y:S01]  /*9400*/  R2UR UR55, R7 ;  /* 0x00000000073772ca */ /* 0x000fe200000e0000 */
[----:B------:R-:W-:-:S02]  /*9410*/  IMAD.MOV.U32 R7, RZ, RZ, 0x40000040 ;  /* 0x40000040ff077424 */ /* 0x000fc400078e00ff */
[----:B------:R-:W-:Y:S01]  /*9420*/  IMAD.U32 R9, RZ, RZ, UR9 ;  /* 0x00000009ff097e24 */ /* 0x000fe2000f8e00ff */
[----:B------:R-:W-:Y:S01]  /*9430*/  R2UR UR50, R6 ;  /* 0x00000000063272ca */ /* 0x000fe200000e0000 */
[----:B------:R-:W-:Y:S01]  /*9440*/  VIADD R6, R4, 0x902 ;  /* 0x0000090204067836 */ /* 0x000fe20000000000 */
[----:B------:R-:W-:Y:S01]  /*9450*/  R2UR UR51, R7 ;  /* 0x00000000073372ca */ /* 0x000fe200000e0000 */
[----:B------:R-:W-:Y:S01]  /*9460*/  IMAD.MOV.U32 R7, RZ, RZ, 0x40000040 ;  /* 0x40000040ff077424 */ /* 0x000fe200078e00ff */
[----:B------:R0:W-:Y:S02]  /*9470*/  STL.64 [R1], R8 ;  /* 0x0000000801007387 */ /* 0x0001e40000100a00 */
[----:B------:R-:W-:Y:S01]  /*9480*/  R2UR UR46, R6 ;  /* 0x00000000062e72ca */ /* 0x000fe200000e0000 */
[----:B------:R-:W-:Y:S01]  /*9490*/  VIADD R6, R4, 0x904 ;  /* 0x0000090404067836 */ /* 0x000fe20000000000 */
[----:B------:R-:W-:Y:S01]  /*94a0*/  R2UR UR47, R7 ;  /* 0x00000000072f72ca */ /* 0x000fe200000e0000 */
[----:B------:R-:W-:-:S02]  /*94b0*/  IMAD.MOV.U32 R7, RZ, RZ, 0x40000040 ;  /* 0x40000040ff077424 */ /* 0x000fc400078e00ff */
[----:B------:R-:W-:Y:S01]  /*94c0*/  VIADD R4, R4, 0x906 ;  /* 0x0000090604047836 */ /* 0x000fe20000000000 */
[----:B------:R-:W-:Y:S02]  /*94d0*/  R2UR UR42, R6 ;  /* 0x00000000062a72ca */ /* 0x000fe400000e0000 */
[----:B------:R-:W-:Y:S02]  /*94e0*/  R2UR UR43, R7 ;  /* 0x00000000072b72ca */ /* 0x000fe400000e0000 */
[----:B------:R-:W-:Y:S01]  /*94f0*/  R2UR UR38, R4 ;  /* 0x00000000042672ca */ /* 0x000fe200000e0000 */
        /* <DEDUP_REMOVED lines=14> */
[----:B------:R-:W-:Y:S01]  /*95e0*/  HGMMA.64x96x16.F32.BF16 R24, gdesc[UR40], R24, gsb0 ;  /* 0x01600000281879f0 */ /* 0x000fe20008001818 */
[----:B------:R-:W-:Y:S02]  /*95f0*/  ULDC UR42, c[0x0][0xa80] ;  /* 0x0002a000002a7ab9 */ /* 0x000fe40000000800 */
[----:B------:R-:W-:Y:S02]  /*9600*/  WARPGROUP.DEPBAR.LE gsb0, 0x0 ;  /* 0x00008000000079c5 */ /* 0x000fe40000010000 */
[----:B------:R-:W-:-:S06]  /*9610*/  WARPGROUP.ARRIVE ;  /* 0x00000000000079c5 */ /* 0x000fcc0000000000 */
[----:B------:R-:W-:Y:S01]  /*9620*/  HGMMA.64x96x16.F32.BF16 R24, gdesc[UR36], R24, gsb0 ;  /* 0x01600000241879f0 */ /* 0x000fe20008001818 */
[----:B------:R-:W-:Y:S01]  /*9630*/  ULDC UR38, c[0x0][0xa80] ;  /* 0x0002a00000267ab9 */ /* 0x000fe20000000800 */
[----:B------:R-:W-:Y:S01]  /*9640*/  ULOP3.LUT UR39, UR5, 0x3000000, URZ, 0xfc, !UPT ;  /* 0x0300000005277892 */ /* 0x000fe2000f8efc3f */
[----:B------:R-:W-:Y:S02]  /*9650*/  WARPGROUP.DEPBAR.LE gsb0, 0x0 ;  /* 0x00008000000079c5 */ /* 0x000fe40000010000 */
[----:B------:R-:W-:Y:S02]  /*9660*/  FSEL R5, R24, -INF , P3 ;  /* 0xff80000018057808 */ /* 0x000fe40001800000 */
[----:B------:R-:W-:Y:S02]  /*9670*/  FSEL R25, R25, -INF , P5 ;  /* 0xff80000019197808 */ /* 0x000fe40002800000 */
[----:B------:R-:W-:Y:S02]  /*9680*/  FSEL R7, R28, -INF , P4 ;  /* 0xff8000001c077808 */ /* 0x000fe40002000000 */
[----:B------:R-:W-:-:S02]  /*9690*/  FMNMX.FTZ R14, R5, R25, !PT ;  /* 0x00000019050e7209 */ /* 0x000fc40007810000 */
[----:B------:R-:W-:Y:S02]  /*96a0*/  FSEL R26, R26, -INF , P3 ;  /* 0xff8000001a1a7808 */ /* 0x000fe40001800000 */
[C---:B------:R-:W-:Y:S02]  /*96b0*/  ISETP.GT.AND P3, PT, R0.reuse, 0x10, PT ;  /* 0x000000100000780c */ /* 0x040fe40003f64270 */
        /* <DEDUP_REMOVED lines=12> */
[----:B0-----:R-:W-:Y:S02]  /*9780*/  FSEL R9, R36, -INF , P4 ;  /* 0xff80000024097808 */ /* 0x001fe40002000000 */
[----:B------:R-:W-:Y:S02]  /*9790*/  FMNMX.FTZ R20, R6, R13, !PT ;  /* 0x0000000d06147209 */ /* 0x000fe40007810000 */
[----:B------:R-:W-:Y:S02]  /*97a0*/  FMNMX.FTZ R13, R26, R12, !PT ;  /* 0x0000000c1a0d7209 */ /* 0x000fe40007810000 */
[----:B------:R-:W-:-:S02]  /*97b0*/  FSEL R171, R34, -INF , P3 ;  /* 0xff80000022ab7808 */ /* 0x000fc40001800000 */
[----:B------:R-:W-:Y:S02]  /*97c0*/  ISETP.GT.AND P3, PT, R0, 0x20, PT ;  /* 0x000000200000780c */ /* 0x000fe40003f64270 */
[----:B------:R-:W-:Y:S02]  /*97d0*/  FSEL R11, R37, -INF , P2 ;  /* 0xff800000250b7808 */ /* 0x000fe40001000000 */
[----:B------:R-:W-:Y:S02]  /*97e0*/  FMNMX.FTZ R28, R9, R20, !PT ;  /* 0x00000014091c7209 */ /* 0x000fe40007810000 */
[----:B------:R-:W-:Y:S02]  /*97f0*/  FMNMX.FTZ R13, R30, R13, !PT ;  /* 0x0000000d1e0d7209 */ /* 0x000fe40007810000 */
[----:B------:R-:W-:Y:S02]  /*9800*/  FSEL R169, R35, -INF , P5 ;  /* 0xff80000023a97808 */ /* 0x000fe40002800000 */
[----:B------:R-:W-:-:S02]  /*9810*/  ISETP.GT.AND P5, PT, R0, 0x21, PT ;  /* 0x000000210000780c */ /* 0x000fc40003fa4270 */
[----:B------:R-:W-:Y:S02]  /*9820*/  FSEL R173, R40, -INF , P3 ;  /* 0xff80000028ad7808 */ /* 0x000fe40001800000 */
[----:B------:R-:W-:Y:S02]  /*9830*/  FMNMX.FTZ R32, R11, R28, !PT ;  /* 0x0000001c0b207209 */ /* 0x000fe40007810000 */
[----:B------:R-:W-:Y:S02]  /*9840*/  FMNMX.FTZ R28, R24, R13, !PT ;  /* 0x0000000d181c7209 */ /* 0x000fe40007810000 */
[----:B------:R-:W-:Y:S02]  /*9850*/  FSEL R8, R38, -INF , P4 ;  /* 0xff80000026087808 */ /* 0x000fe40002000000 */
[----:B------:R-:W-:Y:S02]  /*9860*/  ISETP.GT.AND P4, PT, R0, 0x28, PT ;  /* 0x000000280000780c */ /* 0x000fe40003f84270 */
[----:B------:R-:W-:-:S02]  /*9870*/  FSEL R172, R41, -INF , P5 ;  /* 0xff80000029ac7808 */ /* 0x000fc40002800000 */
[----:B------:R-:W-:Y:S02]  /*9880*/  FMNMX.FTZ R13, R173, R32, !PT ;  /* 0x00000020ad0d7209 */ /* 0x000fe40007810000 */
[----:B------:R-:W-:Y:S02]  /*9890*/  FMNMX.FTZ R28, R171, R28, !PT ;  /* 0x0000001cab1c7209 */ /* 0x000fe40007810000 */
[----:B------:R-:W-:Y:S02]  /*98a0*/  FSEL R10, R39, -INF , P2 ;  /* 0xff800000270a7808 */ /* 0x000fe40001000000 */
[----:B------:R-:W-:Y:S02]  /*98b0*/  ISETP.GT.AND P2, PT, R0, 0x29, PT ;  /* 0x000000290000780c */ /* 0x000fe40003f44270 */
[----:B------:R-:W-:Y:S02]  /*98c0*/  FSEL R15, R44, -INF , P4 ;  /* 0xff8000002c0f7808 */ /* 0x000fe40002000000 */
[----:B------:R-:W-:-:S02]  /*98d0*/  FMNMX.FTZ R32, R172, R13, !PT ;  /* 0x0000000dac207209 */ /* 0x000fc40007810000 */
[----:B------:R-:W-:Y:S02]  /*98e0*/  FMNMX.FTZ R13, R169, R28, !PT ;  /* 0x0000001ca90d7209 */ /* 0x000fe40007810000 */
[----:B------:R-:W-:Y:S02]  /*98f0*/  FSEL R177, R42, -INF , P3 ;  /* 0xff8000002ab17808 */ /* 0x000fe40001800000 */
[----:B------:R-:W-:Y:S02]  /*9900*/  ISETP.GT.AND P3, PT, R0, 0x30, PT ;  /* 0x000000300000780c */ /* 0x000fe40003f64270 */
[----:B------:R-:W-:Y:S02]  /*9910*/  FSEL R21, R45, -INF , P2 ;  /* 0xff8000002d157808 */ /* 0x000fe40001000000 */
[----:B------:R-:W-:Y:S02]  /*9920*/  FMNMX.FTZ R32, R15, R32, !PT ;  /* 0x000000200f207209 */ /* 0x000fe40007810000 */
[----:B------:R-:W-:-:S02]  /*9930*/  FMNMX.FTZ R13, R8, R13, !PT ;  /* 0x0000000d080d7209 */ /* 0x000fc40007810000 */
[----:B------:R-:W-:Y:S02]  /*9940*/  FSEL R174, R43, -INF , P5 ;  /* 0xff8000002bae7808 */ /* 0x000fe40002800000 */
[----:B------:R-:W-:Y:S02]  /*9950*/  ISETP.GT.AND P5, PT, R0, 0x31, PT ;  /* 0x000000310000780c */ /* 0x000fe40003fa4270 */
[----:B------:R-:W-:Y:S02]  /*9960*/  FSEL R178, R48, -INF , P3 ;  /* 0xff80000030b27808 */ /* 0x000fe40001800000 */
        /* <DEDUP_REMOVED lines=18> */
[----:B------:R-:W-:Y:S02]  /*9a90*/  FSEL R185, R56, -INF , P3 ;  /* 0xff80000038b97808 */ /* 0x000fe40001800000 */
[----:B------:R-:W-:Y:S02]  /*9aa0*/  FMNMX.FTZ R28, R157, R28, !PT ;  /* 0x0000001c9d1c7209 */ /* 0x000fe40007810000 */
[----:B------:R-:W-:-:S02]  /*9ab0*/  ISETP.GT.AND P5, PT, R0, 0x41, PT ;  /* 0x000000410000780c */ /* 0x000fc40003fa4270 */
[----:B------:R-:W-:Y:S02]  /*9ac0*/  FMNMX.FTZ R13, R20, R13, !PT ;  /* 0x0000000d140d7209 */ /* 0x000fe40007810000 */
[----:B------:R-:W-:Y:S02]  /*9ad0*/  FSEL R180, R54, -INF , P4 ;  /* 0xff80000036b47808 */ /* 0x000fe40002000000 */
[----:B------:R-:W-:Y:S02]  /*9ae0*/  FMNMX.FTZ R32, R185, R28, !PT ;  /* 0x0000001cb9207209 */ /* 0x000fe40007810000 */
[----:B------:R-:W-:Y:S02]  /*9af0*/  ISETP.GT.AND P4, PT, R0, 0x48, PT ;  /* 0x000000480000780c */ /* 0x000fe40003f84270 */
[----:B------:R-:W-:Y:S02]  /*9b00*/  FSEL R183, R57, -INF , P5 ;  /* 0xff80000039b77808 */ /* 0x000fe40002800000 */
        /* <DEDUP_REMOVED lines=17> */
[----:B------:R-:W-:Y:S02]  /*9c20*/  FSEL R159, R63, -INF , P2 ;  /* 0xff8000003f9f7808 */ /* 0x000fe40001000000 */
[----:B------:R-:W-:-:S02]  /*9c30*/  ISETP.GT.AND P4, PT, R0, 0x58, PT ;  /* 0x000000580000780c */ /* 0x000fc40003f84270 */
[----:B------:R-:W-:Y:S02]  /*9c40*/  ISETP.GT.AND P2, PT, R0, 0x59, PT ;  /* 0x000000590000780c */ /* 0x000fe40003f44270 */
[----:B------:R-:W-:Y:S02]  /*9c50*/  FSEL R195, R65, -INF , P5 ;  /* 0xff80000041c37808 */ /* 0x000fe40002800000 */
[----:B------:R-:W-:Y:S02]  /*9c60*/  FMNMX.FTZ R28, R196, R27, !PT ;  /* 0x0000001bc41c7209 */ /* 0x000fe40007810000 */
[----:B------:R-:W-:Y:S02]  /*9c70*/  FMNMX.FTZ R0, R192, R13, !PT ;  /* 0x0000000dc0007209 */ /* 0x000fe40007810000 */
[----:B------:R-:W-:Y:S02]  /*9c80*/  FSEL R193, R68, -INF , P4 ;  /* 0xff80000044c17808 */ /* 0x000fe40002000000 */
[----:B------:R-:W-:-:S02]  /*9c90*/  FMNMX.FTZ R28, R195, R28, !PT ;  /* 0x0000001cc31c7209 */ /* 0x000fc40007810000 */
[----:B------:R-:W-:Y:S02]  /*9ca0*/  FMNMX.FTZ R13, R191, R0, !PT ;  /* 0x00000000bf0d7209 */ /* 0x000fe40007810000 */
[----:B------:R-:W-:Y:S02]  /*9cb0*/  FSEL R194, R69, -INF , P2 ;  /* 0xff80000045c27808 */ /* 0x000fe40001000000 */
[----:B------:R-:W-:Y:S02]  /*9cc0*/  FMNMX.FTZ R27, R193, R28, !PT ;  /* 0x0000001cc11b7209 */ /* 0x000fe40007810000 */
[----:B------:R-:W-:Y:S02]  /*9cd0*/  FMNMX.FTZ R0, R186, R13, !PT ;  /* 0x0000000dba007209 */ /* 0x000fe40007810000 */
[----:B------:R-:W-:Y:S02]  /*9ce0*/  FMNMX.FTZ R27, R194, R27, !PT ;  /* 0x0000001bc21b7209 */ /* 0x000fe40007810000 */
[----:B------:R-:W-:-:S02]  /*9cf0*/  FSEL R190, R66, -INF , P3 ;  /* 0xff80000042be7808 */ /* 0x000fc40001800000 */
[----:B------:R-:W-:Y:S01]  /*9d00*/  FMNMX.FTZ R13, R159, R0, !PT ;  /* 0x000000009f0d7209 */ /* 0x000fe20007810000 */
[----:B------:R-:W0:Y:S01]  /*9d10*/  SHFL.BFLY PT, R28, R27, 0x2, 0x1f ;  /* 0x0c401f001b1c7f89 */ /* 0x000e2200000e0000 */
[----:B------:R-:W-:Y:S02]  /*9d20*/  FSEL R189, R67, -INF , P5 ;  /* 0xff80000043bd7808 */ /* 0x000fe40002800000 */
[----:B------:R-:W-:Y:S02]  /*9d30*/  FMNMX.FTZ R0, R190, R13, !PT ;  /* 0x0000000dbe007209 */ /* 0x000fe40007810000 */
[----:B------:R-:W-:Y:S02]  /*9d40*/  FSEL R160, R70, -INF , P4 ;  /* 0xff80000046a07808 */ /* 0x000fe40002000000 */
[----:B------:R-:W-:Y:S02]  /*9d50*/  FMNMX.FTZ R13, R189, R0, !PT ;  /* 0x00000000bd0d7209 */ /* 0x000fe40007810000 */
[----:B------:R-:W-:-:S02]  /*9d60*/  FSEL R168, R71, -INF , P2 ;  /* 0xff80000047a87808 */ /* 0x000fc40001000000 */
[----:B------:R-:W-:-:S04]  /*9d70*/  FMNMX.FTZ R13, R160, R13, !PT ;  /* 0x0000000da00d7209 */ /* 0x000fc80007810000 */
[----:B------:R-:W-:-:S05]  /*9d80*/  FMNMX.FTZ R13, R168, R13, !PT ;  /* 0x0000000da80d7209 */ /* 0x000fca0007810000 */
[----:B------:R-:W1:Y:S01]  /*9d90*/  SHFL.BFLY PT, R0, R13, 0x2, 0x1f ;  /* 0x0c401f000d007f89 */ /* 0x000e6200000e0000 */
[----:B0-----:R-:W-:-:S05]  /*9da0*/  FMNMX.FTZ R28, R27, R28, !PT ;  /* 0x0000001c1b1c7209 */ /* 0x001fca0007810000 */
[----:B------:R-:W0:Y:S01]  /*9db0*/  SHFL.BFLY PT, R31, R28, 0x1, 0x1f ;  /* 0x0c201f001c1f7f89 */ /* 0x000e2200000e0000 */
[----:B-1----:R-:W-:Y:S01]  /*9dc0*/  FMNMX.FTZ R27, R13, R0, !PT ;  /* 0x000000000d1b7209 */ /* 0x002fe20007810000 */
[----:B------:R-:W-:-:S04]  /*9dd0*/  IMAD.MOV.U32 R13, RZ, RZ, 0xc00 ;  /* 0x00000c00ff0d7424 */ /* 0x000fc800078e00ff */
[----:B------:R-:W1:Y:S01]  /*9de0*/  SHFL.BFLY PT, R32, R27, 0x1, 0x1f ;  /* 0x0c201f001b207f89 */ /* 0x000e6200000e0000 */
[----:B0-----:R-:W-:-:S04]  /*9df0*/  FMNMX.FTZ R0, R28, R31, !PT ;  /* 0x0000001f1c007209 */ /* 0x001fc80007810000 */
[C---:B------:R-:W-:Y:S01]  /*9e00*/  FSETP.NEU.FTZ.AND P2, PT, R0.reuse, -INF , PT ;  /* 0xff8000000000780b */ /* 0x040fe20003f5d000 */
[----:B------:R-:W-:-:S05]  /*9e10*/  FMUL.FTZ R162, R0, UR38 ;  /* 0x0000002600a27c20 */ /* 0x000fca0008410000 */
[----:B------:R-:W-:-:S05]  /*9e20*/  FSEL R162, R162, RZ, P2 ;  /* 0x000000ffa2a27208 */ /* 0x000fca0001000000 */
[--C-:B------:R-:W-:Y:S01]  /*9e30*/  FFMA.FTZ R197, R5, UR38, -R162.reuse ;  /* 0x0000002605c57c23 */ /* 0x100fe200080108a2 */
[--C-:B------:R-:W-:Y:S01]  /*9e40*/  FFMA.FTZ R165, R7, UR38, -R162.reuse ;  /* 0x0000002607a57c23 */ /* 0x100fe200080108a2 */
[----:B------:R-:W-:Y:S01]  /*9e50*/  IADD3 R7, -R72, 0xb, RZ ;  /* 0x0000000b48077810 */ /* 0x000fe20007ffe1ff */
[--C-:B------:R-:W-:Y:S01]  /*9e60*/  FFMA.FTZ R188, R25, UR38, -R162.reuse ;  /* 0x0000002619bc7c23 */ /* 0x100fe200080108a2 */
[--C-:B------:R-:W-:Y:S01]  /*9e70*/  FFMA.FTZ R161, R29, UR38, -R162.reuse ;  /* 0x000000261da17c23 */ /* 0x100fe200080108a2 */
[----:B-1----:R-:W-:Y:S01]  /*9e80*/  FMNMX.FTZ R5, R27, R32, !PT ;  /* 0x000000201b057209 */ /* 0x002fe20007810000 */
[----:B------:R-:W-:Y:S01]  /*9e90*/  MUFU.EX2 R197, R197 ;  /* 0x000000c500c57308 */ /* 0x000fe20000000800 */
[--C-:B------:R-:W-:Y:S01]  /*9ea0*/  FFMA.FTZ R4, R4, UR38, -R162.reuse ;  /* 0x0000002604047c23 */ /* 0x100fe200080108a2 */
[--C-:B------:R-:W-:Y:S01]  /*9eb0*/  FFMA.FTZ R6, R6, UR38, -R162.reuse ;  /* 0x0000002606067c23 */ /* 0x100fe200080108a2 */
[C---:B------:R-:W-:Y:S01]  /*9ec0*/  FSETP.NEU.FTZ.AND P2, PT, R5.reuse, -INF , PT ;  /* 0xff8000000500780b */ /* 0x040fe20003f5d000 */
[----:B------:R-:W-:Y:S01]  /*9ed0*/  FMUL.FTZ R163, R5, UR38 ;  /* 0x0000002605a37c20 */ /* 0x000fe20008410000 */
[--C-:B------:R-:W-:Y:S01]  /*9ee0*/  FFMA.FTZ R175, R21, UR38, -R162.reuse ;  /* 0x0000002615af7c23 */ /* 0x100fe200080108a2 */
[--C-:B------:R-:W-:Y:S01]  /*9ef0*/  FFMA.FTZ R173, R173, UR38, -R162.reuse ;  /* 0x00000026adad7c23 */ /* 0x100fe200080108a2 */
[--C-:B------:R-:W-:Y:S01]  /*9f00*/  FFMA.FTZ R172, R172, UR38, -R162.reuse ;  /* 0x00000026acac7c23 */ /* 0x100fe200080108a2 */
[----:B------:R-:W0:Y:S01]  /*9f10*/  MUFU.EX2 R188, R188 ;  /* 0x000000bc00bc7308 */ /* 0x000e220000000800 */
[----:B------:R-:W-:Y:S01]  /*9f20*/  FSEL R163, R163, RZ, P2 ;  /* 0x000000ffa3a37208 */ /* 0x000fe20001000000 */
[--C-:B------:R-:W-:Y:S01]  /*9f30*/  FFMA.FTZ R15, R15, UR38, -R162.reuse ;  /* 0x000000260f0f7c23 */ /* 0x100fe200080108a2 */
[--C-:B------:R-:W-:Y:S01]  /*9f40*/  FFMA.FTZ R176, R176, UR38, -R162.reuse ;  /* 0x00000026b0b07c23 */ /* 0x100fe200080108a2 */
[--C-:B------:R-:W-:Y:S01]  /*9f50*/  FFMA.FTZ R156, R156, UR38, -R162.reuse ;  /* 0x000000269c9c7c23 */ /* 0x100fe200080108a2 */
[----:B------:R-:W-:Y:S01]  /*9f60*/  FFMA.FTZ R157, R157, UR38, -R162 ;  /* 0x000000269d9d7c23 */ /* 0x000fe200080108a2 */
        /* <DEDUP_REMOVED lines=11> */
[----:B------:R-:W-:Y:S01]  /*a020*/  IMAD R12, R22, R13, UR39 ;  /* 0x00000027160c7e24 */ /* 0x000fe2000f8e020d */
[----:B0-----:R-:W-:Y:S01]  /*a030*/  F2FP.BF16.F32.PACK_AB R152, R188, R197 ;  /* 0x000000c5bc98723e */ /* 0x001fe200000010ff */
[----:B------:R-:W-:-:S02]  /*a040*/  IMAD.MOV.U32 R13, RZ, RZ, 0x40000040 ;  /* 0x40000040ff0d7424 */ /* 0x000fc400078e00ff */
[--C-:B------:R-:W-:Y:S01]  /*a050*/  FFMA.FTZ R169, R169, UR38, -R163.reuse ;  /* 0x00000026a9a97c23 */ /* 0x100fe200080108a3 */
[--C-:B------:R-:W-:Y:S01]  /*a060*/  FFMA.FTZ R10, R10, UR38, -R163.reuse ;  /* 0x000000260a0a7c23 */ /* 0x100fe200080108a3 */
[----:B------:R-:W-:Y:S01]  /*a070*/  R2UR UR6, R12 ;  /* 0x000000000c0672ca */ /* 0x000fe200000e0000 */
[----:B------:R-:W-:Y:S01]  /*a080*/  MUFU.EX2 R166, R166 ;  /* 0x000000a600a67308 */ /* 0x000fe20000000800 */
[----:B------:R-:W-:Y:S01]  /*a090*/  R2UR UR7, R13 ;  /* 0x000000000d0772ca */ /* 0x000fe200000e0000 */
[--C-:B----4-:R-:W-:Y:S01]  /*a0a0*/  FFMA.FTZ R170, R11, UR38, -R162.reuse ;  /* 0x000000260baa7c23 */ /* 0x110fe200080108a2 */
[--C-:B------:R-:W-:Y:S01]  /*a0b0*/  FFMA.FTZ R11, R171, UR38, -R163.reuse ;  /* 0x00000026ab0b7c23 */ /* 0x100fe200080108a3 */
[----:B------:R-:W-:Y:S01]  /*a0c0*/  FFMA.FTZ R13, R9, UR38, -R162 ;  /* 0x00000026090d7c23 */ /* 0x000fe200080108a2 */
[--C-:B------:R-:W-:Y:S01]  /*a0d0*/  FFMA.FTZ R171, R8, UR38, -R163.reuse ;  /* 0x0000002608ab7c23 */ /* 0x100fe200080108a3 */
[----:B------:R-:W-:Y:S02]  /*a0e0*/  VIADD R8, R12, 0x80 ;  /* 0x000000800c087836 */ /* 0x000fe40000000000 */
[----:B------:R-:W-:Y:S01]  /*a0f0*/  FFMA.FTZ R21, R177, UR38, -R163 ;  /* 0x00000026b1157c23 */ /* 0x000fe200080108a3 */
[----:B------:R-:W0:Y:S01]  /*a100*/  MUFU.EX2 R167, R167 ;  /* 0x000000a700a77308 */ /* 0x000e220000000800 */
[----:B---3--:R-:W-:Y:S01]  /*a110*/  F2FP.BF16.F32.PACK_AB R154, R161, R165 ;  /* 0x000000a5a19a723e */ /* 0x008fe200000010ff */
[----:B------:R-:W-:-:S02]  /*a120*/  IMAD.MOV.U32 R9, RZ, RZ, 0x40000040 ;  /* 0x40000040ff097424 */ /* 0x000fc400078e00ff */
        /* <DEDUP_REMOVED lines=19> */
[--C-:B------:R-:W-:Y:S01]  /*a260*/  FFMA.FTZ R191, R196, UR38, -R162.reuse ;  /* 0x00000026c4bf7c23 */ /* 0x100fe200080108a2 */
[--C-:B------:R-:W-:Y:S01]  /*a270*/  FFMA.FTZ R192, R195, UR38, -R162.reuse ;  /* 0x00000026c3c07c23 */ /* 0x100fe200080108a2 */
[----:B------:R-:W0:Y:S01]  /*a280*/  MUFU.EX2 R4, R4 ;  /* 0x0000000400047308 */ /* 0x000e220000000800 */
[--C-:B------:R-:W-:Y:S01]  /*a290*/  FFMA.FTZ R193, R193, UR38, -R162.reuse ;  /* 0x00000026c1c17c23 */ /* 0x100fe200080108a2 */
[----:B------:R-:W-:Y:S01]  /*a2a0*/  FFMA.FTZ R162, R194, UR38, -R162 ;  /* 0x00000026c2a27c23 */ /* 0x000fe200080108a2 */
[--C-:B------:R-:W-:Y:S01]  /*a2b0*/  FFMA.FTZ R190, R190, UR38, -R163.reuse ;  /* 0x00000026bebe7c23 */ /* 0x100fe200080108a3 */
[--C-:B------:R-:W-:Y:S01]  /*a2c0*/  FFMA.FTZ R189, R189, UR38, -R163.reuse ;  /* 0x00000026bdbd7c23 */ /* 0x100fe200080108a3 */
[--C-:B------:R-:W-:Y:S01]  /*a2d0*/  FFMA.FTZ R160, R160, UR38, -R163.reuse ;  /* 0x00000026a0a07c23 */ /* 0x100fe200080108a3 */
[----:B------:R-:W-:Y:S01]  /*a2e0*/  FFMA.FTZ R163, R168, UR38, -R163 ;  /* 0x00000026a8a37c23 */ /* 0x000fe200080108a3 */
[----:B------:R-:W-:Y:S01]  /*a2f0*/  FADD.FTZ R188, R197, R188 ;  /* 0x000000bcc5bc7221 */ /* 0x000fe20000010000 */
[----:B------:R-:W4:Y:S01]  /*a300*/  MUFU.EX2 R6, R6 ;  /* 0x0000000600067308 */ /* 0x000f220000000800 */
[----:B---3--:R-:W-:Y:S01]  /*a310*/  F2FP.BF16.F32.PACK_AB R155, R198, R164 ;  /* 0x000000a4c69b723e */ /* 0x008fe200000010ff */
[----:B------:R-:W-:Y:S01]  /*a320*/  FADD.FTZ R166, R166, R167 ;  /* 0x000000a7a6a67221 */ /* 0x000fe20000010000 */
[----:B------:R-:W-:Y:S01]  /*a330*/  FADD.FTZ R188, R165, R188 ;  /* 0x000000bca5bc7221 */ /* 0x000fe20000010000 */
[----:B------:R-:W-:Y:S01]  /*a340*/  ISETP.GE.AND P2, PT, R199, 0x61, PT ;  /* 0x00000061c700780c */ /* 0x000fe20003f46270 */
[----:B--2---:R-:W-:Y:S01]  /*a350*/  WARPGROUP.ARRIVE ;  /* 0x00000000000079c5 */ /* 0x004fe20000000000 */
[----:B------:R-:W-:Y:S01]  /*a360*/  FADD.FTZ R164, R164, R166 ;  /* 0x000000a6a4a47221 */ /* 0x000fe20000010000 */
[----:B------:R-:W-:Y:S01]  /*a370*/  FADD.FTZ R161, R161, R188 ;  /* 0x000000bca1a17221 */ /* 0x000fe20000010000 */
[----:B------:R-:W2:Y:S01]  /*a380*/  MUFU.EX2 R13, R13 ;  /* 0x0000000d000d7308 */ /* 0x000ea20000000800 */
[----:B------:R-:W-:-:S02]  /*a390*/  @!P1 VIADD R3, R3, 0x32460 ;  /* 0x0003246003039836 */ /* 0x000fc40000000000 */
[----:B------:R-:W-:Y:S01]  /*a3a0*/  FADD.FTZ R164, R198, R164 ;  /* 0x000000a4c6a47221 */ /* 0x000fe20000010000 */
[----:B------:R-:W-:Y:S01]  /*a3b0*/  HGMMA.64x256x16.F32.BF16 R24, R152, gdesc[UR4].tnspB, RZ, !UPT, gsb0 ;  /* 0x43e0000498187df0 */ /* 0x000fe2000c0018ff */
[----:B------:R-:W-:Y:S01]  /*a3c0*/  R2UR UR6, R8 ;  /* 0x00000000080672ca */ /* 0x000fe200000e0000 */
[----:B------:R-:W-:Y:S01]  /*a3d0*/  VIADD R8, R12, 0x100 ;  /* 0x000001000c087836 */ /* 0x000fe20000000000 */
[----:B------:R-:W-:Y:S01]  /*a3e0*/  R2UR UR7, R9 ;  /* 0x00000000090772ca */ /* 0x000fe200000e0000 */
[----:B------:R-:W-:Y:S01]  /*a3f0*/  IMAD.MOV.U32 R9, RZ, RZ, 0x40000040 ;  /* 0x40000040ff097424 */ /* 0x000fe200078e00ff */
[----:B------:R-:W3:Y:S01]  /*a400*/  MUFU.EX2 R170, R170 ;  /* 0x000000aa00aa7308 */ /* 0x000ee20000000800 */
[----:B0-----:R-:W-:Y:S01]  /*a410*/  FADD.FTZ R161, R4, R161 ;  /* 0x000000a104a17221 */ /* 0x001fe20000010000 */
[----:B------:R-:W-:-:S03]  /*a420*/  @!P1 PRMT R3, RZ, 0x654, R3 ;  /* 0x00000654ff039816 */ /* 0x000fc60000000003 */
[----:B----4-:R-:W-:-:S03]  /*a430*/  FADD.FTZ R161, R6, R161 ;  /* 0x000000a106a17221 */ /* 0x010fc60000010000 */
[----:B------:R-:W0:Y:S01]  /*a440*/  MUFU.EX2 R11, R11 ;  /* 0x0000000b000b7308 */ /* 0x000e220000000800 */
[----:B--2---:R-:W-:-:S07]  /*a450*/  FADD.FTZ R161, R13, R161 ;  /* 0x000000a10da17221 */ /* 0x004fce0000010000 */
[----:B------:R-:W2:Y:S01]  /*a460*/  MUFU.EX2 R169, R169 ;  /* 0x000000a900a97308 */ /* 0x000ea20000000800 */
[----:B---3--:R-:W-:-:S07]  /*a470*/  FADD.FTZ R161, R170, R161 ;  /* 0x000000a1aaa17221 */ /* 0x008fce0000010000 */
[----:B------:R-:W3:Y:S01]  /*a480*/  MUFU.EX2 R171, R171 ;  /* 0x000000ab00ab7308 */ /* 0x000ee20000000800 */
[----:B0-----:R-:W-:-:S07]  /*a490*/  FADD.FTZ R164, R11, R164 ;  /* 0x000000a40ba47221 */ /* 0x001fce0000010000 */
[----:B------:R-:W0:Y:S01]  /*a4a0*/  MUFU.EX2 R10, R10 ;  /* 0x0000000a000a7308 */ /* 0x000e220000000800 */
[----:B--2---:R-:W-:-:S07]  /*a4b0*/  FADD.FTZ R164, R169, R164 ;  /* 0x000000a4a9a47221 */ /* 0x004fce0000010000 */
[----:B------:R-:W2:Y:S01]  /*a4c0*/  MUFU.EX2 R173, R173 ;  /* 0x000000ad00ad7308 */ /* 0x000ea20000000800 */
[----:B---3--:R-:W-:-:S07]  /*a4d0*/  FADD.FTZ R164, R171, R164 ;  /* 0x000000a4aba47221 */ /* 0x008fce0000010000 */
[----:B------:R-:W3:Y:S01]  /*a4e0*/  MUFU.EX2 R172, R172 ;  /* 0x000000ac00ac7308 */ /* 0x000ee20000000800 */
[----:B0-----:R-:W-:-:S07]  /*a4f0*/  FADD.FTZ R164, R10, R164 ;  /* 0x000000a40aa47221 */ /* 0x001fce0000010000 */
[----:B------:R-:W-:Y:S01]  /*a500*/  MUFU.EX2 R15, R15 ;  /* 0x0000000f000f7308 */ /* 0x000fe20000000800 */
[----:B--2---:R-:W-:-:S07]  /*a510*/  FADD.FTZ R161, R173, R161 ;  /* 0x000000a1ada17221 */ /* 0x004fce0000010000 */
[----:B------:R-:W-:Y:S08]  /*a520*/  MUFU.EX2 R175, R175 ;  /* 0x000000af00af7308 */ /* 0x000ff00000000800 */
[----:B------:R-:W-:Y:S08]  /*a530*/  MUFU.EX2 R21, R21 ;  /* 0x0000001500157308 */ /* 0x000ff00000000800 */
[----:B------:R-:W0:Y:S08]  /*a540*/  MUFU.EX2 R174, R174 ;  /* 0x000000ae00ae7308 */ /* 0x000e300000000800 */
[----:B------:R-:W-:Y:S08]  /*a550*/  MUFU.EX2 R14, R14 ;  /* 0x0000000e000e7308 */ /* 0x000ff00000000800 */
[----:B------:R-:W2:Y:S08]  /*a560*/  MUFU.EX2 R20, R20 ;  /* 0x0000001400147308 */ /* 0x000eb00000000800 */
[----:B------:R-:W-:Y:S08]  /*a570*/  MUFU.EX2 R177, R177 ;  /* 0x000000b100b17308 */ /* 0x000ff00000000800 */
[----:B------:R-:W4:Y:S08]  /*a580*/  MUFU.EX2 R176, R176 ;  /* 0x000000b000b07308 */ /* 0x000f300000000800 */
        /* <DEDUP_REMOVED lines=20> */
[----:B------:R-:W-:Y:S02]  /*a6d0*/  F2FP.BF16.F32.PACK_AB R152, R6, R4 ;  /* 0x000000040698723e */ /* 0x000fe400000010ff */
[----:B------:R-:W-:Y:S02]  /*a6e0*/  F2FP.BF16.F32.PACK_AB R153, R169, R11 ;  /* 0x0000000ba999723e */ /* 0x000fe400000010ff */
[----:B------:R-:W-:Y:S01]  /*a6f0*/  F2FP.BF16.F32.PACK_AB R154, R170, R13 ;  /* 0x0000000daa9a723e */ /* 0x000fe200000010ff */
[----:B------:R-:W1:Y:S01]  /*a700*/  MUFU.EX2 R189, R189 ;  /* 0x000000bd00bd7308 */ /* 0x000e620000000800 */
[----:B------:R-:W-:-:S04]  /*a710*/  F2FP.BF16.F32.PACK_AB R155, R10, R171 ;  /* 0x000000ab0a9b723e */ /* 0x000fc800000010ff */
[----:B------:R-:W-:-:S03]  /*a720*/  WARPGROUP.ARRIVE ;  /* 0x00000000000079c5 */ /* 0x000fc60000000000 */
[----:B------:R-:W-:Y:S03]  /*a730*/  MUFU.EX2 R160, R160 ;  /* 0x000000a000a07308 */ /* 0x000fe60000000800 */
[----:B------:R-:W-:Y:S01]  /*a740*/  HGMMA.64x256x16.F32.BF16 R24, R152, gdesc[UR4].tnspB, R24, gsb0 ;  /* 0x43e0000498187df0 */ /* 0x000fe20008001818 */
[----:B------:R-:W-:Y:S01]  /*a750*/  R2UR UR6, R8 ;  /* 0x00000000080672ca */ /* 0x000fe200000e0000 */
[----:B------:R-:W-:Y:S01]  /*a760*/  VIADD R8, R12, 0x180 ;  /* 0x000001800c087836 */ /* 0x000fe20000000000 */
[----:B------:R-:W-:Y:S01]  /*a770*/  R2UR UR7, R9 ;  /* 0x00000000090772ca */ /* 0x000fe200000e0000 */
[----:B------:R-:W-:Y:S01]  /*a780*/  IMAD.MOV.U32 R9, RZ, RZ, 0x40000040 ;  /* 0x40000040ff097424 */ /* 0x000fe200078e00ff */
[----:B------:R-:W-:Y:S02]  /*a790*/  WARPGROUP.DEPBAR.LE gsb0, 0x0 ;  /* 0x00008000000079c5 */ /* 0x000fe40000010000 */
[C---:B---3--:R-:W-:Y:S01]  /*a7a0*/  F2FP.BF16.F32.PACK_AB R152, R172.reuse, R173 ;  /* 0x000000adac98723e */ /* 0x048fe200000010ff */
        /* <DEDUP_REMOVED lines=10> */
[----:B------:R-:W-:-:S06]  /*a850*/  FADD.FTZ R21, R20, R21 ;  /* 0x0000001514157221 */ /* 0x000fcc0000010000 */
[----:B------:R-:W-:Y:S01]  /*a860*/  HGMMA.64x256x16.F32.BF16 R24, R152, gdesc[UR4].tnspB, R24, gsb0 ;  /* 0x43e0000498187df0 */ /* 0x000fe20008001818 */
[----:B------:R-:W-:Y:S01]  /*a870*/  R2UR UR6, R8 ;  /* 0x00000000080672ca */ /* 0x000fe200000e0000 */
[----:B------:R-:W-:Y:S01]  /*a880*/  VIADD R8, R12, 0x200 ;  /* 0x000002000c087836 */ /* 0x000fe20000000000 */
[----:B------:R-:W-:Y:S01]  /*a890*/  R2UR UR7, R9 ;  /* 0x00000000090772ca */ /* 0x000fe200000e0000 */
[----:B------:R-:W-:Y:S01]  /*a8a0*/  IMAD.MOV.U32 R9, RZ, RZ, 0x40000040 ;  /* 0x40000040ff097424 */ /* 0x000fe200078e00ff */
[----:B------:R-:W-:Y:S02]  /*a8b0*/  WARPGROUP.DEPBAR.LE gsb0, 0x0 ;  /* 0x00008000000079c5 */ /* 0x000fe40000010000 */
[----:B----4-:R-:W-:Y:S01]  /*a8c0*/  F2FP.BF16.F32.PACK_AB R152, R176, R177 ;  /* 0x000000b1b098723e */ /* 0x010fe200000010ff */
        /* <DEDUP_REMOVED lines=11> */
[----:B------:R-:W-:-:S06]  /*a980*/  FADD.FTZ R181, R181, R180 ;  /* 0x000000b4b5b57221 */ /* 0x000fcc0000010000 */
[----:B------:R-:W-:Y:S01]  /*a990*/  HGMMA.64x256x16.F32.BF16 R24, R152, gdesc[UR4].tnspB, R24, gsb0 ;  /* 0x43e0000498187df0 */ /* 0x000fe20008001818 */
[----:B------:R-:W-:Y:S01]  /*a9a0*/  R2UR UR6, R8 ;  /* 0x00000000080672ca */ /* 0x000fe200000e0000 */
[----:B------:R-:W-:Y:S01]  /*a9b0*/  VIADD R8, R12, 0x280 ;  /* 0x000002800c087836 */ /* 0x000fe20000000000 */
[----:B------:R-:W-:Y:S01]  /*a9c0*/  R2UR UR7, R9 ;  /* 0x00000000090772ca */ /* 0x000fe200000e0000 */
[----:B------:R-:W0:Y:S01]  /*a9d0*/  MUFU.EX2 R12, R163 ;  /* 0x000000a3000c7308 */ /* 0x000e220000000800 */
[----:B------:R-:W-:Y:S01]  /*a9e0*/  IMAD.MOV.U32 R9, RZ, RZ, 0x40000040 ;  /* 0x40000040ff097424 */ /* 0x000fe200078e00ff */
        /* <DEDUP_REMOVED lines=15> */
[----:B------:R-:W-:Y:S02]  /*aae0*/  R2UR UR6, R8 ;  /* 0x00000000080672ca */ /* 0x000fe400000e0000 */
[----:B------:R-:W-:Y:S01]  /*aaf0*/  R2UR UR7, R9 ;  /* 0x00000000090772ca */ /* 0x000fe200000e0000 */
[----:B------:R-:W-:Y:S02]  /*ab00*/  WARPGROUP.DEPBAR.LE gsb0, 0x0 ;  /* 0x00008000000079c5 */ /* 0x000fe40000010000 */
[----:B------:R-:W-:Y:S01]  /*ab10*/  F2FP.BF16.F32.PACK_AB R152, R192, R191 ;  /* 0x000000bfc098723e */ /* 0x000fe200000010ff */
[----:B------:R-:W-:Y:S01]  /*ab20*/  FADD.FTZ R191, R191, R182 ;  /* 0x000000b6bfbf7221 */ /* 0x000fe20000010000 */
[C---:B------:R-:W-:Y:S01]  /*ab30*/  F2FP.BF16.F32.PACK_AB R153, R189.reuse, R190 ;  /* 0x000000bebd99723e */ /* 0x040fe200000010ff */
[----:B------:R-:W-:Y:S01]  /*ab40*/  FADD.FTZ R190, R190, R159 ;  /* 0x0000009fbebe7221 */ /* 0x000fe20000010000 */
[----:B------:R-:W-:Y:S01]  /*ab50*/  F2FP.BF16.F32.PACK_AB R154, R162, R193 ;  /* 0x000000c1a29a723e */ /* 0x000fe200000010ff */
[----:B------:R-:W-:Y:S01]  /*ab60*/  FADD.FTZ R192, R192, R191 ;  /* 0x000000bfc0c07221 */ /* 0x000fe20000010000 */
[----:B0-----:R-:W-:Y:S01]  /*ab70*/  F2FP.BF16.F32.PACK_AB R155, R12, R160 ;  /* 0x000000a00c9b723e */ /* 0x001fe200000010ff */
[----:B------:R-:W-:-:S02]  /*ab80*/  FADD.FTZ R189, R189, R190 ;  /* 0x000000bebdbd7221 */ /* 0x000fc40000010000 */
[----:B------:R-:W-:Y:S01]  /*ab90*/  FADD.FTZ R193, R193, R192 ;  /* 0x000000c0c1c17221 */ /* 0x000fe20000010000 */
[----:B------:R-:W-:Y:S01]  /*aba0*/  WARPGROUP.ARRIVE ;  /* 0x00000000000079c5 */ /* 0x000fe20000000000 */
[----:B------:R-:W-:Y:S02]  /*abb0*/  FADD.FTZ R189, R160, R189 ;  /* 0x000000bda0bd7221 */ /* 0x000fe40000010000 */
[----:B------:R-:W-:Y:S02]  /*abc0*/  FADD.FTZ R14, R162, R193 ;  /* 0x000000c1a20e7221 */ /* 0x000fe40000010000 */
[----:B------:R-:W-:-:S07]  /*abd0*/  FADD.FTZ R8, R12, R189 ;  /* 0x000000bd0c087221 */ /* 0x000fce0000010000 */
[----:B------:R-:W-:Y:S03]  /*abe0*/  HGMMA.64x256x16.F32.BF16 R24, R152, gdesc[UR4].tnspB, R24, gsb0 ;  /* 0x43e0000498187df0 */ /* 0x000fe60008001818 */
[----:B------:R-:W-:Y:S02]  /*abf0*/  WARPGROUP.DEPBAR.LE gsb0, 0x0 ;  /* 0x00008000000079c5 */ /* 0x000fe40000010000 */
[----:B------:R0:W-:Y:S01]  /*ac00*/  @!P1 SYNCS.ARRIVE.TRANS64.RED.A1T0 RZ, [R3+URZ], RZ ;  /* 0x000000ff03ff99a7 */ /* 0x0001e2000810043f */
[----:B------:R-:W-:Y:S05]  /*ac10*/  @!P2 BRA `(.L_x_1063) ;  /* 0x000000280028a947 */ /* 0x000fea0003800000 */
[----:B0-----:R-:W-:Y:S02]  /*ac20*/  VIADD R3, R202, 0xfffffffe ;  /* 0xfffffffeca037836 */ /* 0x001fe40000000000 */
[----:B------:R-:W-:Y:S02]  /*ac30*/  IMAD.MOV.U32 R11, RZ, RZ, R5 ;  /* 0x000000ffff0b7224 */ /* 0x000fe400078e0005 */
[----:B------:R-:W-:-:S07]  /*ac40*/  IMAD.MOV.U32 R9, RZ, RZ, R0 ;  /* 0x000000ffff097224 */ /* 0x000fce00078e0000 */
.L_x_1073:
        /* <DEDUP_REMOVED lines=8> */
[----:B-1----:R-:W-:Y:S06]  /*acd0*/  @!P0 BRA `(.L_x_1064) ;  /* 0x0000000000048947 */ /* 0x002fec0003800000 */
[----:B------:R-:W-:Y:S01]  /*ace0*/  BPT.TRAP 0x1 ;  /* 0x000000040000795c */ /* 0x000fe20000300000 */
.L_x_1064:
[----:B------:R-:W-:Y:S01]  /*acf0*/  IMAD R6, R22, 0x8, R18 ;  /* 0x0000000816067824 */ /* 0x000fe200078e0212 */
[----:B------:R-:W-:-:S04]  /*ad00*/  SHF.L.U32 R0, R200, 0x1f, RZ ;  /* 0x0000001fc8007819 */ /* 0x000fc800000006ff */
[----:B------:R0:W1:Y:S01]  /*ad10*/  SYNCS.PHASECHK.TRANS64.TRYWAIT P3, [R6+URZ+0x32430], R0 ;  /* 0x03243000060075a7 */ /* 0x000062000806017f */
[----:B------:R-:W-:Y:S05]  /*ad20*/  @!P0 BRA `(.L_x_1065) ;  /* 0x0000000000048947 */ /* 0x000fea0003800000 */
[----:B------:R-:W-:Y:S01]  /*ad30*/  BPT.TRAP 0x1 ;  /* 0x000000040000795c */ /* 0x000fe20000300000 */
.L_x_1065:
[----:B------:R-:W-:Y:S02]  /*ad40*/  IMAD R4, R22, 0x300, R216 ;  /* 0x0000030016047824 */ /* 0x000fe400078e02d8 */
[----:B------:R-:W-:Y:S01]  /*ad50*/  IMAD.MOV.U32 R5, RZ, RZ, 0x40000040 ;  /* 0x40000040ff057424 */ /* 0x000fe200078e00ff */
[----:B-1----:R-:W-:Y:S06]  /*ad60*/  @P3 BRA `(.L_x_1066) ;  /* 0x0000000000083947 */ /* 0x002fec0003800000 */
[----:B------:R-:W1:Y:S02]  /*ad70*/  SYNCS.PHASECHK.TRANS64.TRYWAIT P3, [R6+URZ+0x32430], R0 ;  /* 0x03243000060075a7 */ /* 0x000e64000806017f */
[----:B-1----:R-:W-:Y:S05]  /*ad80*/  @!P3 BRA `(.L_x_1067) ;  /* 0x000000b800ccb947 */ /* 0x002fea0003800000 */
.L_x_1066:
[----:B------:R-:W2:Y:S04]  /*ad90*/  LDL.64 R152, [R1+0x70] ;  /* 0x0000700001987983 */ /* 0x000ea80000100a00 */
[----:B------:R-:W3:Y:S04]  /*ada0*/  LDL.64 R204, [R1+0x68] ;  /* 0x0000680001cc7983 */ /* 0x000ee80000100a00 */
[----:B------:R-:W4:Y:S01]  /*adb0*/  LDL.64 R202, [R1+0x60] ;  /* 0x0000600001ca7983 */ /* 0x000f220000100a00 */
[----:B------:R-:W-:Y:S05]  /*adc0*/  WARPSYNC.ALL ;  /* 0x0000000000007948 */ /* 0x000fea0003800000 */
[----:B------:R-:W5:Y:S01]  /*add0*/  LDL.64 R20, [R1+0x58] ;  /* 0x0000580001147983 */ /* 0x000f620000100a00 */
[C---:B------:R-:W-:Y:S01]  /*ade0*/  R2UR UR6, R4.reuse ;  /* 0x00000000040672ca */ /* 0x040fe200000e0000 */
[----:B------:R-:W-:Y:S01]  /*adf0*/  VIADD R12, R4, 0x2 ;  /* 0x00000002040c7836 */ /* 0x000fe20000000000 */
[----:B------:R-:W-:Y:S01]  /*ae00*/  R2UR UR7, R5 ;  /* 0x00000000050772ca */ /* 0x000fe200000e0000 */
[----:B------:R-:W-:-:S02]  /*ae10*/  IMAD.MOV.U32 R13, RZ, RZ, 0x40000040 ;  /* 0x40000040ff0d7424 */ /* 0x000fc400078e00ff */
[----:B------:R-:W-:Y:S01]  /*ae20*/  IMAD.MOV.U32 R5, RZ, RZ, 0x40000040 ;  /* 0x40000040ff057424 */ /* 0x000fe200078e00ff */
[----:B--2---:R-:W-:Y:S02]  /*ae30*/  R2UR UR4, R152 ;  /* 0x00000000980472ca */ /* 0x004fe400000e0000 */
[----:B------:R-:W-:Y:S02]  /*ae40*/  R2UR UR5, R153 ;  /* 0x00000000990572ca */ /* 0x000fe400000e0000 */
[----:B------:R-:W-:-:S11]  /*ae50*/  WARPGROUP.ARRIVE ;  /* 0x00000000000079c5 */ /* 0x000fd60000000000 */
[----:B------:R-:W-:Y:S01]  /*ae60*/  HGMMA.64x96x16.F32.BF16 R152, gdesc[UR4], RZ, !UPT, gsb0 ;  /* 0x01600000049879f0 */ /* 0x000fe2000c0018ff */
[----:B------:R-:W-:Y:S01]  /*ae70*/  R2UR UR6, R12 ;  /* 0x000000000c0672ca */ /* 0x000fe200000e0000 */
[----:B------:R-:W-:Y:S01]  /*ae80*/  VIADD R12, R4, 0x4 ;  /* 0x00000004040c7836 */ /* 0x000fe20000000000 */
[----:B------:R-:W-:Y:S01]  /*ae90*/  R2UR UR7, R13 ;  /* 0x000000000d0772ca */ /* 0x000fe200000e0000 */
[----:B------:R-:W-:Y:S01]  /*aea0*/  IMAD.MOV.U32 R13, RZ, RZ, 0x40000040 ;  /* 0x40000040ff0d7424 */ /* 0x000fe200078e00ff */
[----:B---3--:R-:W-:Y:S01]  /*aeb0*/  R2UR UR4, R204 ;  /* 0x00000000cc0472ca */ /* 0x008fe200000e0000 */
[----:B------:R-:W-:Y:S01]  /*aec0*/  VIADD R4, R4, 0x6 ;  /* 0x0000000604047836 */ /* 0x000fe20000000000 */
[----:B------:R-:W-:Y:S01]  /*aed0*/  R2UR UR5, R205 ;  /* 0x00000000cd0572ca */ /* 0x000fe200000e0000 */
[----:B------:R-:W-:Y:S02]  /*aee0*/  WARPGROUP.DEPBAR.LE gsb0, 0x0 ;  /* 0x00008000000079c5 */ /* 0x000fe40000010000 */
[----:B------:R-:W-:-:S10]  /*aef0*/  WARPGROUP.ARRIVE ;  /* 0x00000000000079c5 */ /* 0x000fd40000000000 */
[----:B------:R-:W-:Y:S01]  /*af00*/  HGMMA.64x96x16.F32.BF16 R152, gdesc[UR4], R152, gsb0 ;  /* 0x01600000049879f0 */ /* 0x000fe20008001898 */
[----:B------:R-:W-:Y:S02]  /*af10*/  R2UR UR6, R12 ;  /* 0x000000000c0672ca */ /* 0x000fe400000e0000 */
[----:B------:R-:W-:Y:S02]  /*af20*/  R2UR UR7, R13 ;  /* 0x000000000d0772ca */ /* 0x000fe400000e0000 */
[----:B----4-:R-:W-:Y:S02]  /*af30*/  R2UR UR4, R202 ;  /* 0x00000000ca0472ca */ /* 0x010fe400000e0000 */
[----:B------:R-:W-:Y:S01]  /*af40*/  R2UR UR5, R203 ;  /* 0x00000000cb0572ca */ /* 0x000fe200000e0000 */
[----:B------:R-:W-:Y:S02]  /*af50*/  WARPGROUP.DEPBAR.LE gsb0, 0x0 ;  /* 0x00008000000079c5 */ /* 0x000fe40000010000 */
[----:B------:R-:W-:-:S10]  /*af60*/  WARPGROUP.ARRIVE ;  /* 0x00000000000079c5 */ /* 0x000fd40000000000 */
[----:B------:R-:W-:Y:S01]  /*af70*/  HGMMA.64x96x16.F32.BF16 R152, gdesc[UR4], R152, gsb0 ;  /* 0x01600000049879f0 */ /* 0x000fe20008001898 */
[----:B------:R-:W-:Y:S02]  /*af80*/  R2UR UR6, R4 ;  /* 0x00000000040672ca */ /* 0x000fe400000e0000 */
[----:B------:R-:W-:Y:S02]  /*af90*/  R2UR UR7, R5 ;  /* 0x00000000050772ca */ /* 0x000fe400000e0000 */
[----:B-----5:R-:W-:Y:S02]  /*afa0*/  R2UR UR4, R20 ;  /* 0x00000000140472ca */ /* 0x020fe400000e0000 */
[----:B------:R-:W-:Y:S01]  /*afb0*/  R2UR UR5, R21 ;  /* 0x00000000150572ca */ /* 0x000fe200000e0000 */
[----:B------:R-:W-:Y:S02]  /*afc0*/  WARPGROUP.DEPBAR.LE gsb0, 0x0 ;  /* 0x00008000000079c5 */ /* 0x000fe40000010000 */
[----:B------:R-:W-:-:S10]  /*afd0*/  WARPGROUP.ARRIVE ;  /* 0x00000000000079c5 */ /* 0x000fd40000000000 */
[----:B------:R-:W-:Y:S03]  /*afe0*/  HGMMA.64x96x16.F32.BF16 R152, gdesc[UR4], R152, gsb0 ;  /* 0x01600000049879f0 */ /* 0x000fe60008001898 */
[----:B------:R-:W-:Y:S02]  /*aff0*/  WARPGROUP.DEPBAR.LE gsb0, 0x0 ;  /* 0x00008000000079c5 */ /* 0x000fe40000010000 */
[----:B------:R-:W-:Y:S05]  /*b000*/  @!P0 BRA `(.L_x_1068) ;  /* 0x0000000000048947 */ /* 0x000fea0003800000 */
[----:B------:R-:W-:Y:S01]  /*b010*/  BPT.TRAP 0x1 ;  /* 0x000000040000795c */ /* 0x000fe20000300000 */
.L_x_1068:
[----:B------:R2:W3:Y:S01]  /*b020*/  SYNCS.PHASECHK.TRANS64.TRYWAIT P3, [R6+URZ+0x32450], R0 ;  /* 0x03245000060075a7 */ /* 0x0004e2000806017f */
[----:B------:R-:W-:Y:S05]  /*b030*/  @!P0 BRA `(.L_x_1069) ;  /* 0x0000000000048947 */ /* 0x000fea0003800000 */
[----:B------:R-:W-:Y:S01]  /*b040*/  BPT.TRAP 0x1 ;  /* 0x000000040000795c */ /* 0x000fe20000300000 */
.L_x_1069:
[----:B------:R-:W-:Y:S04]  /*b050*/  BSSY B0, `(.L_x_1070) ;  /* 0x0000004000007945 */ /* 0x000fe80003800000 */
[----:B---3--:R-:W-:Y:S05]  /*b060*/  @P3 BRA `(.L_x_1071) ;  /* 0x0000000000083947 */ /* 0x008fea0003800000 */
[----:B------:R-:W3:Y:S02]  /*b070*/  SYNCS.PHASECHK.TRANS64.TRYWAIT P3, [R6+URZ+0x32450], R0 ;  /* 0x03245000060075a7 */ /* 0x000ee4000806017f */
[----:B---3--:R-:W-:Y:S05]  /*b080*/  @!P3 BRA `(.L_x_1072) ;  /* 0x000000b80020b947 */ /* 0x008fea0003800000 */
.L_x_1071:
[----:B------:R-:W-:Y:S05]  /*b090*/  BSYNC B0 ;  /* 0x0000000000007941 */ /* 0x000fea0003800000 */
.L_x_1070:
[----:B------:R-:W-:Y:S05]  /*b0a0*/  WARPSYNC.ALL ;  /* 0x0000000000007948 */ /* 0x000fea0003800000 */
[----:B------:R-:W4:Y:S04]  /*b0b0*/  LDL R4, [R1+0x78] ;  /* 0x0000780001047983 */ /* 0x000f280000100800 */
[----:B------:R-:W5:Y:S04]  /*b0c0*/  LDL.64 R206, [R1+0x50] ;  /* 0x0000500001ce7983 */ /* 0x000f680000100a00 */
[----:B------:R-:W2:Y:S04]  /*b0d0*/  LDL.64 R204, [R1+0x48] ;  /* 0x0000480001cc7983 */ /* 0x000ea80000100a00 */
[----:B------:R-:W3:Y:S01]  /*b0e0*/  LDL.64 R202, [R1+0x40] ;  /* 0x0000400001ca7983 */ /* 0x000ee20000100a00 */
[----:B------:R-:W-:Y:S01]  /*b0f0*/  IMAD.MOV.U32 R5, RZ, RZ, 0x40000040 ;  /* 0x40000040ff057424 */ /* 0x000fe200078e00ff */
[----:B------:R-:W-:Y:S01]  /*b100*/  WARPGROUP.ARRIVE ;  /* 0x00000000000079c5 */ /* 0x000fe20000000000 */
[----:B------:R-:W-:Y:S01]  /*b110*/  IMAD.MOV.U32 R13, RZ, RZ, 0x40000040 ;  /* 0x40000040ff0d7424 */ /* 0x000fe200078e00ff */
[----:B------:R-:W3:Y:S02]  /*b120*/  LDL.64 R210, [R1+0x20] ;  /* 0x0000200001d27983 */ /* 0x000ee40000100a00 */
[----:B------:R-:W-:-:S02]  /*b130*/  R2UR UR7, R5 ;  /* 0x00000000050772ca */ /* 0x000fc400000e0000 */
[----:B------:R-:W3:Y:S01]  /*b140*/  LDL.64 R208, [R1+0x18] ;  /* 0x0000180001d07983 */ /* 0x000ee20000100a00 */
[----:B----4-:R-:W-:Y:S01]  /*b150*/  R2UR UR4, R4 ;  /* 0x00000000040472ca */ /* 0x010fe200000e0000 */
[----:B------:R-:W-:Y:S01]  /*b160*/  IMAD.MOV.U32 R4, RZ, RZ, 0xc00 ;  /* 0x00000c00ff047424 */ /* 0x000fe200078e00ff */
[----:B-----5:R-:W-:-:S11]  /*b170*/  R2UR UR5, R207 ;  /* 0x00000000cf0572ca */ /* 0x020fd600000e0000 */
[----:B------:R-:W-:Y:S01]  /*b180*/  IMAD R4, R22, R4, UR4 ;  /* 0x0000000416047e24 */ /* 0x000fe2000f8e0204 */
[----:B------:R-:W-:Y:S02]  /*b190*/  R2UR UR4, R206 ;  /* 0x00000000ce0472ca */ /* 0x000fe400000e0000 */
[----:B------:R-:W4:Y:S02]  /*b1a0*/  LDL.64 R206, [R1+0x38] ;  /* 0x0000380001ce7983 */ /* 0x000f240000100a00 */
[----:B------:R-:W-:-:S13]  /*b1b0*/  R2UR UR6, R4 ;  /* 0x00000000040672ca */ /* 0x000fda00000e0000 */
[----:B------:R-:W-:Y:S01]  /*b1c0*/  HGMMA.64x96x16.F32.BF16 R152, gdesc[UR4], R152, gsb0 ;  /* 0x01600000049879f0 */ /* 0x000fe20008001898 */
[----:B------:R-:W-:Y:S01]  /*b1d0*/  VIADD R12, R4, 0x2 ;  /* 0x00000002040c7836 */ /* 0x000fe20000000000 */
[----:B--2---:R-:W-:Y:S02]  /*b1e0*/  R2UR UR4, R204 ;  /* 0x00000000cc0472ca */ /* 0x004fe400000e0000 */
[----:B------:R-:W-:Y:S02]  /*b1f0*/  R2UR UR5, R205 ;  /* 0x00000000cd0572ca */ /* 0x000fe400000e0000 */
[----:B------:R-:W2:Y:S01]  /*b200*/  LDL.64 R204, [R1+0x30] ;  /* 0x0000300001cc7983 */ /* 0x000ea20000100a00 */
[----:B------:R-:W-:Y:S02]  /*b210*/  R2UR UR6, R12 ;  /* 0x000000000c0672ca */ /* 0x000fe400000e0000 */
[----:B------:R-:W-:Y:S01]  /*b220*/  R2UR UR7, R13 ;  /* 0x000000000d0772ca */ /* 0x000fe200000e0000 */
[----:B------:R-:W-:-:S02]  /*b230*/  VIADD R12, R4, 0x4 ;  /* 0x00000004040c7836 */ /* 0x000fc40000000000 */
[----:B------:R-:W-:Y:S01]  /*b240*/  IMAD.MOV.U32 R13, RZ, RZ, 0x40000040 ;  /* 0x40000040ff0d7424 */ /* 0x000fe200078e00ff */
[----:B------:R-:W-:Y:S02]  /*b250*/  WARPGROUP.DEPBAR.LE gsb0, 0x0 ;  /* 0x00008000000079c5 */ /* 0x000fe40000010000 */
[----:B------:R-:W-:-:S07]  /*b260*/  WARPGROUP.ARRIVE ;  /* 0x00000000000079c5 */ /* 0x000fce0000000000 */
[----:B------:R-:W-:Y:S01]  /*b270*/  HGMMA.64x96x16.F32.BF16 R152, gdesc[UR4], R152, gsb0 ;  /* 0x01600000049879f0 */ /* 0x000fe20008001898 */
[----:B---3--:R-:W-:Y:S02]  /*b280*/  R2UR UR4, R202 ;  /* 0x00000000ca0472ca */ /* 0x008fe400000e0000 */
[----:B------:R-:W-:Y:S02]  /*b290*/  R2UR UR5, R203 ;  /* 0x00000000cb0572ca */ /* 0x000fe400000e0000 */
[----:B------:R-:W3:Y:S01]  /*b2a0*/  LDL.64 R202, [R1+0x28] ;  /* 0x0000280001ca7983 */ /* 0x000ee20000100a00 */
[----:B------:R-:W-:Y:S02]  /*b2b0*/  R2UR UR6, R12 ;  /* 0x000000000c0672ca */ /* 0x000fe400000e0000 */
[----:B------:R-:W-:Y:S01]  /*b2c0*/  R2UR UR7, R13 ;  /* 0x000000000d0772ca */ /* 0x000fe200000e0000 */
[----:B------:R-:W-:Y:S02]  /*b2d0*/  VIADD R12, R4, 0x6 ;  /* 0x00000006040c7836 */ /* 0x000fe40000000000 */
[----:B------:R-:W-:Y:S01]  /*b2e0*/  IMAD.MOV.U32 R13, RZ, RZ, 0x40000040 ;  /* 0x40000040ff0d7424 */ /* 0x000fe200078e00ff */
[----:B------:R-:W-:-:S02]  /*b2f0*/  WARPGROUP.DEPBAR.LE gsb0, 0x0 ;  /* 0x00008000000079c5 */ /* 0x000fc40000010000 */
[----:B------:R-:W-:-:S07]  /*b300*/  WARPGROUP.ARRIVE ;  /* 0x00000000000079c5 */ /* 0x000fce0000000000 */
[----:B------:R-:W-:Y:S01]  /*b310*/  HGMMA.64x96x16.F32.BF16 R152, gdesc[UR4], R152, gsb0 ;  /* 0x01600000049879f0 */ /* 0x000fe20008001898 */
[----:B------:R-:W-:Y:S02]  /*b320*/  R2UR UR6, R12 ;  /* 0x000000000c0672ca */ /* 0x000fe400000e0000 */
[----:B------:R-:W-:Y:S02]  /*b330*/  R2UR UR7, R13 ;  /* 0x000000000d0772ca */ /* 0x000fe400000e0000 */
[----:B----4-:R-:W-:Y:S02]  /*b340*/  R2UR UR4, R206 ;  /* 0x00000000ce0472ca */ /* 0x010fe400000e0000 */
[----:B------:R-:W-:Y:S01]  /*b350*/  R2UR UR5, R207 ;  /* 0x00000000cf0572ca */ /* 0x000fe200000e0000 */
[----:B------:R-:W-:Y:S02]  /*b360*/  WARPGROUP.DEPBAR.LE gsb0, 0x0 ;  /* 0x00008000000079c5 */ /* 0x000fe40000010000 */
[----:B------:R-:W-:Y:S01]  /*b370*/  WARPGROUP.ARRIVE ;  /* 0x00000000000079c5 */ /* 0x000fe20000000000 */
[----:B------:R-:W-:Y:S01]  /*b380*/  VIADD R12, R4, 0x300 ;  /* 0x00000300040c7836 */ /* 0x000fe20000000000 */
[----:B------:R-:W4:Y:S08]  /*b390*/  LDL.64 R206, [R1+0x10] ;  /* 0x0000100001ce7983 */ /* 0x000f300000100a00 */
[----:B------:R-:W-:Y:S01]  /*b3a0*/  HGMMA.64x96x16.F32.BF16 R152, gdesc[UR4], R152, gsb0 ;  /* 0x01600000049879f0 */ /* 0x000fe20008001898 */
[----:B------:R-:W-:Y:S01]  /*b3b0*/  IMAD.MOV.U32 R13, RZ, RZ, 0x40000040 ;  /* 0x40000040ff0d7424 */ /* 0x000fe200078e00ff */
[----:B------:R-:W-:-:S02]  /*b3c0*/  R2UR UR6, R12 ;  /* 0x000000000c0672ca */ /* 0x000fc400000e0000 */
[----:B--2---:R-:W-:Y:S02]  /*b3d0*/  R2UR UR4, R204 ;  /* 0x00000000cc0472ca */ /* 0x004fe400000e0000 */
[----:B------:R-:W-:Y:S02]  /*b3e0*/  R2UR UR7, R13 ;  /* 0x000000000d0772ca */ /* 0x000fe400000e0000 */
[----:B------:R-:W-:Y:S01]  /*b3f0*/  R2UR UR5, R205 ;  /* 0x00000000cd0572ca */ /* 0x000fe200000e0000 */
[----:B------:R-:W-:Y:S01]  /*b400*/  VIADD R12, R4, 0x302 ;  /* 0x00000302040c7836 */ /* 0x000fe20000000000 */
[----:B------:R-:W2:Y:S01]  /*b410*/  LDL.64 R204, [R1+0x8] ;  /* 0x0000080001cc7983 */ /* 0x000ea20000100a00 */
[----:B------:R-:W-:Y:S01]  /*b420*/  IMAD.MOV.U32 R13, RZ, RZ, 0x40000040 ;  /* 0x40000040ff0d7424 */ /* 0x000fe200078e00ff */
[----:B------:R-:W-:Y:S02]  /*b430*/  WARPGROUP.DEPBAR.LE gsb0, 0x0 ;  /* 0x00008000000079c5 */ /* 0x000fe40000010000 */
[----:B------:R-:W-:-:S07]  /*b440*/  WARPGROUP.ARRIVE ;  /* 0x00000000000079c5 */ /* 0x000fce0000000000 */
[----:B------:R-:W-:Y:S01]  /*b450*/  HGMMA.64x96x16.F32.BF16 R152, gdesc[UR4], R152, gsb0 ;  /* 0x01600000049879f0 */ /* 0x000fe20008001898 */
[----:B------:R-:W-:Y:S02]  /*b460*/  R2UR UR6, R12 ;  /* 0x000000000c0672ca */ /* 0x000fe400000e0000 */
[----:B------:R-:W-:Y:S02]  /*b470*/  R2UR UR7, R13 ;  /* 0x000000000d0772ca */ /* 0x000fe400000e0000 */
[----:B---3--:R-:W-:Y:S02]  /*b480*/  R2UR UR4, R202 ;  /* 0x00000000ca0472ca */ /* 0x008fe400000e0000 */
[----:B------:R-:W-:Y:S01]  /*b490*/  R2UR UR5, R203 ;  /* 0x00000000cb0572ca */ /* 0x000fe200000e0000 */
[----:B------:R-:W-:Y:S01]  /*b4a0*/  VIADD R12, R4, 0x304 ;  /* 0x00000304040c7836 */ /* 0x000fe20000000000 */
[----:B------:R-:W3:Y:S01]  /*b4b0*/  LDL.64 R202, [R1] ;  /* 0x0000000001ca7983 */ /* 0x000ee20000100a00 */
[----:B------:R-:W-:Y:S01]  /*b4c0*/  IMAD.MOV.U32 R13, RZ, RZ, 0x40000040 ;  /* 0x40000040ff0d7424 */ /* 0x000fe200078e00ff */
[----:B------:R-:W-:-:S02]  /*b4d0*/  WARPGROUP.DEPBAR.LE gsb0, 0x0 ;  /* 0x00008000000079c5 */ /* 0x000fc40000010000 */
[----:B------:R-:W-:-:S07]  /*b4e0*/  WARPGROUP.ARRIVE ;  /* 0x00000000000079c5 */ /* 0x000fce0000000000 */
[----:B------:R-:W-:Y:S01]  /*b4f0*/  HGMMA.64x96x16.F32.BF16 R152, gdesc[UR4], R152, gsb0 ;  /* 0x01600000049879f0 */ /* 0x000fe20008001898 */
[----:B------:R-:W-:Y:S02]  /*b500*/  R2UR UR6, R12 ;  /* 0x000000000c0672ca */ /* 0x000fe400000e0000 */
[----:B------:R-:W-:Y:S02]  /*b510*/  R2UR UR7, R13 ;  /* 0x000000000d0772ca */ /* 0x000fe400000e0000 */
        /* <DEDUP_REMOVED lines=27> */
[----:B--2---:R-:W-:Y:S02]  /*b6d0*/  R2UR UR4, R204 ;  /* 0x00000000cc0472ca */ /* 0x004fe400000e0000 */
        /* <DEDUP_REMOVED lines=8> */
[----:B---3--:R-:W-:Y:S02]  /*b760*/  R2UR UR4, R202 ;  /* 0x00000000ca0472ca */ /* 0x008fe400000e0000 */
[----:B------:R-:W-:Y:S01]  /*b770*/  R2UR UR5, R203 ;  /* 0x00000000cb0572ca */ /* 0x000fe200000e0000 */
[----:B------:R-:W-:Y:S02]  /*b780*/  VIADD R12, R4, 0x606 ;  /* 0x00000606040c7836 */ /* 0x000fe40000000000 */
[----:B------:R-:W-:Y:S01]  /*b790*/  IMAD.MOV.U32 R13, RZ, RZ, 0x40000040 ;  /* 0x40000040ff0d7424 */ /* 0x000fe200078e00ff */
[----:B------:R-:W-:-:S02]  /*b7a0*/  WARPGROUP.DEPBAR.LE gsb0, 0x0 ;  /* 0x00008000000079c5 */ /* 0x000fc40000010000 */
[----:B------:R-:W-:-:S07]  /*b7b0*/  WARPGROUP.ARRIVE ;  /* 0x00000000000079c5 */ /* 0x000fce0000000000 */
[----:B------:R-:W-:Y:S01]  /*b7c0*/  HGMMA.64x96x16.F32.BF16 R152, gdesc[UR4], R152, gsb0 ;  /* 0x01600000049879f0 */ /* 0x000fe20008001898 */
[----:B------:R-:W-:Y:S02]  /*b7d0*/  R2UR UR6, R12 ;  /* 0x000000000c0672ca */ /* 0x000fe400000e0000 */
[----:B------:R-:W-:Y:S01]  /*b7e0*/  R2UR UR7, R13 ;  /* 0x000000000d0772ca */ /* 0x000fe200000e0000 */
[----:B------:R-:W-:Y:S01]  /*b7f0*/  UMOV UR4, UR52 ;  /* 0x0000003400047c82 */ /* 0x000fe20008000000 */
[----:B------:R-:W-:Y:S01]  /*b800*/  UMOV UR5, UR53 ;  /* 0x0000003500057c82 */ /* 0x000fe20008000000 */
[----:B------:R-:W-:Y:S02]  /*b810*/  VIADD R12, R4, 0x900 ;  /* 0x00000900040c7836 */ /* 0x000fe40000000000 */
[----:B------:R-:W-:Y:S01]  /*b820*/  IMAD.MOV.U32 R13, RZ, RZ, 0x40000040 ;  /* 0x40000040ff0d7424 */ /* 0x000fe200078e00ff */
[----:B------:R-:W-:Y:S02]  /*b830*/  WARPGROUP.DEPBAR.LE gsb0, 0x0 ;  /* 0x00008000000079c5 */ /* 0x000fe40000010000 */
[----:B------:R-:W-:-:S06]  /*b840*/  WARPGROUP.ARRIVE ;  /* 0x00000000000079c5 */ /* 0x000fcc0000000000 */
        /* <DEDUP_REMOVED lines=32> */
[----:B------:R-:W-:Y:S02]  /*ba50*/  WARPGROUP.DEPBAR.LE gsb0, 0x0 ;  /* 0x00008000000079c5 */ /* 0x000fe40000010000 */
[----:B------:R-:W-:-:S08]  /*ba60*/  WARPGROUP.ARRIVE ;  /* 0x00000000000079c5 */ /* 0x000fd00000000000 */
[----:B------:R-:W-:Y:S03]  /*ba70*/  HGMMA.64x96x16.F32.BF16 R152, gdesc[UR4], R152, gsb0 ;  /* 0x01600000049879f0 */ /* 0x000fe60008001898 */
[----:B------:R-:W-:Y:S02]  /*ba80*/  WARPGROUP.DEPBAR.LE gsb0, 0x0 ;  /* 0x00008000000079c5 */ /* 0x000fe40000010000 */
[----:B------:R-:W-:-:S04]  /*ba90*/  FMNMX.FTZ R5, R154, R11, !PT ;  /* 0x0000000b9a057209 */ /* 0x000fc80007810000 */
[----:B------:R-:W-:-:S04]  /*baa0*/  FMNMX.FTZ R5, R155, R5, !PT ;  /* 0x000000059b057209 */ /* 0x000fc80007810000 */
[----:B------:R-:W-:Y:S02]  /*bab0*/  FMNMX.FTZ R5, R158, R5, !PT ;  /* 0x000000059e057209 */ /* 0x000fe40007810000 */
[----:B01----:R-:W-:Y:S02]  /*bac0*/  FMNMX.FTZ R0, R152, R9, !PT ;  /* 0x0000000998007209 */ /* 0x003fe40007810000 */
        /* <DEDUP_REMOVED lines=44> */
[----:B------:R-:W-:-:S05]  /*bd90*/  FMNMX.FTZ R0, R197, R0, !PT ;  /* 0x00000000c5007209 */ /* 0x000fca0007810000 */
[----:B------:R-:W1:Y:S01]  /*bda0*/  SHFL.BFLY PT, R4, R0, 0x2, 0x1f ;  /* 0x0c401f0000047f89 */ /* 0x000e6200000e0000 */
[----:B------:R-:W2:Y:S01]  /*bdb0*/  S2R R15, SR_TID.X ;  /* 0x00000000000f7919 */ /* 0x000ea20000002100 */
[----:B0-----:R-:W-:Y:S01]  /*bdc0*/  FMNMX.FTZ R7, R7, R5, !PT ;  /* 0x0000000507077209 */ /* 0x001fe20007810000 */
[----:B------:R-:W-:-:S05]  /*bdd0*/  IMAD.MOV.U32 R5, RZ, RZ, 0x40000040 ;  /* 0x40000040ff057424 */ /* 0x000fca00078e00ff */
[----:B------:R-:W-:Y:S02]  /*bde0*/  R2UR UR7, R5 ;  /* 0x00000000050772ca */ /* 0x000fe400000e0000 */
[----:B------:R-:W0:Y:S01]  /*bdf0*/  SHFL.BFLY PT, R5, R7, 0x1, 0x1f ;  /* 0x0c201f0007057f89 */ /* 0x000e2200000e0000 */
[----:B-1----:R-:W-:-:S05]  /*be00*/  FMNMX.FTZ R0, R0, R4, !PT ;  /* 0x0000000400007209 */ /* 0x002fca0007810000 */
[----:B------:R-:W1:Y:S01]  /*be10*/  SHFL.BFLY PT, R10, R0, 0x1, 0x1f ;  /* 0x0c201f00000a7f89 */ /* 0x000e6200000e0000 */
[----:B------:R-:W-:Y:S01]  /*be20*/  UMOV UR38, UR42 ;  /* 0x0000002a00267c82 */ /* 0x000fe20008000000 */
[----:B------:R-:W-:Y:S01]  /*be30*/  @!P1 VIADD R13, R6, 0x32440 ;  /* 0x00032440060d9836 */ /* 0x000fe20000000000 */
[----:B--2---:R-:W-:Y:S02]  /*be40*/  SHF.R.U32.HI R15, RZ, 0x7, R15 ;  /* 0x00000007ff0f7819 */ /* 0x004fe4000001160f */
[----:B0-----:R-:W-:-:S05]  /*be50*/  FMNMX.FTZ R5, R7, R5, !PT ;  /* 0x0000000507057209 */ /* 0x001fca0007810000 */
[----:B------:R-:W-:-:S04]  /*be60*/  FADD.FTZ R7, -R5, R11 ;  /* 0x0000000b05077221 */ /* 0x000fc80000010100 */
[----:B------:R-:W-:Y:S01]  /*be70*/  FMUL.FTZ R7, R7, UR38 ;  /* 0x0000002607077c20 */ /* 0x000fe20008410000 */
[----:B-1----:R-:W-:-:S03]  /*be80*/  FMNMX.FTZ R0, R0, R10, !PT ;  /* 0x0000000a00007209 */ /* 0x002fc60007810000 */
[----:B------:R0:W-:Y:S01]  /*be90*/  MUFU.EX2 R12, R7 ;  /* 0x00000007000c7308 */ /* 0x0001e20000000800 */
[----:B------:R-:W-:Y:S01]  /*bea0*/  @!P1 PRMT R13, RZ, 0x654, R13 ;  /* 0x00000654ff0d9816 */ /* 0x000fe2000000000d */
[C---:B------:R-:W-:Y:S01]  /*beb0*/  FADD.FTZ R9, -R0.reuse, R9 ;  /* 0x0000000900097221 */ /* 0x040fe20000010100 */
[----:B------:R-:W-:Y:S01]  /*bec0*/  FMUL.FTZ R10, R0, UR38 ;  /* 0x00000026000a7c20 */ /* 0x000fe20008410000 */
[----:B------:R-:W-:Y:S01]  /*bed0*/  FMUL.FTZ R11, R5, UR38 ;  /* 0x00000026050b7c20 */ /* 0x000fe20008410000 */
[----:B0-----:R-:W-:Y:S01]  /*bee0*/  IADD3 R7, -R15, 0xb, RZ ;  /* 0x0000000b0f077810 */ /* 0x001fe20007ffe1ff */
[----:B------:R-:W-:-:S04]  /*bef0*/  FMUL.FTZ R9, R9, UR38 ;  /* 0x0000002609097c20 */ /* 0x000fc80008410000 */
[----:B------:R1:W-:Y:S06]  /*bf00*/  BAR.ARV R7, 0x100 ;  /* 0x000400070000751d */ /* 0x0003ec0000002000 */
[----:B------:R0:W-:Y:S01]  /*bf10*/  @!P1 SYNCS.ARRIVE.TRANS64.RED.A1T0 RZ, [R13+URZ], RZ ;  /* 0x000000ff0dff99a7 */ /* 0x0001e2000810043f */
[--C-:B------:R-:W-:Y:S01]  /*bf20*/  FFMA.FTZ R207, R152, UR38, -R10.reuse ;  /* 0x0000002698cf7c23 */ /* 0x100fe2000801080a */
[--C-:B------:R-:W-:Y:S01]  /*bf30*/  FFMA.FTZ R208, R153, UR38, -R10.reuse ;  /* 0x0000002699d07c23 */ /* 0x100fe2000801080a */
[--C-:B------:R-:W-:Y:S01]  /*bf40*/  FFMA.FTZ R211, R156, UR38, -R10.reuse ;  /* 0x000000269cd37c23 */ /* 0x100fe2000801080a */
[----:B------:R-:W-:Y:S01]  /*bf50*/  FFMA.FTZ R212, R157, UR38, -R10 ;  /* 0x000000269dd47c23 */ /* 0x000fe2000801080a */
[--C-:B------:R-:W-:Y:S01]  /*bf60*/  FFMA.FTZ R202, R154, UR38, -R11.reuse ;  /* 0x000000269aca7c23 */ /* 0x100fe2000801080b */
[----:B------:R-:W-:Y:S01]  /*bf70*/  FFMA.FTZ R206, R155, UR38, -R11 ;  /* 0x000000269bce7c23 */ /* 0x000fe2000801080b */
[----:B0-----:R-:W-:-:S02]  /*bf80*/  VIADD R13, R15, 0x8 ;  /* 0x000000080f0d7836 */ /* 0x001fc40000000000 */
[--C-:B------:R-:W-:Y:S01]  /*bf90*/  FFMA.FTZ R205, R158, UR38, -R11.reuse ;  /* 0x000000269ecd7c23 */ /* 0x100fe2000801080b */
[----:B------:R-:W-:Y:S01]  /*bfa0*/  FFMA.FTZ R210, R159, UR38, -R11 ;  /* 0x000000269fd27c23 */ /* 0x000fe2000801080b */
[----:B------:R-:W0:Y:S01]  /*bfb0*/  MUFU.EX2 R9, R9 ;  /* 0x0000000900097308 */ /* 0x000e220000000800 */
[----:B------:R2:W-:Y:S01]  /*bfc0*/  BAR.SYNC.DEFER_BLOCKING R13, 0x100 ;  /* 0x0004000d0000751d */ /* 0x0005e20000010000 */
[----:B------:R-:W-:-:S06]  /*bfd0*/  IMAD.MOV.U32 R4, RZ, RZ, 0xc00 ;  /* 0x00000c00ff047424 */ /* 0x000fcc00078e00ff */
[----:B------:R-:W-:Y:S08]  /*bfe0*/  MUFU.EX2 R207, R207 ;  /* 0x000000cf00cf7308 */ /* 0x000ff00000000800 */
[----:B------:R-:W3:Y:S08]  /*bff0*/  MUFU.EX2 R208, R208 ;  /* 0x000000d000d07308 */ /* 0x000ef00000000800 */
[----:B------:R-:W-:Y:S08]  /*c000*/  MUFU.EX2 R211, R211 ;  /* 0x000000d300d37308 */ /* 0x000ff00000000800 */
[----:B------:R-:W4:Y:S08]  /*c010*/  MUFU.EX2 R212, R212 ;  /* 0x000000d400d47308 */ /* 0x000f300000000800 */
[----:B------:R-:W-:Y:S08]  /*c020*/  MUFU.EX2 R202, R202 ;  /* 0x000000ca00ca7308 */ /* 0x000ff00000000800 */
[----:B------:R-:W5:Y:S08]  /*c030*/  MUFU.EX2 R206, R206 ;  /* 0x000000ce00ce7308 */ /* 0x000f700000000800 */
[----:B------:R-:W-:Y:S08]  /*c040*/  MUFU.EX2 R205, R205 ;  /* 0x000000cd00cd7308 */ /* 0x000ff00000000800 */
[----:B------:R-:W1:Y:S01]  /*c050*/  MUFU.EX2 R210, R210 ;  /* 0x000000d200d27308 */ /* 0x000e620000000800 */
[----:B------:R-:W-:-:S02]  /*c060*/  IMAD R4, R22, R4, UR39 ;  /* 0x0000002716047e24 */ /* 0x000fc4000f8e0204 */
[-C--:B0-----:R-:W-:Y:S01]  /*c070*/  FMUL.FTZ R24, R24, R9.reuse ;  /* 0x0000000918187220 */ /* 0x081fe20000410000 */
[-C--:B------:R-:W-:Y:S01]  /*c080*/  FMUL.FTZ R25, R25, R9.reuse ;  /* 0x0000000919197220 */ /* 0x080fe20000410000 */
[-C--:B------:R-:W-:Y:S01]  /*c090*/  FMUL.FTZ R28, R28, R9.reuse ;  /* 0x000000091c1c7220 */ /* 0x080fe20000410000 */
[-C--:B------:R-:W-:Y:S01]  /*c0a0*/  FMUL.FTZ R29, R29, R9.reuse ;  /* 0x000000091d1d7220 */ /* 0x080fe20000410000 */
[----:B------:R-:W-:Y:S01]  /*c0b0*/  R2UR UR6, R4 ;  /* 0x00000000040672ca */ /* 0x000fe200000e0000 */
        /* <DEDUP_REMOVED lines=124> */
[----:B---3--:R-:W-:-:S02]  /*c880*/  F2FP.BF16.F32.PACK_AB R152, R208, R207 ;  /* 0x000000cfd098723e */ /* 0x008fc400000010ff */
[----:B----4-:R-:W-:Y:S02]  /*c890*/  F2FP.BF16.F32.PACK_AB R154, R212, R211 ;  /* 0x000000d3d49a723e */ /* 0x010fe400000010ff */
[----:B-----5:R-:W-:Y:S02]  /*c8a0*/  F2FP.BF16.F32.PACK_AB R153, R206, R202 ;  /* 0x000000cace99723e */ /* 0x020fe400000010ff */
[----:B-1----:R-:W-:-:S04]  /*c8b0*/  F2FP.BF16.F32.PACK_AB R155, R210, R205 ;  /* 0x000000cdd29b723e */ /* 0x002fc800000010ff */
[----:B------:R-:W-:-:S06]  /*c8c0*/  WARPGROUP.ARRIVE ;  /* 0x00000000000079c5 */ /* 0x000fcc0000000000 */
[----:B------:R-:W-:Y:S01]  /*c8d0*/  HGMMA.64x256x16.F32.BF16 R24, R152, gdesc[UR4].tnspB, R24, gsb0 ;  /* 0x43e0000498187df0 */ /* 0x000fe20008001818 */
[--C-:B------:R-:W-:Y:S01]  /*c8e0*/  FFMA.FTZ R209, R164, UR38, -R10.reuse ;  /* 0x00000026a4d17c23 */ /* 0x100fe2000801080a */
[--C-:B------:R-:W-:Y:S01]  /*c8f0*/  FFMA.FTZ R204, R160, UR38, -R10.reuse ;  /* 0x00000026a0cc7c23 */ /* 0x100fe2000801080a */
[--C-:B------:R-:W-:Y:S01]  /*c900*/  FFMA.FTZ R203, R161, UR38, -R10.reuse ;  /* 0x00000026a1cb7c23 */ /* 0x100fe2000801080a */
[----:B------:R-:W-:Y:S01]  /*c910*/  FFMA.FTZ R164, R165, UR38, -R10 ;  /* 0x00000026a5a47c23 */ /* 0x000fe2000801080a */
[--C-:B------:R-:W-:Y:S01]  /*c920*/  FFMA.FTZ R156, R162, UR38, -R11.reuse ;  /* 0x00000026a29c7c23 */ /* 0x100fe2000801080b */
[--C-:B------:R-:W-:Y:S01]  /*c930*/  FFMA.FTZ R163, R163, UR38, -R11.reuse ;  /* 0x00000026a3a37c23 */ /* 0x100fe2000801080b */
[--C-:B--2---:R-:W-:Y:S01]  /*c940*/  FFMA.FTZ R13, R166, UR38, -R11.reuse ;  /* 0x00000026a60d7c23 */ /* 0x104fe2000801080b */
[----:B------:R-:W-:Y:S01]  /*c950*/  FFMA.FTZ R15, R167, UR38, -R11 ;  /* 0x00000026a70f7c23 */ /* 0x000fe2000801080b */
[----:B------:R-:W-:Y:S08]  /*c960*/  MUFU.EX2 R204, R204 ;  /* 0x000000cc00cc7308 */ /* 0x000ff00000000800 */
[----:B------:R-:W0:Y:S08]  /*c970*/  MUFU.EX2 R203, R203 ;  /* 0x000000cb00cb7308 */ /* 0x000e300000000800 */
[----:B------:R-:W-:Y:S08]  /*c980*/  MUFU.EX2 R209, R209 ;  /* 0x000000d100d17308 */ /* 0x000ff00000000800 */
[----:B------:R-:W-:Y:S08]  /*c990*/  MUFU.EX2 R164, R164 ;  /* 0x000000a400a47308 */ /* 0x000ff00000000800 */
[----:B------:R-:W-:Y:S08]  /*c9a0*/  MUFU.EX2 R156, R156 ;  /* 0x0000009c009c7308 */ /* 0x000ff00000000800 */
[----:B------:R-:W1:Y:S08]  /*c9b0*/  MUFU.EX2 R163, R163 ;  /* 0x000000a300a37308 */ /* 0x000e700000000800 */
[----:B------:R-:W-:Y:S08]  /*c9c0*/  MUFU.EX2 R13, R13 ;  /* 0x0000000d000d7308 */ /* 0x000ff00000000800 */
[----:B------:R-:W2:Y:S01]  /*c9d0*/  MUFU.EX2 R15, R15 ;  /* 0x0000000f000f7308 */ /* 0x000ea20000000800 */
[----:B------:R-:W-:-:S02]  /*c9e0*/  VIADD R20, R4, 0x80 ;  /* 0x0000008004147836 */ /* 0x000fc40000000000 */
[----:B------:R-:W-:-:S03]  /*c9f0*/  IMAD.MOV.U32 R21, RZ, RZ, 0x40000040 ;  /* 0x40000040ff157424 */ /* 0x000fc600078e00ff */
[----:B------:R-:W-:Y:S02]  /*ca00*/  R2UR UR6, R20 ;  /* 0x00000000140672ca */ /* 0x000fe400000e0000 */
[----:B------:R-:W-:Y:S01]  /*ca10*/  R2UR UR7, R21 ;  /* 0x00000000150772ca */ /* 0x000fe200000e0000 */
[--C-:B------:R-:W-:Y:S01]  /*ca20*/  FFMA.FTZ R20, R168, UR38, -R10.reuse ;  /* 0x00000026a8147c23 */ /* 0x100fe2000801080a */
[--C-:B------:R-:W-:Y:S01]  /*ca30*/  FFMA.FTZ R21, R169, UR38, -R10.reuse ;  /* 0x00000026a9157c23 */ /* 0x100fe2000801080a */
[--C-:B------:R-:W-:Y:S01]  /*ca40*/  FFMA.FTZ R157, R172, UR38, -R10.reuse ;  /* 0x00000026ac9d7c23 */ /* 0x100fe2000801080a */
[----:B------:R-:W-:Y:S01]  /*ca50*/  FFMA.FTZ R158, R173, UR38, -R10 ;  /* 0x00000026ad9e7c23 */ /* 0x000fe2000801080a */
[--C-:B------:R-:W-:Y:S01]  /*ca60*/  FFMA.FTZ R159, R170, UR38, -R11.reuse ;  /* 0x00000026aa9f7c23 */ /* 0x100fe2000801080b */
[--C-:B------:R-:W-:Y:S01]  /*ca70*/  FFMA.FTZ R160, R171, UR38, -R11.reuse ;  /* 0x00000026aba07c23 */ /* 0x100fe2000801080b */
[--C-:B------:R-:W-:Y:S01]  /*ca80*/  FFMA.FTZ R161, R174, UR38, -R11.reuse ;  /* 0x00000026aea17c23 */ /* 0x100fe2000801080b */
[----:B------:R-:W-:Y:S01]  /*ca90*/  FFMA.FTZ R162, R175, UR38, -R11 ;  /* 0x00000026afa27c23 */ /* 0x000fe2000801080b */
[----:B------:R-:W-:Y:S08]  /*caa0*/  MUFU.EX2 R20, R20 ;  /* 0x0000001400147308 */ /* 0x000ff00000000800 */
[----:B------:R-:W3:Y:S08]  /*cab0*/  MUFU.EX2 R21, R21 ;  /* 0x0000001500157308 */ /* 0x000ef00000000800 */
[----:B------:R-:W-:Y:S01]  /*cac0*/  MUFU.EX2 R157, R157 ;  /* 0x0000009d009d7308 */ /* 0x000fe20000000800 */
[----:B------:R-:W-:-:S02]  /*cad0*/  WARPGROUP.DEPBAR.LE gsb0, 0x0 ;  /* 0x00008000000079c5 */ /* 0x000fc40000010000 */
[----:B0-----:R-:W-:Y:S02]  /*cae0*/  F2FP.BF16.F32.PACK_AB R152, R203, R204 ;  /* 0x000000cccb98723e */ /* 0x001fe400000010ff */
[----:B-1----:R-:W-:Y:S02]  /*caf0*/  F2FP.BF16.F32.PACK_AB R153, R163, R156 ;  /* 0x0000009ca399723e */ /* 0x002fe400000010ff */
[----:B------:R-:W-:Y:S02]  /*cb00*/  F2FP.BF16.F32.PACK_AB R154, R164, R209 ;  /* 0x000000d1a49a723e */ /* 0x000fe400000010ff */
[----:B--2---:R-:W-:-:S04]  /*cb10*/  F2FP.BF16.F32.PACK_AB R155, R15, R13 ;  /* 0x0000000d0f9b723e */ /* 0x004fc800000010ff */
[----:B------:R-:W-:-:S06]  /*cb20*/  WARPGROUP.ARRIVE ;  /* 0x00000000000079c5 */ /* 0x000fcc0000000000 */
[----:B------:R-:W-:Y:S01]  /*cb30*/  HGMMA.64x256x16.F32.BF16 R24, R152, gdesc[UR4].tnspB, R24, gsb0 ;  /* 0x43e0000498187df0 */ /* 0x000fe20008001818 */
[----:B------:R-:W-:Y:S08]  /*cb40*/  MUFU.EX2 R158, R158 ;  /* 0x0000009e009e7308 */ /* 0x000ff00000000800 */
[----:B------:R-:W-:Y:S08]  /*cb50*/  MUFU.EX2 R159, R159 ;  /* 0x0000009f009f7308 */ /* 0x000ff00000000800 */
[----:B------:R-:W0:Y:S08]  /*cb60*/  MUFU.EX2 R160, R160 ;  /* 0x000000a000a07308 */ /* 0x000e300000000800 */
[----:B------:R-:W-:Y:S08]  /*cb70*/  MUFU.EX2 R161, R161 ;  /* 0x000000a100a17308 */ /* 0x000ff00000000800 */
[----:B------:R-:W1:Y:S01]  /*cb80*/  MUFU.EX2 R162, R162 ;  /* 0x000000a200a27308 */ /* 0x000e620000000800 */
[----:B------:R-:W-:Y:S01]  /*cb90*/  FFMA.FTZ R207, R9, R14, R207 ;  /* 0x0000000e09cf7223 */ /* 0x000fe200000100cf */
[----:B------:R-:W-:Y:S01]  /*cba0*/  FFMA.FTZ R202, R12, R8, R202 ;  /* 0x000000080cca7223 */ /* 0x000fe200000100ca */
[----:B------:R-:W-:-:S02]  /*cbb0*/  VIADD R8, R4, 0x180 ;  /* 0x0000018004087836 */ /* 0x000fc40000000000 */
[----:B------:R-:W-:Y:S02]  /*cbc0*/  IMAD.MOV.U32 R9, RZ, RZ, 0x40000040 ;  /* 0x40000040ff097424 */ /* 0x000fe400078e00ff */
[--C-:B------:R-:W-:Y:S01]  /*cbd0*/  FFMA.FTZ R12, R180, UR38, -R10.reuse ;  /* 0x00000026b40c7c23 */ /* 0x100fe2000801080a */
[----:B------:R-:W-:Y:S01]  /*cbe0*/  FFMA.FTZ R14, R181, UR38, -R10 ;  /* 0x00000026b50e7c23 */ /* 0x000fe2000801080a */
[--C-:B------:R-:W-:Y:S01]  /*cbf0*/  FFMA.FTZ R165, R178, UR38, -R11.reuse ;  /* 0x00000026b2a57c23 */ /* 0x100fe2000801080b */
[--C-:B------:R-:W-:Y:S01]  /*cc00*/  FFMA.FTZ R166, R179, UR38, -R11.reuse ;  /* 0x00000026b3a67c23 */ /* 0x100fe2000801080b */
[--C-:B------:R-:W-:Y:S01]  /*cc10*/  FFMA.FTZ R167, R182, UR38, -R11.reuse ;  /* 0x00000026b6a77c23 */ /* 0x100fe2000801080b */
[----:B------:R-:W-:Y:S01]  /*cc20*/  FFMA.FTZ R168, R183, UR38, -R11 ;  /* 0x00000026b7a87c23 */ /* 0x000fe2000801080b */
[----:B------:R-:W-:Y:S08]  /*cc30*/  MUFU.EX2 R12, R12 ;  /* 0x0000000c000c7308 */ /* 0x000ff00000000800 */
[----:B------:R-:W-:Y:S08]  /*cc40*/  MUFU.EX2 R14, R14 ;  /* 0x0000000e000e7308 */ /* 0x000ff00000000800 */
[----:B------:R-:W-:Y:S08]  /*cc50*/  MUFU.EX2 R165, R165 ;  /* 0x000000a500a57308 */ /* 0x000ff00000000800 */
[----:B------:R-:W-:Y:S08]  /*cc60*/  MUFU.EX2 R166, R166 ;  /* 0x000000a600a67308 */ /* 0x000ff00000000800 */
[----:B------:R-:W-:Y:S08]  /*cc70*/  MUFU.EX2 R167, R167 ;  /* 0x000000a700a77308 */ /* 0x000ff00000000800 */
[----:B------:R-:W-:Y:S01]  /*cc80*/  MUFU.EX2 R168, R168 ;  /* 0x000000a800a87308 */ /* 0x000fe20000000800 */
[----:B------:R-:W-:-:S02]  /*cc90*/  WARPGROUP.DEPBAR.LE gsb0, 0x0 ;  /* 0x00008000000079c5 */ /* 0x000fc40000010000 */
[----:B------:R-:W-:Y:S02]  /*cca0*/  VIADD R152, R4, 0x100 ;  /* 0x0000010004987836 */ /* 0x000fe40000000000 */
[----:B------:R-:W-:-:S03]  /*ccb0*/  IMAD.MOV.U32 R153, RZ, RZ, 0x40000040 ;  /* 0x40000040ff997424 */ /* 0x000fc600078e00ff */
[----:B------:R-:W-:Y:S02]  /*ccc0*/  R2UR UR6, R152 ;  /* 0x00000000980672ca */ /* 0x000fe400000e0000 */
[----:B------:R-:W-:Y:S02]  /*ccd0*/  R2UR UR7, R153 ;  /* 0x00000000990772ca */ /* 0x000fe400000e0000 */
[----:B---3--:R-:W-:Y:S02]  /*cce0*/  F2FP.BF16.F32.PACK_AB R152, R21, R20 ;  /* 0x000000141598723e */ /* 0x008fe400000010ff */
[----:B0-----:R-:W-:Y:S02]  /*ccf0*/  F2FP.BF16.F32.PACK_AB R153, R160, R159 ;  /* 0x0000009fa099723e */ /* 0x001fe400000010ff */
[----:B------:R-:W-:Y:S02]  /*cd00*/  F2FP.BF16.F32.PACK_AB R154, R158, R157 ;  /* 0x0000009d9e9a723e */ /* 0x000fe400000010ff */
[----:B-1----:R-:W-:-:S04]  /*cd10*/  F2FP.BF16.F32.PACK_AB R155, R162, R161 ;  /* 0x000000a1a29b723e */ /* 0x002fc800000010ff */
[----:B------:R-:W-:-:S06]  /*cd20*/  WARPGROUP.ARRIVE ;  /* 0x00000000000079c5 */ /* 0x000fcc0000000000 */
[----:B------:R-:W-:Y:S01]  /*cd30*/  HGMMA.64x256x16.F32.BF16 R24, R152, gdesc[UR4].tnspB, R24, gsb0 ;  /* 0x43e0000498187df0 */ /* 0x000fe20008001818 */
[----:B------:R-:W-:Y:S01]  /*cd40*/  R2UR UR6, R8 ;  /* 0x00000000080672ca */ /* 0x000fe200000e0000 */
[--C-:B------:R-:W-:Y:S01]  /*cd50*/  FFMA.FTZ R8, R176, UR38, -R10.reuse ;  /* 0x00000026b0087c23 */ /* 0x100fe2000801080a */
[----:B------:R-:W-:Y:S01]  /*cd60*/  R2UR UR7, R9 ;  /* 0x00000000090772ca */ /* 0x000fe200000e0000 */
[----:B------:R-:W-:-:S04]  /*cd70*/  FFMA.FTZ R9, R177, UR38, -R10 ;  /* 0x00000026b1097c23 */ /* 0x000fc8000801080a */
[----:B------:R-:W-:Y:S08]  /*cd80*/  MUFU.EX2 R8, R8 ;  /* 0x0000000800087308 */ /* 0x000ff00000000800 */
[----:B------:R-:W0:Y:S01]  /*cd90*/  MUFU.EX2 R9, R9 ;  /* 0x0000000900097308 */ /* 0x000e220000000800 */
        /* <DEDUP_REMOVED lines=9> */
[----:B------:R-:W1:Y:S08]  /*ce30*/  MUFU.EX2 R185, R185 ;  /* 0x000000b900b97308 */ /* 0x000e700000000800 */
[----:B------:R-:W-:Y:S08]  /*ce40*/  MUFU.EX2 R188, R188 ;  /* 0x000000bc00bc7308 */ /* 0x000ff00000000800 */
[----:B------:R-:W-:Y:S08]  /*ce50*/  MUFU.EX2 R189, R189 ;  /* 0x000000bd00bd7308 */ /* 0x000ff00000000800 */
[----:B------:R-:W-:Y:S08]  /*ce60*/  MUFU.EX2 R169, R169 ;  /* 0x000000a900a97308 */ /* 0x000ff00000000800 */
[----:B------:R-:W2:Y:S08]  /*ce70*/  MUFU.EX2 R170, R170 ;  /* 0x000000aa00aa7308 */ /* 0x000eb00000000800 */
[----:B------:R-:W-:Y:S08]  /*ce80*/  MUFU.EX2 R171, R171 ;  /* 0x000000ab00ab7308 */ /* 0x000ff00000000800 */
[----:B------:R-:W3:Y:S01]  /*ce90*/  MUFU.EX2 R172, R172 ;  /* 0x000000ac00ac7308 */ /* 0x000ee20000000800 */
[----:B------:R-:W-:-:S02]  /*cea0*/  WARPGROUP.DEPBAR.LE gsb0, 0x0 ;  /* 0x00008000000079c5 */ /* 0x000fc40000010000 */
[----:B0-----:R-:W-:Y:S02]  /*ceb0*/  F2FP.BF16.F32.PACK_AB R152, R9, R8 ;  /* 0x000000080998723e */ /* 0x001fe400000010ff */
[----:B------:R-:W-:Y:S02]  /*cec0*/  F2FP.BF16.F32.PACK_AB R153, R166, R165 ;  /* 0x000000a5a699723e */ /* 0x000fe400000010ff */
[----:B------:R-:W-:Y:S02]  /*ced0*/  F2FP.BF16.F32.PACK_AB R154, R14, R12 ;  /* 0x0000000c0e9a723e */ /* 0x000fe400000010ff */
[----:B------:R-:W-:-:S04]  /*cee0*/  F2FP.BF16.F32.PACK_AB R155, R168, R167 ;  /* 0x000000a7a89b723e */ /* 0x000fc800000010ff */
        /* <DEDUP_REMOVED lines=10> */
[----:B------:R0:W-:Y:S08]  /*cf90*/  MUFU.EX2 R173, R10 ;  /* 0x0000000a00ad7308 */ /* 0x0001f00000000800 */
[----:B------:R-:W-:Y:S01]  /*cfa0*/  MUFU.EX2 R192, R192 ;  /* 0x000000c000c07308 */ /* 0x000fe20000000800 */
[----:B0-----:R-:W-:-:S07]  /*cfb0*/  VIADD R10, R4, 0x280 ;  /* 0x00000280040a7836 */ /* 0x001fce0000000000 */
[----:B------:R-:W0:Y:S08]  /*cfc0*/  MUFU.EX2 R193, R193 ;  /* 0x000000c100c17308 */ /* 0x000e300000000800 */
[----:B------:R-:W-:Y:S08]  /*cfd0*/  MUFU.EX2 R196, R196 ;  /* 0x000000c400c47308 */ /* 0x000ff00000000800 */
[----:B------:R-:W-:Y:S08]  /*cfe0*/  MUFU.EX2 R194, R194 ;  /* 0x000000c200c27308 */ /* 0x000ff00000000800 */
[----:B------:R-:W4:Y:S08]  /*cff0*/  MUFU.EX2 R195, R195 ;  /* 0x000000c300c37308 */ /* 0x000f300000000800 */
[----:B------:R-:W-:Y:S01]  /*d000*/  MUFU.EX2 R198, R198 ;  /* 0x000000c600c67308 */ /* 0x000fe20000000800 */
[----:B------:R-:W-:-:S02]  /*d010*/  WARPGROUP.DEPBAR.LE gsb0, 0x0 ;  /* 0x00008000000079c5 */ /* 0x000fc40000010000 */
[----:B------:R-:W-:Y:S02]  /*d020*/  VIADD R152, R4, 0x200 ;  /* 0x0000020004987836 */ /* 0x000fe40000000000 */
[----:B------:R-:W-:-:S03]  /*d030*/  IMAD.MOV.U32 R153, RZ, RZ, 0x40000040 ;  /* 0x40000040ff997424 */ /* 0x000fc600078e00ff */
[----:B------:R-:W-:Y:S02]  /*d040*/  R2UR UR6, R152 ;  /* 0x00000000980672ca */ /* 0x000fe400000e0000 */
[----:B------:R-:W-:Y:S02]  /*d050*/  R2UR UR7, R153 ;  /* 0x00000000990772ca */ /* 0x000fe400000e0000 */
[----:B-1----:R-:W-:Y:S02]  /*d060*/  F2FP.BF16.F32.PACK_AB R152, R185, R184 ;  /* 0x000000b8b998723e */ /* 0x002fe400000010ff */
[----:B--2---:R-:W-:Y:S02]  /*d070*/  F2FP.BF16.F32.PACK_AB R153, R170, R169 ;  /* 0x000000a9aa99723e */ /* 0x004fe400000010ff */
[----:B------:R-:W-:Y:S02]  /*d080*/  F2FP.BF16.F32.PACK_AB R154, R189, R188 ;  /* 0x000000bcbd9a723e */ /* 0x000fe400000010ff */
[----:B---3--:R-:W-:-:S04]  /*d090*/  F2FP.BF16.F32.PACK_AB R155, R172, R171 ;  /* 0x000000abac9b723e */ /* 0x008fc800000010ff */
[----:B------:R-:W-:-:S06]  /*d0a0*/  WARPGROUP.ARRIVE ;  /* 0x00000000000079c5 */ /* 0x000fcc0000000000 */
[----:B------:R-:W-:Y:S01]  /*d0b0*/  HGMMA.64x256x16.F32.BF16 R24, R152, gdesc[UR4].tnspB, R24, gsb0 ;  /* 0x43e0000498187df0 */ /* 0x000fe20008001818 */
[----:B------:R1:W2:Y:S01]  /*d0c0*/  MUFU.EX2 R4, R11 ;  /* 0x0000000b00047308 */ /* 0x0002a20000000800 */
[----:B------:R-:W-:Y:S01]  /*d0d0*/  R2UR UR6, R10 ;  /* 0x000000000a0672ca */ /* 0x000fe200000e0000 */
[----:B-1----:R-:W-:-:S05]  /*d0e0*/  IMAD.MOV.U32 R11, RZ, RZ, 0x40000040 ;  /* 0x40000040ff0b7424 */ /* 0x002fca00078e00ff */
[----:B------:R-:W-:Y:S01]  /*d0f0*/  R2UR UR7, R11 ;  /* 0x000000000b0772ca */ /* 0x000fe200000e0000 */
[----:B------:R-:W-:Y:S01]  /*d100*/  FADD.FTZ R207, R208, R207 ;  /* 0x000000cfd0cf7221 */ /* 0x000fe20000010000 */
[----:B------:R-:W-:-:S03]  /*d110*/  FADD.FTZ R202, R206, R202 ;  /* 0x000000caceca7221 */ /* 0x000fc60000010000 */
        /* <DEDUP_REMOVED lines=35> */
[----:B------:R-:W-:Y:S01]  /*d350*/  FADD.FTZ R171, R172, R171 ;  /* 0x000000abacab7221 */ /* 0x000fe20000010000 */
[----:B------:R-:W-:-:S05]  /*d360*/  @!P1 VIADD R6, R6, 0x32460 ;  /* 0x0003246006069836 */ /* 0x000fca0000000000 */
[----:B------:R-:W-:Y:S01]  /*d370*/  @!P1 PRMT R6, RZ, 0x654, R6 ;  /* 0x00000654ff069816 */ /* 0x000fe20000000006 */
[----:B------:R-:W-:Y:S02]  /*d380*/  WARPGROUP.DEPBAR.LE gsb0, 0x0 ;  /* 0x00008000000079c5 */ /* 0x000fe40000010000 */
[----:B0-----:R-:W-:Y:S02]  /*d390*/  F2FP.BF16.F32.PACK_AB R152, R193, R192 ;  /* 0x000000c0c198723e */ /* 0x001fe400000010ff */
[----:B----4-:R-:W-:Y:S02]  /*d3a0*/  F2FP.BF16.F32.PACK_AB R153, R195, R194 ;  /* 0x000000c2c399723e */ /* 0x010fe400000010ff */
[----:B------:R-:W-:Y:S02]  /*d3b0*/  F2FP.BF16.F32.PACK_AB R154, R173, R196 ;  /* 0x000000c4ad9a723e */ /* 0x000fe400000010ff */
[----:B--2---:R-:W-:-:S04]  /*d3c0*/  F2FP.BF16.F32.PACK_AB R155, R4, R198 ;  /* 0x000000c6049b723e */ /* 0x004fc800000010ff */
[----:B------:R-:W-:-:S06]  /*d3d0*/  WARPGROUP.ARRIVE ;  /* 0x00000000000079c5 */ /* 0x000fcc0000000000 */
[----:B------:R-:W-:Y:S01]  /*d3e0*/  HGMMA.64x256x16.F32.BF16 R24, R152, gdesc[UR4].tnspB, R24, gsb0 ;  /* 0x43e0000498187df0 */ /* 0x000fe20008001818 */
[----:B------:R-:W-:Y:S01]  /*d3f0*/  FADD.FTZ R192, R192, R189 ;  /* 0x000000bdc0c07221 */ /* 0x000fe20000010000 */
[----:B------:R-:W-:-:S03]  /*d400*/  FADD.FTZ R194, R194, R171 ;  /* 0x000000abc2c27221 */ /* 0x000fc60000010000 */
[----:B------:R-:W-:Y:S01]  /*d410*/  FADD.FTZ R193, R193, R192 ;  /* 0x000000c0c1c17221 */ /* 0x000fe20000010000 */
[----:B------:R-:W-:-:S03]  /*d420*/  FADD.FTZ R195, R195, R194 ;  /* 0x000000c2c3c37221 */ /* 0x000fc60000010000 */
[----:B------:R-:W-:Y:S01]  /*d430*/  FADD.FTZ R14, R196, R193 ;  /* 0x000000c1c40e7221 */ /* 0x000fe20000010000 */
[----:B------:R-:W-:Y:S01]  /*d440*/  FADD.FTZ R195, R198, R195 ;  /* 0x000000c3c6c37221 */ /* 0x000fe20000010000 */
[----:B------:R-:W-:Y:S02]  /*d450*/  IMAD.MOV.U32 R11, RZ, RZ, R5 ;  /* 0x000000ffff0b7224 */ /* 0x000fe400078e0005 */
[----:B------:R-:W-:Y:S01]  /*d460*/  FADD.FTZ R14, R173, R14 ;  /* 0x0000000ead0e7221 */ /* 0x000fe20000010000 */
[----:B------:R-:W-:Y:S01]  /*d470*/  FADD.FTZ R8, R4, R195 ;  /* 0x000000c304087221 */ /* 0x000fe20000010000 */
[----:B------:R-:W-:Y:S01]  /*d480*/  IMAD.MOV.U32 R9, RZ, RZ, R0 ;  /* 0x000000ffff097224 */ /* 0x000fe200078e0000 */
[----:B------:R-:W-:Y:S02]  /*d490*/  WARPGROUP.DEPBAR.LE gsb0, 0x0 ;  /* 0x00008000000079c5 */ /* 0x000fe40000010000 */
[----:B------:R1:W-:Y:S01]  /*d4a0*/  @!P1 SYNCS.ARRIVE.TRANS64.RED.A1T0 RZ, [R6+URZ], RZ ;  /* 0x000000ff06ff99a7 */ /* 0x0003e2000810043f */
[----:B------:R-:W-:Y:S05]  /*d4b0*/  @P2 BRA `(.L_x_1073) ;  /* 0xffffffd400e42947 */ /* 0x000fea000383ffff */
.L_x_1063:
[----:B------:R-:W-:Y:S05]  /*d4c0*/  WARPSYNC.ALL ;  /* 0x0000000000007948 */ /* 0x000fea0003800000 */
[----:B0-----:R-:W0:Y:S01]  /*d4d0*/  SHFL.BFLY PT, R3, R14, 0x2, 0x1f ;  /* 0x0c401f000e037f89 */ /* 0x001e2200000e0000 */
[----:B-1----:R-:W-:Y:S01]  /*d4e0*/  IMAD.MOV.U32 R6, RZ, RZ, RZ ;  /* 0x000000ffff067224 */ /* 0x002fe200078e00ff */
[----:B------:R1:W-:Y:S06]  /*d4f0*/  BAR.ARV R7, 0x100 ;  /* 0x000400070000751d */ /* 0x0003ec0000002000 */
[----:B------:R-:W-:-:S02]  /*d500*/  VIADD R22, R22, 0x1 ;  /* 0x0000000116167836 */ /* 0x000fc40000000000 */
[----:B------:R-:W-:Y:S06]  /*d510*/  BAR.ARV 0x8, 0x120 ;  /* 0x0204800000007b1d */ /* 0x000fec0000002000 */
[----:B------:R-:W-:Y:S01]  /*d520*/  ISETP.NE.AND P0, PT, R22, 0x2, PT ;  /* 0x000000021600780c */ /* 0x000fe20003f05270 */
[----:B-1----:R-:W-:Y:S01]  /*d530*/  IMAD.MOV.U32 R7, RZ, RZ, -0x800000 ;  /* 0xff800000ff077424 */ /* 0x002fe200078e00ff */
[----:B------:R-:W1:Y:S01]  /*d540*/  SHFL.BFLY PT, R9, R8, 0x2, 0x1f ;  /* 0x0c401f0008097f89 */ /* 0x000e6200000e0000 */
[----:B------:R-:W-:Y:S01]  /*d550*/  PLOP3.LUT P1, PT, PT, PT, PT, 0x8, 0x0 ;  /* 0x000000000000781c */ /* 0x000fe20003f2e170 */
[----:B------:R-:W-:Y:S01]  /*d560*/  VIADD R224, R224, 0x1 ;  /* 0x00000001e0e07836 */ /* 0x000fe20000000000 */
[----:B------:R-:W-:Y:S01]  /*d570*/  SEL R22, R22, RZ, P0 ;  /* 0x000000ff16167207 */ /* 0x000fe20000000000 */
[----:B0-----:R-:W-:-:S05]  /*d580*/  FADD.FTZ R3, R3, R14 ;  /* 0x0000000e03037221 */ /* 0x001fca0000010000 */
[----:B------:R-:W0:Y:S01]  /*d590*/  SHFL.BFLY PT, R4, R3, 0x1, 0x1f ;  /* 0x0c201f0003047f89 */ /* 0x000e2200000e0000 */
[----:B-1----:R-:W-:-:S05]  /*d5a0*/  FADD.FTZ R10, R9, R8 ;  /* 0x00000008090a7221 */ /* 0x002fca0000010000 */
[----:B------:R-:W1:Y:S01]  /*d5b0*/  SHFL.BFLY PT, R11, R10, 0x1, 0x1f ;  /* 0x0c201f000a0b7f89 */ /* 0x000e6200000e0000 */
[----:B0-----:R-:W-:Y:S01]  /*d5c0*/  FADD.FTZ R9, R3, R4 ;  /* 0x0000000403097221 */ /* 0x001fe20000010000 */
[----:B------:R-:W-:Y:S01]  /*d5d0*/  IMAD.MOV.U32 R4, RZ, RZ, RZ ;  /* 0x000000ffff047224 */ /* 0x000fe200078e00ff */
[----:B------:R-:W-:-:S03]  /*d5e0*/  SEL R3, RZ, 0x1, P0 ;  /* 0x00000001ff037807 */ /* 0x000fc60000000000 */
[----:B------:R-:W-:Y:S02]  /*d5f0*/  FSETP.NE.FTZ.AND P2, PT, R9, RZ, PT ;  /* 0x000000ff0900720b */ /* 0x000fe40003f55000 */
[----:B------:R-:W-:-:S11]  /*d600*/  LOP3.LUT R200, R200, R3, RZ, 0x3c, !PT ;  /* 0x00000003c8c87212 */ /* 0x000fd600078e3cff */
[----:B------:R-:W0:Y:S01]  /*d610*/  @P2 MUFU.RCP R6, R9 ;  /* 0x0000000900062308 */ /* 0x000e220000001000 */
[----:B-1----:R-:W-:-:S05]  /*d620*/  FADD.FTZ R11, R10, R11 ;  /* 0x0000000b0a0b7221 */ /* 0x002fca0000010000 */
[----:B------:R-:W-:Y:S01]  /*d630*/  FSETP.NE.FTZ.AND P3, PT, R11, RZ, PT ;  /* 0x000000ff0b00720b */ /* 0x000fe20003f75000 */
[-C--:B0-----:R-:W-:Y:S01]  /*d640*/  FMUL.FTZ R10, R28, R6.reuse ;  /* 0x000000061c0a7220 */ /* 0x081fe20000410000 */
[-C--:B------:R-:W-:Y:S01]  /*d650*/  FMUL.FTZ R8, R24, R6.reuse ;  /* 0x0000000618087220 */ /* 0x080fe20000410000 */
[----:B------:R-:W0:Y:S01]  /*d660*/  @P2 MUFU.LG2 R28, R9 ;  /* 0x00000009001c2308 */ /* 0x000e220000000c00 */
[-C--:B------:R-:W-:Y:S01]  /*d670*/  FMUL.FTZ R24, R32, R6.reuse ;  /* 0x0000000620187220 */ /* 0x080fe20000410000 */
[-C--:B------:R-:W-:Y:S01]  /*d680*/  FMUL.FTZ R3, R33, R6.reuse ;  /* 0x0000000621037220 */ /* 0x080fe20000410000 */
[----:B------:R-:W-:Y:S02]  /*d690*/  IMAD.U32 R33, RZ, RZ, UR38 ;  /* 0x00000026ff217e24 */ /* 0x000fe4000f8e00ff */
[-C--:B------:R-:W-:Y:S01]  /*d6a0*/  FMUL.FTZ R161, R48, R6.reuse ;  /* 0x0000000630a17220 */ /* 0x080fe20000410000 */
[----:B------:R-:W-:Y:S02]  /*d6b0*/  IMAD.U32 R32, RZ, RZ, UR38 ;  /* 0x00000026ff207e24 */ /* 0x000fe4000f8e00ff */
[-C--:B------:R-:W-:Y:S01]  /*d6c0*/  FMUL.FTZ R165, R64, R6.reuse ;  /* 0x0000000640a57220 */ /* 0x080fe20000410000 */
[----:B------:R-:W-:Y:S01]  /*d6d0*/  @P2 FMUL.FTZ R33, R33, 0.69314718246459960938 ;  /* 0x3f31721821212820 */ /* 0x000fe20000410000 */
[----:B------:R-:W1:Y:S01]  /*d6e0*/  @P3 MUFU.RCP R4, R11 ;  /* 0x0000000b00043308 */ /* 0x000e620000001000 */
[----:B------:R-:W-:Y:S01]  /*d6f0*/  @P3 FMUL.FTZ R32, R32, 0.69314718246459960938 ;  /* 0x3f31721820203820 */ /* 0x000fe20000410000 */
[-C--:B------:R-:W-:Y:S01]  /*d700*/  FMUL.FTZ R170, R84, R6.reuse ;  /* 0x0000000654aa7220 */ /* 0x080fe20000410000 */
[-C--:B------:R-:W-:Y:S01]  /*d710*/  FMUL.FTZ R25, R25, R6.reuse ;  /* 0x0000000619197220 */ /* 0x080fe20000410000 */
[-C--:B------:R-:W-:Y:S01]  /*d720*/  FMUL.FTZ R29, R29, R6.reuse ;  /* 0x000000061d1d7220 */ /* 0x080fe20000410000 */
[-C--:B------:R-:W-:Y:S01]  /*d730*/  FMUL.FTZ R36, R36, R6.reuse ;  /* 0x0000000624247220 */ /* 0x080fe20000410000 */
[-C--:B------:R-:W-:Y:S01]  /*d740*/  FMUL.FTZ R37, R37, R6.reuse ;  /* 0x0000000625257220 */ /* 0x080fe20000410000 */
[-C--:B------:R-:W-:Y:S01]  /*d750*/  FMUL.FTZ R159, R40, R6.reuse ;  /* 0x00000006289f7220 */ /* 0x080fe20000410000 */
[----:B------:R-:W2:Y:S01]  /*d760*/  @P3 MUFU.LG2 R18, R11 ;  /* 0x0000000b00123308 */ /* 0x000ea20000000c00 */
[----:B0-----:R-:W-:Y:S01]  /*d770*/  @P2 FMUL.FTZ R28, R28, 0.69314718246459960938 ;  /* 0x3f3172181c1c2820 */ /* 0x001fe20000410000 */
[-C--:B------:R-:W-:Y:S01]  /*d780*/  FMUL.FTZ R41, R41, R6.reuse ;  /* 0x0000000629297220 */ /* 0x080fe20000410000 */
[-C--:B------:R-:W-:Y:S01]  /*d790*/  FMUL.FTZ R160, R44, R6.reuse ;  /* 0x000000062ca07220 */ /* 0x080fe20000410000 */
[-C--:B------:R-:W-:Y:S01]  /*d7a0*/  FMUL.FTZ R45, R45, R6.reuse ;  /* 0x000000062d2d7220 */ /* 0x080fe20000410000 */
[-C--:B------:R-:W-:Y:S01]  /*d7b0*/  FMUL.FTZ R49, R49, R6.reuse ;  /* 0x0000000631317220 */ /* 0x080fe20000410000 */
[-C--:B------:R-:W-:Y:S01]  /*d7c0*/  FMUL.FTZ R162, R52, R6.reuse ;  /* 0x0000000634a27220 */ /* 0x080fe20000410000 */
[-C--:B------:R-:W-:Y:S01]  /*d7d0*/  FMUL.FTZ R53, R53, R6.reuse ;  /* 0x0000000635357220 */ /* 0x080fe20000410000 */
[----:B------:R-:W-:Y:S01]  /*d7e0*/  FMUL.FTZ R163, R56, R6 ;  /* 0x0000000638a37220 */ /* 0x000fe20000410000 */
[----:B-1----:R-:W-:Y:S01]  /*d7f0*/  FMUL.FTZ R14, R35, R4 ;  /* 0x00000004230e7220 */ /* 0x002fe20000410000 */
[-C--:B------:R-:W-:Y:S01]  /*d800*/  FMUL.FTZ R57, R57, R6.reuse ;  /* 0x0000000639397220 */ /* 0x080fe20000410000 */
[-C--:B------:R-:W-:Y:S01]  /*d810*/  FMUL.FTZ R164, R60, R6.reuse ;  /* 0x000000063ca47220 */ /* 0x080fe20000410000 */
[-C--:B------:R-:W-:Y:S01]  /*d820*/  FMUL.FTZ R61, R61, R6.reuse ;  /* 0x000000063d3d7220 */ /* 0x080fe20000410000 */
[-C--:B------:R-:W-:Y:S01]  /*d830*/  FMUL.FTZ R65, R65, R6.reuse ;  /* 0x0000000641417220 */ /* 0x080fe20000410000 */
[-C--:B------:R-:W-:Y:S01]  /*d840*/  FMUL.FTZ R166, R68, R6.reuse ;  /* 0x0000000644a67220 */ /* 0x080fe20000410000 */
[-C--:B------:R-:W-:Y:S01]  /*d850*/  FMUL.FTZ R69, R69, R6.reuse ;  /* 0x0000000645457220 */ /* 0x080fe20000410000 */
[-C--:B------:R-:W-:Y:S01]  /*d860*/  FMUL.FTZ R167, R72, R6.reuse ;  /* 0x0000000648a77220 */ /* 0x080fe20000410000 */
[----:B--2---:R-:W-:Y:S01]  /*d870*/  @P3 FMUL.FTZ R35, R18, 0.69314718246459960938 ;  /* 0x3f31721812233820 */ /* 0x004fe20000410000 */
        /* <DEDUP_REMOVED lines=104> */
.L_x_1016:
        /* <DEDUP_REMOVED lines=35> */
[C---:B-----5:R-:W-:Y:S02]  /*e130*/  IADD3 R28, P3, R126.reuse, 0x60, RZ ;  /* 0x000000607e1c7810 */ /* 0x060fe40007f7e0ff */
[----:B------:R-:W-:Y:S01]  /*e140*/  IADD3 R0, P1, R126, 0x20, RZ ;  /* 0x000000207e007810 */ /* 0x000fe20007f3e0ff */
[--C-:B------:R-:W-:Y:S01]  /*e150*/  IMAD.X R101, RZ, RZ, R127.reuse, P2 ;  /* 0x000000ffff657224 */ /* 0x100fe200010e067f */
[----:B------:R-:W-:Y:S01]  /*e160*/  LOP3.LUT R100, R26, 0x380, RZ, 0xc0, !PT ;  /* 0x000003801a647812 */ /* 0x000fe200078ec0ff */
[--C-:B------:R-:W-:Y:S01]  /*e170*/  IMAD.X R105, RZ, RZ, R127.reuse, P3 ;  /* 0x000000ffff697224 */ /* 0x100fe200018e067f */
[----:B------:R-:W-:Y:S01]  /*e180*/  LOP3.LUT R104, R28, 0x380, RZ, 0xc0, !PT ;  /* 0x000003801c687812 */ /* 0x000fe200078ec0ff */
[----:B------:R-:W-:Y:S01]  /*e190*/  IMAD.X R97, RZ, RZ, R127, P1 ;  /* 0x000000ffff617224 */ /* 0x000fe200008e067f */
[----:B------:R-:W-:-:S02]  /*e1a0*/  SHF.R.U64 R100, R100, 0x3, RZ ;  /* 0x0000000364647819 */ /* 0x000fc400000012ff */
[----:B------:R-:W-:Y:S02]  /*e1b0*/  IADD3 R92, P1, R126, 0x4060, RZ ;  /* 0x000040607e5c7810 */ /* 0x000fe40007f3e0ff */
[----:B------:R-:W-:Y:S02]  /*e1c0*/  SHF.R.U64 R104, R104, 0x3, RZ ;  /* 0x0000000368687819 */ /* 0x000fe400000012ff */
[C---:B------:R-:W-:Y:S01]  /*e1d0*/  IADD3 R30, P4, R126.reuse, 0x4000, RZ ;  /* 0x000040007e1e7810 */ /* 0x040fe20007f9e0ff */
[--C-:B------:R-:W-:Y:S01]  /*e1e0*/  IMAD.X R113, RZ, RZ, R127.reuse, P1 ;  /* 0x000000ffff717224 */ /* 0x100fe200008e067f */
[----:B-1----:R-:W-:Y:S02]  /*e1f0*/  IADD3 R32, P5, R126, 0x4020, RZ ;  /* 0x000040207e207810 */ /* 0x002fe40007fbe0ff */
[----:B------:R-:W-:Y:S01]  /*e200*/  LOP3.LUT R100, R100, R26, RZ, 0x3c, !PT ;  /* 0x0000001a64647212 */ /* 0x000fe200078e3cff */
[--C-:B------:R-:W-:Y:S01]  /*e210*/  IMAD.X R107, RZ, RZ, R127.reuse, P4 ;  /* 0x000000ffff6b7224 */ /* 0x100fe200020e067f */
[----:B------:R-:W-:Y:S01]  /*e220*/  LOP3.LUT R104, R104, R28, RZ, 0x3c, !PT ;  /* 0x0000001c68687212 */ /* 0x000fe200078e3cff */
[----:B------:R-:W-:Y:S01]  /*e230*/  IMAD.X R109, RZ, RZ, R127, P5 ;  /* 0x000000ffff6d7224 */ /* 0x000fe200028e067f */
[----:B------:R-:W-:-:S02]  /*e240*/  LOP3.LUT R26, R92, 0x380, RZ, 0xc0, !PT ;  /* 0x000003805c1a7812 */ /* 0x000fc400078ec0ff */
[----:B------:R-:W-:Y:S02]  /*e250*/  LOP3.LUT R28, R30, 0x380, RZ, 0xc0, !PT ;  /* 0x000003801e1c7812 */ /* 0x000fe400078ec0ff */
[----:B------:R-:W-:Y:S02]  /*e260*/  LOP3.LUT R96, R0, 0x380, RZ, 0xc0, !PT ;  /* 0x0000038000607812 */ /* 0x000fe400078ec0ff */
[----:B------:R-:W-:Y:S02]  /*e270*/  SHF.R.U64 R26, R26, 0x3, RZ ;  /* 0x000000031a1a7819 */ /* 0x000fe400000012ff */
[C---:B------:R-:W-:Y:S02]  /*e280*/  LOP3.LUT R93, R126.reuse, 0x380, RZ, 0xc0, !PT ;  /* 0x000003807e5d7812 */ /* 0x040fe400078ec0ff */
[----:B------:R-:W-:Y:S02]  /*e290*/  IADD3 R120, P5, R126, 0x8060, RZ ;  /* 0x000080607e787810 */ /* 0x000fe40007fbe0ff */
[----:B------:R-:W-:-:S02]  /*e2a0*/  SHF.R.U64 R28, R28, 0x3, RZ ;  /* 0x000000031c1c7819 */ /* 0x000fc400000012ff */
[C---:B------:R-:W-:Y:S01]  /*e2b0*/  IADD3 R88, P0, R126.reuse, 0x4040, RZ ;  /* 0x000040407e587810 */ /* 0x040fe20007f1e0ff */
[--C-:B------:R-:W-:Y:S01]  /*e2c0*/  IMAD.X R121, RZ, RZ, R127.reuse, P5 ;  /* 0x000000ffff797224 */ /* 0x100fe200028e067f */
[C---:B------:R-:W-:Y:S02]  /*e2d0*/  IADD3 R99, P2, R126.reuse, 0x8000, RZ ;  /* 0x000080007e637810 */ /* 0x040fe40007f5e0ff */
[----:B------:R-:W-:Y:S01]  /*e2e0*/  IADD3 R116, P3, R126, 0x8020, RZ ;  /* 0x000080207e747810 */ /* 0x000fe20007f7e0ff */
[--C-:B------:R-:W-:Y:S01]  /*e2f0*/  IMAD.X R111, RZ, RZ, R127.reuse, P0 ;  /* 0x000000ffff6f7224 */ /* 0x100fe200000e067f */
[----:B------:R-:W-:Y:S01]  /*e300*/  SHF.R.U64 R96, R96, 0x3, RZ ;  /* 0x0000000360607819 */ /* 0x000fe200000012ff */
[--C-:B------:R-:W-:Y:S01]  /*e310*/  IMAD.X R115, RZ, RZ, R127.reuse, P2 ;  /* 0x000000ffff737224 */ /* 0x100fe200010e067f */
[----:B------:R-:W-:Y:S01]  /*e320*/  LOP3.LUT R112, R26, R92, RZ, 0x3c, !PT ;  /* 0x0000005c1a707212 */ /* 0x000fe200078e3cff */
[----:B------:R-:W-:Y:S01]  /*e330*/  IMAD.X R117, RZ, RZ, R127, P3 ;  /* 0x000000ffff757224 */ /* 0x000fe200018e067f */
[----:B------:R-:W-:-:S02]  /*e340*/  SHF.R.U64 R93, R93, 0x3, RZ ;  /* 0x000000035d5d7819 */ /* 0x000fc400000012ff */
[----:B------:R-:W-:Y:S02]  /*e350*/  LOP3.LUT R106, R28, R30, RZ, 0x3c, !PT ;  /* 0x0000001e1c6a7212 */ /* 0x000fe400078e3cff */
[----:B------:R-:W-:Y:S02]  /*e360*/  LOP3.LUT R26, R120, 0x380, RZ, 0xc0, !PT ;  /* 0x00000380781a7812 */ /* 0x000fe400078ec0ff */
[----:B------:R-:W-:Y:S02]  /*e370*/  LOP3.LUT R28, R99, 0x380, RZ, 0xc0, !PT ;  /* 0x00000380631c7812 */ /* 0x000fe400078ec0ff */
[----:B------:R-:W-:Y:S02]  /*e380*/  LOP3.LUT R30, R116, 0x380, RZ, 0xc0, !PT ;  /* 0x00000380741e7812 */ /* 0x000fe400078ec0ff */
[C---:B------:R-:W-:Y:S02]  /*e390*/  IADD3 R118, P4, R126.reuse, 0x8040, RZ ;  /* 0x000080407e767810 */ /* 0x040fe40007f9e0ff */
[----:B------:R-:W-:-:S02]  /*e3a0*/  IADD3 R122, P0, R126, 0xc000, RZ ;  /* 0x0000c0007e7a7810 */ /* 0x000fc40007f1e0ff */
        /* <DEDUP_REMOVED lines=8> */
[----:B------:R-:W-:Y:S01]  /*e430*/  LOP3.LUT R126, R93, R126, RZ, 0x3c, !PT ;  /* 0x0000007e5d7e7212 */ /* 0x000fe200078e3cff */
[----:B------:R-:W-:Y:S01]  /*e440*/  IMAD.X R93, RZ, RZ, R127, P3 ;  /* 0x000000ffff5d7224 */ /* 0x000fe200018e067f */
[----:B------:R-:W-:-:S02]  /*e450*/  LOP3.LUT R0, R88, 0x380, RZ, 0xc0, !PT ;  /* 0x0000038058007812 */ /* 0x000fc400078ec0ff */
[----:B------:R-:W-:Y:S02]  /*e460*/  SHF.R.U64 R26, R26, 0x3, RZ ;  /* 0x000000031a1a7819 */ /* 0x000fe400000012ff */
[----:B------:R-:W-:Y:S02]  /*e470*/  SHF.R.U64 R28, R28, 0x3, RZ ;  /* 0x000000031c1c7819 */ /* 0x000fe400000012ff */
[----:B------:R-:W-:Y:S02]  /*e480*/  SHF.R.U64 R30, R30, 0x3, RZ ;  /* 0x000000031e1e7819 */ /* 0x000fe400000012ff */
[----:B------:R-:W-:Y:S02]  /*e490*/  LOP3.LUT R108, R32, 0x380, RZ, 0xc0, !PT ;  /* 0x00000380206c7812 */ /* 0x000fe400078ec0ff */
[----:B------:R-:W-:Y:S02]  /*e4a0*/  SHF.R.U64 R0, R0, 0x3, RZ ;  /* 0x0000000300007819 */ /* 0x000fe400000012ff */
[----:B------:R-:W-:-:S02]  /*e4b0*/  LOP3.LUT R120, R26, R120, RZ, 0x3c, !PT ;  /* 0x000000781a787212 */ /* 0x000fc400078e3cff */
[----:B------:R-:W-:Y:S02]  /*e4c0*/  MOV R126, R126 ;  /* 0x0000007e007e7202 */ /* 0x000fe40000000f00 */
[----:B------:R-:W-:Y:S02]  /*e4d0*/  LOP3.LUT R114, R28, R99, RZ, 0x3c, !PT ;  /* 0x000000631c727212 */ /* 0x000fe400078e3cff */
[----:B------:R-:W-:Y:S01]  /*e4e0*/  LOP3.LUT R116, R30, R116, RZ, 0x3c, !PT ;  /* 0x000000741e747212 */ /* 0x000fe200078e3cff */
[----:B------:R1:W-:Y:S01]  /*e4f0*/  STSM.16.M88.4 [R126], R8 ;  /* 0x000000087e007844 */ /* 0x0003e20000000200 */
[----:B------:R-:W-:Y:S02]  /*e500*/  LOP3.LUT R26, R182, 0x380, RZ, 0xc0, !PT ;  /* 0x00000380b61a7812 */ /* 0x000fe400078ec0ff */
[----:B------:R-:W-:Y:S02]  /*e510*/  LOP3.LUT R28, R122, 0x380, RZ, 0xc0, !PT ;  /* 0x000003807a1c7812 */ /* 0x000fe400078ec0ff */
[----:B------:R-:W-:-:S02]  /*e520*/  LOP3.LUT R30, R124, 0x380, RZ, 0xc0, !PT ;  /* 0x000003807c1e7812 */ /* 0x000fc400078ec0ff */
[----:B------:R-:W-:Y:S02]  /*e530*/  SHF.R.U64 R108, R108, 0x3, RZ ;  /* 0x000000036c6c7819 */ /* 0x000fe400000012ff */
[----:B------:R-:W-:Y:S02]  /*e540*/  LOP3.LUT R110, R0, R88, RZ, 0x3c, !PT ;  /* 0x00000058006e7212 */ /* 0x000fe400078e3cff */
[----:B------:R-:W-:Y:S02]  /*e550*/  LOP3.LUT R0, R118, 0x380, RZ, 0xc0, !PT ;  /* 0x0000038076007812 */ /* 0x000fe400078ec0ff */
[----:B------:R-:W-:Y:S02]  /*e560*/  SHF.R.U64 R26, R26, 0x3, RZ ;  /* 0x000000031a1a7819 */ /* 0x000fe400000012ff */
[----:B------:R-:W-:Y:S02]  /*e570*/  SHF.R.U64 R28, R28, 0x3, RZ ;  /* 0x000000031c1c7819 */ /* 0x000fe400000012ff */
[----:B------:R-:W-:-:S02]  /*e580*/  SHF.R.U64 R30, R30, 0x3, RZ ;  /* 0x000000031e1e7819 */ /* 0x000fc400000012ff */
[----:B------:R-:W-:Y:S02]  /*e590*/  MOV R96, R96 ;  /* 0x0000006000607202 */ /* 0x000fe40000000f00 */
[----:B-1----:R-:W-:Y:S02]  /*e5a0*/  F2FP.BF16.F32.PACK_AB R8, R3, R24 ;  /* 0x000000180308723e */ /* 0x002fe400000010ff */
[----:B------:R-:W-:Y:S02]  /*e5b0*/  F2FP.BF16.F32.PACK_AB R9, R14, R12 ;  /* 0x0000000c0e09723e */ /* 0x000fe400000010ff */
[----:B------:R-:W-:Y:S02]  /*e5c0*/  F2FP.BF16.F32.PACK_AB R10, R37, R36 ;  /* 0x00000024250a723e */ /* 0x000fe400000010ff */
[----:B------:R-:W-:Y:S02]  /*e5d0*/  F2FP.BF16.F32.PACK_AB R11, R39, R38 ;  /* 0x00000026270b723e */ /* 0x000fe400000010ff */
[----:B------:R-:W-:-:S02]  /*e5e0*/  LOP3.LUT R108, R108, R32, RZ, 0x3c, !PT ;  /* 0x000000206c6c7212 */ /* 0x000fc400078e3cff */
[----:B------:R-:W-:Y:S01]  /*e5f0*/  MOV R100, R100 ;  /* 0x0000006400647202 */ /* 0x000fe20000000f00 */
[----:B------:R1:W-:Y:S01]  /*e600*/  STSM.16.M88.4 [R96], R8 ;  /* 0x0000000860007844 */ /* 0x0003e20000000200 */
[----:B------:R-:W-:Y:S02]  /*e610*/  F2FP.BF16.F32.PACK_AB R12, R41, R159 ;  /* 0x0000009f290c723e */ /* 0x000fe400000010ff */
[----:B------:R-:W-:Y:S02]  /*e620*/  F2FP.BF16.F32.PACK_AB R14, R45, R160 ;  /* 0x000000a02d0e723e */ /* 0x000fe400000010ff */
[----:B------:R-:W-:Y:S02]  /*e630*/  SHF.R.U64 R0, R0, 0x3, RZ ;  /* 0x0000000300007819 */ /* 0x000fe400000012ff */
[----:B------:R-:W-:Y:S01]  /*e640*/  LOP3.LUT R92, R26, R182, RZ, 0x3c, !PT ;  /* 0x000000b61a5c7212 */ /* 0x000fe200078e3cff */
[----:B------:R2:W-:Y:S01]  /*e650*/  STSM.16.M88.4 [R100], R12 ;  /* 0x0000000c64007844 */ /* 0x0005e20000000200 */
[----:B------:R-:W-:-:S02]  /*e660*/  LOP3.LUT R122, R28, R122, RZ, 0x3c, !PT ;  /* 0x0000007a1c7a7212 */ /* 0x000fc400078e3cff */
[----:B------:R-:W-:Y:S02]  /*e670*/  LOP3.LUT R124, R30, R124, RZ, 0x3c, !PT ;  /* 0x0000007c1e7c7212 */ /* 0x000fe400078e3cff */
[----:B------:R-:W-:Y:S02]  /*e680*/  MOV R104, R104 ;  /* 0x0000006800687202 */ /* 0x000fe40000000f00 */
[----:B------:R-:W-:Y:S02]  /*e690*/  F2FP.BF16.F32.PACK_AB R24, R49, R161 ;  /* 0x000000a13118723e */ /* 0x000fe400000010ff */
[----:B------:R-:W-:Y:S02]  /*e6a0*/  F2FP.BF16.F32.PACK_AB R26, R53, R162 ;  /* 0x000000a2351a723e */ /* 0x000fe400000010ff */
[----:B------:R-:W-:Y:S02]  /*e6b0*/  MOV R106, R106 ;  /* 0x0000006a006a7202 */ /* 0x000fe40000000f00 */
[----:B------:R-:W-:Y:S01]  /*e6c0*/  F2FP.BF16.F32.PACK_AB R28, R57, R163 ;  /* 0x000000a3391c723e */ /* 0x000fe200000010ff */
[----:B------:R-:W-:Y:S01]  /*e6d0*/  STSM.16.M88.4 [R104], R24 ;  /* 0x0000001868007844 */ /* 0x000fe20000000200 */
[----:B------:R-:W-:-:S02]  /*e6e0*/  F2FP.BF16.F32.PACK_AB R30, R61, R164 ;  /* 0x000000a43d1e723e */ /* 0x000fc400000010ff */
[----:B------:R-:W-:Y:S02]  /*e6f0*/  MOV R108, R108 ;  /* 0x0000006c006c7202 */ /* 0x000fe40000000f00 */
[----:B-1----:R-:W-:Y:S01]  /*e700*/  F2FP.BF16.F32.PACK_AB R8, R65, R165 ;  /* 0x000000a54108723e */ /* 0x002fe200000010ff */
[----:B------:R-:W-:Y:S01]  /*e710*/  STSM.16.M88.4 [R106], R28 ;  /* 0x0000001c6a007844 */ /* 0x000fe20000000200 */
[----:B------:R-:W-:Y:S02]  /*e720*/  F2FP.BF16.F32.PACK_AB R9, R67, R66 ;  /* 0x000000424309723e */ /* 0x000fe400000010ff */
[----:B------:R-:W-:Y:S02]  /*e730*/  F2FP.BF16.F32.PACK_AB R10, R69, R166 ;  /* 0x000000a6450a723e */ /* 0x000fe400000010ff */
[----:B------:R-:W-:Y:S02]  /*e740*/  F2FP.BF16.F32.PACK_AB R11, R71, R70 ;  /* 0x00000046470b723e */ /* 0x000fe400000010ff */
[----:B------:R-:W-:-:S02]  /*e750*/  LOP3.LUT R118, R0, R118, RZ, 0x3c, !PT ;  /* 0x0000007600767212 */ /* 0x000fc400078e3cff */
[----:B------:R-:W-:Y:S01]  /*e760*/  LOP3.LUT R0, R181, 0x380, RZ, 0xc0, !PT ;  /* 0x00000380b5007812 */ /* 0x000fe200078ec0ff */
[----:B------:R1:W-:Y:S01]  /*e770*/  STSM.16.M88.4 [R108], R8 ;  /* 0x000000086c007844 */ /* 0x0003e20000000200 */
[----:B------:R-:W-:Y:S02]  /*e780*/  MOV R110, R110 ;  /* 0x0000006e006e7202 */ /* 0x000fe40000000f00 */
[----:B--2---:R-:W-:Y:S02]  /*e790*/  F2FP.BF16.F32.PACK_AB R12, R73, R167 ;  /* 0x000000a7490c723e */ /* 0x004fe400000010ff */
[----:B------:R-:W-:Y:S02]  /*e7a0*/  F2FP.BF16.F32.PACK_AB R13, R75, R74 ;  /* 0x0000004a4b0d723e */ /* 0x000fe400000010ff */
[----:B------:R-:W-:Y:S02]  /*e7b0*/  F2FP.BF16.F32.PACK_AB R14, R77, R168 ;  /* 0x000000a84d0e723e */ /* 0x000fe400000010ff */
[----:B------:R-:W-:-:S02]  /*e7c0*/  F2FP.BF16.F32.PACK_AB R15, R79, R78 ;  /* 0x0000004e4f0f723e */ /* 0x000fc400000010ff */
[----:B------:R-:W-:Y:S02]  /*e7d0*/  MOV R112, R112 ;  /* 0x0000007000707202 */ /* 0x000fe40000000f00 */
[----:B------:R-:W-:Y:S01]  /*e7e0*/  F2FP.BF16.F32.PACK_AB R36, R81, R169 ;  /* 0x000000a95124723e */ /* 0x000fe200000010ff */
[----:B------:R2:W-:Y:S01]  /*e7f0*/  STSM.16.M88.4 [R110], R12 ;  /* 0x0000000c6e007844 */ /* 0x0005e20000000200 */
[----:B------:R-:W-:Y:S02]  /*e800*/  F2FP.BF16.F32.PACK_AB R37, R83, R82 ;  /* 0x000000525325723e */ /* 0x000fe400000010ff */
[----:B------:R-:W-:Y:S02]  /*e810*/  F2FP.BF16.F32.PACK_AB R38, R85, R170 ;  /* 0x000000aa5526723e */ /* 0x000fe400000010ff */
[----:B------:R-:W-:Y:S02]  /*e820*/  F2FP.BF16.F32.PACK_AB R39, R87, R86 ;  /* 0x000000565727723e */ /* 0x000fe400000010ff */
[----:B------:R-:W-:-:S02]  /*e830*/  MOV R114, R114 ;  /* 0x0000007200727202 */ /* 0x000fc40000000f00 */
[----:B------:R-:W-:Y:S01]  /*e840*/  F2FP.BF16.F32.PACK_AB R49, R91, R90 ;  /* 0x0000005a5b31723e */ /* 0x000fe200000010ff */
[----:B------:R-:W-:Y:S01]  /*e850*/  STSM.16.M88.4 [R112], R36 ;  /* 0x0000002470007844 */ /* 0x000fe20000000200 */
[----:B------:R-:W-:Y:S02]  /*e860*/  MOV R116, R116 ;  /* 0x0000007400747202 */ /* 0x000fe40000000f00 */
[----:B------:R-:W-:Y:S01]  /*e870*/  F2FP.BF16.F32.PACK_AB R65, R20, R98 ;  /* 0x000000621441723e */ /* 0x000fe200000010ff */
[----:B------:R-:W-:Y:S01]  /*e880*/  STSM.16.M88.4 [R114], R48 ;  /* 0x0000003072007844 */ /* 0x000fe20000000200 */
[----:B------:R-:W-:Y:S01]  /*e890*/  F2FP.BF16.F32.PACK_AB R66, R152, R174 ;  /* 0x000000ae9842723e */ /* 0x000fe200000010ff */
[----:B------:R-:W-:Y:S01]  /*e8a0*/  IMAD.MOV.U32 R20, RZ, RZ, RZ ;  /* 0x000000ffff147224 */ /* 0x000fe200078e00ff */
[----:B------:R-:W-:Y:S02]  /*e8b0*/  F2FP.BF16.F32.PACK_AB R67, R103, R102 ;  /* 0x000000666743723e */ /* 0x000fe400000010ff */
[----:B------:R-:W-:-:S02]  /*e8c0*/  SHF.R.U64 R0, R0, 0x3, RZ ;  /* 0x0000000300007819 */ /* 0x000fc400000012ff */
[----:B------:R-:W-:Y:S01]  /*e8d0*/  MOV R118, R118 ;  /* 0x0000007600767202 */ /* 0x000fe20000000f00 */
[----:B------:R-:W-:Y:S01]  /*e8e0*/  STSM.16.M88.4 [R116], R64 ;  /* 0x0000004074007844 */ /* 0x000fe20000000200 */
[----:B-1----:R-:W-:Y:S02]  /*e8f0*/  F2FP.BF16.F32.PACK_AB R8, R153, R175 ;  /* 0x000000af9908723e */ /* 0x002fe400000010ff */
[----:B------:R-:W-:Y:S02]  /*e900*/  F2FP.BF16.F32.PACK_AB R9, R40, R21 ;  /* 0x000000152809723e */ /* 0x000fe400000010ff */
[----:B------:R-:W-:Y:S02]  /*e910*/  F2FP.BF16.F32.PACK_AB R10, R154, R176 ;  /* 0x000000b09a0a723e */ /* 0x000fe400000010ff */
[----:B------:R-:W-:Y:S02]  /*e920*/  F2FP.BF16.F32.PACK_AB R11, R44, R43 ;  /* 0x0000002b2c0b723e */ /* 0x000fe400000010ff */
[----:B------:R-:W-:-:S02]  /*e930*/  LOP3.LUT R88, R0, R181, RZ, 0x3c, !PT ;  /* 0x000000b500587212 */ /* 0x000fc400078e3cff */
[----:B------:R-:W-:Y:S01]  /*e940*/  MOV R120, R120 ;  /* 0x0000007800787202 */ /* 0x000fe20000000f00 */
[----:B------:R1:W-:Y:S01]  /*e950*/  STSM.16.M88.4 [R118], R8 ;  /* 0x0000000876007844 */ /* 0x0003e20000000200 */
[----:B--2---:R-:W-:Y:S02]  /*e960*/  F2FP.BF16.F32.PACK_AB R12, R155, R177 ;  /* 0x000000b19b0c723e */ /* 0x004fe400000010ff */
[----:B------:R-:W-:Y:S02]  /*e970*/  F2FP.BF16.F32.PACK_AB R13, R52, R47 ;  /* 0x0000002f340d723e */ /* 0x000fe400000010ff */
[----:B------:R-:W-:Y:S02]  /*e980*/  F2FP.BF16.F32.PACK_AB R14, R156, R178 ;  /* 0x000000b29c0e723e */ /* 0x000fe400000010ff */
[----:B------:R-:W-:Y:S02]  /*e990*/  F2FP.BF16.F32.PACK_AB R15, R60, R56 ;  /* 0x000000383c0f723e */ /* 0x000fe400000010ff */
[----:B------:R-:W-:-:S02]  /*e9a0*/  MOV R122, R122 ;  /* 0x0000007a007a7202 */ /* 0x000fc40000000f00 */
[----:B------:R-:W-:Y:S01]  /*e9b0*/  F2FP.BF16.F32.PACK_AB R24, R157, R179 ;  /* 0x000000b39d18723e */ /* 0x000fe200000010ff */
[----:B------:R2:W-:Y:S01]  /*e9c0*/  STSM.16.M88.4 [R120], R12 ;  /* 0x0000000c78007844 */ /* 0x0005e20000000200 */
[----:B------:R-:W-:Y:S02]  /*e9d0*/  F2FP.BF16.F32.PACK_AB R25, R72, R68 ;  /* 0x000000444819723e */ /* 0x000fe400000010ff */
[----:B------:R-:W-:Y:S02]  /*e9e0*/  F2FP.BF16.F32.PACK_AB R26, R158, R180 ;  /* 0x000000b49e1a723e */ /* 0x000fe400000010ff */
[----:B------:R-:W-:Y:S02]  /*e9f0*/  F2FP.BF16.F32.PACK_AB R27, R80, R76 ;  /* 0x0000004c501b723e */ /* 0x000fe400000010ff */
[----:B------:R-:W-:Y:S02]  /*ea00*/  ISETP.NE.U32.AND P0, PT, RZ, UR4, PT ;  /* 0x00000004ff007c0c */ /* 0x000fe4000bf05070 */
[----:B-1----:R-:W-:Y:S01]  /*ea10*/  IADD3 R8, P1, R220, UR4, RZ ;  /* 0x00000004dc087c10 */ /* 0x002fe2000ff3e0ff */
[----:B------:R1:W-:Y:S01]  /*ea20*/  STSM.16.M88.4 [R122], R24 ;  /* 0x000000187a007844 */ /* 0x0003e20000000200 */
[----:B------:R-:W-:-:S02]  /*ea30*/  MOV R124, R124 ;  /* 0x0000007c007c7202 */ /* 0x000fc40000000f00 */
[----:B------:R-:W-:Y:S02]  /*ea40*/  F2FP.BF16.F32.PACK_AB R28, R129, R128 ;  /* 0x00000080811c723e */ /* 0x000fe400000010ff */
[----:B------:R-:W-:Y:S02]  /*ea50*/  F2FP.BF16.F32.PACK_AB R29, R131, R130 ;  /* 0x00000082831d723e */ /* 0x000fe400000010ff */
[----:B------:R-:W-:Y:S02]  /*ea60*/  F2FP.BF16.F32.PACK_AB R30, R133, R132 ;  /* 0x00000084851e723e */ /* 0x000fe400000010ff */
[----:B------:R-:W-:Y:S02]  /*ea70*/  F2FP.BF16.F32.PACK_AB R31, R135, R134 ;  /* 0x00000086871f723e */ /* 0x000fe400000010ff */
[----:B------:R-:W-:Y:S02]  /*ea80*/  MOV R88, R88 ;  /* 0x0000005800587202 */ /* 0x000fe40000000f00 */
[----:B------:R-:W-:Y:S01]  /*ea90*/  F2FP.BF16.F32.PACK_AB R138, R141, R140 ;  /* 0x0000008c8d8a723e */ /* 0x000fe200000010ff */
[----:B------:R1:W-:Y:S01]  /*eaa0*/  STSM.16.M88.4 [R124], R28 ;  /* 0x0000001c7c007844 */ /* 0x0003e20000000200 */
[----:B------:R-:W-:-:S02]  /*eab0*/  F2FP.BF16.F32.PACK_AB R139, R143, R142 ;  /* 0x0000008e8f8b723e */ /* 0x000fc400000010ff */
[----:B------:R-:W-:Y:S02]  /*eac0*/  F2FP.BF16.F32.PACK_AB R145, R147, R146 ;  /* 0x000000929391723e */ /* 0x000fe400000010ff */
[----:B------:R-:W-:Y:S01]  /*ead0*/  MOV R92, R92 ;  /* 0x0000005c005c7202 */ /* 0x000fe20000000f00 */
[----:B------:R1:W-:Y:S01]  /*eae0*/  STSM.16.M88.4 [R88], R136 ;  /* 0x0000008858007844 */ /* 0x0003e20000000200 */
[----:B------:R-:W-:Y:S02]  /*eaf0*/  F2FP.BF16.F32.PACK_AB R146, R149, R148 ;  /* 0x000000949592723e */ /* 0x000fe400000010ff */
        /* <DEDUP_REMOVED lines=16> */
[----:B--2---:R-:W-:Y:S01]  /*ec00*/  IADD3 R15, P4, R4, 0x1000, RZ ;  /* 0x00001000040f7810 */ /* 0x004fe20007f9e0ff */
[----:B------:R-:W-:-:S12]  /*ec10*/  @P1 BRA `(.L_x_1076) ;  /* 0x0000000000101947 */ /* 0x000fd80003800000 */
[----:B------:R-:W-:Y:S05]  /*ec20*/  @!P0 BRA `(.L_x_1076) ;  /* 0x00000000000c8947 */ /* 0x000fea0003800000 */
[----:B------:R-:W2:Y:S04]  /*ec30*/  LDG.E R3, desc[UR60][R8.64] ;  /* 0x0000003c08037981 */ /* 0x000ea8000c1e1900 */
[----:B-----5:R-:W2:Y:S02]  /*ec40*/  LDG.E R0, desc[UR60][R8.64+0x4] ;  /* 0x0000043c08007981 */ /* 0x020ea4000c1e1900 */
[----:B--2---:R-:W-:-:S07]  /*ec50*/  IMAD.IADD R0, R0, 0x1, -R3 ;  /* 0x0000000100007824 */ /* 0x004fce00078e0a03 */
.L_x_1076:
[----:B------:R-:W-:Y:S01]  /*ec60*/  SHF.R.S32.HI R3, RZ, 0x1f, R219 ;  /* 0x0000001fff037819 */ /* 0x000fe200000114db */
[----:B------:R-:W-:Y:S01]  /*ec70*/  ULDC.64 UR4, c[0x0][0xc70] ;  /* 0x00031c0000047ab9 */ /* 0x000fe20000000a00 */
[----:B-----5:R-:W-:Y:S02]  /*ec80*/  SHF.R.S32.HI R21, RZ, 0x1f, R20 ;  /* 0x0000001fff157819 */ /* 0x020fe40000011414 */
[----:B------:R-:W-:Y:S01]  /*ec90*/  IADD3 R13, P5, R4, 0x2000, RZ ;  /* 0x00002000040d7810 */ /* 0x000fe20007fbe0ff */
[----:B------:R-:W-:Y:S01]  /*eca0*/  IMAD R10, R3, UR4, RZ ;  /* 0x00000004030a7c24 */ /* 0x000fe2000f8e02ff */
[----:B-1----:R-:W-:Y:S02]  /*ecb0*/  LOP3.LUT R8, R15, 0x380, RZ, 0xc0, !PT ;  /* 0x000003800f087812 */ /* 0x002fe400078ec0ff */
[----:B------:R-:W-:Y:S01]  /*ecc0*/  LOP3.LUT R12, R13, 0x380, RZ, 0xc0, !PT ;  /* 0x000003800d0c7812 */ /* 0x000fe200078ec0ff */
[C---:B------:R-:W-:Y:S01]  /*ecd0*/  IMAD R9, R219.reuse, UR5, R10 ;  /* 0x00000005db097c24 */ /* 0x040fe2000f8e020a */
[----:B------:R-:W-:Y:S01]  /*ece0*/  SHF.R.U64 R8, R8, 0x3, RZ ;  /* 0x0000000308087819 */ /* 0x000fe200000012ff */
[----:B------:R-:W-:Y:S01]  /*ecf0*/  IMAD.WIDE.U32 R10, R219, UR4, R20 ;  /* 0x00000004db0a7c25 */ /* 0x000fe2000f8e0014 */
[----:B------:R-:W-:Y:S01]  /*ed00*/  SEL R229, R229, RZ, !P0 ;  /* 0x000000ffe5e57207 */ /* 0x000fe20004000000 */
[----:B------:R-:W-:Y:S01]  /*ed10*/  ULDC.64 UR4, c[0x0][0xc78] ;  /* 0x00031e0000047ab9 */ /* 0x000fe20000000a00 */
[----:B------:R-:W-:Y:S01]  /*ed20*/  SEL R222, R222, RZ, !P0 ;  /* 0x000000ffdede7207 */ /* 0x000fe20004000000 */
[----:B------:R-:W-:Y:S01]  /*ed30*/  IMAD.IADD R11, R11, 0x1, R9 ;  /* 0x000000010b0b7824 */ /* 0x000fe200078e0209 */
[----:B------:R-:W-:Y:S01]  /*ed40*/  IADD3 R25, P0, R4, 0x3000, RZ ;  /* 0x0000300004197810 */ /* 0x000fe20007f1e0ff */
[----:B------:R-:W-:Y:S01]  /*ed50*/  IMAD R9, R229, UR4, RZ ;  /* 0x00000004e5097c24 */ /* 0x000fe2000f8e02ff */
[----:B------:R-:W-:Y:S01]  /*ed60*/  LOP3.LUT R8, R8, R15, RZ, 0x3c, !PT ;  /* 0x0000000f08087212 */ /* 0x000fe200078e3cff */
[----:B------:R-:W-:Y:S01]  /*ed70*/  IMAD R15, R225, 0x80, R234 ;  /* 0x00000080e10f7824 */ /* 0x000fe200078e02ea */
[----:B------:R-:W-:Y:S01]  /*ed80*/  SHF.R.U64 R12, R12, 0x3, RZ ;  /* 0x000000030c0c7819 */ /* 0x000fe200000012ff */
[----:B------:R-:W-:Y:S01]  /*ed90*/  IMAD.WIDE.U32 R10, R222, UR4, R10 ;  /* 0x00000004de0a7c25 */ /* 0x000fe2000f8e000a */
[----:B------:R-:W-:-:S02]  /*eda0*/  IADD3 R29, P1, R4, 0x4000, RZ ;  /* 0x00004000041d7810 */ /* 0x000fc40007f3e0ff */
[----:B------:R-:W-:Y:S02]  /*edb0*/  LOP3.LUT R24, R25, 0x380, RZ, 0xc0, !PT ;  /* 0x0000038019187812 */ /* 0x000fe400078ec0ff */
[----:B------:R-:W-:Y:S01]  /*edc0*/  LOP3.LUT R12, R12, R13, RZ, 0x3c, !PT ;  /* 0x0000000d0c0c7212 */ /* 0x000fe200078e3cff */
[----:B------:R-:W-:Y:S01]  /*edd0*/  IMAD R13, R222, UR5, R9 ;  /* 0x00000005de0d7c24 */ /* 0x000fe2000f8e0209 */
[----:B------:R-:W-:Y:S01]  /*ede0*/  IADD3 R37, P2, R4, 0x5000, RZ ;  /* 0x0000500004257810 */ /* 0x000fe20007f5e0ff */
[----:B------:R-:W-:Y:S01]  /*edf0*/  ULDC.64 UR4, c[0x0][0xc40] ;  /* 0x0003100000047ab9 */ /* 0x000fe20000000a00 */
[----:B------:R-:W-:Y:S02]  /*ee00*/  SHF.R.S32.HI R9, RZ, 0x1f, R15 ;  /* 0x0000001fff097819 */ /* 0x000fe4000001140f */
[----:B------:R-:W-:Y:S02]  /*ee10*/  IADD3 R10, P3, R15, R10, RZ ;  /* 0x0000000a0f0a7210 */ /* 0x000fe40007f7e0ff */
[----:B------:R-:W-:-:S02]  /*ee20*/  LOP3.LUT R28, R29, 0x380, RZ, 0xc0, !PT ;  /* 0x000003801d1c7812 */ /* 0x000fc400078ec0ff */
[----:B------:R-:W-:Y:S02]  /*ee30*/  SHF.R.U64 R24, R24, 0x3, RZ ;  /* 0x0000000318187819 */ /* 0x000fe400000012ff */
[----:B------:R-:W-:Y:S02]  /*ee40*/  LOP3.LUT R36, R37, 0x380, RZ, 0xc0, !PT ;  /* 0x0000038025247812 */ /* 0x000fe400078ec0ff */
[----:B------:R-:W-:Y:S01]  /*ee50*/  IADD3.X R9, R9, R11, R13, P3, !PT ;  /* 0x0000000b09097210 */ /* 0x000fe20001ffe40d */
[--C-:B------:R-:W-:Y:S01]  /*ee60*/  IMAD.X R13, RZ, RZ, R5.reuse, P5 ;  /* 0x000000ffff0d7224 */ /* 0x100fe200028e0605 */
[----:B------:R-:W-:Y:S01]  /*ee70*/  SHF.R.U64 R28, R28, 0x3, RZ ;  /* 0x000000031c1c7819 */ /* 0x000fe200000012ff */
[----:B------:R-:W-:Y:S01]  /*ee80*/  VIADD R11, R15, 0x8 ;  /* 0x000000080f0b7836 */ /* 0x000fe20000000000 */
[----:B------:R-:W-:Y:S02]  /*ee90*/  LEA R58, P3, R10, UR4, 0x2 ;  /* 0x000000040a3a7c11 */ /* 0x000fe4000f8610ff */
[----:B------:R-:W-:Y:S01]  /*eea0*/  LOP3.LUT R24, R24, R25, RZ, 0x3c, !PT ;  /* 0x0000001918187212 */ /* 0x000fe200078e3cff */
[----:B------:R-:W-:Y:S01]  /*eeb0*/  IMAD.X R25, RZ, RZ, R5, P0 ;  /* 0x000000ffff197224 */ /* 0x000fe200000e0605 */
[----:B------:R-:W-:-:S02]  /*eec0*/  SHF.R.U64 R36, R36, 0x3, RZ ;  /* 0x0000000324247819 */ /* 0x000fc400000012ff */
[----:B------:R-:W-:Y:S02]  /*eed0*/  IADD3 R53, P0, R4, 0x9000, RZ ;  /* 0x0000900004357810 */ /* 0x000fe40007f1e0ff */
[----:B------:R-:W-:Y:S01]  /*eee0*/  LOP3.LUT R28, R28, R29, RZ, 0x3c, !PT ;  /* 0x0000001d1c1c7212 */ /* 0x000fe200078e3cff */
[----:B------:R-:W-:Y:S01]  /*eef0*/  IMAD.X R29, RZ, RZ, R5, P1 ;  /* 0x000000ffff1d7224 */ /* 0x000fe200008e0605 */
[----:B------:R-:W-:Y:S01]  /*ef00*/  LEA.HI.X R59, R10, UR5, R9, 0x2, P3 ;  /* 0x000000050a3b7c11 */ /* 0x000fe200098f1409 */
[--C-:B------:R-:W-:Y:S01]  /*ef10*/  IMAD.X R9, RZ, RZ, R5.reuse, P4 ;  /* 0x000000ffff097224 */ /* 0x100fe200020e0605 */
[----:B------:R-:W-:Y:S01]  /*ef20*/  LOP3.LUT R36, R36, R37, RZ, 0x3c, !PT ;  /* 0x0000002524247212 */ /* 0x000fe200078e3cff */
[----:B------:R-:W-:Y:S01]  /*ef30*/  IMAD.X R37, RZ, RZ, R5, P2 ;  /* 0x000000ffff257224 */ /* 0x000fe200010e0605 */
[C---:B------:R-:W-:Y:S01]  /*ef40*/  IADD3 R41, P3, R4.reuse, 0x6000, RZ ;  /* 0x0000600004297810 */ /* 0x040fe20007f7e0ff */
[----:B------:R-:W-:Y:S01]  /*ef50*/  ULDC.64 UR4, c[0x0][0xba0] ;  /* 0x0002e80000047ab9 */ /* 0x000fe20000000a00 */
[----:B------:R-:W-:-:S02]  /*ef60*/  IADD3 R45, P4, R4, 0x7000, RZ ;  /* 0x00007000042d7810 */ /* 0x000fc40007f9e0ff */
[C---:B------:R-:W-:Y:S02]  /*ef70*/  IADD3 R49, P5, R4.reuse, 0x8000, RZ ;  /* 0x0000800004317810 */ /* 0x040fe40007fbe0ff */
[----:B------:R-:W-:Y:S02]  /*ef80*/  LOP3.LUT R52, R53, 0x380, RZ, 0xc0, !PT ;  /* 0x0000038035347812 */ /* 0x000fe400078ec0ff */
[C---:B------:R-:W-:Y:S02]  /*ef90*/  IADD3 R57, P1, R4.reuse, 0xa000, RZ ;  /* 0x0000a00004397810 */ /* 0x040fe40007f3e0ff */
[----:B------:R-:W-:Y:S02]  /*efa0*/  IADD3 R61, P2, R4, 0xb000, RZ ;  /* 0x0000b000043d7810 */ /* 0x000fe40007f5e0ff */
[----:B------:R-:W-:Y:S02]  /*efb0*/  LOP3.LUT R40, R41, 0x380, RZ, 0xc0, !PT ;  /* 0x0000038029287812 */ /* 0x000fe400078ec0ff */
[----:B------:R-:W-:-:S02]  /*efc0*/  LOP3.LUT R44, R45, 0x380, RZ, 0xc0, !PT ;  /* 0x000003802d2c7812 */ /* 0x000fc400078ec0ff */
[----:B------:R-:W-:Y:S02]  /*efd0*/  LOP3.LUT R48, R49, 0x380, RZ, 0xc0, !PT ;  /* 0x0000038031307812 */ /* 0x000fe400078ec0ff */
[----:B------:R-:W-:Y:S02]  /*efe0*/  SHF.R.U64 R52, R52, 0x3, RZ ;  /* 0x0000000334347819 */ /* 0x000fe400000012ff */
[----:B------:R-:W-:Y:S02]  /*eff0*/  LOP3.LUT R56, R57, 0x380, RZ, 0xc0, !PT ;  /* 0x0000038039387812 */ /* 0x000fe400078ec0ff */
[----:B------:R-:W-:Y:S02]  /*f000*/  LOP3.LUT R60, R61, 0x380, RZ, 0xc0, !PT ;  /* 0x000003803d3c7812 */ /* 0x000fe400078ec0ff */
[----:B------:R-:W-:Y:S02]  /*f010*/  SHF.R.U64 R40, R40, 0x3, RZ ;  /* 0x0000000328287819 */ /* 0x000fe400000012ff */
[----:B------:R-:W-:-:S02]  /*f020*/  SHF.R.U64 R44, R44, 0x3, RZ ;  /* 0x000000032c2c7819 */ /* 0x000fc400000012ff */
[----:B------:R-:W-:Y:S02]  /*f030*/  SHF.R.U64 R48, R48, 0x3, RZ ;  /* 0x0000000330307819 */ /* 0x000fe400000012ff */
[----:B------:R-:W-:Y:S01]  /*f040*/  LOP3.LUT R52, R52, R53, RZ, 0x3c, !PT ;  /* 0x0000003534347212 */ /* 0x000fe200078e3cff */
[--C-:B------:R-:W-:Y:S01]  /*f050*/  IMAD.X R53, RZ, RZ, R5.reuse, P0 ;  /* 0x000000ffff357224 */ /* 0x100fe200000e0605 */
        /* <DEDUP_REMOVED lines=13> */
[----:B------:R-:W-:-:S02]  /*f130*/  IADD3 R65, P3, R4, 0xc000, RZ ;  /* 0x0000c00004417810 */ /* 0x000fc40007f7e0ff */
[C---:B------:R-:W-:Y:S02]  /*f140*/  IADD3 R69, P4, R4.reuse, 0xd000, RZ ;  /* 0x0000d00004457810 */ /* 0x040fe40007f9e0ff */
[C---:B------:R-:W-:Y:S02]  /*f150*/  IADD3 R73, P5, R4.reuse, 0xe000, RZ ;  /* 0x0000e00004497810 */ /* 0x040fe40007fbe0ff */
[-C--:B------:R-:W-:Y:S02]  /*f160*/  ISETP.GE.OR P1, PT, R15, R0.reuse, P0 ;  /* 0x000000000f00720c */ /* 0x080fe40000726670 */
[C---:B------:R-:W-:Y:S02]  /*f170*/  LOP3.LUT R10, R4.reuse, 0x380, RZ, 0xc0, !PT ;  /* 0x00000380040a7812 */ /* 0x040fe400078ec0ff */
[----:B------:R-:W-:Y:S02]  /*f180*/  IADD3 R15, P2, R4, 0xf000, RZ ;  /* 0x0000f000040f7810 */ /* 0x000fe40007f5e0ff */
[----:B------:R-:W-:-:S02]  /*f190*/  ISETP.GE.OR P0, PT, R11, R0, P0 ;  /* 0x000000000b00720c */ /* 0x000fc40000706670 */
[----:B------:R-:W-:Y:S01]  /*f1a0*/  LOP3.LUT R64, R65, 0x380, RZ, 0xc0, !PT ;  /* 0x0000038041407812 */ /* 0x000fe200078ec0ff */
[----:B------:R-:W-:Y:S01]  /*f1b0*/  IMAD.X R77, RZ, RZ, R5, P2 ;  /* 0x000000ffff4d7224 */ /* 0x000fe200010e0605 */
[----:B------:R-:W-:Y:S02]  /*f1c0*/  LOP3.LUT R68, R69, 0x380, RZ, 0xc0, !PT ;  /* 0x0000038045447812 */ /* 0x000fe400078ec0ff */
[----:B------:R-:W-:Y:S01]  /*f1d0*/  LOP3.LUT R72, R73, 0x380, RZ, 0xc0, !PT ;  /* 0x0000038049487812 */ /* 0x000fe200078ec0ff */
[----:B------:R-:W-:Y:S01]  /*f1e0*/  @!P1 STG.E desc[UR60][R58.64], R7 ;  /* 0x000000073a009986 */ /* 0x000fe2000c10193c */
[----:B------:R-:W-:Y:S02]  /*f1f0*/  SHF.R.U64 R11, R10, 0x3, RZ ;  /* 0x000000030a0b7819 */ /* 0x000fe400000012ff */
[----:B------:R-:W-:Y:S02]  /*f200*/  LOP3.LUT R10, R15, 0x380, RZ, 0xc0, !PT ;  /* 0x000003800f0a7812 */ /* 0x000fe400078ec0ff */
[----:B------:R-:W-:Y:S01]  /*f210*/  SHF.R.U64 R64, R64, 0x3, RZ ;  /* 0x0000000340407819 */ /* 0x000fe200000012ff */
[----:B------:R1:W-:Y:S01]  /*f220*/  @!P0 STG.E desc[UR60][R58.64+0x20], R6 ;  /* 0x000020063a008986 */ /* 0x0003e2000c10193c */
[----:B------:R-:W-:-:S02]  /*f230*/  SHF.R.U64 R68, R68, 0x3, RZ ;  /* 0x0000000344447819 */ /* 0x000fc400000012ff */
[----:B------:R-:W-:Y:S01]  /*f240*/  SHF.R.U64 R72, R72, 0x3, RZ ;  /* 0x0000000348487819 */ /* 0x000fe200000012ff */
[----:B------:R-:W5:Y:S01]  /*f250*/  LD.E.128 R24, desc[UR60][R24.64] ;  /* 0x0000003c18187980 */ /* 0x000f62000c101d00 */
[----:B------:R-:W-:Y:S02]  /*f260*/  SHF.R.U64 R10, R10, 0x3, RZ ;  /* 0x000000030a0a7819 */ /* 0x000fe400000012ff */
        /* <DEDUP_REMOVED lines=11> */
[----:B-1----:R-:W5:Y:S04]  /*f320*/  LD.E.128 R4, desc[UR60][R4.64] ;  /* 0x0000003c04047980 */ /* 0x002f68000c101d00 */
[----:B------:R-:W5:Y:S04]  /*f330*/  LD.E.128 R12, desc[UR60][R12.64] ;  /* 0x0000003c0c0c7980 */ /* 0x000f68000c101d00 */
        /* <DEDUP_REMOVED lines=17> */
[----:B-1----:R-:W1:Y:S01]  /*f450*/  FENCE.VIEW.ASYNC.S ;  /* 0x00000000000073c6 */ /* 0x002e620000000000 */
[----:B------:R-:W-:-:S02]  /*f460*/  IMAD.MOV.U32 R80, RZ, RZ, R201 ;  /* 0x000000ffff507224 */ /* 0x000fc400078e00c9 */
[C---:B------:R-:W-:Y:S02]  /*f470*/  IMAD R21, R20.reuse, UR5, R21 ;  /* 0x0000000514157c24 */ /* 0x040fe4000f8e0215 */
[----:B------:R-:W-:Y:S01]  /*f480*/  IMAD.WIDE.U32 R80, R20, UR4, R80 ;  /* 0x0000000414507c25 */ /* 0x000fe2000f8e0050 */
[----:B------:R-:W-:-:S03]  /*f490*/  ULDC.64 UR4, c[0x0][0xbe0] ;  /* 0x0002f80000047ab9 */ /* 0x000fc60000000a00 */
[----:B------:R-:W-:Y:S02]  /*f4a0*/  IMAD R85, R225, -0x80, R0 ;  /* 0xffffff80e1557824 */ /* 0x000fe400078e0200 */
[C---:B------:R-:W-:Y:S02]  /*f4b0*/  VIADD R0, R214.reuse, 0x40 ;  /* 0x00000040d6007836 */ /* 0x040fe40000000000 */
[----:B------:R-:W-:Y:S01]  /*f4c0*/  IMAD R20, R3, UR4, RZ ;  /* 0x0000000403147c24 */ /* 0x000fe2000f8e02ff */
[-C--:B------:R-:W-:Y:S01]  /*f4d0*/  ISETP.GE.AND P3, PT, R214, R85.reuse, PT ;  /* 0x00000055d600720c */ /* 0x080fe20003f66270 */
[----:B------:R-:W-:Y:S01]  /*f4e0*/  IMAD.IADD R81, R81, 0x1, R21 ;  /* 0x0000000151517824 */ /* 0x000fe200078e0215 */
[----:B------:R-:W-:Y:S01]  /*f4f0*/  ISETP.GE.AND P0, PT, R0, R85, PT ;  /* 0x000000550000720c */ /* 0x000fe20003f06270 */
[C---:B------:R-:W-:Y:S02]  /*f500*/  IMAD R83, R219.reuse, UR5, R20 ;  /* 0x00000005db537c24 */ /* 0x040fe4000f8e0214 */
[----:B------:R-:W-:Y:S01]  /*f510*/  IMAD.WIDE.U32 R20, R219, UR4, R80 ;  /* 0x00000004db147c25 */ /* 0x000fe2000f8e0050 */
[----:B------:R-:W-:-:S03]  /*f520*/  ULDC.64 UR4, c[0x0][0xbe8] ;  /* 0x0002fa0000047ab9 */ /* 0x000fc60000000a00 */
[----:B------:R-:W-:Y:S02]  /*f530*/  VIADD R0, R18, 0x32420 ;  /* 0x0003242012007836 */ /* 0x000fe40000000000 */
[----:B------:R-:W-:Y:S02]  /*f540*/  IMAD.IADD R21, R21, 0x1, R83 ;  /* 0x0000000115157824 */ /* 0x000fe400078e0253 */
[----:B------:R-:W-:Y:S01]  /*f550*/  IMAD R229, R229, UR4, RZ ;  /* 0x00000004e5e57c24 */ /* 0x000fe2000f8e02ff */
[----:B------:R-:W-:Y:S01]  /*f560*/  PRMT R0, RZ, 0x654, R0 ;  /* 0x00000654ff007816 */ /* 0x000fe20000000000 */
[C---:B------:R-:W-:Y:S01]  /*f570*/  VIADD R32, R214.reuse, 0x20 ;  /* 0x00000020d6207836 */ /* 0x040fe20000000000 */
[----:B------:R-:W-:Y:S01]  /*f580*/  SHF.R.S32.HI R215, RZ, 0x1f, R214 ;  /* 0x0000001fffd77819 */ /* 0x000fe200000114d6 */
[----:B------:R-:W-:Y:S01]  /*f590*/  VIADD R3, R214, 0x60 ;  /* 0x00000060d6037836 */ /* 0x000fe20000000000 */
[----:B-1----:R1:W-:Y:S01]  /*f5a0*/  SYNCS.ARRIVE.TRANS64.RED.A1T0 RZ, [R0+URZ], RZ ;  /* 0x000000ff00ff79a7 */ /* 0x0023e2000810043f */
[C---:B------:R-:W-:Y:S01]  /*f5b0*/  IMAD R229, R222.reuse, UR5, R229 ;  /* 0x00000005dee57c24 */ /* 0x040fe2000f8e02e5 */
[----:B------:R-:W-:Y:S01]  /*f5c0*/  BSSY B1, `(.L_x_1077) ;  /* 0x000001d000017945 */ /* 0x000fe20003800000 */
[----:B------:R-:W-:Y:S01]  /*f5d0*/  IMAD.WIDE.U32 R20, R222, UR4, R20 ;  /* 0x00000004de147c25 */ /* 0x000fe2000f8e0014 */
[----:B------:R-:W-:-:S02]  /*f5e0*/  ISETP.GE.AND P2, PT, R32, R85, PT ;  /* 0x000000552000720c */ /* 0x000fc40003f46270 */
[----:B------:R-:W-:Y:S01]  /*f5f0*/  ISETP.GE.AND P1, PT, R3, R85, PT ;  /* 0x000000550300720c */ /* 0x000fe20003f26270 */
[----:B------:R-:W-:-:S04]  /*f600*/  IMAD.WIDE R82, R225, 0x80, R214 ;  /* 0x00000080e1527825 */ /* 0x000fc800078e02d6 */
[----:B------:R-:W-:Y:S01]  /*f610*/  IMAD.IADD R229, R21, 0x1, R229 ;  /* 0x0000000115e57824 */ /* 0x000fe200078e02e5 */
[----:B-1----:R-:W-:Y:S07]  /*f620*/  @P3 BRA `(.L_x_1078) ;  /* 0x0000000000583947 */ /* 0x002fee0003800000 */
[----:B------:R-:W-:Y:S01]  /*f630*/  ULDC.64 UR4, c[0x0][0xbd8] ;  /* 0x0002f60000047ab9 */ /* 0x000fe20000000a00 */
[----:B------:R-:W-:Y:S01]  /*f640*/  IMAD.MOV.U32 R80, RZ, RZ, R20 ;  /* 0x000000ffff507224 */ /* 0x000fe200078e0014 */
[----:B------:R-:W-:Y:S01]  /*f650*/  ULDC UR6, c[0x0][0xb8c] ;  /* 0x0002e30000067ab9 */ /* 0x000fe20000000800 */
[----:B------:R-:W-:Y:S01]  /*f660*/  IMAD R3, R83, UR4, RZ ;  /* 0x0000000453037c24 */ /* 0x000fe2000f8e02ff */
[----:B------:R-:W-:Y:S01]  /*f670*/  ISETP.GE.AND P5, PT, R201, UR6, PT ;  /* 0x00000006c9007c0c */ /* 0x000fe2000bfa6270 */
[----:B------:R-:W-:Y:S02]  /*f680*/  IMAD.MOV.U32 R81, RZ, RZ, R229 ;  /* 0x000000ffff517224 */ /* 0x000fe400078e00e5 */
[C---:B------:R-:W-:Y:S02]  /*f690*/  IMAD R3, R82.reuse, UR5, R3 ;  /* 0x0000000552037c24 */ /* 0x040fe4000f8e0203 */
[----:B------:R-:W-:Y:S01]  /*f6a0*/  IMAD.WIDE.U32 R80, R82, UR4, R80 ;  /* 0x0000000452507c25 */ /* 0x000fe2000f8e0050 */
[----:B------:R-:W-:-:S03]  /*f6b0*/  ULDC.64 UR4, c[0x0][0xb80] ;  /* 0x0002e00000047ab9 */ /* 0x000fc60000000a00 */
[----:B------:R-:W-:Y:S01]  /*f6c0*/  IMAD.IADD R3, R81, 0x1, R3 ;  /* 0x0000000151037824 */ /* 0x000fe200078e0203 */
[----:B------:R-:W-:Y:S01]  /*f6d0*/  LEA R84, P3, R80, UR4, 0x1 ;  /* 0x0000000450547c11 */ /* 0x000fe2000f8608ff */
[----:B------:R-:W-:-:S03]  /*f6e0*/  VIADD R0, R201, 0x40 ;  /* 0x00000040c9007836 */ /* 0x000fc60000000000 */
[----:B------:R-:W-:Y:S01]  /*f6f0*/  LEA.HI.X R85, R80, UR5, R3, 0x1, P3 ;  /* 0x0000000550557c11 */ /* 0x000fe200098f0c03 */
[C---:B------:R-:W-:Y:S01]  /*f700*/  VIADD R3, R201.reuse, 0x80 ;  /* 0x00000080c9037836 */ /* 0x040fe20000000000 */
[----:B------:R-:W-:Y:S01]  /*f710*/  ISETP.GE.AND P4, PT, R0, UR6, PT ;  /* 0x0000000600007c0c */ /* 0x000fe2000bf86270 */
[----:B------:R-:W-:Y:S02]  /*f720*/  VIADD R0, R201, 0xc0 ;  /* 0x000000c0c9007836 */ /* 0x000fe40000000000 */
[----:B-----5:R1:W-:Y:S01]  /*f730*/  @!P5 STG.E.128 desc[UR60][R84.64], R4 ;  /* 0x000000045400d986 */ /* 0x0203e2000c101d3c */
[----:B------:R-:W-:Y:S02]  /*f740*/  ISETP.GE.AND P3, PT, R3, UR6, PT ;  /* 0x0000000603007c0c */ /* 0x000fe4000bf66270 */
[----:B------:R-:W-:-:S07]  /*f750*/  ISETP.GE.AND P5, PT, R0, UR6, PT ;  /* 0x0000000600007c0c */ /* 0x000fce000bfa6270 */
[----:B------:R1:W-:Y:S04]  /*f760*/  @!P4 STG.E.128 desc[UR60][R84.64+0x80], R28 ;  /* 0x0000801c5400c986 */ /* 0x0003e8000c101d3c */
[----:B------:R1:W-:Y:S04]  /*f770*/  @!P3 STG.E.128 desc[UR60][R84.64+0x100], R48 ;  /* 0x000100305400b986 */ /* 0x0003e8000c101d3c */
[----:B------:R1:W-:Y:S02]  /*f780*/  @!P5 STG.E.128 desc[UR60][R84.64+0x180], R64 ;  /* 0x000180405400d986 */ /* 0x0003e4000c101d3c */
.L_x_1078:
[----:B------:R-:W-:Y:S05]  /*f790*/  BSYNC B1 ;  /* 0x0000000000017941 */ /* 0x000fea0003800000 */
.L_x_1077:
        /* <DEDUP_REMOVED lines=26> */
.L_x_1080:
[----:B------:R-:W-:Y:S05]  /*f940*/  BSYNC B1 ;  /* 0x0000000000017941 */ /* 0x000fea0003800000 */
.L_x_1079:
        /* <DEDUP_REMOVED lines=26> */
.L_x_1082:
[----:B------:R-:W-:Y:S05]  /*faf0*/  BSYNC B1 ;  /* 0x0000000000017941 */ /* 0x000fea0003800000 */
.L_x_1081:
[----:B------:R-:W-:Y:S05]  /*fb00*/  @P1 BRA `(.L_x_1083) ;  /* 0x0000000c00441947 */ /* 0x000fea0003800000 */
[----:B------:R-:W-:Y:S01]  /*fb10*/  IADD3 R3, P0, R82, 0x60, RZ ;  /* 0x0000006052037810 */ /* 0x000fe20007f1e0ff */
[C---:B------:R-:W-:Y:S01]  /*fb20*/  VIADD R0, R201.reuse, 0x40 ;  /* 0x00000040c9007836 */ /* 0x040fe20000000000 */
[----:B------:R-:W-:Y:S01]  /*fb30*/  ULDC UR6, c[0x0][0xb8c] ;  /* 0x0002e30000067ab9 */ /* 0x000fe20000000800 */
[----:B------:R-:W-:Y:S01]  /*fb40*/  ULDC.64 UR4, c[0x0][0xbd8] ;  /* 0x0002f60000047ab9 */ /* 0x000fe20000000a00 */
[----:B-1---5:R-:W-:Y:S01]  /*fb50*/  IMAD.MOV.U32 R4, RZ, RZ, R20 ;  /* 0x000000ffff047224 */ /* 0x022fe200078e0014 */
        /* <DEDUP_REMOVED lines=11> */
[----:B--23--:R-:W-:Y:S01]  /*fc10*/  LEA R6, P0, R4, UR4, 0x1 ;  /* 0x0000000404067c11 */ /* 0x00cfe2000f8008ff */
        /* <DEDUP_REMOVED lines=9> */
.L_x_1075:
        /* <DEDUP_REMOVED lines=21> */
.L_x_1084:
        /* <DEDUP_REMOVED lines=29> */
.L_x_1086:
[----:B------:R-:W-:Y:S05]  /*ffd0*/  BSYNC B1 ;  /* 0x0000000000017941 */ /* 0x000fea0003800000 */
.L_x_1085:
        /* <DEDUP_REMOVED lines=49> */
.L_x_1088:
[----:B------:R-:W-:Y:S05]  /*102f0*/  BSYNC B1 ;  /* 0x0000000000017941 */ /* 0x000fea0003800000 */
.L_x_1087:
        /* <DEDUP_REMOVED lines=28> */
.L_x_1090:
[----:B------:R-:W-:Y:S05]  /*104c0*/  BSYNC B1 ;  /* 0x0000000000017941 */ /* 0x000fea0003800000 */
.L_x_1089:
        /* <DEDUP_REMOVED lines=27> */
.L_x_1092:
[----:B------:R-:W-:Y:S05]  /*10680*/  BSYNC B1 ;  /* 0x0000000000017941 */ /* 0x000fea0003800000 */
.L_x_1091:
        /* <DEDUP_REMOVED lines=25> */
.L_x_1083:
[----:B------:R-:W-:Y:S05]  /*10820*/  BSYNC B0 ;  /* 0x0000000000007941 */ /* 0x000fea0003800000 */
.L_x_1074:
[----:B------:R-:W-:Y:S02]  /*10830*/  ULDC UR4, c[0x0][0xd14] ;  /* 0x0003450000047ab9 */ /* 0x000fe40000000800 */
[----:B-1----:R-:W-:-:S13]  /*10840*/  ISETP.GE.AND P0, PT, R35, UR4, PT ;  /* 0x0000000423007c0c */ /* 0x002fda000bf06270 */
[----:B------:R-:W-:Y:S05]  /*10850*/  @!P0 BRA `(.L_x_1093) ;  /* 0xffffff0400f08947 */ /* 0x000fea000383ffff */
[----:B------:R-:W-:Y:S05]  /*10860*/  BRA `(.L_x_958) ;  /* 0x0000005400f07947 */ /* 0x000fea0003800000 */
.L_x_956:
[----:B------:R-:W-:-:S08]  /*10870*/  NOP ;  /* 0x0000000000007918 */ /* 0x000fd00000000000 */
[----:B0-----:R-:W0:-:S00]  /*10880*/  USETMAXREG.DEALLOC.CTAPOOL 0x18 ;  /* 0x00000018000079c8 */ /* 0x001e0000080e0500 */
        /* <DEDUP_REMOVED lines=59> */
.L_x_1098:
        /* <DEDUP_REMOVED lines=16> */
.L_x_1097:
[----:B------:R-:W-:Y:S05]  /*10d40*/  BSYNC B0 ;  /* 0x0000000000007941 */ /* 0x000fea0003800000 */
.L_x_1096:
        /* <DEDUP_REMOVED lines=26> */
.L_x_1094:
        /* <DEDUP_REMOVED lines=16> */
.L_x_1099:
        /* <DEDUP_REMOVED lines=25> */
.L_x_1095:
[----:B------:R-:W-:Y:S02]  /*11180*/  IMAD.MOV.U32 R17, RZ, RZ, RZ ;  /* 0x000000ffff117224 */ /* 0x000fe400078e00ff */
[----:B------:R-:W-:Y:S02]  /*11190*/  IMAD.U32 R16, RZ, RZ, UR6 ;  /* 0x00000006ff107e24 */ /* 0x000fe4000f8e00ff */
[----:B------:R-:W-:-:S07]  /*111a0*/  IMAD.MOV.U32 R18, RZ, RZ, RZ ;  /* 0x000000ffff127224 */ /* 0x000fce00078e00ff */
.L_x_1100:
        /* <DEDUP_REMOVED lines=15> */
[----:B------:R0:W-:Y:S01]  /*112a0*/  STL [R1+0x4], RZ ;  /* 0x000004ff01007387 */ /* 0x0001e20000100800 */
[----:B------:R-:W-:Y:S01]  /*112b0*/  ULDC.64 UR48, c[0x0][0x198] ;  /* 0x0000660000307ab9 */ /* 0x000fe20000000a00 */
[----:B------:R-:W-:Y:S01]  /*112c0*/  ULDC UR51, c[0x0][0xc] ;  /* 0x0000030000337ab9 */ /* 0x000fe20000000800 */
[----:B------:R-:W-:Y:S01]  /*112d0*/  UMOV UR50, URZ ;  /* 0x0000003f00327c82 */ /* 0x000fe20008000000 */
[----:B------:R0:W-:Y:S04]  /*112e0*/  STL [R1+0xc], R0 ;  /* 0x00000c0001007387 */ /* 0x0001e80000100800 */
[----:B------:R0:W-:Y:S04]  /*112f0*/  STL [R1], RZ ;  /* 0x000000ff01007387 */ /* 0x0001e80000100800 */
[----:B------:R0:W-:Y:S02]  /*11300*/  STL [R1+0x8], R0 ;  /* 0x0000080001007387 */ /* 0x0001e40000100800 */
.L_x_1183:
        /* <DEDUP_REMOVED lines=47> */
[----:B-1----:R-:W-:-:S06]  /*11600*/  IMAD.U32 R0, RZ, RZ, UR4 ;  /* 0x00000004ff007e24 */ /* 0x002fcc000f8e00ff */
[----:B------:R0:W5:Y:S01]  /*11610*/  @P1 LDG.E R0, desc[UR60][R8.64] ;  /* 0x0000003c08001981 */ /* 0x000162000c1e1900 */
[----:B------:R-:W-:Y:S01]  /*11620*/  ISETP.NE.U32.AND P0, PT, RZ, UR6, PT ;  /* 0x00000006ff007c0c */ /* 0x000fe2000bf05070 */
[----:B------:R-:W-:Y:S02]  /*11630*/  ULDC UR4, c[0x0][0x338] ;  /* 0x0000ce0000047ab9 */ /* 0x000fe40000000800 */
[----:B------:R-:W-:Y:S01]  /*11640*/  IMAD.U32 R6, RZ, RZ, UR4 ;  /* 0x00000004ff067e24 */ /* 0x000fe2000f8e00ff */
[----:B------:R-:W-:Y:S01]  /*11650*/  ISETP.NE.AND.EX P0, PT, RZ, UR7, PT, P0 ;  /* 0x00000007ff007c0c */ /* 0x000fe2000bf05300 */
[----:B------:R-:W-:-:S12]  /*11660*/  @P1 BRA `(.L_x_1102) ;  /* 0x0000000000101947 */ /* 0x000fd80003800000 */
[----:B------:R-:W-:Y:S05]  /*11670*/  @!P2 BRA `(.L_x_1102) ;  /* 0x00000000000ca947 */ /* 0x000fea0003800000 */
[----:B-----5:R-:W2:Y:S04]  /*11680*/  LDG.E R0, desc[UR60][R2.64] ;  /* 0x0000003c02007981 */ /* 0x020ea8000c1e1900 */
[----:B0-----:R-:W2:Y:S02]  /*11690*/  LDG.E R2, desc[UR60][R2.64+0x4] ;  /* 0x0000043c02027981 */ /* 0x001ea4000c1e1900 */
[----:B--2---:R-:W-:-:S07]  /*116a0*/  IMAD.IADD R0, R2, 0x1, -R0 ;  /* 0x0000000102007824 */ /* 0x004fce00078e0a00 */
.L_x_1102:
        /* <DEDUP_REMOVED lines=17> */
[----:B------:R-:W-:-:S05]  /*117c0*/  SHF.R.U32.HI R2, RZ, 0x6, R9 ;  /* 0x00000006ff027819 */ /* 0x000fca0000011609 */
[----:B------:R-:W-:Y:S02]  /*117d0*/  IMAD.MOV.U32 R0, RZ, RZ, R2 ;  /* 0x000000ffff007224 */ /* 0x000fe400078e0002 */
[----:B------:R-:W-:-:S04]  /*117e0*/  @P1 VIADD R3, R6, 0x5f ;  /* 0x0000005f06031836 */ /* 0x000fc80000000000 */
        /* <DEDUP_REMOVED lines=21> */
.L_x_1229:
[----:B------:R-:W-:-:S03]  /*11940*/  UMOV UR4, 0xffffffff ;  /* 0xffffffff00047882 */ /* 0x000fc60000000000 */
[----:B------:R-:W-:Y:S05]  /*11950*/  BRA.DIV UR4, `(.L_x_1106) ;  /* 0x0000005204347947 */ /* 0x000fea000b800000 */
[----:B------:R-:W-:-:S13]  /*11960*/  ELECT P6, URZ, PT ;  /* 0x00000000003f782f */ /* 0x000fda00038c0000 */
.L_x_1232:
[----:B------:R-:W0:Y:S01]  /*11970*/  S2R R5, SR_CgaCtaId ;  /* 0x0000000000057919 */ /* 0x000e220000008800 */
[----:B------:R-:W-:Y:S01]  /*11980*/  UIADD3 UR4, UR50, 0x1, URZ ;  /* 0x0000000132047890 */ /* 0x000fe2000fffe03f */
[----:B------:R-:W-:-:S03]  /*11990*/  MOV R7, 0x400 ;  /* 0x0000040000077802 */ /* 0x000fc60000000f00 */
[----:B------:R-:W-:-:S04]  /*119a0*/  ULEA.HI UR5, UR4, UR4, URZ, 0x1 ;  /* 0x0000000404057291 */ /* 0x000fc8000f8f083f */
[----:B------:R-:W-:-:S04]  /*119b0*/  ULOP3.LUT UR5, UR5, 0xfffffffe, URZ, 0xc0, !UPT ;  /* 0xfffffffe05057892 */ /* 0x000fc8000f8ec03f */
[----:B------:R-:W-:Y:S01]  /*119c0*/  UIADD3 UR5, UR4, -UR5, URZ ;  /* 0x8000000504057290 */ /* 0x000fe2000fffe03f */
[----:B0-----:R-:W-:-:S05]  /*119d0*/  LEA R5, R5, R7, 0x18 ;  /* 0x0000000705057211 */ /* 0x001fca00078ec0ff */
[----:B------:R-:W-:-:S05]  /*119e0*/  IMAD.U32 R7, RZ, RZ, UR5 ;  /* 0x00000005ff077e24 */ /* 0x000fca000f8e00ff */
[----:B------:R-:W-:-:S04]  /*119f0*/  SHF.L.U32 R7, R7, 0x1f, RZ ;  /* 0x0000001f07077819 */ /* 0x000fc800000006ff */
[----:B------:R-:W0:Y:S02]  /*11a00*/  SYNCS.PHASECHK.TRANS64.TRYWAIT P0, [R5+URZ+0x32420], R7 ;  /* 0x03242007050075a7 */ /* 0x000e24000800017f */
[----:B0-----:R-:W-:Y:S05]  /*11a10*/  @!P0 BRA `(.L_x_1107) ;  /* 0x0000005000248947 */ /* 0x001fea0003800000 */
.L_x_1233:
        /* <DEDUP_REMOVED lines=8> */
.L_x_1234:
        /* <DEDUP_REMOVED lines=11> */
.L_x_1111:
        /* <DEDUP_REMOVED lines=19> */
.L_x_1235:
        /* <DEDUP_REMOVED lines=8> */
.L_x_1113:
        /* <DEDUP_REMOVED lines=31> */
.L_x_1109:
[----:B------:R-:W-:Y:S05]  /*11ef0*/  BSYNC B1 ;  /* 0x0000000000017941 */ /* 0x000fea0003800000 */
.L_x_1108:
[----:B0-----:R-:W2:Y:S04]  /*11f00*/  LDL.LU R7, [R1+0x4] ;  /* 0x0000040001077983 */ /* 0x001ea80000300800 */
[----:B------:R-:W3:Y:S01]  /*11f10*/  LDL.LU R9, [R1+0xc] ;  /* 0x00000c0001097983 */ /* 0x000ee20000300800 */
[----:B------:R-:W-:Y:S01]  /*11f20*/  PLOP3.LUT P2, PT, PT, PT, PT, 0x8, 0x0 ;  /* 0x000000000000781c */ /* 0x000fe20003f4e170 */
[----:B--2---:R-:W-:-:S05]  /*11f30*/  VIADD R7, R7, 0x1 ;  /* 0x0000000107077836 */ /* 0x004fca0000000000 */
[----:B------:R-:W-:-:S04]  /*11f40*/  ISETP.NE.AND P0, PT, R7, 0x2, PT ;  /* 0x000000020700780c */ /* 0x000fc80003f05270 */
[----:B------:R-:W-:-:S04]  /*11f50*/  SEL R8, RZ, 0x1, P0 ;  /* 0x00000001ff087807 */ /* 0x000fc80000000000 */
[----:B---3--:R-:W-:Y:S02]  /*11f60*/  LOP3.LUT R9, R9, R8, RZ, 0x3c, !PT ;  /* 0x0000000809097212 */ /* 0x008fe400078e3cff */
[----:B------:R-:W-:Y:S01]  /*11f70*/  SEL R8, R7, RZ, P0 ;  /* 0x000000ff07087207 */ /* 0x000fe20000000000 */
[----:B------:R-:W-:Y:S02]  /*11f80*/  VIADD R7, R0, 0xfffffffe ;  /* 0xfffffffe00077836 */ /* 0x000fe40000000000 */
[----:B------:R1:W-:Y:S03]  /*11f90*/  STL [R1+0xc], R9 ;  /* 0x00000c0901007387 */ /* 0x0003e60000100800 */
[----:B------:R-:W-:Y:S01]  /*11fa0*/  ISETP.GE.AND P0, PT, R7, R2, PT ;  /* 0x000000020700720c */ /* 0x000fe20003f06270 */
[----:B------:R1:W-:-:S12]  /*11fb0*/  STL [R1+0x4], R8 ;  /* 0x0000040801007387 */ /* 0x0003d80000100800 */
[----:B-1----:R-:W-:Y:S05]  /*11fc0*/  @!P0 BRA `(.L_x_1104) ;  /* 0x0000000400748947 */ /* 0x002fea0003800000 */
[C---:B-----5:R-:W-:Y:S02]  /*11fd0*/  IMAD R6, R0.reuse, 0x60, R6 ;  /* 0x0000006000067824 */ /* 0x060fe400078e0206 */
[----:B------:R-:W-:Y:S02]  /*11fe0*/  VIADD R0, R0, 0xffffffff ;  /* 0xffffffff00007836 */ /* 0x000fe40000000000 */
[----:B------:R-:W-:-:S07]  /*11ff0*/  VIADD R6, R6, 0xffffff40 ;  /* 0xffffff4006067836 */ /* 0x000fce0000000000 */
.L_x_1120:
        /* <DEDUP_REMOVED lines=9> */
.L_x_1236:
        /* <DEDUP_REMOVED lines=11> */
.L_x_1117:
        /* <DEDUP_REMOVED lines=17> */
.L_x_1237:
        /* <DEDUP_REMOVED lines=8> */
.L_x_1119:
        /* <DEDUP_REMOVED lines=31> */
.L_x_1115:
[----:B------:R-:W-:Y:S05]  /*124c0*/  BSYNC B1 ;  /* 0x0000000000017941 */ /* 0x000fea0003800000 */
.L_x_1114:
[----:B------:R-:W2:Y:S04]  /*124d0*/  LDL.LU R7, [R1+0x4] ;  /* 0x0000040001077983 */ /* 0x000ea80000300800 */
[----:B------:R-:W3:Y:S01]  /*124e0*/  LDL.LU R9, [R1+0xc] ;  /* 0x00000c0001097983 */ /* 0x000ee20000300800 */
[----:B------:R-:W-:Y:S02]  /*124f0*/  VIADD R0, R0, 0xffffffff ;  /* 0xffffffff00007836 */ /* 0x000fe40000000000 */
[----:B------:R-:W-:Y:S02]  /*12500*/  VIADD R6, R6, 0xffffffa0 ;  /* 0xffffffa006067836 */ /* 0x000fe40000000000 */
[----:B--2---:R-:W-:-:S05]  /*12510*/  VIADD R7, R7, 0x1 ;  /* 0x0000000107077836 */ /* 0x004fca0000000000 */
[----:B------:R-:W-:-:S04]  /*12520*/  ISETP.NE.AND P0, PT, R7, 0x2, PT ;  /* 0x000000020700780c */ /* 0x000fc80003f05270 */
[----:B------:R-:W-:Y:S02]  /*12530*/  SEL R8, RZ, 0x1, P0 ;  /* 0x00000001ff087807 */ /* 0x000fe40000000000 */
[----:B------:R-:W-:Y:S02]  /*12540*/  SEL R7, R7, RZ, P0 ;  /* 0x000000ff07077207 */ /* 0x000fe40000000000 */
[----:B---3--:R-:W-:Y:S02]  /*12550*/  LOP3.LUT R9, R9, R8, RZ, 0x3c, !PT ;  /* 0x0000000809097212 */ /* 0x008fe400078e3cff */
[----:B------:R-:W-:-:S03]  /*12560*/  ISETP.GT.AND P0, PT, R0, R2, PT ;  /* 0x000000020000720c */ /* 0x000fc60003f04270 */
[----:B------:R1:W-:Y:S04]  /*12570*/  STL [R1+0xc], R9 ;  /* 0x00000c0901007387 */ /* 0x0003e80000100800 */
[----:B------:R1:W-:Y:S06]  /*12580*/  STL [R1+0x4], R7 ;  /* 0x0000040701007387 */ /* 0x0003ec0000100800 */
[----:B------:R-:W-:Y:S05]  /*12590*/  @P0 BRA `(.L_x_1120) ;  /* 0xfffffff800980947 */ /* 0x000fea000383ffff */
.L_x_1104:
[----:B------:R-:W-:Y:S05]  /*125a0*/  BSYNC B0 ;  /* 0x0000000000007941 */ /* 0x000fea0003800000 */
.L_x_1103:
[----:B-1----:R-:W2:Y:S01]  /*125b0*/  LDL R7, [R1+0x2c] ;  /* 0x00002c0001077983 */ /* 0x002ea20000100800 */
[----:B------:R-:W-:Y:S05]  /*125c0*/  @!P2 WARPSYNC.ALL ;  /* 0x000000000000a948 */ /* 0x000fea0003800000 */
[----:B------:R-:W-:Y:S01]  /*125d0*/  BSSY B6, `(.L_x_1121) ;  /* 0x00002ce000067945 */ /* 0x000fe20003800000 */
[----:B------:R-:W-:Y:S01]  /*125e0*/  @!P2 BAR.SYNC.DEFER_BLOCKING 0xc, 0x120 ;  /* 0x030480000000ab1d */ /* 0x000fe20000010000 */
[----:B--2---:R-:W-:-:S13]  /*125f0*/  ISETP.GT.AND P0, PT, R7, RZ, PT ;  /* 0x000000ff0700720c */ /* 0x004fda0003f04270 */
[----:B------:R-:W-:Y:S05]  /*12600*/  @P0 BRA `(.L_x_1122) ;  /* 0x0000000000440947 */ /* 0x000fea0003800000 */
[----:B------:R-:W1:Y:S02]  /*12610*/  S2R R7, SR_TID.X ;  /* 0x0000000000077919 */ /* 0x000e640000002100 */
[----:B-1----:R-:W-:-:S04]  /*12620*/  LOP3.LUT R7, R7, 0x1f, RZ, 0xc0, !PT ;  /* 0x0000001f07077812 */ /* 0x002fc800078ec0ff */
[----:B------:R-:W-:-:S13]  /*12630*/  ISETP.NE.AND P1, PT, R7, RZ, PT ;  /* 0x000000ff0700720c */ /* 0x000fda0003f25270 */
[----:B------:R-:W-:Y:S05]  /*12640*/  @P1 BRA `(.L_x_1123) ;  /* 0x0000002c00181947 */ /* 0x000fea0003800000 */
[----:B------:R-:W1:Y:S01]  /*12650*/  S2R R7, SR_LANEID ;  /* 0x0000000000077919 */ /* 0x000e620000000000 */
[----:B------:R-:W-:Y:S01]  /*12660*/  VOTEU.ANY UR4, UPT, PT ;  /* 0x0000000000047886 */ /* 0x000fe200038e0100 */
[----:B0-----:R-:W0:Y:S01]  /*12670*/  LDC.64 R2, c[0x0][0xd38] ;  /* 0x00034e00ff027b82 */ /* 0x001e220000000a00 */
[----:B------:R-:W1:Y:S08]  /*12680*/  FLO.U32 R0, UR4 ;  /* 0x0000000400007d00 */ /* 0x000e7000080e0000 */
[----:B------:R-:W0:Y:S01]  /*12690*/  POPC R5, UR4 ;  /* 0x0000000400057d09 */ /* 0x000e220008000000 */
[----:B-1----:R-:W-:-:S13]  /*126a0*/  ISETP.EQ.U32.AND P0, PT, R0, R7, PT ;  /* 0x000000070000720c */ /* 0x002fda0003f02070 */
[----:B0-----:R-:W2:Y:S01]  /*126b0*/  @P0 ATOMG.E.ADD.STRONG.GPU PT, R3, desc[UR60][R2.64], R5 ;  /* 0x00000005020309a8 */ /* 0x001ea200081ee1fc */
[----:B------:R-:W0:Y:S02]  /*126c0*/  S2R R4, SR_LTMASK ;  /* 0x0000000000047919 */ /* 0x000e240000003900 */
[----:B0-----:R-:W-:-:S04]  /*126d0*/  LOP3.LUT R4, R4, UR4, RZ, 0xc0, !PT ;  /* 0x0000000404047c12 */ /* 0x001fc8000f8ec0ff */
[----:B------:R-:W0:Y:S01]  /*126e0*/  POPC R7, R4 ;  /* 0x0000000400077309 */ /* 0x000e220000000000 */
[----:B--2---:R-:W0:Y:S02]  /*126f0*/  SHFL.IDX PT, R0, R3, R0, 0x1f ;  /* 0x00001f0003007589 */ /* 0x004e2400000e0000 */
[----:B0-----:R-:W-:Y:S01]  /*12700*/  IADD3 R16, R0, UR51, R7 ;  /* 0x0000003300107c10 */ /* 0x001fe2000fffe007 */
[----:B------:R-:W-:Y:S06]  /*12710*/  BRA `(.L_x_1123) ;  /* 0x0000002800e47947 */ /* 0x000fec0003800000 */
.L_x_1122:
        /* <DEDUP_REMOVED lines=14> */
[----:B-----5:R-:W-:Y:S02]  /*12800*/  IMAD.U32 R6, RZ, RZ, UR8 ;  /* 0x00000008ff067e24 */ /* 0x020fe4000f8e00ff */
        /* <DEDUP_REMOVED lines=8> */
.L_x_1124:
        /* <DEDUP_REMOVED lines=11> */
[----:B-----5:R-:W-:Y:S02]  /*12940*/  IMAD.U32 R6, RZ, RZ, UR8 ;  /* 0x00000008ff067e24 */ /* 0x020fe4000f8e00ff */
        /* <DEDUP_REMOVED lines=8> */
.L_x_1126:
        /* <DEDUP_REMOVED lines=16> */
.L_x_1125:
[----:B------:R-:W2:Y:S01]  /*12ad0*/  LDL.LU R2, [R1+0x24] ;  /* 0x0000240001027983 */ /* 0x000ea20000300800 */
[----:B------:R-:W-:-:S03]  /*12ae0*/  ULDC.64 UR4, c[0x0][0xaf0] ;  /* 0x0002bc0000047ab9 */ /* 0x000fc60000000a00 */
[----:B------:R-:W3:Y:S04]  /*12af0*/  LDL.LU R0, [R1+0x28] ;  /* 0x0000280001007983 */ /* 0x000ee80000300800 */
[----:B------:R-:W4:Y:S04]  /*12b00*/  LDL.LU R4, [R1+0x34] ;  /* 0x0000340001047983 */ /* 0x000f280000300800 */
[----:B-----5:R-:W4:Y:S01]  /*12b10*/  LDL.LU R6, [R1+0x1c] ;  /* 0x00001c0001067983 */ /* 0x020f220000300800 */
        /* <DEDUP_REMOVED lines=20> */
[----:B-1----:R-:W1:Y:S01]  /*12c60*/  @P0 LDC R2, c[0x0][0x430] ;  /* 0x00010c00ff020b82 */ /* 0x002e620000000800 */
[----:B0-----:R-:W-:-:S05]  /*12c70*/  @P0 IMAD.HI.U32 R3, R18, R5, RZ ;  /* 0x0000000512030227 */ /* 0x001fca00078e00ff */
[----:B-1----:R-:W-:Y:S02]  /*12c80*/  @P0 SHF.R.U32.HI R4, RZ, R2, R3 ;  /* 0x00000002ff040219 */ /* 0x002fe40000011603 */
[----:B------:R-:W-:-:S04]  /*12c90*/  ISETP.NE.U32.AND P0, PT, RZ, UR4, PT ;  /* 0x00000004ff007c0c */ /* 0x000fc8000bf05070 */
[----:B------:R-:W-:-:S04]  /*12ca0*/  ISETP.NE.AND.EX P0, PT, RZ, UR5, PT, P0 ;  /* 0x00000005ff007c0c */ /* 0x000fc8000bf05300 */
[----:B------:R-:W-:-:S09]  /*12cb0*/  SEL R2, R6, RZ, !P0 ;  /* 0x000000ff06027207 */ /* 0x000fd20004000000 */
.L_x_1127:
        /* <DEDUP_REMOVED lines=17> */
.L_x_1240:
[----:B------:R-:W2:Y:S01]  /*12dd0*/  LDL R3, [R1+0x20] ;  /* 0x0000200001037983 */ /* 0x000ea20000100800 */
[----:B------:R-:W-:Y:S01]  /*12de0*/  UMOV UR4, 0xffffffff ;  /* 0xffffffff00047882 */ /* 0x000fe20000000000 */
[----:B------:R-:W-:Y:S01]  /*12df0*/  SHF.R.S32.HI R8, RZ, 0x1f, R0 ;  /* 0x0000001fff087819 */ /* 0x000fe20000011400 */
[----:B--2---:R-:W-:Y:S01]  /*12e00*/  VIADD R3, R3, 0xffffffff ;  /* 0xffffffff03037836 */ /* 0x004fe20000000000 */
[----:B------:R-:W-:Y:S06]  /*12e10*/  BRA.DIV UR4, `(.L_x_1129) ;  /* 0x0000003e04bc7947 */ /* 0x000fec000b800000 */
[----:B------:R-:W-:-:S13]  /*12e20*/  ELECT P6, URZ, PT ;  /* 0x00000000003f782f */ /* 0x000fda00038c0000 */
.L_x_1243:
        /* <DEDUP_REMOVED lines=24> */
.L_x_1131:
        /* <DEDUP_REMOVED lines=9> */
.L_x_1244:
        /* <DEDUP_REMOVED lines=11> */
.L_x_1133:
        /* <DEDUP_REMOVED lines=23> */
.L_x_1130:
        /* <DEDUP_REMOVED lines=55> */
.L_x_1135:
[----:B------:R-:W-:Y:S05]  /*135d0*/  BSYNC B0 ;  /* 0x0000000000007941 */ /* 0x000fea0003800000 */
.L_x_1134:
        /* <DEDUP_REMOVED lines=8> */
.L_x_1245:
[----:B------:R-:W-:Y:S01]  /*13660*/  ULDC.64 UR38, c[0x0][0x3f8] ;  /* 0x0000fe0000267ab9 */ /* 0x000fe20000000a00 */
[----:B------:R-:W-:Y:S01]  /*13670*/  ULDC.64 UR46, c[0x0][0x408] ;  /* 0x00010200002e7ab9 */ /* 0x000fe20000000a00 */
        /* <DEDUP_REMOVED lines=11> */
.L_x_1246:
        /* <DEDUP_REMOVED lines=11> */
.L_x_1140:
        /* <DEDUP_REMOVED lines=38> */
.L_x_1138:
[----:B------:R-:W-:Y:S05]  /*13a40*/  BSYNC B0 ;  /* 0x0000000000007941 */ /* 0x000fea0003800000 */
.L_x_1137:
        /* <DEDUP_REMOVED lines=46> */
.L_x_1147:
[----:B------:R-:W2:Y:S01]  /*13d30*/  S2R R7, SR_CgaCtaId ;  /* 0x0000000000077919 */ /* 0x000ea20000008800 */
[----:B------:R-:W-:-:S04]  /*13d40*/  MOV R2, 0x400 ;  /* 0x0000040000027802 */ /* 0x000fc80000000f00 */
[----:B--2---:R-:W-:Y:S02]  /*13d50*/  LEA R2, R7, R2, 0x18 ;  /* 0x0000000207027211 */ /* 0x004fe400078ec0ff */
[----:B------:R-:W-:-:S03]  /*13d60*/  SHF.L.U32 R7, R12, 0x1f, RZ ;  /* 0x0000001f0c077819 */ /* 0x000fc600000006ff */
[----:B------:R-:W-:-:S04]  /*13d70*/  IMAD R2, R13, 0x8, R2 ;  /* 0x000000080d027824 */ /* 0x000fc800078e0202 */
[----:B------:R-:W2:Y:S02]  /*13d80*/  SYNCS.PHASECHK.TRANS64.TRYWAIT P0, [R2+URZ+0x32440], R7 ;  /* 0x03244007020075a7 */ /* 0x000ea4000800017f */
[----:B--2---:R-:W-:Y:S05]  /*13d90*/  @!P0 BRA `(.L_x_1148) ;  /* 0x0000003000448947 */ /* 0x004fea0003800000 */
.L_x_1247:
        /* <DEDUP_REMOVED lines=11> */
.L_x_1149:
        /* <DEDUP_REMOVED lines=22> */
.L_x_1248:
        /* <DEDUP_REMOVED lines=8> */
.L_x_1151:
        /* <DEDUP_REMOVED lines=34> */
.L_x_1146:
[----:B------:R-:W-:Y:S05]  /*14250*/  BSYNC B2 ;  /* 0x0000000000027941 */ /* 0x000fea0003800000 */
.L_x_1145:
[----:B------:R-:W2:Y:S02]  /*14260*/  LDL.LU R2, [R1+0x20] ;  /* 0x0000200001027983 */ /* 0x000ea40000300800 */
[----:B--2---:R-:W-:-:S07]  /*14270*/  VIADD R5, R2, 0xfffffffd ;  /* 0xfffffffd02057836 */ /* 0x004fce0000000000 */
.L_x_1144:
[----:B------:R-:W-:Y:S05]  /*14280*/  BSYNC B1 ;  /* 0x0000000000017941 */ /* 0x000fea0003800000 */
.L_x_1143:
[----:B------:R-:W-:-:S05]  /*14290*/  IMAD.MOV R2, RZ, RZ, -R9 ;  /* 0x000000ffff027224 */ /* 0x000fca00078e0a09 */
[----:B------:R-:W-:-:S13]  /*142a0*/  ISETP.NE.AND P0, PT, R3, R2, PT ;  /* 0x000000020300720c */ /* 0x000fda0003f05270 */
[----:B------:R-:W-:Y:S05]  /*142b0*/  @!P0 BRA `(.L_x_1142) ;  /* 0x0000000c008c8947 */ /* 0x000fea0003800000 */
.L_x_1166:
        /* <DEDUP_REMOVED lines=10> */
[----:B------:R-:W-:Y:S01]  /*14360*/  ISETP.NE.U32.AND P0, PT, RZ, UR38, PT ;  /* 0x00000026ff007c0c */ /* 0x000fe2000bf05070 */
[----:B------:R-:W-:-:S03]  /*14370*/  IMAD.MOV.U32 R11, RZ, RZ, R5 ;  /* 0x000000ffff0b7224 */ /* 0x000fc600078e0005 */
[----:B------:R-:W-:-:S13]  /*14380*/  ISETP.NE.AND.EX P0, PT, RZ, UR39, PT, P0 ;  /* 0x00000027ff007c0c */ /* 0x000fda000bf05300 */
[----:B------:R-:W-:Y:S05]  /*14390*/  @!P0 BRA `(.L_x_1154) ;  /* 0x0000000000408947 */ /* 0x000fea0003800000 */
[----:B------:R-:W2:Y:S02]  /*143a0*/  LDC R6, c[0x0][0x41c] ;  /* 0x00010700ff067b82 */ /* 0x000ea40000000800 */
        /* <DEDUP_REMOVED lines=15> */
.L_x_1154:
[----:B------:R-:W3:Y:S01]  /*144a0*/  S2R R3, SR_CgaCtaId ;  /* 0x0000000000037919 */ /* 0x000ee20000008800 */
[----:B------:R-:W-:Y:S02]  /*144b0*/  MOV R2, 0x400 ;  /* 0x0000040000027802 */ /* 0x000fe40000000f00 */
[----:B--2---:R-:W-:Y:S02]  /*144c0*/  SHF.L.U32 R7, R10, 0x1f, RZ ;  /* 0x0000001f0a077819 */ /* 0x004fe400000006ff */
[----:B---3--:R-:W-:-:S05]  /*144d0*/  LEA R2, R3, R2, 0x18 ;  /* 0x0000000203027211 */ /* 0x008fca00078ec0ff */
[----:B------:R-:W-:-:S04]  /*144e0*/  IMAD R3, R9, 0x8, R2 ;  /* 0x0000000809037824 */ /* 0x000fc800078e0202 */
[----:B------:R-:W2:Y:S02]  /*144f0*/  SYNCS.PHASECHK.TRANS64.TRYWAIT P0, [R3+URZ+0x32440], R7 ;  /* 0x03244007030075a7 */ /* 0x000ea4000800017f */
[----:B--2---:R-:W-:Y:S05]  /*14500*/  @!P0 BRA `(.L_x_1155) ;  /* 0x0000002800908947 */ /* 0x004fea0003800000 */
.L_x_1249:
        /* <DEDUP_REMOVED lines=11> */
.L_x_1156:
        /* <DEDUP_REMOVED lines=21> */
.L_x_1250:
        /* <DEDUP_REMOVED lines=8> */
.L_x_1158:
        /* <DEDUP_REMOVED lines=33> */
.L_x_1153:
[----:B------:R-:W-:Y:S05]  /*149a0*/  BSYNC B1 ;  /* 0x0000000000017941 */ /* 0x000fea0003800000 */
.L_x_1152:
        /* <DEDUP_REMOVED lines=13> */
[----:B------:R-:W3:Y:S02]  /*14a80*/  LDC R6, c[0x0][0x41c] ;  /* 0x00010700ff067b82 */ /* 0x000ee40000000800 */
        /* <DEDUP_REMOVED lines=15> */
.L_x_1161:
[----:B------:R-:W4:Y:S01]  /*14b80*/  S2R R3, SR_CgaCtaId ;  /* 0x0000000000037919 */ /* 0x000f220000008800 */
[----:B------:R-:W-:Y:S02]  /*14b90*/  MOV R2, 0x400 ;  /* 0x0000040000027802 */ /* 0x000fe40000000f00 */
[----:B---3--:R-:W-:Y:S02]  /*14ba0*/  SHF.L.U32 R7, R10, 0x1f, RZ ;  /* 0x0000001f0a077819 */ /* 0x008fe400000006ff */
[----:B----4-:R-:W-:-:S05]  /*14bb0*/  LEA R2, R3, R2, 0x18 ;  /* 0x0000000203027211 */ /* 0x010fca00078ec0ff */
[----:B------:R-:W-:-:S04]  /*14bc0*/  IMAD R3, R11, 0x8, R2 ;  /* 0x000000080b037824 */ /* 0x000fc800078e0202 */
[----:B------:R-:W3:Y:S02]  /*14bd0*/  SYNCS.PHASECHK.TRANS64.TRYWAIT P0, [R3+URZ+0x32440], R7 ;  /* 0x03244007030075a7 */ /* 0x000ee4000800017f */
[----:B---3--:R-:W-:Y:S05]  /*14be0*/  @!P0 BRA `(.L_x_1162) ;  /* 0x0000002400008947 */ /* 0x008fea0003800000 */
.L_x_1251:
        /* <DEDUP_REMOVED lines=11> */
.L_x_1163:
        /* <DEDUP_REMOVED lines=22> */
.L_x_1252:
        /* <DEDUP_REMOVED lines=8> */
.L_x_1165:
        /* <DEDUP_REMOVED lines=34> */
.L_x_1160:
[----:B------:R-:W-:Y:S05]  /*150a0*/  BSYNC B1 ;  /* 0x0000000000017941 */ /* 0x000fea0003800000 */
.L_x_1159:
[C---:B------:R-:W-:Y:S01]  /*150b0*/  ISETP.GT.AND P0, PT, R5.reuse, 0x1, PT ;  /* 0x000000010500780c */ /* 0x040fe20003f04270 */
[----:B------:R-:W-:-:S04]  /*150c0*/  VIADD R2, R5, 0xfffffffe ;  /* 0xfffffffe05027836 */ /* 0x000fc80000000000 */
[----:B------:R-:W-:-:S08]  /*150d0*/  IMAD.MOV.U32 R5, RZ, RZ, R2 ;  /* 0x000000ffff057224 */ /* 0x000fd000078e0002 */
[----:B------:R-:W-:Y:S05]  /*150e0*/  @P0 BRA `(.L_x_1166) ;  /* 0xfffffff000740947 */ /* 0x000fea000383ffff */
.L_x_1142:
[----:B------:R-:W-:Y:S05]  /*150f0*/  BSYNC B0 ;  /* 0x0000000000007941 */ /* 0x000fea0003800000 */
.L_x_1141:
        /* <DEDUP_REMOVED lines=23> */
.L_x_1168:
[----:B------:R-:W-:Y:S05]  /*15270*/  BSYNC B0 ;  /* 0x0000000000007941 */ /* 0x000fea0003800000 */
.L_x_1167:
[----:B---3--:R-:W3:Y:S02]  /*15280*/  LDL.LU R2, [R1+0x8] ;  /* 0x0000080001027983 */ /* 0x008ee40000300800 */
[----:B---3--:R-:W-:-:S05]  /*15290*/  LOP3.LUT R2, R2, R0, RZ, 0x3c, !PT ;  /* 0x0000000002027212 */ /* 0x008fca00078e3cff */
[----:B------:R3:W-:Y:S02]  /*152a0*/  STL [R1+0x8], R2 ;  /* 0x0000080201007387 */ /* 0x0007e40000100800 */
.L_x_1123:
[----:B------:R-:W-:Y:S05]  /*152b0*/  BSYNC B6 ;  /* 0x0000000000067941 */ /* 0x000fea0003800000 */
.L_x_1121:
[----:B------:R-:W-:-:S03]  /*152c0*/  UMOV UR4, 0xffffffff ;  /* 0xffffffff00047882 */ /* 0x000fc60000000000 */
[----:B------:R-:W-:Y:S05]  /*152d0*/  BRA.DIV UR4, `(.L_x_1169) ;  /* 0x0000001e046c7947 */ /* 0x000fea000b800000 */
[----:B0-----:R0:W4:Y:S04]  /*152e0*/  SHFL.IDX PT, R4, R16, RZ, 0x1f ;  /* 0x00001fff10047589 */ /* 0x00112800000e0000 */
[----:B------:R0:W0:Y:S02]  /*152f0*/  SHFL.IDX PT, R5, R16, 0x1, 0x1f ;  /* 0x00201f0010057f89 */ /* 0x00002400000e0000 */
.L_x_1256:
        /* <DEDUP_REMOVED lines=13> */
.L_x_1171:
[----:B------:R-:W-:Y:S05]  /*153d0*/  BSYNC B0 ;  /* 0x0000000000007941 */ /* 0x000fea0003800000 */
.L_x_1170:
        /* <DEDUP_REMOVED lines=8> */
[----:B------:R-:W1:Y:S02]  /*15460*/  SHFL.UP PT, R14, R13, 0x2, RZ ;  /* 0x044000000d0e7989 */ /* 0x000e6400000e00ff */
[----:B-1-3--:R-:W-:Y:S02]  /*15470*/  SEL R2, R14, RZ, P1 ;  /* 0x000000ff0e027207 */ /* 0x00afe40000800000 */
        /* <DEDUP_REMOVED lines=13> */
.L_x_1264:
[----:B------:R-:W-:Y:S02]  /*15550*/  ULDC UR4, c[0x0][0xd10] ;  /* 0x0003440000047ab9 */ /* 0x000fe40000000800 */
[----:B------:R-:W-:-:S04]  /*15560*/  IMAD.U32 R16, RZ, RZ, UR4 ;  /* 0x00000004ff107e24 */ /* 0x000fc8000f8e00ff */
[----:B-1----:R-:W-:-:S04]  /*15570*/  IMAD R2, R14, R16, RZ ;  /* 0x000000100e027224 */ /* 0x002fc800078e02ff */
[----:B------:R-:W-:-:S05]  /*15580*/  IMAD.IADD R5, R5, 0x1, R2 ;  /* 0x0000000105057824 */ /* 0x000fca00078e0202 */
[----:B----4-:R-:W-:-:S13]  /*15590*/  ISETP.GT.AND P0, PT, R5, R4, PT ;  /* 0x000000040500720c */ /* 0x010fda0003f04270 */
[----:B------:R-:W-:Y:S05]  /*155a0*/  @P0 BRA `(.L_x_1173) ;  /* 0x0000000000b40947 */ /* 0x000fea0003800000 */
[----:B------:R-:W1:Y:S02]  /*155b0*/  LDC R0, c[0x0][0xd14] ;  /* 0x00034500ff007b82 */ /* 0x000e640000000800 */
.L_x_1178:
[----:B------:R-:W-:-:S05]  /*155c0*/  VIADD R19, R19, 0x1f ;  /* 0x0000001f13137836 */ /* 0x000fca0000000000 */
[----:B-1----:R-:W-:-:S13]  /*155d0*/  ISETP.GE.AND P0, PT, R19, R0, PT ;  /* 0x000000001300720c */ /* 0x002fda0003f06270 */
[----:B------:R-:W-:Y:S05]  /*155e0*/  @P0 BRA `(.L_x_1174) ;  /* 0x00000004005c0947 */ /* 0x000fea0003800000 */
[----:B------:R-:W1:Y:S01]  /*155f0*/  S2R R2, SR_TID.X ;  /* 0x0000000000027919 */ /* 0x000e620000002100 */
[----:B------:R-:W-:Y:S01]  /*15600*/  BSSY B0, `(.L_x_1175) ;  /* 0x000000a000007945 */ /* 0x000fe20003800000 */
[----:B------:R-:W-:Y:S01]  /*15610*/  IMAD.MOV.U32 R17, RZ, RZ, RZ ;  /* 0x000000ffff117224 */ /* 0x000fe200078e00ff */
[----:B-1----:R-:W-:-:S04]  /*15620*/  LOP3.LUT R8, R2, 0x1f, RZ, 0xc0, !PT ;  /* 0x0000001f02087812 */ /* 0x002fc800078ec0ff */
[C---:B------:R-:W-:Y:S01]  /*15630*/  ISETP.NE.AND P1, PT, R8.reuse, 0x1f, PT ;  /* 0x0000001f0800780c */ /* 0x040fe20003f25270 */
[----:B------:R-:W-:-:S05]  /*15640*/  IMAD.IADD R7, R8, 0x1, R19 ;  /* 0x0000000108077824 */ /* 0x000fca00078e0213 */
[----:B------:R-:W-:-:S13]  /*15650*/  ISETP.GE.OR P0, PT, R7, R0, !P1 ;  /* 0x000000000700720c */ /* 0x000fda0004f06670 */
[----:B------:R-:W-:Y:S05]  /*15660*/  @P0 BRA `(.L_x_1176) ;  /* 0x00000000000c0947 */ /* 0x000fea0003800000 */
[----:B0-----:R-:W0:Y:S02]  /*15670*/  LDC.64 R2, c[0x0][0xd58] ;  /* 0x00035600ff027b82 */ /* 0x001e240000000a00 */
[----:B0-----:R-:W-:-:S05]  /*15680*/  IMAD.WIDE R2, R7, 0x4, R2 ;  /* 0x0000000407027825 */ /* 0x001fca00078e0202 */
[----:B------:R1:W5:Y:S02]  /*15690*/  LDG.E R17, desc[UR60][R2.64] ;  /* 0x0000003c02117981 */ /* 0x000364000c1e1900 */
.L_x_1176:
[----:B------:R-:W-:Y:S05]  /*156a0*/  BSYNC B0 ;  /* 0x0000000000007941 */ /* 0x000fea0003800000 */
.L_x_1175:
[----:B------:R-:W-:-:S03]  /*156b0*/  UMOV UR4, 0xffffffff ;  /* 0xffffffff00047882 */ /* 0x000fc60000000000 */
[----:B------:R-:W-:Y:S05]  /*156c0*/  BRA.DIV UR4, `(.L_x_1177) ;  /* 0x0000001e048c7947 */ /* 0x000fea000b800000 */
[----:B-----5:R-:W3:Y:S01]  /*156d0*/  SHFL.UP PT, R14, R17, 0x1, RZ ;  /* 0x04200000110e7989 */ /* 0x020ee200000e00ff */
[C---:B------:R-:W-:Y:S02]  /*156e0*/  ISETP.NE.AND P0, PT, R8.reuse, RZ, PT ;  /* 0x000000ff0800720c */ /* 0x040fe40003f05270 */
[----:B------:R-:W-:Y:S02]  /*156f0*/  ISETP.GE.U32.AND P1, PT, R8, 0x2, PT ;  /* 0x000000020800780c */ /* 0x000fe40003f26070 */
[----:B---3--:R-:W-:Y:S02]  /*15700*/  SEL R14, R14, RZ, P0 ;  /* 0x000000ff0e0e7207 */ /* 0x008fe40000000000 */
[----:B------:R-:W-:-:S03]  /*15710*/  ISETP.GE.U32.AND P0, PT, R8, 0x4, PT ;  /* 0x000000040800780c */ /* 0x000fc60003f06070 */
[----:B------:R-:W-:-:S05]  /*15720*/  IMAD.IADD R13, R17, 0x1, R14 ;  /* 0x00000001110d7824 */ /* 0x000fca00078e020e */
[----:B------:R-:W1:Y:S02]  /*15730*/  SHFL.UP PT, R14, R13, 0x2, RZ ;  /* 0x044000000d0e7989 */ /* 0x000e6400000e00ff */
[----:B-1----:R-:W-:Y:S02]  /*15740*/  SEL R2, R14, RZ, P1 ;  /* 0x000000ff0e027207 */ /* 0x002fe40000800000 */
        /* <DEDUP_REMOVED lines=13> */
.L_x_1272:
[----:B------:R-:W-:Y:S02]  /*15820*/  ULDC UR4, c[0x0][0xd10] ;  /* 0x0003440000047ab9 */ /* 0x000fe40000000800 */
[----:B------:R-:W-:-:S04]  /*15830*/  IMAD.U32 R16, RZ, RZ, UR4 ;  /* 0x00000004ff107e24 */ /* 0x000fc8000f8e00ff */
[----:B-1----:R-:W-:-:S04]  /*15840*/  IMAD R2, R14, R16, RZ ;  /* 0x000000100e027224 */ /* 0x002fc800078e02ff */
[----:B------:R-:W-:-:S05]  /*15850*/  IMAD.IADD R5, R2, 0x1, R5 ;  /* 0x0000000102057824 */ /* 0x000fca00078e0205 */
[----:B------:R-:W-:-:S13]  /*15860*/  ISETP.GT.AND P0, PT, R5, R4, PT ;  /* 0x000000040500720c */ /* 0x000fda0003f04270 */
[----:B------:R-:W-:Y:S05]  /*15870*/  @!P0 BRA `(.L_x_1178) ;  /* 0xfffffffc00508947 */ /* 0x000fea000383ffff */
.L_x_1173:
        /* <DEDUP_REMOVED lines=8> */
.L_x_1276:
[----:B------:R-:W-:Y:S01]  /*15900*/  ISETP.NE.AND P0, PT, R6, RZ, PT ;  /* 0x000000ff0600720c */ /* 0x000fe20003f05270 */
[----:B------:R-:W-:-:S12]  /*15910*/  IMAD.MOV.U32 R14, RZ, RZ, RZ ;  /* 0x000000ffff0e7224 */ /* 0x000fd800078e00ff */
[----:B------:R-:W-:Y:S05]  /*15920*/  @!P0 BRA `(.L_x_1180) ;  /* 0x0000000000108947 */ /* 0x000fea0003800000 */
[----:B------:R-:W-:Y:S01]  /*15930*/  UMOV UR4, 0xffffffff ;  /* 0xffffffff00047882 */ /* 0x000fe20000000000 */
[----:B------:R-:W-:Y:S02]  /*15940*/  VIADD R12, R5, 0xffffffff ;  /* 0xffffffff050c7836 */ /* 0x000fe40000000000 */
[----:B------:R-:W-:Y:S05]  /*15950*/  BRA.DIV UR4, `(.L_x_1181) ;  /* 0x0000002204007947 */ /* 0x000fea000b800000 */
[----:B------:R4:W0:Y:S02]  /*15960*/  SHFL.IDX PT, R14, R3, R12, 0x1f ;  /* 0x00001f0c030e7589 */ /* 0x00082400000e0000 */
.L_x_1180:
[----:B---3--:R-:W-:Y:S01]  /*15970*/  IABS R6, R17 ;  /* 0x0000001100067213 */ /* 0x008fe20000000000 */
[----:B0-----:R-:W-:Y:S02]  /*15980*/  IMAD R16, R14, R16, R2 ;  /* 0x000000100e107224 */ /* 0x001fe400078e0202 */
[----:B------:R-:W-:Y:S01]  /*15990*/  IMAD.MOV.U32 R2, RZ, RZ, RZ ;  /* 0x000000ffff027224 */ /* 0x000fe200078e00ff */
[----:B------:R-:W0:Y:S01]  /*159a0*/  I2F.RP R7, R6 ;  /* 0x0000000600077306 */ /* 0x000e220000209400 */
[----:B------:R-:W-:-:S07]  /*159b0*/  IMAD.IADD R19, R5, 0x1, R19 ;  /* 0x0000000105137824 */ /* 0x000fce00078e0213 */
[----:B0-----:R-:W0:Y:S02]  /*159c0*/  MUFU.RCP R7, R7 ;  /* 0x0000000700077308 */ /* 0x001e240000001000 */
[----:B0-----:R-:W-:-:S06]  /*159d0*/  VIADD R8, R7, 0xffffffe ;  /* 0x0ffffffe07087836 */ /* 0x001fcc0000000000 */
[----:B----4-:R-:W0:Y:S02]  /*159e0*/  F2I.FTZ.U32.TRUNC.NTZ R3, R8 ;  /* 0x0000000800037305 */ /* 0x010e24000021f000 */
        /* <DEDUP_REMOVED lines=23> */
.L_x_1174:
[----:B------:R-:W-:Y:S01]  /*15b60*/  UMOV UR4, URZ ;  /* 0x0000003f00047c82 */ /* 0x000fe20008000000 */
[----:B------:R-:W-:Y:S01]  /*15b70*/  UMOV UR5, URZ ;  /* 0x0000003f00057c82 */ /* 0x000fe20008000000 */
[----:B------:R-:W-:Y:S01]  /*15b80*/  ULDC UR6, c[0x0][0xd14] ;  /* 0x0003450000067ab9 */ /* 0x000fe20000000800 */
[----:B------:R-:W-:Y:S02]  /*15b90*/  IMAD.MOV.U32 R16, RZ, RZ, R4 ;  /* 0x000000ffff107224 */ /* 0x000fe400078e0004 */
[----:B------:R-:W-:Y:S02]  /*15ba0*/  IMAD.U32 R17, RZ, RZ, UR4 ;  /* 0x00000004ff117e24 */ /* 0x000fe4000f8e00ff */
[----:B------:R-:W-:Y:S02]  /*15bb0*/  IMAD.U32 R18, RZ, RZ, UR5 ;  /* 0x00000005ff127e24 */ /* 0x000fe4000f8e00ff */
[----:B------:R-:W-:-:S07]  /*15bc0*/  IMAD.U32 R19, RZ, RZ, UR6 ;  /* 0x00000006ff137e24 */ /* 0x000fce000f8e00ff */
.L_x_1182:
[----:B------:R-:W3:Y:S01]  /*15bd0*/  S2R R2, SR_TID.X ;  /* 0x0000000000027919 */ /* 0x000ee20000002100 */
[----:B------:R-:W-:Y:S05]  /*15be0*/  WARPSYNC.ALL ;  /* 0x0000000000007948 */ /* 0x000fea0003800000 */
[----:B------:R-:W-:Y:S01]  /*15bf0*/  BAR.SYNC.DEFER_BLOCKING 0x4, 0x120 ;  /* 0x0104800000007b1d */ /* 0x000fe20000010000 */
[----:B---3--:R-:W-:-:S04]  /*15c00*/  LOP3.LUT R2, R2, 0x1f, RZ, 0xc0, !PT ;  /* 0x0000001f02027812 */ /* 0x008fc800078ec0ff */
[----:B------:R-:W-:-:S13]  /*15c10*/  ISETP.NE.AND P0, PT, R2, RZ, PT ;  /* 0x000000ff0200720c */ /* 0x000fda0003f05270 */
[----:B0-----:R-:W0:Y:S01]  /*15c20*/  @!P0 S2R R3, SR_CgaCtaId ;  /* 0x0000000000038919 */ /* 0x001e220000008800 */
[----:B------:R-:W-:-:S04]  /*15c30*/  @!P0 MOV R2, 0x400 ;  /* 0x0000040000028802 */ /* 0x000fc80000000f00 */
[----:B0-----:R-:W-:-:S05]  /*15c40*/  @!P0 LEA R2, R3, R2, 0x18 ;  /* 0x0000000203028211 */ /* 0x001fca00078ec0ff */
[----:B------:R3:W-:Y:S01]  /*15c50*/  @!P0 STS.128 [R2+0x324d0], R16 ;  /* 0x0324d01002008388 */ /* 0x0007e20000000c00 */
[----:B------:R-:W-:Y:S06]  /*15c60*/  BAR.ARV 0x5, 0x120 ;  /* 0x0144800000007b1d */ /* 0x000fec0000002000 */
[----:B------:R-:W-:-:S13]  /*15c70*/  ISETP.GE.AND P0, PT, R19, R0, PT ;  /* 0x000000001300720c */ /* 0x000fda0003f06270 */
[----:B------:R-:W-:Y:S05]  /*15c80*/  @!P0 BRA `(.L_x_1183) ;  /* 0xffffffb400a08947 */ /* 0x000fea000383ffff */
.L_x_1101:
[----:B------:R-:W4:Y:S01]  /*15c90*/  S2R R3, SR_CgaCtaId ;  /* 0x0000000000037919 */ /* 0x000f220000008800 */
[----:B------:R-:W-:Y:S01]  /*15ca0*/  UIADD3 UR4, UR50, 0x1, URZ ;  /* 0x0000000132047890 */ /* 0x000fe2000fffe03f */
[----:B0-----:R-:W-:-:S03]  /*15cb0*/  MOV R0, 0x400 ;  /* 0x0000040000007802 */ /* 0x001fc60000000f00 */
[----:B------:R-:W-:-:S04]  /*15cc0*/  ULEA.HI UR5, UR4, UR4, URZ, 0x1 ;  /* 0x0000000404057291 */ /* 0x000fc8000f8f083f */
[----:B------:R-:W-:-:S04]  /*15cd0*/  ULOP3.LUT UR5, UR5, 0xfffffffe, URZ, 0xc0, !UPT ;  /* 0xfffffffe05057892 */ /* 0x000fc8000f8ec03f */
[----:B------:R-:W-:Y:S01]  /*15ce0*/  UIADD3 UR5, UR4, -UR5, URZ ;  /* 0x8000000504057290 */ /* 0x000fe2000fffe03f */
[----:B----4-:R-:W-:-:S05]  /*15cf0*/  LEA R0, R3, R0, 0x18 ;  /* 0x0000000003007211 */ /* 0x010fca00078ec0ff */
[----:B------:R-:W-:-:S05]  /*15d00*/  IMAD.U32 R3, RZ, RZ, UR5 ;  /* 0x00000005ff037e24 */ /* 0x000fca000f8e00ff */
[----:B------:R-:W-:-:S04]  /*15d10*/  SHF.L.U32 R3, R3, 0x1f, RZ ;  /* 0x0000001f03037819 */ /* 0x000fc800000006ff */
[----:B------:R-:W0:Y:S02]  /*15d20*/  SYNCS.PHASECHK.TRANS64.TRYWAIT P0, [R0+URZ+0x32420], R3 ;  /* 0x03242003000075a7 */ /* 0x000e24000800017f */
[----:B0-----:R-:W-:Y:S05]  /*15d30*/  @!P0 BRA `(.L_x_1184) ;  /* 0x0000001c002c8947 */ /* 0x001fea0003800000 */
.L_x_1279:
[----:B------:R-:W-:-:S03]  /*15d40*/  UMOV UR4, 0xffffffff ;  /* 0xffffffff00047882 */ /* 0x000fc60000000000 */
[----:B------:R-:W-:Y:S05]  /*15d50*/  BRA.DIV UR4, `(.L_x_1185) ;  /* 0x0000001e04387947 */ /* 0x000fea000b800000 */
[----:B---3--:R-:W3:Y:S02]  /*15d60*/  S2R R2, SR_TID.X ;  /* 0x0000000000027919 */ /* 0x008ee40000002100 */
[----:B---3--:R-:W-:-:S04]  /*15d70*/  SHF.R.U32.HI R2, RZ, 0x5, R2 ;  /* 0x00000005ff027819 */ /* 0x008fc80000011602 */
[----:B------:R-:W-:-:S05]  /*15d80*/  LOP3.LUT R2, R2, 0x3, RZ, 0xc0, !PT ;  /* 0x0000000302027812 */ /* 0x000fca00078ec0ff */
[----:B------:R3:W4:Y:S02]  /*15d90*/  SHFL.IDX PT, R14, R2, RZ, 0x1f ;  /* 0x00001fff020e7589 */ /* 0x00072400000e0000 */
.L_x_1282:
[----:B----4-:R-:W-:-:S13]  /*15da0*/  ISETP.NE.AND P0, PT, R14, RZ, PT ;  /* 0x000000ff0e00720c */ /* 0x010fda0003f05270 */
[----:B------:R-:W-:Y:S05]  /*15db0*/  @P0 BRA `(.L_x_958) ;  /* 0x00000000009c0947 */ /* 0x000fea0003800000 */
[----:B------:R-:W-:-:S03]  /*15dc0*/  UMOV UR4, 0xffffffff ;  /* 0xffffffff00047882 */ /* 0x000fc60000000000 */
[----:B------:R-:W-:Y:S05]  /*15dd0*/  BRA.DIV UR4, `(.L_x_1186) ;  /* 0x0000001e044c7947 */ /* 0x000fea000b800000 */
[----:B------:R-:W-:-:S13]  /*15de0*/  ELECT P6, URZ, PT ;  /* 0x00000000003f782f */ /* 0x000fda00038c0000 */
.L_x_1285:
[----:B------:R-:W-:Y:S05]  /*15df0*/  @!P6 BRA `(.L_x_958) ;  /* 0x00000000008ce947 */ /* 0x000fea0003800000 */
[----:B---3--:R-:W3:Y:S02]  /*15e00*/  LDL R2, [R1+0x80] ;  /* 0x0000800001027983 */ /* 0x008ee40000100800 */
[----:B---3--:R-:W-:-:S13]  /*15e10*/  R2UR UR4, R2 ;  /* 0x00000000020472ca */ /* 0x008fda00000e0000 */
[----:B------:R-:W-:-:S06]  /*15e20*/  ULOP3.LUT UR4, UR4, 0x2, URZ, 0xfc, !UPT ;  /* 0x0000000204047892 */ /* 0x000fcc000f8efc3f */
[----:B------:R-:W-:-:S05]  /*15e30*/  IMAD.U32 R2, RZ, RZ, UR4 ;  /* 0x00000004ff027e24 */ /* 0x000fca000f8e00ff */
[----:B------:R-:W-:-:S13]  /*15e40*/  ISETP.NE.AND P2, PT, R2, 0x3, PT ;  /* 0x000000030200780c */ /* 0x000fda0003f45270 */
[----:B------:R-:W-:Y:S05]  /*15e50*/  @!P2 BRA `(.L_x_1187) ;  /* 0x000000000004a947 */ /* 0x000fea0003800000 */
[----:B------:R-:W-:Y:S01]  /*15e60*/  BPT.TRAP 0x1 ;  /* 0x000000040000795c */ /* 0x000fe20000300000 */
.L_x_1187:
[----:B0-----:R-:W3:Y:S04]  /*15e70*/  LDL R3, [R1] ;  /* 0x0000000001037983 */ /* 0x001ee80000100800 */
[----:B------:R-:W1:Y:S01]  /*15e80*/  LDL.LU R7, [R1+0x8] ;  /* 0x0000080001077983 */ /* 0x000e620000300800 */
[----:B------:R-:W-:-:S04]  /*15e90*/  VIADD R2, R0, 0x32440 ;  /* 0x0003244000027836 */ /* 0x000fc80000000000 */
[C---:B---3--:R-:W-:Y:S02]  /*15ea0*/  IMAD R6, R3.reuse, 0x8, R2 ;  /* 0x0000000803067824 */ /* 0x048fe400078e0202 */
[----:B------:R-:W-:Y:S01]  /*15eb0*/  VIADD R3, R3, 0x1 ;  /* 0x0000000103037836 */ /* 0x000fe20000000000 */
[----:B-1----:R-:W-:-:S04]  /*15ec0*/  SHF.L.U32 R5, R7, 0x1f, RZ ;  /* 0x0000001f07057819 */ /* 0x002fc800000006ff */
        /* <DEDUP_REMOVED lines=8> */
.L_x_1286:
[----:B------:R-:W1:Y:S02]  /*15f50*/  SYNCS.PHASECHK.TRANS64.TRYWAIT P0, [R7+URZ], R2 ;  /* 0x00000002070075a7 */ /* 0x000e64000800017f */
[----:B-1----:R-:W-:Y:S05]  /*15f60*/  @!P0 BRA `(.L_x_1189) ;  /* 0x0000001c001c8947 */ /* 0x002fea0003800000 */
.L_x_1287:
[----:B------:R-:W-:Y:S05]  /*15f70*/  @!P2 BRA `(.L_x_1190) ;  /* 0x000000000004a947 */ /* 0x000fea0003800000 */
[----:B------:R-:W-:Y:S01]  /*15f80*/  BPT.TRAP 0x1 ;  /* 0x000000040000795c */ /* 0x000fe20000300000 */
.L_x_1190:
[----:B------:R-:W3:Y:S01]  /*15f90*/  LDL.LU R4, [R1] ;  /* 0x0000000001047983 */ /* 0x000ee20000300800 */
[----:B------:R-:W-:-:S04]  /*15fa0*/  VIADD R0, R0, 0x32460 ;  /* 0x0003246000007836 */ /* 0x000fc80000000000 */
[----:B---3--:R-:W-:-:S04]  /*15fb0*/  IMAD R4, R4, 0x8, R0 ;  /* 0x0000000804047824 */ /* 0x008fc800078e0200 */
[----:B------:R-:W3:Y:S02]  /*15fc0*/  SYNCS.PHASECHK.TRANS64.TRYWAIT P0, [R4+URZ], R5 ;  /* 0x00000005040075a7 */ /* 0x000ee4000800017f */
[----:B---3--:R-:W-:Y:S05]  /*15fd0*/  @!P0 BRA `(.L_x_1191) ;  /* 0x0000001c00148947 */ /* 0x008fea0003800000 */
.L_x_1288:
[----:B------:R-:W-:-:S07]  /*15fe0*/  IMAD R3, R3, 0x8, R0 ;  /* 0x0000000803037824 */ /* 0x000fce00078e0200 */
.L_x_1192:
[----:B----4-:R4:W0:Y:S02]  /*15ff0*/  SYNCS.PHASECHK.TRANS64.TRYWAIT P0, [R3+URZ], R2 ;  /* 0x00000002030075a7 */ /* 0x010824000800017f */
[----:B0-----:R-:W-:Y:S05]  /*16000*/  @!P0 NANOSLEEP.SYNCS 0x989680 ;  /* 0x009896800000895d */ /* 0x001fea0003900000 */
[----:B------:R-:W0:Y:S02]  /*16010*/  @!P0 SYNCS.PHASECHK.TRANS64 P0, [R3+URZ], R2 ;  /* 0x00000002030085a7 */ /* 0x000e24000800007f */
[----:B0-----:R-:W-:Y:S05]  /*16020*/  @!P0 BRA `(.L_x_1192) ;  /* 0xfffffffc00f08947 */ /* 0x001fea000383ffff */
.L_x_958:
[----:B------:R-:W-:Y:S05]  /*16030*/  BSYNC B7 ;  /* 0x0000000000077941 */ /* 0x000fea0003800000 */
.L_x_955:
[----:B------:R-:W-:Y:S05]  /*16040*/  EXIT ;  /* 0x000000000000794d */ /* 0x000fea0003800000 */
.L_x_976:
[----:B0-----:R0:W1:Y:S02]  /*16050*/  SYNCS.PHASECHK.TRANS64.TRYWAIT P6, [R95+URZ+0x32490], R110 ;  /* 0x0324906e5f0075a7 */ /* 0x00106400080c017f */
[----:B-1----:R-:W-:Y:S05]  /*16060*/  @!P6 NANOSLEEP.SYNCS 0x989680 ;  /* 0x009896800000e95d */ /* 0x002fea0003900000 */
[----:B------:R-:W1:Y:S02]  /*16070*/  @!P6 SYNCS.PHASECHK.TRANS64 P6, [R95+URZ+0x32490], R110 ;  /* 0x0324906e5f00e5a7 */ /* 0x000e6400080c007f */
[----:B-1----:R-:W-:Y:S05]  /*16080*/  @!P6 BRA `(.L_x_976) ;  /* 0xfffffffc00f0e947 */ /* 0x002fea000383ffff */
[----:B------:R-:W-:Y:S05]  /*16090*/  BRA `(.L_x_1193) ;  /* 0xfffffec800ec7947 */ /* 0x000fea000383ffff */
.L_x_994:
[----:B0-----:R0:W1:Y:S02]  /*160a0*/  SYNCS.PHASECHK.TRANS64.TRYWAIT P5, [R95+URZ+0x32490], R110 ;  /* 0x0324906e5f0075a7 */ /* 0x00106400080a017f */
[----:B-1----:R-:W-:Y:S05]  /*160b0*/  @!P5 NANOSLEEP.SYNCS 0x989680 ;  /* 0x009896800000d95d */ /* 0x002fea0003900000 */
[----:B------:R-:W1:Y:S02]  /*160c0*/  @!P5 SYNCS.PHASECHK.TRANS64 P5, [R95+URZ+0x32490], R110 ;  /* 0x0324906e5f00d5a7 */ /* 0x000e6400080a007f */
[----:B-1----:R-:W-:Y:S05]  /*160d0*/  @!P5 BRA `(.L_x_994) ;  /* 0xfffffffc00f0d947 */ /* 0x002fea000383ffff */
[----:B------:R-:W-:Y:S05]  /*160e0*/  BRA `(.L_x_1194) ;  /* 0xfffffedc00a87947 */ /* 0x000fea000383ffff */
.L_x_1003:
[----:B0-----:R0:W1:Y:S02]  /*160f0*/  SYNCS.PHASECHK.TRANS64.TRYWAIT P4, [R95+URZ+0x32490], R110 ;  /* 0x0324906e5f0075a7 */ /* 0x001064000808017f */
[----:B-1----:R-:W-:Y:S05]  /*16100*/  @!P4 NANOSLEEP.SYNCS 0x989680 ;  /* 0x009896800000c95d */ /* 0x002fea0003900000 */
[----:B------:R-:W1:Y:S02]  /*16110*/  @!P4 SYNCS.PHASECHK.TRANS64 P4, [R95+URZ+0x32490], R110 ;  /* 0x0324906e5f00c5a7 */ /* 0x000e64000808007f */
[----:B-1----:R-:W-:Y:S05]  /*16120*/  @!P4 BRA `(.L_x_1003) ;  /* 0xfffffffc00f0c947 */ /* 0x002fea000383ffff */
[----:B------:R-:W-:Y:S05]  /*16130*/  BRA `(.L_x_1195) ;  /* 0xfffffeec00d07947 */ /* 0x000fea000383ffff */
.L_x_1009:
[----:B-1----:R1:W2:Y:S02]  /*16140*/  SYNCS.PHASECHK.TRANS64.TRYWAIT P3, [R95+URZ+0x324b0], R110 ;  /* 0x0324b06e5f0075a7 */ /* 0x0022a4000806017f */
[----:B--2---:R-:W-:Y:S05]  /*16150*/  @!P3 NANOSLEEP.SYNCS 0x989680 ;  /* 0x009896800000b95d */ /* 0x004fea0003900000 */
[----:B------:R-:W2:Y:S02]  /*16160*/  @!P3 SYNCS.PHASECHK.TRANS64 P3, [R95+URZ+0x324b0], R110 ;  /* 0x0324b06e5f00b5a7 */ /* 0x000ea4000806007f */
[----:B--2---:R-:W-:Y:S05]  /*16170*/  @!P3 BRA `(.L_x_1009) ;  /* 0xfffffffc00f0b947 */ /* 0x004fea000383ffff */
[----:B------:R-:W-:Y:S05]  /*16180*/  BRA `(.L_x_1196) ;  /* 0xfffffef0005c7947 */ /* 0x000fea000383ffff */
.L_x_1017:
        /* <DEDUP_REMOVED lines=8> */
.L_x_1198:
[----:B------:R-:W-:Y:S05]  /*16210*/  BSYNC B0 ;  /* 0x0000000000007941 */ /* 0x000fea0003800000 */
.L_x_1197:
[----:B------:R-:W-:Y:S05]  /*16220*/  BRA `(.L_x_1199) ;  /* 0xfffffefc00107947 */ /* 0x000fea000383ffff */
.L_x_1031:
        /* <DEDUP_REMOVED lines=8> */
.L_x_1201:
[----:B------:R-:W-:Y:S05]  /*162b0*/  BSYNC B1 ;  /* 0x0000000000017941 */ /* 0x000fea0003800000 */
.L_x_1200:
[----:B------:R-:W-:Y:S05]  /*162c0*/  BRA `(.L_x_1202) ;  /* 0xffffff0400047947 */ /* 0x000fea000383ffff */
.L_x_1032:
        /* <DEDUP_REMOVED lines=8> */
.L_x_1204:
[----:B------:R-:W-:Y:S05]  /*16350*/  BSYNC B1 ;  /* 0x0000000000017941 */ /* 0x000fea0003800000 */
.L_x_1203:
[----:B------:R-:W-:Y:S05]  /*16360*/  BRA `(.L_x_1205) ;  /* 0xffffff0000e87947 */ /* 0x000fea000383ffff */
.L_x_1033:
        /* <DEDUP_REMOVED lines=8> */
.L_x_1207:
[----:B------:R-:W-:Y:S05]  /*163f0*/  BSYNC B1 ;  /* 0x0000000000017941 */ /* 0x000fea0003800000 */
.L_x_1206:
[----:B------:R-:W-:Y:S05]  /*16400*/  BRA `(.L_x_1208) ;  /* 0xffffff0000cc7947 */ /* 0x000fea000383ffff */
.L_x_1034:
        /* <DEDUP_REMOVED lines=8> */
.L_x_1210:
[----:B------:R-:W-:Y:S05]  /*16490*/  BSYNC B1 ;  /* 0x0000000000017941 */ /* 0x000fea0003800000 */
.L_x_1209:
[----:B------:R-:W-:Y:S05]  /*164a0*/  BRA `(.L_x_1211) ;  /* 0xffffff0000b07947 */ /* 0x000fea000383ffff */
.L_x_1036:
[----:B-1----:R1:W2:Y:S02]  /*164b0*/  SYNCS.PHASECHK.TRANS64.TRYWAIT P1, [R18+URZ+0x32400], R25 ;  /* 0x03240019120075a7 */ /* 0x0022a4000802017f */
[----:B--2---:R-:W-:Y:S05]  /*164c0*/  @!P1 NANOSLEEP.SYNCS 0x989680 ;  /* 0x009896800000995d */ /* 0x004fea0003900000 */
[----:B------:R-:W2:Y:S02]  /*164d0*/  @!P1 SYNCS.PHASECHK.TRANS64 P1, [R18+URZ+0x32400], R25 ;  /* 0x03240019120095a7 */ /* 0x000ea4000802007f */
[----:B--2---:R-:W-:Y:S05]  /*164e0*/  @!P1 BRA `(.L_x_1036) ;  /* 0xfffffffc00f09947 */ /* 0x004fea000383ffff */
[----:B------:R-:W-:Y:S05]  /*164f0*/  BRA `(.L_x_1212) ;  /* 0xffffff0400107947 */ /* 0x000fea000383ffff */
.L_x_1044:
        /* <DEDUP_REMOVED lines=8> */
.L_x_1214:
[----:B------:R-:W-:Y:S05]  /*16580*/  BSYNC B1 ;  /* 0x0000000000017941 */ /* 0x000fea0003800000 */
.L_x_1213:
[----:B------:R-:W-:Y:S05]  /*16590*/  BRA `(.L_x_1215) ;  /* 0xffffff0c00dc7947 */ /* 0x000fea000383ffff */
.L_x_1045:
        /* <DEDUP_REMOVED lines=8> */
.L_x_1217:
[----:B------:R-:W-:Y:S05]  /*16620*/  BSYNC B1 ;  /* 0x0000000000017941 */ /* 0x000fea0003800000 */
.L_x_1216:
[----:B------:R-:W-:Y:S05]  /*16630*/  BRA `(.L_x_1218) ;  /* 0xffffff0c00c07947 */ /* 0x000fea000383ffff */
.L_x_1046:
        /* <DEDUP_REMOVED lines=8> */
.L_x_1220:
[----:B------:R-:W-:Y:S05]  /*166c0*/  BSYNC B1 ;  /* 0x0000000000017941 */ /* 0x000fea0003800000 */
.L_x_1219:
[----:B------:R-:W-:Y:S05]  /*166d0*/  BRA `(.L_x_1221) ;  /* 0xffffff0c00a47947 */ /* 0x000fea000383ffff */
.L_x_1047:
        /* <DEDUP_REMOVED lines=8> */
.L_x_1223:
[----:B------:R-:W-:Y:S05]  /*16760*/  BSYNC B1 ;  /* 0x0000000000017941 */ /* 0x000fea0003800000 */
.L_x_1222:
[----:B------:R-:W-:Y:S05]  /*16770*/  BRA `(.L_x_1224) ;  /* 0xffffff0c00887947 */ /* 0x000fea000383ffff */
.L_x_1049:
[----:B--2---:R2:W3:Y:S02]  /*16780*/  SYNCS.PHASECHK.TRANS64.TRYWAIT P1, [R18+URZ+0x32400], R3 ;  /* 0x03240003120075a7 */ /* 0x0044e4000802017f */
[----:B---3--:R-:W-:Y:S05]  /*16790*/  @!P1 NANOSLEEP.SYNCS 0x989680 ;  /* 0x009896800000995d */ /* 0x008fea0003900000 */
[----:B------:R-:W3:Y:S02]  /*167a0*/  @!P1 SYNCS.PHASECHK.TRANS64 P1, [R18+URZ+0x32400], R3 ;  /* 0x03240003120095a7 */ /* 0x000ee4000802007f */
[----:B---3--:R-:W-:Y:S05]  /*167b0*/  @!P1 BRA `(.L_x_1049) ;  /* 0xfffffffc00f09947 */ /* 0x008fea000383ffff */
[----:B------:R-:W-:Y:S05]  /*167c0*/  BRA `(.L_x_1225) ;  /* 0xffffff0c00e87947 */ /* 0x000fea000383ffff */
.L_x_1055:
[----:B--2---:R2:W3:Y:S02]  /*167d0*/  SYNCS.PHASECHK.TRANS64.TRYWAIT P1, [R3+URZ+0x32430], R6 ;  /* 0x03243006030075a7 */ /* 0x0044e4000802017f */
[----:B---3--:R-:W-:Y:S05]  /*167e0*/  @!P1 NANOSLEEP.SYNCS 0x989680 ;  /* 0x009896800000995d */ /* 0x008fea0003900000 */
[----:B------:R-:W3:Y:S02]  /*167f0*/  @!P1 SYNCS.PHASECHK.TRANS64 P1, [R3+URZ+0x32430], R6 ;  /* 0x03243006030095a7 */ /* 0x000ee4000802007f */
[----:B---3--:R-:W-:Y:S05]  /*16800*/  @!P1 BRA `(.L_x_1055) ;  /* 0xfffffffc00f09947 */ /* 0x008fea000383ffff */
[----:B------:R-:W-:Y:S05]  /*16810*/  BRA `(.L_x_1054) ;  /* 0xffffff1c000c7947 */ /* 0x000fea000383ffff */
.L_x_1057:
[----:B---3--:R3:W4:Y:S02]  /*16820*/  SYNCS.PHASECHK.TRANS64.TRYWAIT P1, [R18+URZ+0x32410], R5 ;  /* 0x03241005120075a7 */ /* 0x008724000802017f */
[----:B----4-:R-:W-:Y:S05]  /*16830*/  @!P1 NANOSLEEP.SYNCS 0x989680 ;  /* 0x009896800000995d */ /* 0x010fea0003900000 */
[----:B------:R-:W4:Y:S02]  /*16840*/  @!P1 SYNCS.PHASECHK.TRANS64 P1, [R18+URZ+0x32410], R5 ;  /* 0x03241005120095a7 */ /* 0x000f24000802007f */
[----:B----4-:R-:W-:Y:S05]  /*16850*/  @!P1 BRA `(.L_x_1057) ;  /* 0xfffffffc00f09947 */ /* 0x010fea000383ffff */
[----:B------:R-:W-:Y:S05]  /*16860*/  BRA `(.L_x_1226) ;  /* 0xffffff1c00f47947 */ /* 0x000fea000383ffff */
.L_x_1062:
[----:B------:R0:W0:Y:S02]  /*16870*/  SYNCS.PHASECHK.TRANS64.TRYWAIT P2, [R3+URZ+0x32450], R6 ;  /* 0x03245006030075a7 */ /* 0x000024000804017f */
[----:B0-----:R-:W-:Y:S05]  /*16880*/  @!P2 NANOSLEEP.SYNCS 0x989680 ;  /* 0x009896800000a95d */ /* 0x001fea0003900000 */
[----:B------:R-:W0:Y:S02]  /*16890*/  @!P2 SYNCS.PHASECHK.TRANS64 P2, [R3+URZ+0x32450], R6 ;  /* 0x032450060300a5a7 */ /* 0x000e24000804007f */
[----:B0-----:R-:W-:Y:S05]  /*168a0*/  @!P2 BRA `(.L_x_1062) ;  /* 0xfffffffc00f0a947 */ /* 0x001fea000383ffff */
[----:B------:R-:W-:Y:S05]  /*168b0*/  BRA `(.L_x_1061) ;  /* 0xffffff2000147947 */ /* 0x000fea000383ffff */
.L_x_1067:
[----:B-1----:R1:W2:Y:S02]  /*168c0*/  SYNCS.PHASECHK.TRANS64.TRYWAIT P3, [R6+URZ+0x32430], R0 ;  /* 0x03243000060075a7 */ /* 0x0022a4000806017f */
[----:B--2---:R-:W-:Y:S05]  /*168d0*/  @!P3 NANOSLEEP.SYNCS 0x989680 ;  /* 0x009896800000b95d */ /* 0x004fea0003900000 */
[----:B------:R-:W2:Y:S02]  /*168e0*/  @!P3 SYNCS.PHASECHK.TRANS64 P3, [R6+URZ+0x32430], R0 ;  /* 0x032430000600b5a7 */ /* 0x000ea4000806007f */
[----:B--2---:R-:W-:Y:S05]  /*168f0*/  @!P3 BRA `(.L_x_1067) ;  /* 0xfffffffc00f0b947 */ /* 0x004fea000383ffff */
[----:B------:R-:W-:Y:S05]  /*16900*/  BRA `(.L_x_1066) ;  /* 0xffffff4400207947 */ /* 0x000fea000383ffff */
.L_x_1072:
[----:B---3--:R3:W4:Y:S02]  /*16910*/  SYNCS.PHASECHK.TRANS64.TRYWAIT P3, [R6+URZ+0x32450], R0 ;  /* 0x03245000060075a7 */ /* 0x008724000806017f */
[----:B----4-:R-:W-:Y:S05]  /*16920*/  @!P3 NANOSLEEP.SYNCS 0x989680 ;  /* 0x009896800000b95d */ /* 0x010fea0003900000 */
[----:B------:R-:W4:Y:S02]  /*16930*/  @!P3 SYNCS.PHASECHK.TRANS64 P3, [R6+URZ+0x32450], R0 ;  /* 0x032450000600b5a7 */ /* 0x000f24000806007f */
[----:B----4-:R-:W-:Y:S05]  /*16940*/  @!P3 BRA `(.L_x_1072) ;  /* 0xfffffffc00f0b947 */ /* 0x010fea000383ffff */
[----:B------:R-:W-:Y:S05]  /*16950*/  BRA `(.L_x_1071) ;  /* 0xffffff4400cc7947 */ /* 0x000fea000383ffff */
.L_x_1105:
        /* <DEDUP_REMOVED lines=11> */
.L_x_1228:
[----:B------:R-:W-:Y:S05]  /*16a10*/  BSYNC B1 ;  /* 0x0000000000017941 */ /* 0x000fea0003800000 */
.L_x_1227:
[----:B------:R-:W-:Y:S05]  /*16a20*/  BRA `(.L_x_1229) ;  /* 0xffffffac00c47947 */ /* 0x000fea000383ffff */
.L_x_1106:
[----:B------:R-:W-:Y:S01]  /*16a30*/  BSSY B1, `(.L_x_1230) ;  /* 0x0000006000017945 */ /* 0x000fe20003800000 */
[----:B------:R-:W-:-:S07]  /*16a40*/  IMAD.MOV.U32 R15, RZ, RZ, -0x1 ;  /* 0xffffffffff0f7424 */ /* 0x000fce00078e00ff */
[----:B-----5:R-:W-:Y:S05]  /*16a50*/  WARPSYNC.COLLECTIVE R15, `(.L_x_1231) ;  /* 0x000000000f0c7348 */ /* 0x020fea0003c00000 */
[----:B------:R-:W-:Y:S02]  /*16a60*/  ELECT P6, UR62, PT ;  /* 0x00000000003e782f */ /* 0x000fe400038c0000 */
[----:B------:R-:W-:Y:S01]  /*16a70*/  MOV R14, UR62 ;  /* 0x0000003e000e7c02 */ /* 0x000fe20008000f00 */
[----:B-----5:R-:W-:Y:S10]  /*16a80*/  ENDCOLLECTIVE ;  /* 0x000000000000791b */ /* 0x020ff40003800000 */
.L_x_1231:
[----:B------:R-:W-:Y:S05]  /*16a90*/  BSYNC B1 ;  /* 0x0000000000017941 */ /* 0x000fea0003800000 */
.L_x_1230:
[----:B------:R-:W-:Y:S05]  /*16aa0*/  BRA `(.L_x_1232) ;  /* 0xffffffac00b07947 */ /* 0x000fea000383ffff */
.L_x_1107:
[----:B0-----:R0:W1:Y:S02]  /*16ab0*/  SYNCS.PHASECHK.TRANS64.TRYWAIT P0, [R5+URZ+0x32420], R7 ;  /* 0x03242007050075a7 */ /* 0x001064000800017f */
[----:B-1----:R-:W-:Y:S05]  /*16ac0*/  @!P0 NANOSLEEP.SYNCS 0x989680 ;  /* 0x009896800000895d */ /* 0x002fea0003900000 */
[----:B------:R-:W1:Y:S02]  /*16ad0*/  @!P0 SYNCS.PHASECHK.TRANS64 P0, [R5+URZ+0x32420], R7 ;  /* 0x03242007050085a7 */ /* 0x000e64000800007f */
[----:B-1----:R-:W-:Y:S05]  /*16ae0*/  @!P0 BRA `(.L_x_1107) ;  /* 0xfffffffc00f08947 */ /* 0x002fea000383ffff */
[----:B------:R-:W-:Y:S05]  /*16af0*/  BRA `(.L_x_1233) ;  /* 0xffffffac00c87947 */ /* 0x000fea000383ffff */
.L_x_1110:
[----:B0-----:R0:W1:Y:S02]  /*16b00*/  SYNCS.PHASECHK.TRANS64.TRYWAIT P0, [R7+URZ+0x324a0], R9 ;  /* 0x0324a009070075a7 */ /* 0x001064000800017f */
[----:B-1----:R-:W-:Y:S05]  /*16b10*/  @!P0 NANOSLEEP.SYNCS 0x989680 ;  /* 0x009896800000895d */ /* 0x002fea0003900000 */
[----:B------:R-:W1:Y:S02]  /*16b20*/  @!P0 SYNCS.PHASECHK.TRANS64 P0, [R7+URZ+0x324a0], R9 ;  /* 0x0324a009070085a7 */ /* 0x000e64000800007f */
[----:B-1----:R-:W-:Y:S05]  /*16b30*/  @!P0 BRA `(.L_x_1110) ;  /* 0xfffffffc00f08947 */ /* 0x002fea000383ffff */
[----:B------:R-:W-:Y:S05]  /*16b40*/  BRA `(.L_x_1234) ;  /* 0xffffffac00d47947 */ /* 0x000fea000383ffff */
.L_x_1112:
[----:B-1----:R1:W2:Y:S02]  /*16b50*/  SYNCS.PHASECHK.TRANS64.TRYWAIT P0, [R7+URZ+0x324c0], R9 ;  /* 0x0324c009070075a7 */ /* 0x0022a4000800017f */
[----:B--2---:R-:W-:Y:S05]  /*16b60*/  @!P0 NANOSLEEP.SYNCS 0x989680 ;  /* 0x009896800000895d */ /* 0x004fea0003900000 */
[----:B------:R-:W2:Y:S02]  /*16b70*/  @!P0 SYNCS.PHASECHK.TRANS64 P0, [R7+URZ+0x324c0], R9 ;  /* 0x0324c009070085a7 */ /* 0x000ea4000800007f */
[----:B--2---:R-:W-:Y:S05]  /*16b80*/  @!P0 BRA `(.L_x_1112) ;  /* 0xfffffffc00f08947 */ /* 0x004fea000383ffff */
[----:B------:R-:W-:Y:S05]  /*16b90*/  BRA `(.L_x_1235) ;  /* 0xffffffb000387947 */ /* 0x000fea000383ffff */
.L_x_1116:
[----:B0-----:R0:W1:Y:S02]  /*16ba0*/  SYNCS.PHASECHK.TRANS64.TRYWAIT P0, [R7+URZ+0x324a0], R8 ;  /* 0x0324a008070075a7 */ /* 0x001064000800017f */
[----:B-1----:R-:W-:Y:S05]  /*16bb0*/  @!P0 NANOSLEEP.SYNCS 0x989680 ;  /* 0x009896800000895d */ /* 0x002fea0003900000 */
[----:B------:R-:W1:Y:S02]  /*16bc0*/  @!P0 SYNCS.PHASECHK.TRANS64 P0, [R7+URZ+0x324a0], R8 ;  /* 0x0324a008070085a7 */ /* 0x000e64000800007f */
[----:B-1----:R-:W-:Y:S05]  /*16bd0*/  @!P0 BRA `(.L_x_1116) ;  /* 0xfffffffc00f08947 */ /* 0x002fea000383ffff */
[----:B------:R-:W-:Y:S05]  /*16be0*/  BRA `(.L_x_1236) ;  /* 0xffffffb400287947 */ /* 0x000fea000383ffff */
.L_x_1118:
[----:B-1----:R1:W2:Y:S02]  /*16bf0*/  SYNCS.PHASECHK.TRANS64.TRYWAIT P1, [R7+URZ+0x324c0], R8 ;  /* 0x0324c008070075a7 */ /* 0x0022a4000802017f */
[----:B--2---:R-:W-:Y:S05]  /*16c00*/  @!P1 NANOSLEEP.SYNCS 0x989680 ;  /* 0x009896800000995d */ /* 0x004fea0003900000 */
[----:B------:R-:W2:Y:S02]  /*16c10*/  @!P1 SYNCS.PHASECHK.TRANS64 P1, [R7+URZ+0x324c0], R8 ;  /* 0x0324c008070095a7 */ /* 0x000ea4000802007f */
[----:B--2---:R-:W-:Y:S05]  /*16c20*/  @!P1 BRA `(.L_x_1118) ;  /* 0xfffffffc00f09947 */ /* 0x004fea000383ffff */
[----:B------:R-:W-:Y:S05]  /*16c30*/  BRA `(.L_x_1237) ;  /* 0xffffffb400847947 */ /* 0x000fea000383ffff */
.L_x_1128:
        /* <DEDUP_REMOVED lines=11> */
.L_x_1239:
[----:B------:R-:W-:Y:S05]  /*16cf0*/  BSYNC B0 ;  /* 0x0000000000007941 */ /* 0x000fea0003800000 */
.L_x_1238:
[----:B------:R-:W-:Y:S05]  /*16d00*/  BRA `(.L_x_1240) ;  /* 0xffffffc000307947 */ /* 0x000fea000383ffff */
.L_x_1129:
[----:B------:R-:W-:Y:S01]  /*16d10*/  BSSY B0, `(.L_x_1241) ;  /* 0x0000006000007945 */ /* 0x000fe20003800000 */
[----:B------:R-:W-:-:S07]  /*16d20*/  IMAD.MOV.U32 R15, RZ, RZ, -0x1 ;  /* 0xffffffffff0f7424 */ /* 0x000fce00078e00ff */
[----:B------:R-:W-:Y:S05]  /*16d30*/  WARPSYNC.COLLECTIVE R15, `(.L_x_1242) ;  /* 0x000000000f0c7348 */ /* 0x000fea0003c00000 */
[----:B------:R-:W-:Y:S02]  /*16d40*/  ELECT P6, UR62, PT ;  /* 0x00000000003e782f */ /* 0x000fe400038c0000 */
[----:B------:R-:W-:Y:S01]  /*16d50*/  MOV R14, UR62 ;  /* 0x0000003e000e7c02 */ /* 0x000fe20008000f00 */
[----:B------:R-:W-:Y:S10]  /*16d60*/  ENDCOLLECTIVE ;  /* 0x000000000000791b */ /* 0x000ff40003800000 */
.L_x_1242:
[----:B------:R-:W-:Y:S05]  /*16d70*/  BSYNC B0 ;  /* 0x0000000000007941 */ /* 0x000fea0003800000 */
.L_x_1241:
[----:B------:R-:W-:Y:S05]  /*16d80*/  BRA `(.L_x_1243) ;  /* 0xffffffc000287947 */ /* 0x000fea000383ffff */
.L_x_1132:
[----:B0-----:R0:W1:Y:S02]  /*16d90*/  SYNCS.PHASECHK.TRANS64.TRYWAIT P0, [R5+URZ+0x32440], R7 ;  /* 0x03244007050075a7 */ /* 0x001064000800017f */
[----:B-1----:R-:W-:Y:S05]  /*16da0*/  @!P0 NANOSLEEP.SYNCS 0x989680 ;  /* 0x009896800000895d */ /* 0x002fea0003900000 */
[----:B------:R-:W1:Y:S02]  /*16db0*/  @!P0 SYNCS.PHASECHK.TRANS64 P0, [R5+URZ+0x32440], R7 ;  /* 0x03244007050085a7 */ /* 0x000e64000800007f */
[----:B-1----:R-:W-:Y:S05]  /*16dc0*/  @!P0 BRA `(.L_x_1132) ;  /* 0xfffffffc00f08947 */ /* 0x002fea000383ffff */
[----:B------:R-:W-:Y:S05]  /*16dd0*/  BRA `(.L_x_1244) ;  /* 0xffffffc000987947 */ /* 0x000fea000383ffff */
.L_x_1136:
        /* <DEDUP_REMOVED lines=8> */
.L_x_1139:
[----:B0-----:R0:W1:Y:S02]  /*16e60*/  SYNCS.PHASECHK.TRANS64.TRYWAIT P0, [R2+URZ+0x32460], R5 ;  /* 0x03246005020075a7 */ /* 0x001064000800017f */
[----:B-1----:R-:W-:Y:S05]  /*16e70*/  @!P0 NANOSLEEP.SYNCS 0x989680 ;  /* 0x009896800000895d */ /* 0x002fea0003900000 */
[----:B------:R-:W1:Y:S02]  /*16e80*/  @!P0 SYNCS.PHASECHK.TRANS64 P0, [R2+URZ+0x32460], R5 ;  /* 0x03246005020085a7 */ /* 0x000e64000800007f */
[----:B-1----:R-:W-:Y:S05]  /*16e90*/  @!P0 BRA `(.L_x_1139) ;  /* 0xfffffffc00f08947 */ /* 0x002fea000383ffff */
[----:B------:R-:W-:Y:S05]  /*16ea0*/  BRA `(.L_x_1246) ;  /* 0xffffffc800207947 */ /* 0x000fea000383ffff */
.L_x_1148:
[----:B--2---:R2:W3:Y:S02]  /*16eb0*/  SYNCS.PHASECHK.TRANS64.TRYWAIT P0, [R2+URZ+0x32440], R7 ;  /* 0x03244007020075a7 */ /* 0x0044e4000800017f */
[----:B---3--:R-:W-:Y:S05]  /*16ec0*/  @!P0 NANOSLEEP.SYNCS 0x989680 ;  /* 0x009896800000895d */ /* 0x008fea0003900000 */
[----:B------:R-:W3:Y:S02]  /*16ed0*/  @!P0 SYNCS.PHASECHK.TRANS64 P0, [R2+URZ+0x32440], R7 ;  /* 0x03244007020085a7 */ /* 0x000ee4000800007f */
[----:B---3--:R-:W-:Y:S05]  /*16ee0*/  @!P0 BRA `(.L_x_1148) ;  /* 0xfffffffc00f08947 */ /* 0x008fea000383ffff */
[----:B------:R-:W-:Y:S05]  /*16ef0*/  BRA `(.L_x_1247) ;  /* 0xffffffcc00a87947 */ /* 0x000fea000383ffff */
.L_x_1150:
[----:B0-----:R0:W3:Y:S02]  /*16f00*/  SYNCS.PHASECHK.TRANS64.TRYWAIT P0, [R2+URZ+0x32460], R7 ;  /* 0x03246007020075a7 */ /* 0x0010e4000800017f */
[----:B---3--:R-:W-:Y:S05]  /*16f10*/  @!P0 NANOSLEEP.SYNCS 0x989680 ;  /* 0x009896800000895d */ /* 0x008fea0003900000 */
[----:B------:R-:W3:Y:S02]  /*16f20*/  @!P0 SYNCS.PHASECHK.TRANS64 P0, [R2+URZ+0x32460], R7 ;  /* 0x03246007020085a7 */ /* 0x000ee4000800007f */
[----:B---3--:R-:W-:Y:S05]  /*16f30*/  @!P0 BRA `(.L_x_1150) ;  /* 0xfffffffc00f08947 */ /* 0x008fea000383ffff */
[----:B------:R-:W-:Y:S05]  /*16f40*/  BRA `(.L_x_1248) ;  /* 0xffffffd000187947 */ /* 0x000fea000383ffff */
.L_x_1155:
[----:B--2---:R2:W3:Y:S02]  /*16f50*/  SYNCS.PHASECHK.TRANS64.TRYWAIT P0, [R3+URZ+0x32440], R7 ;  /* 0x03244007030075a7 */ /* 0x0044e4000800017f */
[----:B---3--:R-:W-:Y:S05]  /*16f60*/  @!P0 NANOSLEEP.SYNCS 0x989680 ;  /* 0x009896800000895d */ /* 0x008fea0003900000 */
[----:B------:R-:W3:Y:S02]  /*16f70*/  @!P0 SYNCS.PHASECHK.TRANS64 P0, [R3+URZ+0x32440], R7 ;  /* 0x03244007030085a7 */ /* 0x000ee4000800007f */
[----:B---3--:R-:W-:Y:S05]  /*16f80*/  @!P0 BRA `(.L_x_1155) ;  /* 0xfffffffc00f08947 */ /* 0x008fea000383ffff */
[----:B------:R-:W-:Y:S05]  /*16f90*/  BRA `(.L_x_1249) ;  /* 0xffffffd4005c7947 */ /* 0x000fea000383ffff */
.L_x_1157:
[----:B0-----:R0:W3:Y:S02]  /*16fa0*/  SYNCS.PHASECHK.TRANS64.TRYWAIT P1, [R3+URZ+0x32460], R7 ;  /* 0x03246007030075a7 */ /* 0x0010e4000802017f */
[----:B---3--:R-:W-:Y:S05]  /*16fb0*/  @!P1 NANOSLEEP.SYNCS 0x989680 ;  /* 0x009896800000995d */ /* 0x008fea0003900000 */
[----:B------:R-:W3:Y:S02]  /*16fc0*/  @!P1 SYNCS.PHASECHK.TRANS64 P1, [R3+URZ+0x32460], R7 ;  /* 0x03246007030095a7 */ /* 0x000ee4000802007f */
[----:B---3--:R-:W-:Y:S05]  /*16fd0*/  @!P1 BRA `(.L_x_1157) ;  /* 0xfffffffc00f09947 */ /* 0x008fea000383ffff */
[----:B------:R-:W-:Y:S05]  /*16fe0*/  BRA `(.L_x_1250) ;  /* 0xffffffd400c87947 */ /* 0x000fea000383ffff */
.L_x_1162:
[----:B---3--:R3:W4:Y:S02]  /*16ff0*/  SYNCS.PHASECHK.TRANS64.TRYWAIT P0, [R3+URZ+0x32440], R7 ;  /* 0x03244007030075a7 */ /* 0x008724000800017f */
[----:B----4-:R-:W-:Y:S05]  /*17000*/  @!P0 NANOSLEEP.SYNCS 0x989680 ;  /* 0x009896800000895d */ /* 0x010fea0003900000 */
[----:B------:R-:W4:Y:S02]  /*17010*/  @!P0 SYNCS.PHASECHK.TRANS64 P0, [R3+URZ+0x32440], R7 ;  /* 0x03244007030085a7 */ /* 0x000f24000800007f */
[----:B----4-:R-:W-:Y:S05]  /*17020*/  @!P0 BRA `(.L_x_1162) ;  /* 0xfffffffc00f08947 */ /* 0x010fea000383ffff */
[----:B------:R-:W-:Y:S05]  /*17030*/  BRA `(.L_x_1251) ;  /* 0xffffffd800ec7947 */ /* 0x000fea000383ffff */
.L_x_1164:
[----:B0-----:R0:W2:Y:S02]  /*17040*/  SYNCS.PHASECHK.TRANS64.TRYWAIT P1, [R3+URZ+0x32460], R7 ;  /* 0x03246007030075a7 */ /* 0x0010a4000802017f */
[----:B--2---:R-:W-:Y:S05]  /*17050*/  @!P1 NANOSLEEP.SYNCS 0x989680 ;  /* 0x009896800000995d */ /* 0x004fea0003900000 */
[----:B------:R-:W2:Y:S02]  /*17060*/  @!P1 SYNCS.PHASECHK.TRANS64 P1, [R3+URZ+0x32460], R7 ;  /* 0x03246007030095a7 */ /* 0x000ea4000802007f */
[----:B--2---:R-:W-:Y:S05]  /*17070*/  @!P1 BRA `(.L_x_1164) ;  /* 0xfffffffc00f09947 */ /* 0x004fea000383ffff */
[----:B------:R-:W-:Y:S05]  /*17080*/  BRA `(.L_x_1252) ;  /* 0xffffffdc005c7947 */ /* 0x000fea000383ffff */
.L_x_1169:
[----:B------:R-:W-:Y:S01]  /*17090*/  BSSY B0, `(.L_x_1253) ;  /* 0x0000008000007945 */ /* 0x000fe20003800000 */
[----:B0-----:R-:W-:Y:S02]  /*170a0*/  IMAD.MOV.U32 R13, RZ, RZ, R16 ;  /* 0x000000ffff0d7224 */ /* 0x001fe400078e0010 */
[----:B------:R-:W-:Y:S02]  /*170b0*/  IMAD.MOV.U32 R12, RZ, RZ, RZ ;  /* 0x000000ffff0c7224 */ /* 0x000fe400078e00ff */
[----:B--2---:R-:W-:Y:S02]  /*170c0*/  IMAD.MOV.U32 R11, RZ, RZ, 0x1f ;  /* 0x0000001fff0b7424 */ /* 0x004fe400078e00ff */
[----:B------:R-:W-:-:S07]  /*170d0*/  IMAD.MOV.U32 R15, RZ, RZ, -0x1 ;  /* 0xffffffffff0f7424 */ /* 0x000fce00078e00ff */
[----:B-1-3-5:R-:W-:Y:S05]  /*170e0*/  WARPSYNC.COLLECTIVE R15, `(.L_x_1254) ;  /* 0x000000000f087348 */ /* 0x02afea0003c00000 */
[----:B------:R0:W2:Y:S02]  /*170f0*/  SHFL.IDX P6, R14, R13, R12, R11 ;  /* 0x0000000c0d0e7389 */ /* 0x0000a400000c000b */
[----:B0123-5:R-:W-:Y:S01]  /*17100*/  ENDCOLLECTIVE ;  /* 0x000000000000791b */ /* 0x02ffe20003800000 */
.L_x_1254:
[----:B------:R-:W-:Y:S05]  /*17110*/  BSYNC B0 ;  /* 0x0000000000007941 */ /* 0x000fea0003800000 */
.L_x_1253:
        /* <DEDUP_REMOVED lines=8> */
.L_x_1255:
[----:B------:R-:W-:Y:S01]  /*171a0*/  IMAD.MOV.U32 R5, RZ, RZ, R14 ;  /* 0x000000ffff057224 */ /* 0x000fe200078e000e */
[----:B------:R-:W-:Y:S06]  /*171b0*/  BRA `(.L_x_1256) ;  /* 0xffffffe000507947 */ /* 0x000fec000383ffff */
.L_x_1172:
        /* <DEDUP_REMOVED lines=8> */
.L_x_1258:
[----:B------:R-:W-:Y:S05]  /*17240*/  BSYNC B0 ;  /* 0x0000000000007941 */ /* 0x000fea0003800000 */
.L_x_1257:
        /* <DEDUP_REMOVED lines=10> */
.L_x_1259:
        /* <DEDUP_REMOVED lines=8> */
.L_x_1260:
        /* <DEDUP_REMOVED lines=8> */
.L_x_1261:
        /* <DEDUP_REMOVED lines=8> */
.L_x_1262:
        /* <DEDUP_REMOVED lines=8> */
.L_x_1263:
[----:B------:R-:W-:Y:S05]  /*174f0*/  BRA `(.L_x_1264) ;  /* 0xffffffe000147947 */ /* 0x000fea000383ffff */
.L_x_1177:
[----:B------:R-:W-:Y:S01]  /*17500*/  BSSY B0, `(.L_x_1265) ;  /* 0x0000008000007945 */ /* 0x000fe20003800000 */
[----:B-----5:R-:W-:Y:S02]  /*17510*/  IMAD.MOV.U32 R13, RZ, RZ, R17 ;  /* 0x000000ffff0d7224 */ /* 0x020fe400078e0011 */
[----:B------:R-:W-:Y:S02]  /*17520*/  IMAD.MOV.U32 R12, RZ, RZ, 0x1 ;  /* 0x00000001ff0c7424 */ /* 0x000fe400078e00ff */
[----:B--2---:R-:W-:Y:S02]  /*17530*/  IMAD.MOV.U32 R11, RZ, RZ, RZ ;  /* 0x000000ffff0b7224 */ /* 0x004fe400078e00ff */
[----:B------:R-:W-:-:S07]  /*17540*/  IMAD.MOV.U32 R15, RZ, RZ, -0x1 ;  /* 0xffffffffff0f7424 */ /* 0x000fce00078e00ff */
[----:B01----:R-:W-:Y:S05]  /*17550*/  WARPSYNC.COLLECTIVE R15, `(.L_x_1266) ;  /* 0x000000000f087348 */ /* 0x003fea0003c00000 */
[----:B------:R2:W3:Y:S02]  /*17560*/  SHFL.UP P6, R14, R13, R12, R11 ;  /* 0x0400000c0d0e7389 */ /* 0x0004e400000c000b */
[----:B0123--:R-:W-:Y:S01]  /*17570*/  ENDCOLLECTIVE ;  /* 0x000000000000791b */ /* 0x00ffe20003800000 */
.L_x_1266:
[----:B------:R-:W-:Y:S05]  /*17580*/  BSYNC B0 ;  /* 0x0000000000007941 */ /* 0x000fea0003800000 */
.L_x_1265:
        /* <DEDUP_REMOVED lines=10> */
.L_x_1267:
        /* <DEDUP_REMOVED lines=8> */
.L_x_1268:
        /* <DEDUP_REMOVED lines=8> */
.L_x_1269:
        /* <DEDUP_REMOVED lines=8> */
.L_x_1270:
        /* <DEDUP_REMOVED lines=8> */
.L_x_1271:
[----:B------:R-:W-:Y:S05]  /*17830*/  BRA `(.L_x_1272) ;  /* 0xffffffdc00f87947 */ /* 0x000fea000383ffff */
.L_x_1179:
[----:B------:R-:W-:Y:S01]  /*17840*/  BSSY B0, `(.L_x_1273) ;  /* 0x0000006000007945 */ /* 0x000fe20003800000 */
[----:B------:R-:W-:Y:S01]  /*17850*/  PLOP3.LUT P6, PT, P6, PT, PT, 0x8, 0x0 ;  /* 0x000000000000781c */ /* 0x000fe200037ce170 */
[----:B------:R-:W-:-:S12]  /*17860*/  IMAD.MOV.U32 R15, RZ, RZ, -0x1 ;  /* 0xffffffffff0f7424 */ /* 0x000fd800078e00ff */
[----:B0-2---:R-:W-:Y:S05]  /*17870*/  WARPSYNC.COLLECTIVE R15, `(.L_x_1274) ;  /* 0x000000000f087348 */ /* 0x005fea0003c00000 */
[----:B------:R-:W-:Y:S01]  /*17880*/  VOTE.ANY R14, PT, P6 ;  /* 0x00000000000e7806 */ /* 0x000fe200030e0100 */
[----:B0-2---:R-:W-:Y:S06]  /*17890*/  ENDCOLLECTIVE ;  /* 0x000000000000791b */ /* 0x005fec0003800000 */
.L_x_1274:
[----:B------:R-:W-:Y:S05]  /*178a0*/  BSYNC B0 ;  /* 0x0000000000007941 */ /* 0x000fea0003800000 */
.L_x_1273:
        /* <DEDUP_REMOVED lines=9> */
.L_x_1275:
[----:B------:R-:W-:Y:S01]  /*17940*/  IMAD.MOV.U32 R17, RZ, RZ, R14 ;  /* 0x000000ffff117224 */ /* 0x000fe200078e000e */
[----:B------:R-:W-:Y:S06]  /*17950*/  BRA `(.L_x_1276) ;  /* 0xffffffdc00e87947 */ /* 0x000fec000383ffff */
.L_x_1181:
[----:B------:R-:W-:Y:S01]  /*17960*/  BSSY B0, `(.L_x_1277) ;  /* 0x0000007000007945 */ /* 0x000fe20003800000 */
[----:B------:R-:W-:Y:S02]  /*17970*/  IMAD.MOV.U32 R13, RZ, RZ, R3 ;  /* 0x000000ffff0d7224 */ /* 0x000fe400078e0003 */
[----:B--2---:R-:W-:Y:S02]  /*17980*/  IMAD.MOV.U32 R11, RZ, RZ, 0x1f ;  /* 0x0000001fff0b7424 */ /* 0x004fe400078e00ff */
[----:B------:R-:W-:-:S07]  /*17990*/  IMAD.MOV.U32 R15, RZ, RZ, -0x1 ;  /* 0xffffffffff0f7424 */ /* 0x000fce00078e00ff */
[----:B01-3--:R-:W-:Y:S05]  /*179a0*/  WARPSYNC.COLLECTIVE R15, `(.L_x_1278) ;  /* 0x000000000f087348 */ /* 0x00bfea0003c00000 */
[----:B------:R2:W4:Y:S02]  /*179b0*/  SHFL.IDX P6, R14, R13, R12, R11 ;  /* 0x0000000c0d0e7389 */ /* 0x00052400000c000b */
[----:B01234-:R-:W-:Y:S01]  /*179c0*/  ENDCOLLECTIVE ;  /* 0x000000000000791b */ /* 0x01ffe20003800000 */
.L_x_1278:
[----:B------:R-:W-:Y:S05]  /*179d0*/  BSYNC B0 ;  /* 0x0000000000007941 */ /* 0x000fea0003800000 */
.L_x_1277:
[----:B------:R-:W-:Y:S05]  /*179e0*/  BRA `(.L_x_1180) ;  /* 0xffffffdc00e07947 */ /* 0x000fea000383ffff */
.L_x_1184:
[----:B0-----:R0:W4:Y:S02]  /*179f0*/  SYNCS.PHASECHK.TRANS64.TRYWAIT P0, [R0+URZ+0x32420], R3 ;  /* 0x03242003000075a7 */ /* 0x001124000800017f */
[----:B----4-:R-:W-:Y:S05]  /*17a00*/  @!P0 NANOSLEEP.SYNCS 0x989680 ;  /* 0x009896800000895d */ /* 0x010fea0003900000 */
[----:B------:R-:W4:Y:S02]  /*17a10*/  @!P0 SYNCS.PHASECHK.TRANS64 P0, [R0+URZ+0x32420], R3 ;  /* 0x03242003000085a7 */ /* 0x000f24000800007f */
[----:B----4-:R-:W-:Y:S05]  /*17a20*/  @!P0 BRA `(.L_x_1184) ;  /* 0xfffffffc00f08947 */ /* 0x010fea000383ffff */
[----:B------:R-:W-:Y:S05]  /*17a30*/  BRA `(.L_x_1279) ;  /* 0xffffffe000c07947 */ /* 0x000fea000383ffff */
.L_x_1185:
[----:B---3--:R-:W3:Y:S01]  /*17a40*/  S2R R2, SR_TID.X ;  /* 0x0000000000027919 */ /* 0x008ee20000002100 */
[----:B------:R-:W-:Y:S01]  /*17a50*/  BSSY B0, `(.L_x_1280) ;  /* 0x000000a000007945 */ /* 0x000fe20003800000 */
[----:B------:R-:W-:Y:S02]  /*17a60*/  IMAD.MOV.U32 R12, RZ, RZ, RZ ;  /* 0x000000ffff0c7224 */ /* 0x000fe400078e00ff */
[----:B--2---:R-:W-:Y:S02]  /*17a70*/  IMAD.MOV.U32 R11, RZ, RZ, 0x1f ;  /* 0x0000001fff0b7424 */ /* 0x004fe400078e00ff */
[----:B------:R-:W-:Y:S01]  /*17a80*/  IMAD.MOV.U32 R15, RZ, RZ, -0x1 ;  /* 0xffffffffff0f7424 */ /* 0x000fe200078e00ff */
[----:B---3--:R-:W-:-:S04]  /*17a90*/  SHF.R.U32.HI R2, RZ, 0x5, R2 ;  /* 0x00000005ff027819 */ /* 0x008fc80000011602 */
[----:B------:R-:W-:-:S05]  /*17aa0*/  LOP3.LUT R2, R2, 0x3, RZ, 0xc0, !PT ;  /* 0x0000000302027812 */ /* 0x000fca00078ec0ff */
[----:B------:R-:W-:-:S07]  /*17ab0*/  IMAD.MOV.U32 R13, RZ, RZ, R2 ;  /* 0x000000ffff0d7224 */ /* 0x000fce00078e0002 */
[----:B01----:R-:W-:Y:S05]  /*17ac0*/  WARPSYNC.COLLECTIVE R15, `(.L_x_1281) ;  /* 0x000000000f087348 */ /* 0x003fea0003c00000 */
[----:B------:R2:W3:Y:S02]  /*17ad0*/  SHFL.IDX P6, R14, R13, R12, R11 ;  /* 0x0000000c0d0e7389 */ /* 0x0004e400000c000b */
[----:B0123--:R-:W-:Y:S01]  /*17ae0*/  ENDCOLLECTIVE ;  /* 0x000000000000791b */ /* 0x00ffe20003800000 */
.L_x_1281:
[----:B------:R-:W-:Y:S05]  /*17af0*/  BSYNC B0 ;  /* 0x0000000000007941 */ /* 0x000fea0003800000 */
.L_x_1280:
[----:B------:R-:W-:Y:S05]  /*17b00*/  BRA `(.L_x_1282) ;  /* 0xffffffe000a47947 */ /* 0x000fea000383ffff */
.L_x_1186:
[----:B------:R-:W-:Y:S01]  /*17b10*/  BSSY B0, `(.L_x_1283) ;  /* 0x0000006000007945 */ /* 0x000fe20003800000 */
[----:B------:R-:W-:-:S07]  /*17b20*/  IMAD.MOV.U32 R15, RZ, RZ, -0x1 ;  /* 0xffffffffff0f7424 */ /* 0x000fce00078e00ff */
[----:B0123--:R-:W-:Y:S05]  /*17b30*/  WARPSYNC.COLLECTIVE R15, `(.L_x_1284) ;  /* 0x000000000f0c7348 */ /* 0x00ffea0003c00000 */
[----:B------:R-:W-:Y:S02]  /*17b40*/  ELECT P6, UR62, PT ;  /* 0x00000000003e782f */ /* 0x000fe400038c0000 */
[----:B------:R-:W-:Y:S01]  /*17b50*/  MOV R14, UR62 ;  /* 0x0000003e000e7c02 */ /* 0x000fe20008000f00 */
[----:B0123--:R-:W-:Y:S10]  /*17b60*/  ENDCOLLECTIVE ;  /* 0x000000000000791b */ /* 0x00fff40003800000 */
.L_x_1284:
[----:B------:R-:W-:Y:S05]  /*17b70*/  BSYNC B0 ;  /* 0x0000000000007941 */ /* 0x000fea0003800000 */
.L_x_1283:
[----:B------:R-:W-:Y:S05]  /*17b80*/  BRA `(.L_x_1285) ;  /* 0xffffffe000987947 */ /* 0x000fea000383ffff */
.L_x_1188:
[----:B0-----:R0:W1:Y:S02]  /*17b90*/  SYNCS.PHASECHK.TRANS64.TRYWAIT P0, [R6+URZ], R5 ;  /* 0x00000005060075a7 */ /* 0x001064000800017f */
[----:B-1----:R-:W-:Y:S05]  /*17ba0*/  @!P0 NANOSLEEP.SYNCS 0x989680 ;  /* 0x009896800000895d */ /* 0x002fea0003900000 */
[----:B------:R-:W1:Y:S02]  /*17bb0*/  @!P0 SYNCS.PHASECHK.TRANS64 P0, [R6+URZ], R5 ;  /* 0x00000005060085a7 */ /* 0x000e64000800007f */
[----:B-1----:R-:W-:Y:S05]  /*17bc0*/  @!P0 BRA `(.L_x_1188) ;  /* 0xfffffffc00f08947 */ /* 0x002fea000383ffff */
[----:B------:R-:W-:Y:S05]  /*17bd0*/  BRA `(.L_x_1286) ;  /* 0xffffffe000dc7947 */ /* 0x000fea000383ffff */
.L_x_1189:
[----:B-1----:R1:W3:Y:S02]  /*17be0*/  SYNCS.PHASECHK.TRANS64.TRYWAIT P0, [R7+URZ], R2 ;  /* 0x00000002070075a7 */ /* 0x0022e4000800017f */
[----:B---3--:R-:W-:Y:S05]  /*17bf0*/  @!P0 NANOSLEEP.SYNCS 0x989680 ;  /* 0x009896800000895d */ /* 0x008fea0003900000 */
[----:B------:R-:W3:Y:S02]  /*17c00*/  @!P0 SYNCS.PHASECHK.TRANS64 P0, [R7+URZ], R2 ;  /* 0x00000002070085a7 */ /* 0x000ee4000800007f */
[----:B---3--:R-:W-:Y:S05]  /*17c10*/  @!P0 BRA `(.L_x_1189) ;  /* 0xfffffffc00f08947 */ /* 0x008fea000383ffff */
[----:B------:R-:W-:Y:S05]  /*17c20*/  BRA `(.L_x_1287) ;  /* 0xffffffe000d07947 */ /* 0x000fea000383ffff */
.L_x_1191:
[----:B---3--:R3:W4:Y:S02]  /*17c30*/  SYNCS.PHASECHK.TRANS64.TRYWAIT P0, [R4+URZ], R5 ;  /* 0x00000005040075a7 */ /* 0x008724000800017f */
[----:B----4-:R-:W-:Y:S05]  /*17c40*/  @!P0 NANOSLEEP.SYNCS 0x989680 ;  /* 0x009896800000895d */ /* 0x010fea0003900000 */
[----:B------:R-:W4:Y:S02]  /*17c50*/  @!P0 SYNCS.PHASECHK.TRANS64 P0, [R4+URZ], R5 ;  /* 0x00000005040085a7 */ /* 0x000f24000800007f */
[----:B----4-:R-:W-:Y:S05]  /*17c60*/  @!P0 BRA `(.L_x_1191) ;  /* 0xfffffffc00f08947 */ /* 0x010fea000383ffff */
[----:B------:R-:W-:Y:S05]  /*17c70*/  BRA `(.L_x_1288) ;  /* 0xffffffe000d87947 */ /* 0x000fea000383ffff */
.L_x_1289:
        /* <DEDUP_REMOVED lines=16> */
.L_x_4719:


//--------------------- .text._ZN7cutlass13device_kernelIN5flash11enable_sm90INS1_16FlashAttnFwdSm90INS1_25CollectiveMainloopFwdSm90ILi2EN4cute5tupleIJNS5_1CILi1EEES8_S8_EEENS6_IJNS7_ILi128EEENS7_ILi96EEENS7_ILi64EEEEEELi256ENS_10bfloat16_tEfNS_4arch4Sm90ELb0ELb1ELb0ELb0ELb0ELb0ELb0ELb1ELb0ELb0ELb0ELb0EEENS1_21CollectiveEpilogueFwdINS6_IJSA_NS7_ILi256EEESB_EEES9_SE_SG_Li256ELb0ELb0ELb0ELb0EEENS1_30DynamicPersistentTileSchedulerILi256ELi32ELb0ELb0ELb1EEEEEEEEEvNT_6ParamsE --------------------------
	.section	.text._ZN7cutlass13device_kernelIN5flash11enable_sm90INS1_16FlashAttnFwdSm90INS1_25CollectiveMainloopFwdSm90ILi2EN4cute5tupleIJNS5_1CILi1EEES8_S8_EEENS6_IJNS7_ILi128EEENS7_ILi96EEENS7_ILi64EEEEEELi256ENS_10bfloat16_tEfNS_4arch4Sm90ELb0ELb1ELb0ELb0ELb0ELb0ELb0ELb1ELb0ELb0ELb0ELb0EEENS1_21CollectiveEpilogueFwdINS6_IJSA_NS7_ILi256EEESB_EEES9_SE_SG_Li256ELb0ELb0ELb0ELb0EEENS1_30DynamicPersistentTileSchedulerILi256ELi32ELb0ELb0ELb1EEEEEEEEEvNT_6ParamsE,"ax",@progbits
	.align	128
.text._ZN7cutlass13device_kernelIN5flash11enable_sm90INS1_16FlashAttnFwdSm90INS1_25CollectiveMainloopFwdSm90ILi2EN4cute5tupleIJNS5_1CILi1EEES8_S8_EEENS6_IJNS7_ILi128EEENS7_ILi96EEENS7_ILi64EEEEEELi256ENS_10bfloat16_tEfNS_4arch4Sm90ELb0ELb1ELb0ELb0ELb0ELb0ELb0ELb1ELb0ELb0ELb0ELb0EEENS1_21CollectiveEpilogueFwdINS6_IJSA_NS7_ILi256EEESB_EEES9_SE_SG_Li256ELb0ELb0ELb0ELb0EEENS1_30DynamicPersistentTileSchedulerILi256ELi32ELb0ELb0ELb1EEEEEEEEEvNT_6ParamsE:
        .type           _ZN7cutlass13device_kernelIN5flash11enable_sm90INS1_16FlashAttnFwdSm90INS1_25CollectiveMainloopFwdSm90ILi2EN4cute5tupleIJNS5_1CILi1EEES8_S8_EEENS6_IJNS7_ILi128EEENS7_ILi96EEENS7_ILi64EEEEEELi256ENS_10bfloat16_tEfNS_4arch4Sm90ELb0ELb1ELb0ELb0ELb0ELb0ELb0ELb1ELb0ELb0ELb0ELb0EEENS1_21CollectiveEpilogueFwdINS6_IJSA_NS7_ILi256EEESB_EEES9_SE_SG_Li256ELb0ELb0ELb0ELb0EEENS1_30DynamicPersistentTileSchedulerILi256ELi32ELb0ELb0ELb1EEEEEEEEEvNT_6ParamsE,@function
        .size           _ZN7cutlass13device_kernelIN5flash11enable_sm90INS1_16FlashAttnFwdSm90INS1_25CollectiveMainloopFwdSm90ILi2EN4cute5tupleIJNS5_1CILi1EEES8_S8_EEENS6_IJNS7_ILi128EEENS7_ILi96EEENS7_ILi64EEEEEELi256ENS_10bfloat16_tEfNS_4arch4Sm90ELb0ELb1ELb0ELb0ELb0ELb0ELb0ELb1ELb0ELb0ELb0ELb0EEENS1_21CollectiveEpilogueFwdINS6_IJSA_NS7_ILi256EEESB_EEES9_SE_SG_Li256ELb0ELb0ELb0ELb0EEENS1_30DynamicPersistentTileSchedulerILi256ELi32ELb0ELb0ELb1EEEEEEEEEvNT_6ParamsE,(.L_x_4720 - _ZN7cutlass13device_kernelIN5flash11enable_sm90INS1_16FlashAttnFwdSm90INS1_25CollectiveMainloopFwdSm90ILi2EN4cute5tupleIJNS5_1CILi1EEES8_S8_EEENS6_IJNS7_ILi128EEENS7_ILi96EEENS7_ILi64EEEEEELi256ENS_10bfloat16_tEfNS_4arch4Sm90ELb0ELb1ELb0ELb0ELb0ELb0ELb0ELb1ELb0ELb0ELb0ELb0EEENS1_21CollectiveEpilogueFwdINS6_IJSA_NS7_ILi256EEESB_EEES9_SE_SG_Li256ELb0ELb0ELb0ELb0EEENS1_30DynamicPersistentTileSchedulerILi256ELi32ELb0ELb0ELb1EEEEEEEEEvNT_6ParamsE)
        .other          _ZN7cutlass13device_kernelIN5flash11enable_sm90INS1_16FlashAttnFwdSm90INS1_25CollectiveMainloopFwdSm90ILi2EN4cute5tupleIJNS5_1CILi1EEES8_S8_EEENS6_IJNS7_ILi128EEENS7_ILi96EEENS7_ILi64EEEEEELi256ENS_10bfloat16_tEfNS_4arch4Sm90ELb0ELb1ELb0ELb0ELb0ELb0ELb0ELb1ELb0ELb0ELb0ELb0EEENS1_21CollectiveEpilogueFwdINS6_IJSA_NS7_ILi256EEESB_EEES9_SE_SG_Li256ELb0ELb0ELb0ELb0EEENS1_30DynamicPersistentTileSchedulerILi256ELi32ELb0ELb0ELb1EEEEEEEEEvNT_6ParamsE,@"STO_CUDA_ENTRY STV_DEFAULT"
_ZN7cutlass13device_kernelIN5flash11enable_sm90INS1_16FlashAttnFwdSm90INS1_25CollectiveMainloopFwdSm90ILi2EN4cute5tupleIJNS5_1CILi1EEES8_S8_EEENS6_IJNS7_ILi128EEENS7_ILi96EEENS7_ILi64EEEEEELi256ENS_10bfloat16_tEfNS_4arch4Sm90ELb0ELb1ELb0ELb0ELb0ELb0ELb0ELb1ELb0ELb0ELb0ELb0EEENS1_21CollectiveEpilogueFwdINS6_IJSA_NS7_ILi256EEESB_EEES9_SE_SG_Li256ELb0ELb0ELb0ELb0EEENS1_30DynamicPersistentTileSchedulerILi256ELi32ELb0ELb0ELb1EEEEEEEEEvNT_6ParamsE:
[----:B------:R-:W1:Y:S01]  /*0000*/  LDC R1, c[0x0][0x28] ;  /* 0x00000a00ff017b82 */ /* 0x000e620000000800 */
[----:B------:R-:W2:Y:S01]  /*0010*/  S2R R3, SR_TID.X ;  /* 0x0000000000037919 */ /* 0x000ea20000002100 */
[----:B------:R-:W-:Y:S01]  /*0020*/  ELECT P0, URZ, PT ;  /* 0x00000000003f782f */ /* 0x000fe20003800000 */
[----:B------:R-:W-:Y:S01]  /*0030*/  BSSY B0, `(.L_x_1290) ;  /* 0x0000014000007945 */ /* 0x000fe20003800000 */
[--C-:B--2---:R-:W-:Y:S02]  /*0040*/  SHF.R.U32.HI R0, RZ, 0x5, R3.reuse ;  /* 0x00000005ff007819 */ /* 0x104fe40000011603 */
[----:B------:R-:W-:-:S03]  /*0050*/  SHF.R.U32.HI R23, RZ, 0x7, R3 ;  /* 0x00000007ff177819 */ /* 0x000fc60000011603 */
[----:B------:R-:W2:Y:S02]  /*0060*/  SHFL.IDX PT, R2, R0, RZ, 0x1f ;  /* 0x00001fff00027589 */ /* 0x000ea400000e0000 */
[----:B--2---:R-:W-:-:S13]  /*0070*/  ISETP.EQ.AND P0, PT, R2, RZ, P0 ;  /* 0x000000ff0200720c */ /* 0x004fda0000702270 */
[----:B-1----:R-:W-:Y:S05]  /*0080*/  @!P0 BRA `(.L_x_1291) ;  /* 0x0000000000388947 */ /* 0x002fea0003800000 */
        /* <DEDUP_REMOVED lines=14> */
.L_x_1291:
[----:B------:R-:W-:Y:S05]  /*0170*/  BSYNC B0 ;  /* 0x0000000000007941 */ /* 0x000fea0003800000 */
.L_x_1290:
        /* <DEDUP_REMOVED lines=37> */
.L_x_1292:
        /* <DEDUP_REMOVED lines=22> */
.L_x_1293:
        /* <DEDUP_REMOVED lines=18> */
.L_x_1294:
        /* <DEDUP_REMOVED lines=22> */
.L_x_1295:
        /* <DEDUP_REMOVED lines=22> */
.L_x_1296:
[----:B------:R-:W-:Y:S01]  /*0910*/  PLOP3.LUT P0, PT, PT, PT, UP0, 0x80, 0x0 ;  /* 0x000000000000781c */ /* 0x000fe20003f0f008 */
[----:B------:R-:W-:Y:S01]  /*0920*/  UMOV UR36, 0x1 ;  /* 0x0000000100247882 */ /* 0x000fe20000000000 */
[----:B------:R-:W-:Y:S01]  /*0930*/  NOP ;  /* 0x0000000000007918 */ /* 0x000fe20000000000 */
[----:B------:R-:W-:Y:S01]  /*0940*/  USEL UR36, UR36, 0x2, !UP0 ;  /* 0x0000000224247887 */ /* 0x000fe2000c000000 */
[----:B------:R-:W-:Y:S01]  /*0950*/  ULDC.64 UR48, c[0x0][0x208] ;  /* 0x0000820000307ab9 */ /* 0x000fe20000000a00 */
[----:B-123--:R-:W-:Y:S08]  /*0960*/  BAR.SYNC.DEFER_BLOCKING 0x0 ;  /* 0x0000000000007b1d */ /* 0x00eff00000010000 */
[----:B------:R-:W-:Y:S05]  /*0970*/  @!P0 BRA `(.L_x_1297) ;  /* 0x000000dc003c8947 */ /* 0x000fea0003800000 */
.L_x_1298:
[----:B------:R-:W-:-:S08]  /*0980*/  NOP ;  /* 0x0000000000007918 */ /* 0x000fd00000000000 */
[----:B------:R-:W1:Y:S02]  /*0990*/  USETMAXREG.TRY_ALLOC.CTAPOOL UP0, 0xf0 ;  /* 0x000000f0000079c8 */ /* 0x000e640008000600 */
[----:B-1----:R-:W-:-:S13]  /*09a0*/  PLOP3.LUT P0, PT, PT, PT, UP0, 0x80, 0x0 ;  /* 0x000000000000781c */ /* 0x002fda0003f0f008 */
[----:B------:R-:W-:Y:S05]  /*09b0*/  @!P0 BRA `(.L_x_1298) ;  /* 0xfffffffc00f08947 */ /* 0x000fea000383ffff */
[----:B------:R-:W1:Y:S08]  /*09c0*/  S2UR UR7, SR_CTAID.X ;  /* 0x00000000000779c3 */ /* 0x000e700000002500 */
[----:B------:R-:W-:Y:S08]  /*09d0*/  BAR.ARV 0x4, 0x120 ;  /* 0x0104800000007b1d */ /* 0x000ff00000002000 */
[----:B------:R-:W-:Y:S08]  /*09e0*/  BAR.ARV 0x8, 0x120 ;  /* 0x0204800000007b1d */ /* 0x000ff00000002000 */
[----:B------:R-:W1:Y:S01]  /*09f0*/  LDC R0, c[0x0][0xda8] ;  /* 0x00036a00ff007b82 */ /* 0x000e620000000800 */
[----:B------:R-:W-:-:S13]  /*0a00*/  ISETP.NE.AND P0, PT, R23, 0x1, PT ;  /* 0x000000011700780c */ /* 0x000fda0003f05270 */
[----:B------:R-:W-:Y:S06]  /*0a10*/  @!P0 BAR.ARV 0x9, 0x100 ;  /* 0x0244000000008b1d */ /* 0x000fec0000002000 */
[----:B-1----:R-:W-:-:S13]  /*0a20*/  ISETP.LE.AND P0, PT, R0, UR7, PT ;  /* 0x0000000700007c0c */ /* 0x002fda000bf03270 */
[----:B------:R-:W-:Y:S05]  /*0a30*/  @P0 EXIT ;  /* 0x000000000000094d */ /* 0x000fea0003800000 */
[----:B------:R-:W1:Y:S01]  /*0a40*/  S2R R2, SR_TID.X ;  /* 0x0000000000027919 */ /* 0x000e620000002100 */
[----:B------:R-:W2:Y:S01]  /*0a50*/  S2UR UR4, SR_CgaCtaId ;  /* 0x00000000000479c3 */ /* 0x000ea20000008800 */
[----:B------:R-:W-:Y:S01]  /*0a60*/  UMOV UR46, 0x400 ;  /* 0x00000400002e7882 */ /* 0x000fe20000000000 */
[----:B------:R-:W-:Y:S01]  /*0a70*/  ULOP3.LUT UR47, UR36, 0x1, URZ, 0xfc, !UPT ;  /* 0x00000001242f7892 */ /* 0x000fe2000f8efc3f */
[----:B------:R-:W-:Y:S01]  /*0a80*/  ULDC.64 UR50, c[0x0][0x198] ;  /* 0x0000660000327ab9 */ /* 0x000fe20000000a00 */
[----:B------:R-:W-:Y:S01]  /*0a90*/  UMOV UR37, URZ ;  /* 0x0000003f00257c82 */ /* 0x000fe20008000000 */
[----:B------:R-:W-:Y:S01]  /*0aa0*/  UMOV UR38, URZ ;  /* 0x0000003f00267c82 */ /* 0x000fe20008000000 */
[----:B------:R-:W-:Y:S02]  /*0ab0*/  UMOV UR39, URZ ;  /* 0x0000003f00277c82 */ /* 0x000fe40008000000 */
[----:B------:R-:W3:Y:S01]  /*0ac0*/  S2UR UR6, SR_SWINHI ;  /* 0x00000000000679c3 */ /* 0x000ee20000002f00 */
[----:B--2---:R-:W-:Y:S01]  /*0ad0*/  ULEA UR46, UR4, UR46, 0x18 ;  /* 0x0000002e042e7291 */ /* 0x004fe2000f8ec03f */
[----:B-1----:R-:W-:-:S06]  /*0ae0*/  VIADD R202, R2, 0xffffff80 ;  /* 0xffffff8002ca7836 */ /* 0x002fcc0000000000 */
[----:B------:R-:W-:Y:S01]  /*0af0*/  UMOV UR4, UR46 ;  /* 0x0000002e00047c82 */ /* 0x000fe20008000000 */
[----:B---3--:R-:W-:Y:S01]  /*0b00*/  UMOV UR5, UR6 ;  /* 0x0000000600057c82 */ /* 0x008fe20008000000 */
[----:B------:R-:W-:Y:S01]  /*0b10*/  IMAD.U32 R18, RZ, RZ, UR4 ;  /* 0x00000004ff127e24 */ /* 0x000fe2000f8e00ff */
[----:B------:R-:W-:Y:S01]  /*0b20*/  UMOV UR4, UR7 ;  /* 0x0000000700047c82 */ /* 0x000fe20008000000 */
[----:B------:R-:W-:Y:S01]  /*0b30*/  SHF.R.S32.HI R3, RZ, 0x1f, R202 ;  /* 0x0000001fff037819 */ /* 0x000fe200000114ca */
[----:B------:R-:W-:-:S03]  /*0b40*/  IMAD.U32 R19, RZ, RZ, UR5 ;  /* 0x00000005ff137e24 */ /* 0x000fc6000f8e00ff */
[CC--:B------:R-:W-:Y:S02]  /*0b50*/  LEA.HI R0, R3.reuse, R202.reuse, RZ, 0x7 ;  /* 0x000000ca03007211 */ /* 0x0c0fe400078f38ff */
[CC--:B------:R-:W-:Y:S02]  /*0b60*/  LEA.HI R2, R3.reuse, R202.reuse, RZ, 0x4 ;  /* 0x000000ca03027211 */ /* 0x0c0fe400078f20ff */
[----:B------:R-:W-:Y:S02]  /*0b70*/  LOP3.LUT R5, R0, 0xffffff80, RZ, 0xc0, !PT ;  /* 0xffffff8000057812 */ /* 0x000fe400078ec0ff */
[----:B------:R-:W-:Y:S02]  /*0b80*/  LEA.HI R4, R3, R202, RZ, 0x5 ;  /* 0x000000ca03047211 */ /* 0x000fe400078f28ff */
[----:B------:R-:W-:Y:S01]  /*0b90*/  LOP3.LUT R3, R2, 0x3fffff0, RZ, 0xc0, !PT ;  /* 0x03fffff002037812 */ /* 0x000fe200078ec0ff */
[----:B------:R-:W-:Y:S01]  /*0ba0*/  IMAD.IADD R6, R202, 0x1, -R5 ;  /* 0x00000001ca067824 */ /* 0x000fe200078e0a05 */
[----:B------:R-:W-:-:S02]  /*0bb0*/  SHF.R.S32.HI R5, RZ, 0x4, R2 ;  /* 0x00000004ff057819 */ /* 0x000fc40000011402 */
[----:B------:R-:W-:Y:S01]  /*0bc0*/  SHF.R.S32.HI R4, RZ, 0x5, R4 ;  /* 0x00000005ff047819 */ /* 0x000fe20000011404 */
[----:B------:R-:W-:Y:S01]  /*0bd0*/  IMAD.IADD R3, R202, 0x1, -R3 ;  /* 0x00000001ca037824 */ /* 0x000fe200078e0a03 */
[----:B------:R-:W-:Y:S02]  /*0be0*/  SHF.R.S32.HI R7, RZ, 0x1f, R6 ;  /* 0x0000001fff077819 */ /* 0x000fe40000011406 */
[----:B------:R-:W-:Y:S01]  /*0bf0*/  LEA.HI R2, R2, R5, RZ, 0x1 ;  /* 0x0000000502027211 */ /* 0x000fe200078f08ff */
[----:B------:R-:W-:Y:S01]  /*0c00*/  IMAD R11, R4, 0x10, R3 ;  /* 0x00000010040b7824 */ /* 0x000fe200078e0203 */
[----:B------:R-:W-:Y:S02]  /*0c10*/  LEA.HI R8, R7, R6, RZ, 0x2 ;  /* 0x0000000607087211 */ /* 0x000fe400078f10ff */
[----:B------:R-:W-:Y:S02]  /*0c20*/  LOP3.LUT R2, R2, 0x1ffffffe, RZ, 0xc0, !PT ;  /* 0x1ffffffe02027812 */ /* 0x000fe400078ec0ff */
[----:B------:R-:W-:-:S02]  /*0c30*/  SHF.R.S32.HI R9, RZ, 0x2, R8 ;  /* 0x00000002ff097819 */ /* 0x000fc40000011408 */
[----:B------:R-:W-:Y:S01]  /*0c40*/  SHF.R.S32.HI R10, RZ, 0x1f, R8 ;  /* 0x0000001fff0a7819 */ /* 0x000fe20000011408 */
[----:B------:R-:W-:Y:S01]  /*0c50*/  IMAD.IADD R2, R5, 0x1, -R2 ;  /* 0x0000000105027824 */ /* 0x000fe200078e0a02 */
[----:B------:R-:W-:Y:S02]  /*0c60*/  SHF.R.S32.HI R3, RZ, 0x7, R0 ;  /* 0x00000007ff037819 */ /* 0x000fe40000011400 */
[----:B------:R-:W-:Y:S01]  /*0c70*/  LEA.HI R10, R10, R9, RZ, 0x3 ;  /* 0x000000090a0a7211 */ /* 0x000fe200078f18ff */
[----:B------:R-:W-:Y:S01]  /*0c80*/  IMAD R2, R11, 0x8, R2 ;  /* 0x000000080b027824 */ /* 0x000fe200078e0202 */
[----:B------:R-:W-:Y:S02]  /*0c90*/  LEA.HI R0, R0, R3, RZ, 0x1 ;  /* 0x0000000300007211 */ /* 0x000fe400078f08ff */
[----:B------:R-:W-:Y:S01]  /*0ca0*/  LOP3.LUT R10, R10, 0xfffffff8, RZ, 0xc0, !PT ;  /* 0xfffffff80a0a7812 */ /* 0x000fe200078ec0ff */
[----:B------:R-:W-:Y:S01]  /*0cb0*/  IMAD.SHL.U32 R5, R2, 0x8, RZ ;  /* 0x0000000802057824 */ /* 0x000fe200078e00ff */
[----:B------:R-:W-:-:S02]  /*0cc0*/  LEA.HI R7, R7, R6, RZ, 0x5 ;  /* 0x0000000607077211 */ /* 0x000fc400078f28ff */
[----:B------:R-:W-:Y:S01]  /*0cd0*/  LOP3.LUT R0, R0, 0x3fffffe, RZ, 0xc0, !PT ;  /* 0x03fffffe00007812 */ /* 0x000fe200078ec0ff */
[----:B------:R-:W-:Y:S01]  /*0ce0*/  IMAD.IADD R10, R9, 0x1, -R10 ;  /* 0x00000001090a7824 */ /* 0x000fe200078e0a0a */
[----:B------:R-:W-:Y:S01]  /*0cf0*/  SHF.R.S32.HI R7, RZ, 0x5, R7 ;  /* 0x00000005ff077819 */ /* 0x000fe20000011407 */
[----:B------:R-:W-:Y:S01]  /*0d00*/  IMAD.WIDE R18, R5, 0x2, R18 ;  /* 0x0000000205127825 */ /* 0x000fe200078e0212 */
[----:B------:R-:W-:-:S03]  /*0d10*/  LOP3.LUT R9, R8, 0x7ffffffc, RZ, 0xc0, !PT ;  /* 0x7ffffffc08097812 */ /* 0x000fc600078ec0ff */
[----:B------:R-:W-:Y:S02]  /*0d20*/  IMAD.IADD R0, R3, 0x1, -R0 ;  /* 0x0000000103007824 */ /* 0x000fe400078e0a00 */
[----:B------:R-:W-:Y:S02]  /*0d30*/  IMAD R7, R7, 0x10, R10 ;  /* 0x0000001007077824 */ /* 0x000fe400078e020a */
[----:B------:R-:W-:Y:S02]  /*0d40*/  IMAD.IADD R9, R6, 0x1, -R9 ;  /* 0x0000000106097824 */ /* 0x000fe400078e0a09 */
[----:B------:R-:W-:Y:S02]  /*0d50*/  IMAD R201, R0, 0x40, R7 ;  /* 0x0000004000c97824 */ /* 0x000fe400078e0207 */
[----:B------:R-:W-:-:S07]  /*0d60*/  IMAD.SHL.U32 R16, R9, 0x2, RZ ;  /* 0x0000000209107824 */ /* 0x000fce00078e00ff */
.L_x_1391:
[----:B------:R-:W-:Y:S01]  /*0d70*/  ULDC UR5, c[0x0][0xdd0] ;  /* 0x0003740000057ab9 */ /* 0x000fe20000000800 */
[----:B-1----:R-:W1:Y:S01]  /*0d80*/  LDC R0, c[0x0][0xde8] ;  /* 0x00037a00ff007b82 */ /* 0x002e620000000800 */
[----:B------:R-:W-:Y:S01]  /*0d90*/  UISETP.NE.AND UP0, UPT, UR5, 0x1, UPT ;  /* 0x000000010500788c */ /* 0x000fe2000bf05270 */
[----:B------:R-:W-:-:S10]  /*0da0*/  UMOV UR8, UR4 ;  /* 0x0000000400087c82 */ /* 0x000fd40008000000 */
[----:B------:R-:W-:Y:S01]  /*0db0*/  @UP0 ULDC UR6, c[0x0][0xdd4] ;  /* 0x0003750000060ab9 */ /* 0x000fe20000000800 */
[----:B------:R-:W-:Y:S01]  /*0dc0*/  @UP0 ULDC UR9, c[0x0][0xdd8] ;  /* 0x0003760000090ab9 */ /* 0x000fe20000000800 */
[----:B------:R-:W-:-:S04]  /*0dd0*/  UIMAD.WIDE.U32 UR6, UR4, UR6, URZ ;  /* 0x00000006040672a5 */ /* 0x000fc8000f8e003f */
[----:B------:R-:W-:-:S04]  /*0de0*/  @UP0 USHF.R.U32.HI UR8, URZ, UR9, UR7 ;  /* 0x000000093f080299 */ /* 0x000fc80008011607 */
[----:B------:R-:W-:Y:S02]  /*0df0*/  UIADD3 UR6, -UR8, URZ, URZ ;  /* 0x0000003f08067290 */ /* 0x000fe4000fffe13f */
[----:B-1----:R-:W-:Y:S02]  /*0e00*/  ISETP.LE.AND P0, PT, R0, UR8, PT ;  /* 0x0000000800007c0c */ /* 0x002fe4000bf03270 */
[----:B------:R-:W-:-:S11]  /*0e10*/  UIMAD UR7, UR5, UR6, UR4 ;  /* 0x00000006050772a4 */ /* 0x000fd6000f8e0204 */
[----:B--234-:R-:W-:Y:S05]  /*0e20*/  @!P0 BRA `(.L_x_1299) ;  /* 0x0000000000208947 */ /* 0x01cfea0003800000 */
[----:B------:R-:W-:Y:S01]  /*0e30*/  ULDC UR6, c[0x0][0xddc] ;  /* 0x0003770000067ab9 */ /* 0x000fe20000000800 */
[----:B------:R-:W-:Y:S01]  /*0e40*/  UMOV UR41, UR7 ;  /* 0x0000000700297c82 */ /* 0x000fe20008000000 */
[----:B------:R-:W-:-:S11]  /*0e50*/  UISETP.NE.AND UP0, UPT, UR6, 0x1, UPT ;  /* 0x000000010600788c */ /* 0x000fd6000bf05270 */
[----:B------:R-:W-:Y:S02]  /*0e60*/  @UP0 ULDC.64 UR10, c[0x0][0xde0] ;  /* 0x00037800000a0ab9 */ /* 0x000fe40000000a00 */
[----:B------:R-:W-:-:S04]  /*0e70*/  UIMAD.WIDE.U32 UR4, UR7, UR10, URZ ;  /* 0x0000000a070472a5 */ /* 0x000fc8000f8e003f */
[----:B------:R-:W-:-:S04]  /*0e80*/  @UP0 USHF.R.U32.HI UR41, URZ, UR11, UR5 ;  /* 0x0000000b3f290299 */ /* 0x000fc80008011605 */
[----:B------:R-:W-:Y:S01]  /*0e90*/  UIMAD UR4, UR41, UR6, URZ ;  /* 0x00000006290472a4 */ /* 0x000fe2000f8e023f */
[----:B------:R-:W-:Y:S11]  /*0ea0*/  BRA `(.L_x_1300) ;  /* 0x00000000001c7947 */ /* 0x000ff60003800000 */
.L_x_1299:
[----:B------:R-:W-:Y:S01]  /*0eb0*/  ULDC UR6, c[0x0][0xdc4] ;  /* 0x0003710000067ab9 */ /* 0x000fe20000000800 */
[----:B------:R-:W-:Y:S01]  /*0ec0*/  UMOV UR41, UR7 ;  /* 0x0000000700297c82 */ /* 0x000fe20008000000 */
[----:B------:R-:W-:-:S11]  /*0ed0*/  UISETP.NE.AND UP0, UPT, UR6, 0x1, UPT ;  /* 0x000000010600788c */ /* 0x000fd6000bf05270 */
[----:B------:R-:W-:Y:S02]  /*0ee0*/  @UP0 ULDC.64 UR10, c[0x0][0xdc8] ;  /* 0x00037200000a0ab9 */ /* 0x000fe40000000a00 */
[----:B------:R-:W-:-:S04]  /*0ef0*/  UIMAD.WIDE.U32 UR4, UR7, UR10, URZ ;  /* 0x0000000a070472a5 */ /* 0x000fc8000f8e003f */
[----:B------:R-:W-:-:S04]  /*0f00*/  @UP0 USHF.R.U32.HI UR41, URZ, UR11, UR5 ;  /* 0x0000000b3f290299 */ /* 0x000fc80008011605 */
[----:B------:R-:W-:-:S12]  /*0f10*/  UIMAD UR4, UR41, UR6, URZ ;  /* 0x00000006290472a4 */ /* 0x000fd8000f8e023f */
.L_x_1300:
[----:B------:R-:W1:Y:S01]  /*0f20*/  LDC.64 R8, c[0x0][0x9e0] ;  /* 0x00027800ff087b82 */ /* 0x000e620000000a00 */
[----:B------:R-:W-:Y:S01]  /*0f30*/  ULDC UR43, c[0x0][0xdb8] ;  /* 0x00036e00002b7ab9 */ /* 0x000fe20000000800 */
[----:B------:R-:W-:Y:S02]  /*0f40*/  ULOP3.LUT UR5, URZ, UR41, URZ, 0x33, !UPT ;  /* 0x000000293f057292 */ /* 0x000fe4000f8e333f */
[----:B------:R-:W-:Y:S01]  /*0f50*/  UISETP.NE.AND UP1, UPT, UR43, 0x1, UPT ;  /* 0x000000012b00788c */ /* 0x000fe2000bf25270 */
[----:B------:R-:W-:Y:S01]  /*0f60*/  ULDC UR42, c[0x0][0xdac] ;  /* 0x00036b00002a7ab9 */ /* 0x000fe20000000800 */
[----:B------:R-:W-:Y:S02]  /*0f70*/  ULDC.64 UR10, c[0x0][0x3f8] ;  /* 0x0000fe00000a7ab9 */ /* 0x000fe40000000a00 */
[----:B------:R-:W2:Y:S01]  /*0f80*/  LDC R7, c[0x0][0x288] ;  /* 0x0000a200ff077b82 */ /* 0x000ea20000000800 */
[----:B------:R-:W-:Y:S02]  /*0f90*/  UIADD3 UR4, UR7, -UR4, URZ ;  /* 0x8000000407047290 */ /* 0x000fe4000fffe03f */
[----:B------:R-:W-:-:S02]  /*0fa0*/  UIADD3 UR42, UR5, UR42, URZ ;  /* 0x0000002a052a7290 */ /* 0x000fc4000fffe03f */
[----:B------:R-:W-:Y:S01]  /*0fb0*/  UISETP.NE.U32.AND UP0, UPT, UR10, URZ, UPT ;  /* 0x0000003f0a00728c */ /* 0x000fe2000bf05070 */
[----:B------:R-:W-:Y:S02]  /*0fc0*/  ULDC UR7, c[0x0][0xdc4] ;  /* 0x0003710000077ab9 */ /* 0x000fe40000000800 */
[----:B------:R-:W3:Y:S01]  /*0fd0*/  LDC R5, c[0x0][0x2e0] ;  /* 0x0000b800ff057b82 */ /* 0x000ee20000000800 */
[----:B------:R-:W-:Y:S02]  /*0fe0*/  USHF.L.U32 UR42, UR42, 0x7, URZ ;  /* 0x000000072a2a7899 */ /* 0x000fe4000800063f */
[----:B------:R-:W-:Y:S02]  /*0ff0*/  UIMAD UR8, UR8, UR7, UR4 ;  /* 0x00000007080872a4 */ /* 0x000fe4000f8e0204 */
[----:B------:R-:W-:Y:S01]  /*1000*/  UISETP.NE.AND.EX UP0, UPT, UR11, URZ, UPT, UP0 ;  /* 0x0000003f0b00728c */ /* 0x000fe2000bf05300 */
[----:B------:R-:W-:Y:S01]  /*1010*/  @UP1 ULDC UR4, c[0x0][0xdbc] ;  /* 0x00036f0000041ab9 */ /* 0x000fe20000000800 */
[----:B------:R-:W-:Y:S01]  /*1020*/  ULDC UR6, c[0x0][0x404] ;  /* 0x0001010000067ab9 */ /* 0x000fe20000000800 */
[----:B------:R-:W-:Y:S01]  /*1030*/  UIMAD.WIDE.U32 UR4, UR8, UR4, URZ ;  /* 0x00000004080472a5 */ /* 0x000fe2000f8e003f */
[----:B-1----:R-:W-:Y:S01]  /*1040*/  ISETP.GE.AND P1, PT, R9, 0x1, PT ;  /* 0x000000010900780c */ /* 0x002fe20003f26270 */
[----:B------:R-:W-:Y:S01]  /*1050*/  USEL UR6, UR6, 0x1, UP0 ;  /* 0x0000000106067887 */ /* 0x000fe20008000000 */
[----:B------:R-:W-:Y:S01]  /*1060*/  IMAD.U32 R200, RZ, RZ, UR42 ;  /* 0x0000002affc87e24 */ /* 0x000fe2000f8e00ff */
[----:B------:R-:W-:Y:S01]  /*1070*/  @UP1 ULDC UR7, c[0x0][0xdc0] ;  /* 0x0003700000071ab9 */ /* 0x000fe20000000800 */
[----:B------:R-:W-:Y:S01]  /*1080*/  UMOV UR44, UR8 ;  /* 0x00000008002c7c82 */ /* 0x000fe20008000000 */
[----:B------:R-:W-:-:S02]  /*1090*/  @UP1 USHF.R.U32.HI UR44, URZ, UR7, UR5 ;  /* 0x000000073f2c1299 */ /* 0x000fc40008011605 */
[----:B--2---:R-:W-:Y:S02]  /*10a0*/  IADD3 R22, R200, 0x80, -R7 ;  /* 0x00000080c8167810 */ /* 0x004fe40007ffe807 */
[----:B------:R-:W-:-:S04]  /*10b0*/  UIADD3 UR4, -UR44, URZ, URZ ;  /* 0x0000003f2c047290 */ /* 0x000fc8000fffe13f */
[----:B------:R-:W-:Y:S01]  /*10c0*/  UIMAD UR43, UR43, UR4, UR8 ;  /* 0x000000042b2b72a4 */ /* 0x000fe2000f8e0208 */
[----:B---3--:R-:W-:-:S04]  /*10d0*/  IMAD R17, R5, UR6, RZ ;  /* 0x0000000605117c24 */ /* 0x008fc8000f8e02ff */
[----:B------:R-:W-:-:S04]  /*10e0*/  IMAD.IADD R22, R17, 0x1, R22 ;  /* 0x0000000111167824 */ /* 0x000fc800078e0216 */
[----:B------:R-:W-:Y:S01]  /*10f0*/  IMAD.IADD R0, R22, 0x1, R8 ;  /* 0x0000000116007824 */ /* 0x000fe200078e0208 */
[----:B------:R-:W-:Y:S06]  /*1100*/  @!P1 BRA `(.L_x_1301) ;  /* 0x0000000000409947 */ /* 0x000fec0003800000 */
[C---:B------:R-:W-:Y:S01]  /*1110*/  ISETP.GT.AND P0, PT, R22.reuse, RZ, PT ;  /* 0x000000ff1600720c */ /* 0x040fe20003f04270 */
[----:B------:R-:W-:-:S12]  /*1120*/  VIADD R3, R22, 0xffffffff ;  /* 0xffffffff16037836 */ /* 0x000fd80000000000 */
[----:B------:R-:W-:Y:S05]  /*1130*/  @P0 BRA `(.L_x_1302) ;  /* 0x00000000001c0947 */ /* 0x000fea0003800000 */
[----:B------:R-:W-:Y:S01]  /*1140*/  ISETP.NE.AND P0, PT, R9, 0x1, PT ;  /* 0x000000010900780c */ /* 0x000fe20003f05270 */
[----:B------:R-:W-:-:S12]  /*1150*/  IMAD.MOV R3, RZ, RZ, -R22 ;  /* 0x000000ffff037224 */ /* 0x000fd800078e0a16 */
[----:B------:R-:W1:Y:S02]  /*1160*/  @P0 LDC.64 R10, c[0x0][0x9e8] ;  /* 0x00027a00ff0a0b82 */ /* 0x000e640000000a00 */
[----:B-1----:R-:W-:-:S05]  /*1170*/  @P0 IMAD.HI.U32 R4, R3, R10, RZ ;  /* 0x0000000a03040227 */ /* 0x002fca00078e00ff */
[----:B------:R-:W-:-:S04]  /*1180*/  @P0 SHF.R.U32.HI R3, RZ, R11, R4 ;  /* 0x0000000bff030219 */ /* 0x000fc80000011604 */
[----:B------:R-:W-:Y:S01]  /*1190*/  LOP3.LUT R3, RZ, R3, RZ, 0x33, !PT ;  /* 0x00000003ff037212 */ /* 0x000fe200078e33ff */
[----:B------:R-:W-:Y:S06]  /*11a0*/  BRA `(.L_x_1303) ;  /* 0x0000000000107947 */ /* 0x000fec0003800000 */
.L_x_1302:
[----:B------:R-:W-:-:S13]  /*11b0*/  ISETP.NE.AND P0, PT, R9, 0x1, PT ;  /* 0x000000010900780c */ /* 0x000fda0003f05270 */
[----:B------:R-:W1:Y:S02]  /*11c0*/  @P0 LDC.64 R10, c[0x0][0x9e8] ;  /* 0x00027a00ff0a0b82 */ /* 0x000e640000000a00 */
[----:B-1----:R-:W-:-:S05]  /*11d0*/  @P0 IMAD.HI.U32 R4, R3, R10, RZ ;  /* 0x0000000a03040227 */ /* 0x002fca00078e00ff */
[----:B------:R-:W-:-:S07]  /*11e0*/  @P0 SHF.R.U32.HI R3, RZ, R11, R4 ;  /* 0x0000000bff030219 */ /* 0x000fce0000011604 */
.L_x_1303:
[----:B------:R-:W-:-:S05]  /*11f0*/  IMAD R3, R3, R9, R9 ;  /* 0x0000000903037224 */ /* 0x000fca00078e0209 */
[----:B------:R-:W-:-:S07]  /*1200*/  VIMNMX R0, R0, R3, PT ;  /* 0x0000000300007248 */ /* 0x000fce0003fe0100 */
.L_x_1301:
[----:B------:R-:W-:Y:S01]  /*1210*/  IADD3 R4, -R7, UR42, RZ ;  /* 0x0000002a07047c10 */ /* 0x000fe2000fffe1ff */
[----:B------:R-:W-:Y:S01]  /*1220*/  VIADD R3, R0, 0x5f ;  /* 0x0000005f00037836 */ /* 0x000fe20000000000 */
[----:B------:R-:W-:Y:S01]  /*1230*/  ULDC UR4, c[0x0][0x9dc] ;  /* 0x0002770000047ab9 */ /* 0x000fe20000000800 */
[----:B------:R-:W-:Y:S02]  /*1240*/  VIADD R0, R17, 0x5f ;  /* 0x0000005f11007836 */ /* 0x000fe40000000000 */
[----:B------:R-:W-:Y:S02]  /*1250*/  IMAD R6, R5, UR6, R4 ;  /* 0x0000000605067c24 */ /* 0x000fe4000f8e0204 */
[----:B------:R-:W-:-:S04]  /*1260*/  IMAD.HI R4, R3, 0x2aaaaaab, RZ ;  /* 0x2aaaaaab03047827 */ /* 0x000fc800078e02ff */
[----:B------:R-:W-:Y:S01]  /*1270*/  IMAD.HI R0, R0, 0x2aaaaaab, RZ ;  /* 0x2aaaaaab00007827 */ /* 0x000fe200078e02ff */
[----:B------:R-:W-:-:S03]  /*1280*/  SHF.R.U32.HI R5, RZ, 0x1f, R4 ;  /* 0x0000001fff057819 */ /* 0x000fc60000011604 */
[----:B------:R-:W-:Y:S01]  /*1290*/  VIADD R7, R6, -UR4 ;  /* 0x8000000406077c36 */ /* 0x000fe20008000000 */
[----:B------:R-:W-:Y:S02]  /*12a0*/  SHF.R.U32.HI R3, RZ, 0x1f, R0 ;  /* 0x0000001fff037819 */ /* 0x000fe40000011600 */
[----:B------:R-:W-:Y:S02]  /*12b0*/  LEA.HI.SX32 R176, R4, R5, 0x1c ;  /* 0x0000000504b07211 */ /* 0x000fe400078fe2ff */
[----:B------:R-:W-:Y:S02]  /*12c0*/  LEA.HI.SX32 R3, R0, R3, 0x1c ;  /* 0x0000000300037211 */ /* 0x000fe400078fe2ff */
[----:B------:R-:W-:Y:S02]  /*12d0*/  R2UR UR4, R7 ;  /* 0x00000000070472ca */ /* 0x000fe400000e0000 */
[----:B------:R-:W-:Y:S01]  /*12e0*/  VIMNMX R176, R3, R176, PT ;  /* 0x000000b003b07248 */ /* 0x000fe20003fe0100 */
[----:B------:R-:W-:-:S12]  /*12f0*/  @!P1 BRA `(.L_x_1304) ;  /* 0x0000000000449947 */ /* 0x000fd80003800000 */
[----:B------:R-:W-:-:S13]  /*1300*/  ISETP.GT.AND P0, PT, R6, -0x1, PT ;  /* 0xffffffff0600780c */ /* 0x000fda0003f04270 */
[----:B------:R-:W-:Y:S05]  /*1310*/  @P0 BRA `(.L_x_1305) ;  /* 0x00000000001c0947 */ /* 0x000fea0003800000 */
[----:B------:R-:W-:Y:S02]  /*1320*/  ISETP.NE.AND P0, PT, R9, 0x1, PT ;  /* 0x000000010900780c */ /* 0x000fe40003f05270 */
[----:B------:R-:W-:-:S11]  /*1330*/  LOP3.LUT R3, RZ, R6, RZ, 0x33, !PT ;  /* 0x00000006ff037212 */ /* 0x000fd600078e33ff */
[----:B------:R-:W1:Y:S02]  /*1340*/  @P0 LDC.64 R4, c[0x0][0x9e8] ;  /* 0x00027a00ff040b82 */ /* 0x000e640000000a00 */
[----:B-1----:R-:W-:-:S05]  /*1350*/  @P0 IMAD.HI.U32 R0, R3, R4, RZ ;  /* 0x0000000403000227 */ /* 0x002fca00078e00ff */
[----:B------:R-:W-:-:S04]  /*1360*/  @P0 SHF.R.U32.HI R3, RZ, R5, R0 ;  /* 0x00000005ff030219 */ /* 0x000fc80000011600 */
[----:B------:R-:W-:Y:S01]  /*1370*/  LOP3.LUT R6, RZ, R3, RZ, 0x33, !PT ;  /* 0x00000003ff067212 */ /* 0x000fe200078e33ff */
[----:B------:R-:W-:Y:S06]  /*1380*/  BRA `(.L_x_1306) ;  /* 0x0000000000107947 */ /* 0x000fec0003800000 */
.L_x_1305:
[----:B------:R-:W-:-:S13]  /*1390*/  ISETP.NE.AND P0, PT, R9, 0x1, PT ;  /* 0x000000010900780c */ /* 0x000fda0003f05270 */
[----:B------:R-:W1:Y:S02]  /*13a0*/  @P0 LDC.64 R4, c[0x0][0x9e8] ;  /* 0x00027a00ff040b82 */ /* 0x000e640000000a00 */
[----:B-1----:R-:W-:-:S05]  /*13b0*/  @P0 IMAD.HI.U32 R0, R6, R4, RZ ;  /* 0x0000000406000227 */ /* 0x002fca00078e00ff */
[----:B------:R-:W-:-:S07]  /*13c0*/  @P0 SHF.R.U32.HI R6, RZ, R5, R0 ;  /* 0x00000005ff060219 */ /* 0x000fce0000011600 */
.L_x_1306:
[----:B------:R-:W-:-:S05]  /*13d0*/  IMAD R6, R6, R9, RZ ;  /* 0x0000000906067224 */ /* 0x000fca00078e02ff */
[----:B------:R-:W-:-:S13]  /*13e0*/  R2UR UR5, R6 ;  /* 0x00000000060572ca */ /* 0x000fda00000e0000 */
[----:B------:R-:W-:-:S04]  /*13f0*/  UISETP.LT.AND UP0, UPT, UR4, UR5, UPT ;  /* 0x000000050400728c */ /* 0x000fc8000bf01270 */
[----:B------:R-:W-:-:S12]  /*1400*/  USEL UR4, UR4, UR5, !UP0 ;  /* 0x0000000504047287 */ /* 0x000fd8000c000000 */
.L_x_1304:
[----:B------:R-:W-:Y:S01]  /*1410*/  UIMAD.WIDE UR4, UR4, 0x2aaaaaab, URZ ;  /* 0x2aaaaaab040478a5 */ /* 0x000fe2000f8e023f */
[----:B------:R-:W-:Y:S02]  /*1420*/  PLOP3.LUT P0, PT, PT, PT, PT, 0x80, 0x0 ;  /* 0x000000000000781c */ /* 0x000fe40003f0f070 */
[----:B------:R-:W-:Y:S01]  /*1430*/  CS2R R20, SRZ ;  /* 0x0000000000147805 */ /* 0x000fe2000001ff00 */
[----:B------:R-:W-:Y:S01]  /*1440*/  IMAD.MOV.U32 R0, RZ, RZ, RZ ;  /* 0x000000ffff007224 */ /* 0x000fe200078e00ff */
[----:B------:R-:W-:Y:S01]  /*1450*/  USHF.R.U32.HI UR4, URZ, 0x1f, UR5 ;  /* 0x0000001f3f047899 */ /* 0x000fe20008011605 */
[----:B------:R-:W-:Y:S02]  /*1460*/  CS2R R150, SRZ ;  /* 0x0000000000967805 */ /* 0x000fe4000001ff00 */
[----:B------:R-:W-:Y:S02]  /*1470*/  CS2R R148, SRZ ;  /* 0x0000000000947805 */ /* 0x000fe4000001ff00 */
[----:B------:R-:W-:Y:S01]  /*1480*/  CS2R R146, SRZ ;  /* 0x0000000000927805 */ /* 0x000fe2000001ff00 */
[----:B------:R-:W-:Y:S01]  /*1490*/  ULEA.HI.SX32 UR4, UR5, UR4, 0x1c ;  /* 0x0000000405047291 */ /* 0x000fe2000f8fe23f */
[----:B------:R-:W-:-:S02]  /*14a0*/  CS2R R144, SRZ ;  /* 0x0000000000907805 */ /* 0x000fc4000001ff00 */
[----:B------:R-:W-:Y:S02]  /*14b0*/  CS2R R142, SRZ ;  /* 0x00000000008e7805 */ /* 0x000fe4000001ff00 */
[----:B------:R-:W-:Y:S01]  /*14c0*/  CS2R R140, SRZ ;  /* 0x00000000008c7805 */ /* 0x000fe2000001ff00 */
[----:B------:R-:W-:Y:S01]  /*14d0*/  UISETP.LT.AND UP0, UPT, URZ, UR4, UPT ;  /* 0x000000043f00728c */ /* 0x000fe2000bf01270 */
[----:B------:R-:W-:Y:S02]  /*14e0*/  CS2R R138, SRZ ;  /* 0x00000000008a7805 */ /* 0x000fe4000001ff00 */
[----:B------:R-:W-:Y:S02]  /*14f0*/  CS2R R136, SRZ ;  /* 0x0000000000887805 */ /* 0x000fe4000001ff00 */
[----:B------:R-:W-:Y:S01]  /*1500*/  CS2R R134, SRZ ;  /* 0x0000000000867805 */ /* 0x000fe2000001ff00 */
[----:B------:R-:W-:Y:S01]  /*1510*/  USEL UR40, URZ, UR4, !UP0 ;  /* 0x000000043f287287 */ /* 0x000fe2000c000000 */
[----:B------:R-:W-:-:S02]  /*1520*/  CS2R R132, SRZ ;  /* 0x0000000000847805 */ /* 0x000fc4000001ff00 */
[----:B------:R-:W-:Y:S02]  /*1530*/  CS2R R130, SRZ ;  /* 0x0000000000827805 */ /* 0x000fe4000001ff00 */
[----:B------:R-:W-:Y:S02]  /*1540*/  CS2R R128, SRZ ;  /* 0x0000000000807805 */ /* 0x000fe4000001ff00 */
[----:B------:R-:W-:Y:S02]  /*1550*/  CS2R R126, SRZ ;  /* 0x00000000007e7805 */ /* 0x000fe4000001ff00 */
[----:B------:R-:W-:Y:S02]  /*1560*/  CS2R R124, SRZ ;  /* 0x00000000007c7805 */ /* 0x000fe4000001ff00 */
[----:B------:R-:W-:Y:S02]  /*1570*/  ISETP.GT.AND P1, PT, R176, UR40, PT ;  /* 0x00000028b0007c0c */ /* 0x000fe4000bf24270 */
        /* <DEDUP_REMOVED lines=46> */
[----:B------:R-:W-:Y:S01]  /*1860*/  CS2R R32, SRZ ;  /* 0x0000000000207805 */ /* 0x000fe2000001ff00 */
[----:B------:R-:W-:Y:S01]  /*1870*/  IMAD.MOV.U32 R49, RZ, RZ, RZ ;  /* 0x000000ffff317224 */ /* 0x000fe200078e00ff */
[----:B------:R-:W-:Y:S01]  /*1880*/  CS2R R4, SRZ ;  /* 0x0000000000047805 */ /* 0x000fe2000001ff00 */
[----:B------:R-:W-:Y:S02]  /*1890*/  IMAD.MOV.U32 R29, RZ, RZ, RZ ;  /* 0x000000ffff1d7224 */ /* 0x000fe400078e00ff */
[----:B------:R-:W-:Y:S02]  /*18a0*/  IMAD.MOV.U32 R6, RZ, RZ, RZ ;  /* 0x000000ffff067224 */ /* 0x000fe400078e00ff */
[----:B------:R-:W-:Y:S01]  /*18b0*/  IMAD.MOV.U32 R172, RZ, RZ, RZ ;  /* 0x000000ffffac7224 */ /* 0x000fe200078e00ff */
[----:B------:R-:W-:Y:S06]  /*18c0*/  @!P1 BRA `(.L_x_1307) ;  /* 0x000000b000b89947 */ /* 0x000fec0003800000 */
[----:B------:R-:W-:Y:S01]  /*18d0*/  SHF.R.S32.HI R3, RZ, 0x1f, R202 ;  /* 0x0000001fff037819 */ /* 0x000fe200000114ca */
[----:B------:R-:W-:-:S03]  /*18e0*/  UIADD3 UR6, UR46, 0x18400, URZ ;  /* 0x000184002e067890 */ /* 0x000fc6000fffe03f */
[----:B------:R-:W-:Y:S01]  /*18f0*/  LEA.HI R3, R3, R202, RZ, 0x7 ;  /* 0x000000ca03037211 */ /* 0x000fe200078f38ff */
[----:B------:R-:W-:-:S03]  /*1900*/  ULOP3.LUT UP0, URZ, UR6, 0x1bf, URZ, 0xc0, !UPT ;  /* 0x000001bf063f7892 */ /* 0x000fc6000f80c03f */
[----:B------:R-:W-:-:S03]  /*1910*/  SHF.R.S32.HI R3, RZ, 0x7, R3 ;  /* 0x00000007ff037819 */ /* 0x000fc60000011403 */
[----:B------:R-:W-:-:S03]  /*1920*/  PLOP3.LUT P0, PT, PT, PT, UP0, 0x80, 0x0 ;  /* 0x000000000000781c */ /* 0x000fc60003f0f008 */
[----:B------:R-:W1:Y:S02]  /*1930*/  SHFL.IDX PT, R3, R3, RZ, 0x1f ;  /* 0x00001fff03037589 */ /* 0x000e6400000e0000 */
[----:B-1----:R-:W-:-:S13]  /*1940*/  R2UR UR4, R3 ;  /* 0x00000000030472ca */ /* 0x002fda00000e0000 */
[----:B------:R-:W-:-:S04]  /*1950*/  ULEA.HI UR5, UR4, UR4, URZ, 0x1 ;  /* 0x0000000404057291 */ /* 0x000fc8000f8f083f */
        /* <DEDUP_REMOVED lines=22> */
.L_x_1308:
[----:B------:R-:W-:Y:S01]  /*1ac0*/  ULEA.HI UR4, UR37, UR37, URZ, 0x1 ;  /* 0x0000002525047291 */ /* 0x000fe2000f8f083f */
[----:B------:R-:W-:-:S03]  /*1ad0*/  VIADD R9, R23, 0x8 ;  /* 0x0000000817097836 */ /* 0x000fc60000000000 */
[----:B------:R-:W-:-:S04]  /*1ae0*/  ULOP3.LUT UR4, UR4, 0xfffffffe, URZ, 0xc0, !UPT ;  /* 0xfffffffe04047892 */ /* 0x000fc8000f8ec03f */
[----:B------:R-:W-:-:S06]  /*1af0*/  UIADD3 UR4, UR37, -UR4, URZ ;  /* 0x8000000425047290 */ /* 0x000fcc000fffe03f */
[----:B------:R-:W-:-:S05]  /*1b00*/  IMAD.U32 R0, RZ, RZ, UR4 ;  /* 0x00000004ff007e24 */ /* 0x000fca000f8e00ff */
[----:B------:R-:W-:-:S04]  /*1b10*/  SHF.L.U32 R0, R0, 0x1f, RZ ;  /* 0x0000001f00007819 */ /* 0x000fc800000006ff */
[----:B------:R-:W1:Y:S02]  /*1b20*/  SYNCS.PHASECHK.TRANS64.TRYWAIT P0, [UR46+0x22800], R0 ;  /* 0x02280000ff0075a7 */ /* 0x000e64000800016e */
[----:B-1----:R-:W-:Y:S05]  /*1b30*/  @!P0 BRA `(.L_x_1309) ;  /* 0x000000f800b48947 */ /* 0x002fea0003800000 */
.L_x_1456:
[----:B-1----:R-:W-:Y:S01]  /*1b40*/  IMAD.U32 R0, RZ, RZ, UR47 ;  /* 0x0000002fff007e24 */ /* 0x002fe2000f8e00ff */
[----:B------:R-:W-:Y:S05]  /*1b50*/  WARPSYNC.ALL ;  /* 0x0000000000007948 */ /* 0x000fea0003800000 */
[----:B------:R1:W-:Y:S01]  /*1b60*/  BAR.SYNC.DEFER_BLOCKING R9, 0x100 ;  /* 0x000400090000751d */ /* 0x0003e20000010000 */
[----:B------:R-:W-:-:S13]  /*1b70*/  ISETP.NE.AND P0, PT, R0, 0x3, PT ;  /* 0x000000030000780c */ /* 0x000fda0003f05270 */
[----:B-1----:R-:W-:Y:S05]  /*1b80*/  @!P0 BRA `(.L_x_1310) ;  /* 0x0000000000048947 */ /* 0x002fea0003800000 */
[----:B------:R-:W-:Y:S01]  /*1b90*/  BPT.TRAP 0x1 ;  /* 0x000000040000795c */ /* 0x000fe20000300000 */
.L_x_1310:
[----:B------:R-:W-:Y:S01]  /*1ba0*/  ULEA UR21, UR39, UR46, 0x3 ;  /* 0x0000002e27157291 */ /* 0x000fe2000f8e183f */
[----:B------:R-:W-:-:S05]  /*1bb0*/  IMAD.U32 R11, RZ, RZ, UR38 ;  /* 0x00000026ff0b7e24 */ /* 0x000fca000f8e00ff */
[----:B------:R-:W-:-:S04]  /*1bc0*/  SHF.L.U32 R11, R11, 0x1f, RZ ;  /* 0x0000001f0b0b7819 */ /* 0x000fc800000006ff */
[----:B------:R1:W2:Y:S01]  /*1bd0*/  SYNCS.PHASECHK.TRANS64.TRYWAIT P1, [UR21+0x22830], R11 ;  /* 0x0228300bff0075a7 */ /* 0x0002a20008020155 */
[----:B------:R-:W-:Y:S05]  /*1be0*/  @!P0 BRA `(.L_x_1311) ;  /* 0x0000000000048947 */ /* 0x000fea0003800000 */
[----:B------:R-:W-:Y:S01]  /*1bf0*/  BPT.TRAP 0x1 ;  /* 0x000000040000795c */ /* 0x000fe20000300000 */
.L_x_1311:
[----:B--2---:R-:W-:Y:S05]  /*1c00*/  @P1 BRA `(.L_x_1312) ;  /* 0x0000000000081947 */ /* 0x004fea0003800000 */
[----:B------:R-:W2:Y:S02]  /*1c10*/  SYNCS.PHASECHK.TRANS64.TRYWAIT P1, [UR21+0x22830], R11 ;  /* 0x0228300bff0075a7 */ /* 0x000ea40008020155 */
[----:B--2---:R-:W-:Y:S05]  /*1c20*/  @!P1 BRA `(.L_x_1313) ;  /* 0x000000f800909947 */ /* 0x004fea0003800000 */
.L_x_1312:
[----:B------:R-:W-:Y:S01]  /*1c30*/  UIADD3 UR4, UR46, 0x1c400, URZ ;  /* 0x0001c4002e047890 */ /* 0x000fe2000fffe03f */
[----:B------:R-:W-:Y:S01]  /*1c40*/  WARPGROUP.ARRIVE ;  /* 0x00000000000079c5 */ /* 0x000fe20000000000 */
[----:B------:R-:W-:-:S05]  /*1c50*/  ULOP3.LUT UR16, UR45, 0x10000, URZ, 0xfc, !UPT ;  /* 0x000100002d107892 */ /* 0x000fca000f8efc3f */
[----:B--2---:R-:W2:Y:S01]  /*1c60*/  S2R R0, SR_TID.X ;  /* 0x0000000000007919 */ /* 0x004ea20000002100 */
[----:B------:R-:W-:Y:S01]  /*1c70*/  USHF.R.U32.HI UR4, URZ, 0x4, UR4 ;  /* 0x000000043f047899 */ /* 0x000fe20008011604 */
[----:B------:R-:W3:Y:S01]  /*1c80*/  LDC R12, c[0x0][0x288] ;  /* 0x0000a200ff0c7b82 */ /* 0x000ee20000000800 */
[----:B------:R-:W-:Y:S01]  /*1c90*/  UMOV UR17, 0x40000040 ;  /* 0x4000004000117882 */ /* 0x000fe20000000000 */
[----:B------:R-:W-:Y:S01]  /*1ca0*/  UMOV UR19, 0x40000040 ;  /* 0x4000004000137882 */ /* 0x000fe20000000000 */
[----:B------:R-:W-:Y:S01]  /*1cb0*/  ULOP3.LUT UR4, UR4, 0x3fff, URZ, 0xc0, !UPT ;  /* 0x00003fff04047892 */ /* 0x000fe2000f8ec03f */
[----:B------:R-:W-:Y:S01]  /*1cc0*/  IMAD.U32 R8, RZ, RZ, UR21 ;  /* 0x00000015ff087e24 */ /* 0x000fe2000f8e00ff */
[----:B------:R-:W-:Y:S01]  /*1cd0*/  UMOV UR5, 0x40000040 ;  /* 0x4000004000057882 */ /* 0x000fe20000000000 */
[----:B------:R-:W-:Y:S01]  /*1ce0*/  UMOV UR7, 0x40000040 ;  /* 0x4000004000077882 */ /* 0x000fe20000000000 */
[----:B------:R-:W-:Y:S01]  /*1cf0*/  ULOP3.LUT UR20, UR4, 0x10000, URZ, 0xfc, !UPT ;  /* 0x0001000004147892 */ /* 0x000fe2000f8efc3f */
[----:B------:R-:W-:Y:S01]  /*1d00*/  IMAD.MOV.U32 R3, RZ, RZ, -0x60 ;  /* 0xffffffa0ff037424 */ /* 0x000fe200078e00ff */
[----:B------:R-:W-:Y:S01]  /*1d10*/  UIADD3 UR4, UR16, 0x2, URZ ;  /* 0x0000000210047890 */ /* 0x000fe2000fffe03f */
[----:B------:R-:W-:Y:S01]  /*1d20*/  IADD3 R5, -R23, 0xb, RZ ;  /* 0x0000000b17057810 */ /* 0x000fe20007ffe1ff */
[----:B------:R-:W-:Y:S01]  /*1d30*/  UIMAD UR18, UR39, 0x300, UR20 ;  /* 0x00000300271278a4 */ /* 0x000fe2000f8e0214 */
[----:B------:R-:W-:Y:S01]  /*1d40*/  IMAD R6, R176, R3, 0x60 ;  /* 0x00000060b0067424 */ /* 0x000fe200078e0203 */
[----:B------:R-:W-:Y:S01]  /*1d50*/  UIADD3 UR8, UR16, 0x4, URZ ;  /* 0x0000000410087890 */ /* 0x000fe2000fffe03f */
[----:B------:R-:W-:Y:S01]  /*1d60*/  LOP3.LUT R2, R2, 0xfff7ffff, RZ, 0xc0, !PT ;  /* 0xfff7ffff02027812 */ /* 0x000fe200078ec0ff */
[----:B------:R-:W-:Y:S01]  /*1d70*/  UIADD3 UR6, UR18, 0x2, URZ ;  /* 0x0000000212067890 */ /* 0x000fe2000fffe03f */
[----:B------:R-:W-:Y:S01]  /*1d80*/  IMAD.IADD R3, R17, 0x1, R6 ;  /* 0x0000000111037824 */ /* 0x000fe200078e0206 */
[----:B------:R-:W-:Y:S01]  /*1d90*/  UIADD3 UR10, UR18, 0x4, URZ ;  /* 0x00000004120a7890 */ /* 0x000fe2000fffe03f */
[--C-:B------:R-:W-:Y:S01]  /*1da0*/  IMAD.IADD R15, R6, 0x1, -R16.reuse ;  /* 0x00000001060f7824 */ /* 0x100fe200078e0a10 */
[----:B------:R-:W-:Y:S01]  /*1db0*/  UMOV UR9, 0x40000040 ;  /* 0x4000004000097882 */ /* 0x000fe20000000000 */
[----:B------:R-:W-:Y:S01]  /*1dc0*/  HGMMA.64x96x16.F32.BF16 R24, gdesc[UR16], RZ, !UPT, gsb0 ;  /* 0x01600000101879f0 */ /* 0x000fe2000c0018ff */
[----:B------:R-:W-:Y:S01]  /*1dd0*/  UMOV UR11, 0x40000040 ;  /* 0x40000040000b7882 */ /* 0x000fe20000000000 */
[----:B------:R-:W-:Y:S01]  /*1de0*/  UIADD3 UR12, UR16, 0x6, URZ ;  /* 0x00000006100c7890 */ /* 0x000fe2000fffe03f */
[C---:B------:R-:W-:Y:S01]  /*1df0*/  IMAD.IADD R10, R3.reuse, 0x1, -R16 ;  /* 0x00000001030a7824 */ /* 0x040fe200078e0a10 */
[----:B------:R-:W-:Y:S01]  /*1e00*/  UIADD3 UR14, UR18, 0x6, URZ ;  /* 0x00000006120e7890 */ /* 0x000fe2000fffe03f */
[----:B---3--:R-:W-:Y:S01]  /*1e10*/  IADD3 R7, R3, 0x1, -R12 ;  /* 0x0000000103077810 */ /* 0x008fe20007ffe80c */
[----:B------:R-:W-:Y:S01]  /*1e20*/  UMOV UR13, 0x40000040 ;  /* 0x40000040000d7882 */ /* 0x000fe20000000000 */
[----:B------:R-:W-:Y:S01]  /*1e30*/  UMOV UR15, 0x40000040 ;  /* 0x40000040000f7882 */ /* 0x000fe20000000000 */
[----:B------:R-:W-:Y:S01]  /*1e40*/  ULDC UR22, c[0x0][0x9dc] ;  /* 0x0002770000167ab9 */ /* 0x000fe20000000800 */
[----:B--2---:R-:W-:-:S13]  /*1e50*/  LOP3.LUT P1, RZ, R0, 0x7f, RZ, 0xc0, !PT ;  /* 0x0000007f00ff7812 */ /* 0x004fda000782c0ff */
[----:B------:R-:W-:Y:S01]  /*1e60*/  @!P1 VIADD R0, R8, 0x22840 ;  /* 0x0002284008009836 */ /* 0x000fe20000000000 */
[----:B------:R-:W-:-:S04]  /*1e70*/  @P1 LOP3.LUT R2, R2, 0x80000, RZ, 0xfc, !PT ;  /* 0x0008000002021812 */ /* 0x000fc800078efcff */
[----:B------:R-:W-:Y:S01]  /*1e80*/  @!P1 PRMT R0, RZ, 0x654, R0 ;  /* 0x00000654ff009816 */ /* 0x000fe20000000000 */
[----:B------:R-:W-:Y:S02]  /*1e90*/  WARPGROUP.DEPBAR.LE gsb0, 0x0 ;  /* 0x00008000000079c5 */ /* 0x000fe40000010000 */
[----:B------:R-:W-:-:S06]  /*1ea0*/  WARPGROUP.ARRIVE ;  /* 0x00000000000079c5 */ /* 0x000fcc0000000000 */
[----:B------:R-:W-:Y:S01]  /*1eb0*/  HGMMA.64x96x16.F32.BF16 R24, gdesc[UR4], R24, gsb0 ;  /* 0x01600000041879f0 */ /* 0x000fe20008001818 */
[----:B------:R-:W-:Y:S02]  /*1ec0*/  ULOP3.LUT UR6, URZ, UR22, URZ, 0x33, !UPT ;  /* 0x000000163f067292 */ /* 0x000fe4000f8e333f */
[----:B------:R-:W-:Y:S02]  /*1ed0*/  WARPGROUP.DEPBAR.LE gsb0, 0x0 ;  /* 0x00008000000079c5 */ /* 0x000fe40000010000 */
[----:B------:R-:W-:-:S06]  /*1ee0*/  WARPGROUP.ARRIVE ;  /* 0x00000000000079c5 */ /* 0x000fcc0000000000 */
[----:B------:R-:W-:Y:S03]  /*1ef0*/  HGMMA.64x96x16.F32.BF16 R24, gdesc[UR8], R24, gsb0 ;  /* 0x01600000081879f0 */ /* 0x000fe60008001818 */
[----:B------:R-:W-:Y:S02]  /*1f00*/  WARPGROUP.DEPBAR.LE gsb0, 0x0 ;  /* 0x00008000000079c5 */ /* 0x000fe40000010000 */
[----:B------:R-:W-:-:S06]  /*1f10*/  WARPGROUP.ARRIVE ;  /* 0x00000000000079c5 */ /* 0x000fcc0000000000 */
[----:B------:R-:W-:Y:S01]  /*1f20*/  HGMMA.64x96x16.F32.BF16 R24, gdesc[UR12], R24, gsb0 ;  /* 0x016000000c1879f0 */ /* 0x000fe20008001818 */
[----:B------:R-:W-:Y:S02]  /*1f30*/  ULDC.64 UR14, c[0x0][0x9e0] ;  /* 0x00027800000e7ab9 */ /* 0x000fe40000000a00 */
[----:B------:R-:W-:Y:S01]  /*1f40*/  UISETP.GE.AND UP0, UPT, UR15, 0x1, UPT ;  /* 0x000000010f00788c */ /* 0x000fe2000bf06270 */
[----:B------:R-:W-:Y:S02]  /*1f50*/  WARPGROUP.DEPBAR.LE gsb0, 0x0 ;  /* 0x00008000000079c5 */ /* 0x000fe40000010000 */
[----:B------:R2:W-:Y:S06]  /*1f60*/  BAR.ARV R5, 0x100 ;  /* 0x000400050000751d */ /* 0x0005ec0000002000 */
[----:B------:R3:W-:Y:S01]  /*1f70*/  @!P1 SYNCS.ARRIVE.TRANS64.RED.A1T0 RZ, [R0+URZ], RZ ;  /* 0x000000ff00ff99a7 */ /* 0x0007e2000810043f */
[----:B------:R-:W-:Y:S01]  /*1f80*/  PLOP3.LUT P1, PT, PT, PT, UP0, 0x40, 0x0 ;  /* 0x000000000000781c */ /* 0x000fe20003f2e808 */
[----:B---3--:R-:W-:-:S02]  /*1f90*/  IMAD.IADD R0, R7, 0x1, -R16 ;  /* 0x0000000107007824 */ /* 0x008fc400078e0a10 */
[----:B------:R-:W-:Y:S02]  /*1fa0*/  VIADD R7, R201, UR42 ;  /* 0x0000002ac9077c36 */ /* 0x000fe40008000000 */
[C---:B------:R-:W-:Y:S02]  /*1fb0*/  VIADD R13, R0.reuse, UR14 ;  /* 0x0000000e000d7c36 */ /* 0x040fe40008000000 */
[----:B------:R-:W-:-:S03]  /*1fc0*/  VIADD R14, R0, UR6 ;  /* 0x00000006000e7c36 */ /* 0x000fc60008000000 */
[----:B------:R-:W-:Y:S01]  /*1fd0*/  VIADDMNMX R0, R7, R13, R10, PT ;  /* 0x0000000d07007246 */ /* 0x000fe2000380010a */
[----:B------:R-:W-:Y:S02]  /*1fe0*/  IMAD.IADD R3, R14, 0x1, R7 ;  /* 0x000000010e037824 */ /* 0x000fe400078e0207 */
[----:B--2---:R-:W-:Y:S05]  /*1ff0*/  @P1 BRA `(.L_x_1314) ;  /* 0x0000000000541947 */ /* 0x004fea0003800000 */
[----:B------:R-:W-:Y:S01]  /*2000*/  IADD3 R4, R7, -R12, R17 ;  /* 0x8000000c07047210 */ /* 0x000fe20007ffe011 */
[----:B------:R-:W-:Y:S03]  /*2010*/  BSSY B0, `(.L_x_1315) ;  /* 0x0000010000007945 */ /* 0x000fe60003800000 */
[----:B------:R-:W-:-:S13]  /*2020*/  ISETP.GT.AND P1, PT, R4, -0x1, PT ;  /* 0xffffffff0400780c */ /* 0x000fda0003f24270 */
[----:B------:R-:W-:Y:S05]  /*2030*/  @P1 BRA `(.L_x_1316) ;  /* 0x0000000000201947 */ /* 0x000fea0003800000 */
[----:B------:R-:W-:Y:S01]  /*2040*/  UISETP.NE.AND UP1, UPT, UR15, 0x1, UPT ;  /* 0x000000010f00788c */ /* 0x000fe2000bf25270 */
[----:B------:R-:W-:-:S05]  /*2050*/  LOP3.LUT R4, RZ, R4, RZ, 0x33, !PT ;  /* 0x00000004ff047212 */ /* 0x000fca00078e33ff */
[----:B------:R-:W-:-:S05]  /*2060*/  PLOP3.LUT P1, PT, PT, PT, UP1, 0x80, 0x0 ;  /* 0x000000000000781c */ /* 0x000fca0003f2f018 */
[----:B------:R-:W-:-:S08]  /*2070*/  @UP1 ULDC.64 UR6, c[0x0][0x9e8] ;  /* 0x00027a0000061ab9 */ /* 0x000fd00000000a00 */
[----:B------:R-:W-:-:S05]  /*2080*/  @P1 IMAD.HI.U32 R20, R4, UR6, RZ ;  /* 0x0000000604141c27 */ /* 0x000fca000f8e00ff */
[----:B------:R-:W-:-:S04]  /*2090*/  @P1 SHF.R.U32.HI R4, RZ, UR7, R20 ;  /* 0x00000007ff041c19 */ /* 0x000fc80008011614 */
[----:B------:R-:W-:Y:S01]  /*20a0*/  LOP3.LUT R4, RZ, R4, RZ, 0x33, !PT ;  /* 0x00000004ff047212 */ /* 0x000fe200078e33ff */
[----:B------:R-:W-:Y:S06]  /*20b0*/  BRA `(.L_x_1317) ;  /* 0x0000000000147947 */ /* 0x000fec0003800000 */
.L_x_1316:
[----:B------:R-:W-:-:S06]  /*20c0*/  UISETP.NE.AND UP1, UPT, UR15, 0x1, UPT ;  /* 0x000000010f00788c */ /* 0x000fcc000bf25270 */
[----:B------:R-:W-:-:S05]  /*20d0*/  PLOP3.LUT P1, PT, PT, PT, UP1, 0x80, 0x0 ;  /* 0x000000000000781c */ /* 0x000fca0003f2f018 */
[----:B------:R-:W-:-:S08]  /*20e0*/  @UP1 ULDC.64 UR6, c[0x0][0x9e8] ;  /* 0x00027a0000061ab9 */ /* 0x000fd00000000a00 */
[----:B------:R-:W-:-:S05]  /*20f0*/  @P1 IMAD.HI.U32 R20, R4, UR6, RZ ;  /* 0x0000000604141c27 */ /* 0x000fca000f8e00ff */
[----:B------:R-:W-:-:S07]  /*2100*/  @P1 SHF.R.U32.HI R4, RZ, UR7, R20 ;  /* 0x00000007ff041c19 */ /* 0x000fce0008011614 */
.L_x_1317:
[----:B------:R-:W-:Y:S05]  /*2110*/  BSYNC B0 ;  /* 0x0000000000007941 */ /* 0x000fea0003800000 */
.L_x_1315:
[----:B------:R-:W-:-:S05]  /*2120*/  IMAD R4, R4, UR15, R15 ;  /* 0x0000000f04047c24 */ /* 0x000fca000f8e020f */
[----:B------:R-:W-:Y:S02]  /*2130*/  VIMNMX R3, R3, R4, !PT ;  /* 0x0000000403037248 */ /* 0x000fe40007fe0100 */
[----:B------:R-:W-:-:S07]  /*2140*/  VIADDMNMX R0, R4, UR15, R0, PT ;  /* 0x0000000f04007c46 */ /* 0x000fce000b800100 */
.L_x_1314:
[C---:B------:R-:W-:Y:S02]  /*2150*/  ISETP.GE.AND P1, PT, R6.reuse, 0x2, PT ;  /* 0x000000020600780c */ /* 0x040fe40003f26270 */
[C---:B------:R-:W-:Y:S02]  /*2160*/  ISETP.GE.AND P5, PT, R6.reuse, 0xa, PT ;  /* 0x0000000a0600780c */ /* 0x040fe40003fa6270 */
[----:B------:R-:W-:Y:S02]  /*2170*/  ISETP.GT.AND P3, PT, R3, 0x1, !P1 ;  /* 0x000000010300780c */ /* 0x000fe40004f64270 */
[----:B------:R-:W-:Y:S02]  /*2180*/  ISETP.GE.AND P2, PT, R6, 0x9, PT ;  /* 0x000000090600780c */ /* 0x000fe40003f46270 */
[----:B------:R-:W-:Y:S02]  /*2190*/  ISETP.LT.OR P3, PT, R0, 0x2, P3 ;  /* 0x000000020000780c */ /* 0x000fe40001f61670 */
[----:B------:R-:W-:-:S02]  /*21a0*/  P2R R21, PR, RZ, 0x20 ;  /* 0x00000020ff157803 */ /* 0x000fc40000000000 */
[----:B------:R-:W-:Y:S02]  /*21b0*/  FSEL R72, R25, -INF , !P3 ;  /* 0xff80000019487808 */ /* 0x000fe40005800000 */
[C---:B------:R-:W-:Y:S02]  /*21c0*/  ISETP.GT.AND P3, PT, R3.reuse, 0x9, !P5 ;  /* 0x000000090300780c */ /* 0x040fe40006f64270 */
[----:B------:R-:W-:Y:S02]  /*21d0*/  ISETP.GT.AND P4, PT, R3, 0x8, !P2 ;  /* 0x000000080300780c */ /* 0x000fe40005784270 */
[----:B------:R-:W-:Y:S02]  /*21e0*/  ISETP.LT.OR P3, PT, R0, 0xa, P3 ;  /* 0x0000000a0000780c */ /* 0x000fe40001f61670 */
[----:B------:R-:W-:Y:S02]  /*21f0*/  ISETP.GE.AND P5, PT, R6, 0x11, PT ;  /* 0x000000110600780c */ /* 0x000fe40003fa6270 */
[----:B------:R-:W-:-:S02]  /*2200*/  FSEL R74, R29, -INF , !P3 ;  /* 0xff8000001d4a7808 */ /* 0x000fc40005800000 */
[----:B------:R-:W-:Y:S02]  /*2210*/  ISETP.LT.OR P4, PT, R0, 0x9, P4 ;  /* 0x000000090000780c */ /* 0x000fe40002781670 */
[----:B------:R-:W-:Y:S02]  /*2220*/  ISETP.GT.AND P3, PT, R3, 0x10, !P5 ;  /* 0x000000100300780c */ /* 0x000fe40006f64270 */
[----:B------:R-:W-:Y:S02]  /*2230*/  FSEL R28, R28, -INF , !P4 ;  /* 0xff8000001c1c7808 */ /* 0x000fe40006000000 */
[----:B------:R-:W-:Y:S02]  /*2240*/  ISETP.LT.OR P3, PT, R0, 0x11, P3 ;  /* 0x000000110000780c */ /* 0x000fe40001f61670 */
[----:B------:R-:W-:Y:S02]  /*2250*/  ISETP.GE.AND P4, PT, R6, 0x12, PT ;  /* 0x000000120600780c */ /* 0x000fe40003f86270 */
[----:B------:R-:W-:-:S02]  /*2260*/  FSEL R32, R32, -INF , !P3 ;  /* 0xff80000020207808 */ /* 0x000fc40005800000 */
[----:B------:R-:W-:Y:S02]  /*2270*/  ISETP.GT.AND P3, PT, R3, 0x11, !P4 ;  /* 0x000000110300780c */ /* 0x000fe40006764270 */
[----:B------:R-:W-:Y:S02]  /*2280*/  P2R R29, PR, RZ, 0x10 ;  /* 0x00000010ff1d7803 */ /* 0x000fe40000000000 */
[----:B------:R-:W-:Y:S02]  /*2290*/  ISETP.LT.OR P3, PT, R0, 0x12, P3 ;  /* 0x000000120000780c */ /* 0x000fe40001f61670 */
[----:B------:R-:W-:Y:S02]  /*22a0*/  ISETP.GE.AND P4, PT, R6, 0x19, PT ;  /* 0x000000190600780c */ /* 0x000fe40003f86270 */
[----:B------:R-:W-:Y:S02]  /*22b0*/  FSEL R76, R33, -INF , !P3 ;  /* 0xff800000214c7808 */ /* 0x000fe40005800000 */
[----:B------:R-:W-:-:S02]  /*22c0*/  ISETP.GT.AND P3, PT, R3, 0x18, !P4 ;  /* 0x000000180300780c */ /* 0x000fc40006764270 */
[----:B------:R-:W-:Y:S02]  /*22d0*/  P2R R33, PR, RZ, 0x10 ;  /* 0x00000010ff217803 */ /* 0x000fe40000000000 */
[----:B------:R-:W-:Y:S02]  /*22e0*/  ISETP.LT.OR P3, PT, R0, 0x19, P3 ;  /* 0x000000190000780c */ /* 0x000fe40001f61670 */
[----:B------:R-:W-:Y:S02]  /*22f0*/  ISETP.GE.AND P4, PT, R6, 0x1a, PT ;  /* 0x0000001a0600780c */ /* 0x000fe40003f86270 */
[----:B------:R-:W-:Y:S02]  /*2300*/  FSEL R36, R36, -INF , !P3 ;  /* 0xff80000024247808 */ /* 0x000fe40005800000 */
[----:B------:R-:W-:Y:S02]  /*2310*/  ISETP.GT.AND P3, PT, R3, 0x19, !P4 ;  /* 0x000000190300780c */ /* 0x000fe40006764270 */
[----:B------:R-:W-:-:S02]  /*2320*/  P2R R73, PR, RZ, 0x10 ;  /* 0x00000010ff497803 */ /* 0x000fc40000000000 */
[----:B------:R-:W-:Y:S02]  /*2330*/  ISETP.LT.OR P3, PT, R0, 0x1a, P3 ;  /* 0x0000001a0000780c */ /* 0x000fe40001f61670 */
[----:B------:R-:W-:Y:S02]  /*2340*/  ISETP.GE.AND P4, PT, R6, 0x21, PT ;  /* 0x000000210600780c */ /* 0x000fe40003f86270 */
[----:B------:R-:W-:Y:S02]  /*2350*/  FSEL R78, R37, -INF , !P3 ;  /* 0xff800000254e7808 */ /* 0x000fe40005800000 */
[----:B------:R-:W-:Y:S02]  /*2360*/  ISETP.GT.AND P3, PT, R3, 0x20, !P4 ;  /* 0x000000200300780c */ /* 0x000fe40006764270 */
[----:B------:R-:W-:Y:S02]  /*2370*/  P2R R37, PR, RZ, 0x10 ;  /* 0x00000010ff257803 */ /* 0x000fe40000000000 */
[----:B------:R-:W-:-:S02]  /*2380*/  ISETP.LT.OR P3, PT, R0, 0x21, P3 ;  /* 0x000000210000780c */ /* 0x000fc40001f61670 */
[----:B------:R-:W-:Y:S02]  /*2390*/  ISETP.GE.AND P4, PT, R6, 0x22, PT ;  /* 0x000000220600780c */ /* 0x000fe40003f86270 */
[----:B------:R-:W-:Y:S02]  /*23a0*/  FSEL R40, R40, -INF , !P3 ;  /* 0xff80000028287808 */ /* 0x000fe40005800000 */
[----:B------:R-:W-:Y:S02]  /*23b0*/  ISETP.GT.AND P3, PT, R3, 0x21, !P4 ;  /* 0x000000210300780c */ /* 0x000fe40006764270 */
[----:B------:R-:W-:Y:S02]  /*23c0*/  P2R R75, PR, RZ, 0x10 ;  /* 0x00000010ff4b7803 */ /* 0x000fe40000000000 */
[----:B------:R-:W-:Y:S02]  /*23d0*/  ISETP.LT.OR P3, PT, R0, 0x22, P3 ;  /* 0x000000220000780c */ /* 0x000fe40001f61670 */
[----:B------:R-:W-:-:S02]  /*23e0*/  ISETP.GE.AND P4, PT, R6, 0x29, PT ;  /* 0x000000290600780c */ /* 0x000fc40003f86270 */
[----:B------:R-:W-:Y:S02]  /*23f0*/  FSEL R80, R41, -INF , !P3 ;  /* 0xff80000029507808 */ /* 0x000fe40005800000 */
[----:B------:R-:W-:Y:S02]  /*2400*/  ISETP.GT.AND P3, PT, R3, 0x28, !P4 ;  /* 0x000000280300780c */ /* 0x000fe40006764270 */
[----:B------:R-:W-:Y:S02]  /*2410*/  P2R R41, PR, RZ, 0x10 ;  /* 0x00000010ff297803 */ /* 0x000fe40000000000 */
        /* <DEDUP_REMOVED lines=51> */
[----:B------:R-:W-:Y:S02]  /*2750*/  P2R R25, PR, RZ, 0x20 ;  /* 0x00000020ff197803 */ /* 0x000fe40000000000 */
[----:B------:R-:W-:Y:S02]  /*2760*/  FSEL R64, R64, -INF , !P3 ;  /* 0xff80000040407808 */ /* 0x000fe40005800000 */
[C---:B------:R-:W-:Y:S02]  /*2770*/  ISETP.GE.AND P3, PT, R6.reuse, 0x52, PT ;  /* 0x000000520600780c */ /* 0x040fe40003f66270 */
[----:B------:R-:W-:Y:S02]  /*2780*/  ISETP.GE.AND P6, PT, R6, 0x1, PT ;  /* 0x000000010600780c */ /* 0x000fe40003fc6270 */
[----:B------:R-:W-:-:S04]  /*2790*/  ISETP.GT.AND P4, PT, R3, 0x51, !P3 ;  /* 0x000000510300780c */ /* 0x000fc80005f84270 */
[----:B------:R-:W-:-:S04]  /*27a0*/  ISETP.LT.OR P4, PT, R0, 0x52, P4 ;  /* 0x000000520000780c */ /* 0x000fc80002781670 */
[----:B------:R-:W-:Y:S02]  /*27b0*/  FSEL R92, R65, -INF , !P4 ;  /* 0xff800000415c7808 */ /* 0x000fe40006000000 */
[----:B------:R-:W-:-:S04]  /*27c0*/  ISETP.GE.AND P4, PT, R6, 0x59, PT ;  /* 0x000000590600780c */ /* 0x000fc80003f86270 */
[----:B------:R-:W-:-:S04]  /*27d0*/  ISETP.GT.AND P5, PT, R3, 0x58, !P4 ;  /* 0x000000580300780c */ /* 0x000fc800067a4270 */
[----:B------:R-:W-:-:S04]  /*27e0*/  ISETP.LT.OR P5, PT, R0, 0x59, P5 ;  /* 0x000000590000780c */ /* 0x000fc80002fa1670 */
[----:B------:R-:W-:Y:S02]  /*27f0*/  FSEL R68, R68, -INF , !P5 ;  /* 0xff80000044447808 */ /* 0x000fe40006800000 */
[----:B------:R-:W-:-:S04]  /*2800*/  ISETP.GT.AND P5, PT, R3, RZ, !P6 ;  /* 0x000000ff0300720c */ /* 0x000fc800077a4270 */
[----:B------:R-:W-:-:S04]  /*2810*/  ISETP.LT.OR P5, PT, R0, 0x1, P5 ;  /* 0x000000010000780c */ /* 0x000fc80002fa1670 */
[----:B------:R-:W-:Y:S02]  /*2820*/  FSEL R20, R24, -INF , !P5 ;  /* 0xff80000018147808 */ /* 0x000fe40006800000 */
[----:B------:R-:W-:Y:S01]  /*2830*/  ISETP.GE.AND P5, PT, R6, 0x5a, PT ;  /* 0x0000005a0600780c */ /* 0x000fe20003fa6270 */
[----:B------:R-:W-:-:S03]  /*2840*/  VIADD R6, R7, 0x8 ;  /* 0x0000000807067836 */ /* 0x000fc60000000000 */
[----:B------:R-:W-:Y:S01]  /*2850*/  P2R R24, PR, RZ, 0x20 ;  /* 0x00000020ff187803 */ /* 0x000fe20000000000 */
[----:B------:R-:W-:Y:S01]  /*2860*/  IMAD.IADD R4, R14, 0x1, R6 ;  /* 0x000000010e047824 */ /* 0x000fe200078e0206 */
[----:B------:R-:W-:-:S04]  /*2870*/  ISETP.GT.AND P5, PT, R3, 0x59, !P5 ;  /* 0x000000590300780c */ /* 0x000fc80006fa4270 */
[----:B------:R-:W-:Y:S02]  /*2880*/  ISETP.LT.OR P5, PT, R0, 0x5a, P5 ;  /* 0x0000005a0000780c */ /* 0x000fe40002fa1670 */
[----:B------:R-:W-:Y:S02]  /*2890*/  VIADDMNMX R0, R6, R13, R10, PT ;  /* 0x0000000d06007246 */ /* 0x000fe4000380010a */
[----:B------:R-:W-:Y:S02]  /*28a0*/  FSEL R94, R69, -INF , !P5 ;  /* 0xff800000455e7808 */ /* 0x000fe40006800000 */
[----:B------:R-:W-:-:S13]  /*28b0*/  PLOP3.LUT P5, PT, PT, PT, UP0, 0x40, 0x0 ;  /* 0x000000000000781c */ /* 0x000fda0003fae808 */
[----:B------:R-:W-:Y:S05]  /*28c0*/  @P5 BRA `(.L_x_1318) ;  /* 0x00000000005c5947 */ /* 0x000fea0003800000 */
        /* <DEDUP_REMOVED lines=8> */
[----:B------:R-:W-:Y:S01]  /*2950*/  @P5 IMAD.HI.U32 R10, R3, UR6, RZ ;  /* 0x00000006030a5c27 */ /* 0x000fe2000f8e00ff */
[----:B------:R-:W-:-:S13]  /*2960*/  PLOP3.LUT P5, PT, PT, PT, UP1, 0x80, 0x0 ;  /* 0x000000000000781c */ /* 0x000fda0003faf018 */
[----:B------:R-:W-:-:S04]  /*2970*/  @P5 SHF.R.U32.HI R3, RZ, UR7, R10 ;  /* 0x00000007ff035c19 */ /* 0x000fc8000801160a */
[----:B------:R-:W-:Y:S01]  /*2980*/  LOP3.LUT R3, RZ, R3, RZ, 0x33, !PT ;  /* 0x00000003ff037212 */ /* 0x000fe200078e33ff */
[----:B------:R-:W-:Y:S06]  /*2990*/  BRA `(.L_x_1321) ;  /* 0x0000000000187947 */ /* 0x000fec0003800000 */
.L_x_1320:
[----:B------:R-:W-:-:S06]  /*29a0*/  UISETP.NE.AND UP1, UPT, UR15, 0x1, UPT ;  /* 0x000000010f00788c */ /* 0x000fcc000bf25270 */
[----:B------:R-:W-:-:S05]  /*29b0*/  PLOP3.LUT P5, PT, PT, PT, UP1, 0x80, 0x0 ;  /* 0x000000000000781c */ /* 0x000fca0003faf018 */
[----:B------:R-:W-:-:S08]  /*29c0*/  @UP1 ULDC.64 UR6, c[0x0][0x9e8] ;  /* 0x00027a0000061ab9 */ /* 0x000fd00000000a00 */
[----:B------:R-:W-:Y:S01]  /*29d0*/  @P5 IMAD.HI.U32 R10, R3, UR6, RZ ;  /* 0x00000006030a5c27 */ /* 0x000fe2000f8e00ff */
[----:B------:R-:W-:-:S13]  /*29e0*/  PLOP3.LUT P5, PT, PT, PT, UP1, 0x80, 0x0 ;  /* 0x000000000000781c */ /* 0x000fda0003faf018 */
[----:B------:R-:W-:-:S07]  /*29f0*/  @P5 SHF.R.U32.HI R3, RZ, UR7, R10 ;  /* 0x00000007ff035c19 */ /* 0x000fce000801160a */
.L_x_1321:
[----:B------:R-:W-:Y:S05]  /*2a00*/  BSYNC B0 ;  /* 0x0000000000007941 */ /* 0x000fea0003800000 */
.L_x_1319:
[----:B------:R-:W-:-:S05]  /*2a10*/  IMAD R3, R3, UR15, R15 ;  /* 0x0000000f03037c24 */ /* 0x000fca000f8e020f */
[----:B------:R-:W-:Y:S02]  /*2a20*/  VIMNMX R4, R4, R3, !PT ;  /* 0x0000000304047248 */ /* 0x000fe40007fe0100 */
[----:B------:R-:W-:-:S07]  /*2a30*/  VIADDMNMX R0, R3, UR15, R0, PT ;  /* 0x0000000f03007c46 */ /* 0x000fce000b800100 */
.L_x_1318:
[C---:B------:R-:W-:Y:S01]  /*2a40*/  ISETP.GT.AND P1, PT, R4.reuse, 0x1, !P1 ;  /* 0x000000010400780c */ /* 0x040fe20004f24270 */
[----:B------:R-:W-:Y:S01]  /*2a50*/  ULDC UR10, c[0x0][0x988] ;  /* 0x00026200000a7ab9 */ /* 0x000fe20000000800 */
[----:B------:R-:W-:Y:S02]  /*2a60*/  ISETP.GT.AND P2, PT, R4, 0x8, !P2 ;  /* 0x000000080400780c */ /* 0x000fe40005744270 */
[C---:B------:R-:W-:Y:S02]  /*2a70*/  ISETP.LT.OR P1, PT, R0.reuse, 0x2, P1 ;  /* 0x000000020000780c */ /* 0x040fe40000f21670 */
[----:B------:R-:W-:Y:S02]  /*2a80*/  ISETP.LT.OR P2, PT, R0, 0x9, P2 ;  /* 0x000000090000780c */ /* 0x000fe40001741670 */
[----:B------:R-:W-:Y:S02]  /*2a90*/  FSEL R27, R27, -INF , !P1 ;  /* 0xff8000001b1b7808 */ /* 0x000fe40004800000 */
[----:B------:R-:W-:-:S02]  /*2aa0*/  ISETP.NE.AND P1, PT, R21, RZ, PT ;  /* 0x000000ff1500720c */ /* 0x000fc40003f25270 */
[----:B------:R-:W-:Y:S02]  /*2ab0*/  FSEL R30, R30, -INF , !P2 ;  /* 0xff8000001e1e7808 */ /* 0x000fe40005000000 */
[----:B------:R-:W-:Y:S02]  /*2ac0*/  ISETP.GT.AND P1, PT, R4, 0x9, !P1 ;  /* 0x000000090400780c */ /* 0x000fe40004f24270 */
[----:B------:R-:W-:Y:S02]  /*2ad0*/  ISETP.NE.AND P2, PT, R29, RZ, PT ;  /* 0x000000ff1d00720c */ /* 0x000fe40003f45270 */
[----:B------:R-:W-:Y:S02]  /*2ae0*/  ISETP.LT.OR P1, PT, R0, 0xa, P1 ;  /* 0x0000000a0000780c */ /* 0x000fe40000f21670 */
[----:B------:R-:W-:Y:S02]  /*2af0*/  FMNMX.FTZ R3, R20, R72, !PT ;  /* 0x0000004814037209 */ /* 0x000fe40007810000 */
[----:B------:R-:W-:-:S02]  /*2b00*/  FSEL R31, R31, -INF , !P1 ;  /* 0xff8000001f1f7808 */ /* 0x000fc40004800000 */
[----:B------:R-:W-:Y:S02]  /*2b10*/  ISETP.NE.AND P1, PT, R25, RZ, PT ;  /* 0x000000ff1900720c */ /* 0x000fe40003f25270 */
[----:B------:R-:W-:Y:S02]  /*2b20*/  ISETP.NE.AND P5, PT, R33, RZ, PT ;  /* 0x000000ff2100720c */ /* 0x000fe40003fa5270 */
[----:B------:R-:W-:Y:S02]  /*2b30*/  ISETP.GT.AND P1, PT, R4, 0x10, !P1 ;  /* 0x000000100400780c */ /* 0x000fe40004f24270 */
[----:B------:R-:W-:Y:S02]  /*2b40*/  FMNMX.FTZ R3, R28, R3, !PT ;  /* 0x000000031c037209 */ /* 0x000fe40007810000 */
[----:B------:R-:W-:Y:S02]  /*2b50*/  ISETP.LT.OR P1, PT, R0, 0x11, P1 ;  /* 0x000000110000780c */ /* 0x000fe40000f21670 */
[----:B------:R-:W-:-:S02]  /*2b60*/  FMNMX.FTZ R3, R74, R3, !PT ;  /* 0x000000034a037209 */ /* 0x000fc40007810000 */
[----:B------:R-:W-:Y:S02]  /*2b70*/  FSEL R34, R34, -INF , !P1 ;  /* 0xff80000022227808 */ /* 0x000fe40004800000 */
[----:B------:R-:W-:Y:S02]  /*2b80*/  ISETP.GT.AND P1, PT, R4, 0x11, !P2 ;  /* 0x000000110400780c */ /* 0x000fe40005724270 */
[----:B------:R-:W-:Y:S02]  /*2b90*/  FMNMX.FTZ R3, R32, R3, !PT ;  /* 0x0000000320037209 */ /* 0x000fe40007810000 */
[----:B------:R-:W-:Y:S02]  /*2ba0*/  ISETP.LT.OR P1, PT, R0, 0x12, P1 ;  /* 0x000000120000780c */ /* 0x000fe40000f21670 */
[----:B------:R-:W-:Y:S02]  /*2bb0*/  FMNMX.FTZ R3, R76, R3, !PT ;  /* 0x000000034c037209 */ /* 0x000fe40007810000 */
[----:B------:R-:W-:-:S02]  /*2bc0*/  FSEL R35, R35, -INF , !P1 ;  /* 0xff80000023237808 */ /* 0x000fc40004800000 */
[----:B------:R-:W-:Y:S02]  /*2bd0*/  ISETP.GT.AND P1, PT, R4, 0x18, !P5 ;  /* 0x000000180400780c */ /* 0x000fe40006f24270 */
[----:B------:R-:W-:Y:S02]  /*2be0*/  FMNMX.FTZ R3, R36, R3, !PT ;  /* 0x0000000324037209 */ /* 0x000fe40007810000 */
[----:B------:R-:W-:Y:S02]  /*2bf0*/  ISETP.LT.OR P1, PT, R0, 0x19, P1 ;  /* 0x000000190000780c */ /* 0x000fe40000f21670 */
[----:B------:R-:W-:Y:S02]  /*2c00*/  FMNMX.FTZ R3, R78, R3, !PT ;  /* 0x000000034e037209 */ /* 0x000fe40007810000 */
[----:B------:R-:W-:Y:S02]  /*2c10*/  FSEL R38, R38, -INF , !P1 ;  /* 0xff80000026267808 */ /* 0x000fe40004800000 */
[----:B------:R-:W-:-:S02]  /*2c20*/  ISETP.NE.AND P1, PT, R73, RZ, PT ;  /* 0x000000ff4900720c */ /* 0x000fc40003f25270 */
[----:B------:R-:W-:Y:S02]  /*2c30*/  FMNMX.FTZ R3, R40, R3, !PT ;  /* 0x0000000328037209 */ /* 0x000fe40007810000 */
[----:B------:R-:W-:Y:S02]  /*2c40*/  ISETP.GT.AND P1, PT, R4, 0x19, !P1 ;  /* 0x000000190400780c */ /* 0x000fe40004f24270 */
[----:B------:R-:W-:Y:S02]  /*2c50*/  FMNMX.FTZ R3, R80, R3, !PT ;  /* 0x0000000350037209 */ /* 0x000fe40007810000 */
[----:B------:R-:W-:Y:S02]  /*2c60*/  ISETP.LT.OR P1, PT, R0, 0x1a, P1 ;  /* 0x0000001a0000780c */ /* 0x000fe40000f21670 */
[----:B------:R-:W-:Y:S02]  /*2c70*/  FMNMX.FTZ R3, R44, R3, !PT ;  /* 0x000000032c037209 */ /* 0x000fe40007810000 */
[----:B------:R-:W-:-:S02]  /*2c80*/  FSEL R39, R39, -INF , !P1 ;  /* 0xff80000027277808 */ /* 0x000fc40004800000 */
[----:B------:R-:W-:Y:S02]  /*2c90*/  ISETP.NE.AND P1, PT, R37, RZ, PT ;  /* 0x000000ff2500720c */ /* 0x000fe40003f25270 */
[----:B------:R-:W-:Y:S02]  /*2ca0*/  FMNMX.FTZ R3, R82, R3, !PT ;  /* 0x0000000352037209 */ /* 0x000fe40007810000 */
[----:B------:R-:W-:Y:S02]  /*2cb0*/  ISETP.GT.AND P1, PT, R4, 0x20, !P1 ;  /* 0x000000200400780c */ /* 0x000fe40004f24270 */
[----:B------:R-:W-:Y:S02]  /*2cc0*/  FMNMX.FTZ R3, R48, R3, !PT ;  /* 0x0000000330037209 */ /* 0x000fe40007810000 */
[----:B------:R-:W-:Y:S02]  /*2cd0*/  ISETP.LT.OR P1, PT, R0, 0x21, P1 ;  /* 0x000000210000780c */ /* 0x000fe40000f21670 */
[----:B------:R-:W-:-:S02]  /*2ce0*/  FMNMX.FTZ R3, R84, R3, !PT ;  /* 0x0000000354037209 */ /* 0x000fc40007810000 */
[----:B------:R-:W-:Y:S02]  /*2cf0*/  FSEL R42, R42, -INF , !P1 ;  /* 0xff8000002a2a7808 */ /* 0x000fe40004800000 */
[----:B------:R-:W-:Y:S02]  /*2d00*/  ISETP.NE.AND P1, PT, R75, RZ, PT ;  /* 0x000000ff4b00720c */ /* 0x000fe40003f25270 */
[----:B------:R-:W-:Y:S02]  /*2d10*/  FMNMX.FTZ R3, R52, R3, !PT ;  /* 0x0000000334037209 */ /* 0x000fe40007810000 */
[----:B------:R-:W-:Y:S02]  /*2d20*/  ISETP.GT.AND P1, PT, R4, 0x21, !P1 ;  /* 0x000000210400780c */ /* 0x000fe40004f24270 */
[----:B------:R-:W-:Y:S02]  /*2d30*/  FMNMX.FTZ R3, R86, R3, !PT ;  /* 0x0000000356037209 */ /* 0x000fe40007810000 */
[----:B------:R-:W-:-:S02]  /*2d40*/  ISETP.LT.OR P1, PT, R0, 0x22, P1 ;  /* 0x000000220000780c */ /* 0x000fc40000f21670 */
[----:B------:R-:W-:Y:S02]  /*2d50*/  FMNMX.FTZ R3, R56, R3, !PT ;  /* 0x0000000338037209 */ /* 0x000fe40007810000 */
[----:B------:R-:W-:Y:S02]  /*2d60*/  FSEL R43, R43, -INF , !P1 ;  /* 0xff8000002b2b7808 */ /* 0x000fe40004800000 */
[----:B------:R-:W-:Y:S02]  /*2d70*/  ISETP.NE.AND P1, PT, R41, RZ, PT ;  /* 0x000000ff2900720c */ /* 0x000fe40003f25270 */
[----:B------:R-:W-:Y:S02]  /*2d80*/  FMNMX.FTZ R3, R88, R3, !PT ;  /* 0x0000000358037209 */ /* 0x000fe40007810000 */
[----:B------:R-:W-:Y:S02]  /*2d90*/  ISETP.GT.AND P1, PT, R4, 0x28, !P1 ;  /* 0x000000280400780c */ /* 0x000fe40004f24270 */
[----:B------:R-:W-:-:S02]  /*2da0*/  FMNMX.FTZ R3, R60, R3, !PT ;  /* 0x000000033c037209 */ /* 0x000fc40007810000 */
[----:B------:R-:W-:Y:S02]  /*2db0*/  ISETP.LT.OR P1, PT, R0, 0x29, P1 ;  /* 0x000000290000780c */ /* 0x000fe40000f21670 */
[----:B------:R-:W-:Y:S02]  /*2dc0*/  FMNMX.FTZ R3, R90, R3, !PT ;  /* 0x000000035a037209 */ /* 0x000fe40007810000 */
[----:B------:R-:W-:Y:S02]  /*2dd0*/  FSEL R46, R46, -INF , !P1 ;  /* 0xff8000002e2e7808 */ /* 0x000fe40004800000 */
[----:B------:R-:W-:Y:S02]  /*2de0*/  ISETP.NE.AND P1, PT, R77, RZ, PT ;  /* 0x000000ff4d00720c */ /* 0x000fe40003f25270 */
[----:B------:R-:W-:Y:S02]  /*2df0*/  FMNMX.FTZ R3, R64, R3, !PT ;  /* 0x0000000340037209 */ /* 0x000fe40007810000 */
[----:B------:R-:W-:-:S02]  /*2e00*/  ISETP.GT.AND P1, PT, R4, 0x29, !P1 ;  /* 0x000000290400780c */ /* 0x000fc40004f24270 */
[----:B------:R-:W-:Y:S02]  /*2e10*/  FMNMX.FTZ R3, R92, R3, !PT ;  /* 0x000000035c037209 */ /* 0x000fe40007810000 */
[----:B------:R-:W-:Y:S02]  /*2e20*/  ISETP.LT.OR P1, PT, R0, 0x2a, P1 ;  /* 0x0000002a0000780c */ /* 0x000fe40000f21670 */
[----:B------:R-:W-:Y:S02]  /*2e30*/  FMNMX.FTZ R3, R68, R3, !PT ;  /* 0x0000000344037209 */ /* 0x000fe40007810000 */
[----:B------:R-:W-:Y:S02]  /*2e40*/  FSEL R47, R47, -INF , !P1 ;  /* 0xff8000002f2f7808 */ /* 0x000fe40004800000 */
[----:B------:R-:W-:Y:S02]  /*2e50*/  ISETP.NE.AND P1, PT, R45, RZ, PT ;  /* 0x000000ff2d00720c */ /* 0x000fe40003f25270 */
[----:B------:R-:W-:-:S02]  /*2e60*/  FMNMX.FTZ R10, R94, R3, !PT ;  /* 0x000000035e0a7209 */ /* 0x000fc40007810000 */
[----:B------:R-:W-:Y:S02]  /*2e70*/  ISETP.GT.AND P1, PT, R4, 0x30, !P1 ;  /* 0x000000300400780c */ /* 0x000fe40004f24270 */
[----:B------:R-:W-:Y:S01]  /*2e80*/  ISETP.NE.AND P2, PT, R53, RZ, PT ;  /* 0x000000ff3500720c */ /* 0x000fe20003f45270 */
[----:B------:R-:W2:Y:S01]  /*2e90*/  SHFL.BFLY PT, R3, R10, 0x2, 0x1f ;  /* 0x0c401f000a037f89 */ /* 0x000ea200000e0000 */
[----:B------:R-:W-:Y:S02]  /*2ea0*/  ISETP.LT.OR P1, PT, R0, 0x31, P1 ;  /* 0x000000310000780c */ /* 0x000fe40000f21670 */
[----:B------:R-:W-:Y:S02]  /*2eb0*/  ISETP.NE.AND P5, PT, R83, RZ, PT ;  /* 0x000000ff5300720c */ /* 0x000fe40003fa5270 */
[----:B------:R-:W-:Y:S02]  /*2ec0*/  FSEL R50, R50, -INF , !P1 ;  /* 0xff80000032327808 */ /* 0x000fe40004800000 */
[----:B------:R-:W-:-:S02]  /*2ed0*/  ISETP.NE.AND P1, PT, R79, RZ, PT ;  /* 0x000000ff4f00720c */ /* 0x000fc40003f25270 */
[C---:B------:R-:W-:Y:S02]  /*2ee0*/  ISETP.GT.AND P6, PT, R4.reuse, RZ, !P6 ;  /* 0x000000ff0400720c */ /* 0x040fe400077c4270 */
[----:B------:R-:W-:Y:S02]  /*2ef0*/  ISETP.GT.AND P1, PT, R4, 0x31, !P1 ;  /* 0x000000310400780c */ /* 0x000fe40004f24270 */
[C---:B------:R-:W-:Y:S02]  /*2f00*/  ISETP.LT.OR P6, PT, R0.reuse, 0x1, P6 ;  /* 0x000000010000780c */ /* 0x040fe400037c1670 */
[----:B------:R-:W-:Y:S02]  /*2f10*/  ISETP.LT.OR P1, PT, R0, 0x32, P1 ;  /* 0x000000320000780c */ /* 0x000fe40000f21670 */
[----:B------:R-:W-:Y:S02]  /*2f20*/  FSEL R26, R26, -INF , !P6 ;  /* 0xff8000001a1a7808 */ /* 0x000fe40007000000 */
[----:B------:R-:W-:-:S02]  /*2f30*/  FSEL R51, R51, -INF , !P1 ;  /* 0xff80000033337808 */ /* 0x000fc40004800000 */
[----:B------:R-:W-:Y:S02]  /*2f40*/  ISETP.NE.AND P1, PT, R49, RZ, PT ;  /* 0x000000ff3100720c */ /* 0x000fe40003f25270 */
[----:B------:R-:W-:Y:S02]  /*2f50*/  ISETP.NE.AND P6, PT, R85, RZ, PT ;  /* 0x000000ff5500720c */ /* 0x000fe40003fc5270 */
[----:B------:R-:W-:Y:S02]  /*2f60*/  ISETP.GT.AND P1, PT, R4, 0x38, !P1 ;  /* 0x000000380400780c */ /* 0x000fe40004f24270 */
[----:B--2---:R-:W-:Y:S02]  /*2f70*/  FMNMX.FTZ R14, R10, R3, !PT ;  /* 0x000000030a0e7209 */ /* 0x004fe40007810000 */
[----:B------:R-:W-:Y:S02]  /*2f80*/  ISETP.LT.OR P1, PT, R0, 0x39, P1 ;  /* 0x000000390000780c */ /* 0x000fe40000f21670 */
[----:B------:R-:W-:Y:S01]  /*2f90*/  ISETP.GT.AND P3, PT, R4, 0x51, !P3 ;  /* 0x000000510400780c */ /* 0x000fe20005f64270 */
[----:B------:R-:W2:Y:S01]  /*2fa0*/  SHFL.BFLY PT, R3, R14, 0x1, 0x1f ;  /* 0x0c201f000e037f89 */ /* 0x000ea200000e0000 */
[----:B------:R-:W-:-:S02]  /*2fb0*/  FSEL R54, R54, -INF , !P1 ;  /* 0xff80000036367808 */ /* 0x000fc40004800000 */
[----:B------:R-:W-:Y:S02]  /*2fc0*/  ISETP.NE.AND P1, PT, R81, RZ, PT ;  /* 0x000000ff5100720c */ /* 0x000fe40003f25270 */
[C---:B------:R-:W-:Y:S02]  /*2fd0*/  ISETP.GT.AND P4, PT, R4.reuse, 0x58, !P4 ;  /* 0x000000580400780c */ /* 0x040fe40006784270 */
[----:B------:R-:W-:Y:S02]  /*2fe0*/  ISETP.GT.AND P1, PT, R4, 0x39, !P1 ;  /* 0x000000390400780c */ /* 0x000fe40004f24270 */
[C---:B------:R-:W-:Y:S02]  /*2ff0*/  ISETP.LT.OR P3, PT, R0.reuse, 0x52, P3 ;  /* 0x000000520000780c */ /* 0x040fe40001f61670 */
[C---:B------:R-:W-:Y:S02]  /*3000*/  ISETP.LT.OR P1, PT, R0.reuse, 0x3a, P1 ;  /* 0x0000003a0000780c */ /* 0x040fe40000f21670 */
[----:B------:R-:W-:-:S02]  /*3010*/  ISETP.LT.OR P4, PT, R0, 0x59, P4 ;  /* 0x000000590000780c */ /* 0x000fc40002781670 */
[----:B------:R-:W-:Y:S02]  /*3020*/  FSEL R55, R55, -INF , !P1 ;  /* 0xff80000037377808 */ /* 0x000fe40004800000 */
[----:B------:R-:W-:Y:S02]  /*3030*/  ISETP.GT.AND P1, PT, R4, 0x40, !P2 ;  /* 0x000000400400780c */ /* 0x000fe40005724270 */
[----:B------:R-:W-:Y:S02]  /*3040*/  ISETP.NE.AND P2, PT, R61, RZ, PT ;  /* 0x000000ff3d00720c */ /* 0x000fe40003f45270 */
[----:B------:R-:W-:Y:S02]  /*3050*/  ISETP.LT.OR P1, PT, R0, 0x41, P1 ;  /* 0x000000410000780c */ /* 0x000fe40000f21670 */
[----:B------:R-:W-:Y:S02]  /*3060*/  ISETP.GT.AND P2, PT, R4, 0x50, !P2 ;  /* 0x000000500400780c */ /* 0x000fe40005744270 */
[----:B------:R-:W-:-:S02]  /*3070*/  FSEL R58, R58, -INF , !P1 ;  /* 0xff8000003a3a7808 */ /* 0x000fc40004800000 */
[----:B------:R-:W-:Y:S02]  /*3080*/  ISETP.GT.AND P1, PT, R4, 0x41, !P5 ;  /* 0x000000410400780c */ /* 0x000fe40006f24270 */
[----:B--2---:R-:W-:Y:S02]  /*3090*/  FMNMX.FTZ R3, R14, R3, !PT ;  /* 0x000000030e037209 */ /* 0x004fe40007810000 */
[----:B------:R-:W-:Y:S02]  /*30a0*/  ISETP.LT.OR P1, PT, R0, 0x42, P1 ;  /* 0x000000420000780c */ /* 0x000fe40000f21670 */
[----:B------:R-:W-:Y:S01]  /*30b0*/  ISETP.NE.AND P5, PT, R57, RZ, PT ;  /* 0x000000ff3900720c */ /* 0x000fe20003fa5270 */
[----:B------:R-:W-:Y:S01]  /*30c0*/  FMUL.FTZ R13, R3, UR10 ;  /* 0x0000000a030d7c20 */ /* 0x000fe20008410000 */
[----:B------:R-:W-:Y:S02]  /*30d0*/  FSEL R59, R59, -INF , !P1 ;  /* 0xff8000003b3b7808 */ /* 0x000fe40004800000 */
[----:B------:R-:W-:-:S02]  /*30e0*/  FSETP.NEU.FTZ.AND P1, PT, R3, -INF , PT ;  /* 0xff8000000300780b */ /* 0x000fc40003f3d000 */
[----:B------:R-:W-:Y:S02]  /*30f0*/  ISETP.LT.OR P2, PT, R0, 0x51, P2 ;  /* 0x000000510000780c */ /* 0x000fe40001741670 */
[----:B------:R-:W-:Y:S02]  /*3100*/  FSEL R15, R13, RZ, P1 ;  /* 0x000000ff0d0f7208 */ /* 0x000fe40000800000 */
[----:B------:R-:W-:Y:S02]  /*3110*/  FMNMX.FTZ R13, R26, R27, !PT ;  /* 0x0000001b1a0d7209 */ /* 0x000fe40007810000 */
[----:B------:R-:W-:Y:S01]  /*3120*/  ISETP.GT.AND P1, PT, R4, 0x48, !P5 ;  /* 0x000000480400780c */ /* 0x000fe20006f24270 */
[--C-:B------:R-:W-:Y:S01]  /*3130*/  FFMA.FTZ R14, R72, UR10, -R15.reuse ;  /* 0x0000000a480e7c23 */ /* 0x100fe2000801080f */
[----:B------:R-:W-:Y:S01]  /*3140*/  FMNMX.FTZ R10, R30, R13, !PT ;  /* 0x0000000d1e0a7209 */ /* 0x000fe20007810000 */
[--C-:B------:R-:W-:Y:S01]  /*3150*/  FFMA.FTZ R20, R20, UR10, -R15.reuse ;  /* 0x0000000a14147c23 */ /* 0x100fe2000801080f */
[----:B------:R-:W-:Y:S01]  /*3160*/  ISETP.LT.OR P1, PT, R0, 0x49, P1 ;  /* 0x000000490000780c */ /* 0x000fe20000f21670 */
[----:B------:R2:W-:Y:S01]  /*3170*/  MUFU.EX2 R21, R14 ;  /* 0x0000000e00157308 */ /* 0x0005e20000000800 */
[----:B------:R-:W-:Y:S01]  /*3180*/  FMNMX.FTZ R13, R31, R10, !PT ;  /* 0x0000000a1f0d7209 */ /* 0x000fe20007810000 */
[--C-:B------:R-:W-:Y:S01]  /*3190*/  FFMA.FTZ R25, R74, UR10, -R15.reuse ;  /* 0x0000000a4a197c23 */ /* 0x100fe2000801080f */
[----:B------:R-:W-:Y:S01]  /*31a0*/  FSEL R62, R62, -INF , !P1 ;  /* 0xff8000003e3e7808 */ /* 0x000fe20004800000 */
[----:B------:R-:W-:Y:S01]  /*31b0*/  FFMA.FTZ R33, R78, UR10, -R15 ;  /* 0x0000000a4e217c23 */ /* 0x000fe2000801080f */
[----:B------:R-:W-:-:S02]  /*31c0*/  FMNMX.FTZ R10, R34, R13, !PT ;  /* 0x0000000d220a7209 */ /* 0x000fc40007810000 */
[----:B------:R-:W-:Y:S01]  /*31d0*/  ISETP.GT.AND P1, PT, R4, 0x49, !P6 ;  /* 0x000000490400780c */ /* 0x000fe20007724270 */
[----:B------:R-:W3:Y:S01]  /*31e0*/  MUFU.EX2 R20, R20 ;  /* 0x0000001400147308 */ /* 0x000ee20000000800 */
[----:B------:R-:W-:Y:S01]  /*31f0*/  FMNMX.FTZ R13, R35, R10, !PT ;  /* 0x0000000a230d7209 */ /* 0x000fe20007810000 */
[--C-:B--2---:R-:W-:Y:S01]  /*3200*/  FFMA.FTZ R14, R76, UR10, -R15.reuse ;  /* 0x0000000a4c0e7c23 */ /* 0x104fe2000801080f */
[----:B------:R-:W-:Y:S01]  /*3210*/  ISETP.NE.AND P5, PT, R24, RZ, PT ;  /* 0x000000ff1800720c */ /* 0x000fe20003fa5270 */
[--C-:B------:R-:W-:Y:S01]  /*3220*/  FFMA.FTZ R24, R28, UR10, -R15.reuse ;  /* 0x0000000a1c187c23 */ /* 0x100fe2000801080f */
[----:B------:R-:W-:Y:S01]  /*3230*/  FMNMX.FTZ R10, R38, R13, !PT ;  /* 0x0000000d260a7209 */ /* 0x000fe20007810000 */
[--C-:B------:R-:W-:Y:S01]  /*3240*/  FFMA.FTZ R28, R32, UR10, -R15.reuse ;  /* 0x0000000a201c7c23 */ /* 0x100fe2000801080f */
[----:B------:R-:W-:Y:S01]  /*3250*/  ISETP.LT.OR P1, PT, R0, 0x4a, P1 ;  /* 0x0000004a0000780c */ /* 0x000fe20000f21670 */
[----:B------:R2:W-:Y:S01]  /*3260*/  MUFU.EX2 R29, R14 ;  /* 0x0000000e001d7308 */ /* 0x0005e20000000800 */
[----:B------:R-:W-:Y:S01]  /*3270*/  FMNMX.FTZ R13, R39, R10, !PT ;  /* 0x0000000a270d7209 */ /* 0x000fe20007810000 */
[--C-:B------:R-:W-:Y:S01]  /*3280*/  FFMA.FTZ R32, R36, UR10, -R15.reuse ;  /* 0x0000000a24207c23 */ /* 0x100fe2000801080f */
[----:B------:R-:W-:Y:S01]  /*3290*/  ISETP.GT.AND P5, PT, R4, 0x59, !P5 ;  /* 0x000000590400780c */ /* 0x000fe20006fa4270 */
[--C-:B------:R-:W-:Y:S01]  /*32a0*/  FFMA.FTZ R36, R48, UR10, -R15.reuse ;  /* 0x0000000a30247c23 */ /* 0x100fe2000801080f */
[----:B------:R-:W-:Y:S01]  /*32b0*/  FMNMX.FTZ R10, R42, R13, !PT ;  /* 0x0000000d2a0a7209 */ /* 0x000fe20007810000 */
[--C-:B------:R-:W-:Y:S01]  /*32c0*/  FFMA.FTZ R48, R56, UR10, -R15.reuse ;  /* 0x0000000a38307c23 */ /* 0x100fe2000801080f */
[----:B------:R-:W-:Y:S01]  /*32d0*/  FSEL R63, R63, -INF , !P1 ;  /* 0xff8000003f3f7808 */ /* 0x000fe20004800000 */
[----:B------:R-:W-:Y:S01]  /*32e0*/  MUFU.EX2 R24, R24 ;  /* 0x0000001800187308 */ /* 0x000fe20000000800 */
[----:B------:R-:W-:Y:S01]  /*32f0*/  FMNMX.FTZ R13, R43, R10, !PT ;  /* 0x0000000a2b0d7209 */ /* 0x000fe20007810000 */
[--C-:B--2---:R-:W-:Y:S01]  /*3300*/  FFMA.FTZ R14, R80, UR10, -R15.reuse ;  /* 0x0000000a500e7c23 */ /* 0x104fe2000801080f */
[----:B------:R-:W-:Y:S01]  /*3310*/  FSEL R66, R66, -INF , !P2 ;  /* 0xff80000042427808 */ /* 0x000fe20005000000 */
[----:B------:R-:W-:Y:S01]  /*3320*/  FFMA.FTZ R56, R92, UR10, -R15 ;  /* 0x0000000a5c387c23 */ /* 0x000fe2000801080f */
[----:B------:R-:W-:-:S02]  /*3330*/  FMNMX.FTZ R10, R46, R13, !PT ;  /* 0x0000000d2e0a7209 */ /* 0x000fc40007810000 */
[----:B------:R-:W-:Y:S01]  /*3340*/  FSEL R67, R67, -INF , !P3 ;  /* 0xff80000043437808 */ /* 0x000fe20005800000 */
[----:B------:R2:W-:Y:S01]  /*3350*/  MUFU.EX2 R37, R14 ;  /* 0x0000000e00257308 */ /* 0x0005e20000000800 */
[----:B------:R-:W-:Y:S02]  /*3360*/  FMNMX.FTZ R13, R47, R10, !PT ;  /* 0x0000000a2f0d7209 */ /* 0x000fe40007810000 */
[----:B------:R-:W-:Y:S02]  /*3370*/  ISETP.LT.OR P5, PT, R0, 0x5a, P5 ;  /* 0x0000005a0000780c */ /* 0x000fe40002fa1670 */
[----:B------:R-:W-:Y:S02]  /*3380*/  FMNMX.FTZ R10, R50, R13, !PT ;  /* 0x0000000d320a7209 */ /* 0x000fe40007810000 */
[----:B------:R-:W-:Y:S01]  /*3390*/  FSEL R70, R70, -INF , !P4 ;  /* 0xff80000046467808 */ /* 0x000fe20006000000 */
[----:B------:R-:W4:Y:S01]  /*33a0*/  MUFU.EX2 R25, R25 ;  /* 0x0000001900197308 */ /* 0x000f220000000800 */
[----:B------:R-:W-:Y:S01]  /*33b0*/  FMNMX.FTZ R13, R51, R10, !PT ;  /* 0x0000000a330d7209 */ /* 0x000fe20007810000 */
[----:B--2---:R-:W-:Y:S01]  /*33c0*/  FFMA.FTZ R14, R84, UR10, -R15 ;  /* 0x0000000a540e7c23 */ /* 0x004fe2000801080f */
[----:B------:R-:W-:-:S02]  /*33d0*/  FSEL R71, R71, -INF , !P5 ;  /* 0xff80000047477808 */ /* 0x000fc40006800000 */
[----:B------:R-:W-:Y:S02]  /*33e0*/  FMNMX.FTZ R10, R54, R13, !PT ;  /* 0x0000000d360a7209 */ /* 0x000fe40007810000 */
[----:B---3--:R-:W-:Y:S01]  /*33f0*/  F2FP.BF16.F32.PACK_AB R152, R21, R20 ;  /* 0x000000141598723e */ /* 0x008fe200000010ff */
[----:B------:R2:W-:Y:S01]  /*3400*/  MUFU.EX2 R45, R14 ;  /* 0x0000000e002d7308 */ /* 0x0005e20000000800 */
[----:B------:R-:W-:-:S04]  /*3410*/  FMNMX.FTZ R13, R55, R10, !PT ;  /* 0x0000000a370d7209 */ /* 0x000fc80007810000 */
[----:B------:R-:W-:-:S03]  /*3420*/  FMNMX.FTZ R10, R58, R13, !PT ;  /* 0x0000000d3a0a7209 */ /* 0x000fc60007810000 */
[----:B------:R-:W3:Y:S01]  /*3430*/  MUFU.EX2 R28, R28 ;  /* 0x0000001c001c7308 */ /* 0x000ee20000000800 */
[----:B------:R-:W-:Y:S01]  /*3440*/  FMNMX.FTZ R13, R59, R10, !PT ;  /* 0x0000000a3b0d7209 */ /* 0x000fe20007810000 */
[--C-:B------:R-:W-:Y:S01]  /*3450*/  FFMA.FTZ R10, R40, UR10, -R15.reuse ;  /* 0x0000000a280a7c23 */ /* 0x100fe2000801080f */
[--C-:B------:R-:W-:Y:S01]  /*3460*/  FFMA.FTZ R40, R52, UR10, -R15.reuse ;  /* 0x0000000a34287c23 */ /* 0x100fe2000801080f */
[--C-:B--2---:R-:W-:Y:S01]  /*3470*/  FFMA.FTZ R14, R60, UR10, -R15.reuse ;  /* 0x0000000a3c0e7c23 */ /* 0x104fe2000801080f */
[----:B------:R-:W-:Y:S01]  /*3480*/  FMNMX.FTZ R4, R62, R13, !PT ;  /* 0x0000000d3e047209 */ /* 0x000fe20007810000 */
[----:B------:R-:W-:Y:S01]  /*3490*/  FFMA.FTZ R52, R90, UR10, -R15 ;  /* 0x0000000a5a347c23 */ /* 0x000fe2000801080f */
[----:B----4-:R-:W-:Y:S01]  /*34a0*/  F2FP.BF16.F32.PACK_AB R154, R25, R24 ;  /* 0x00000018199a723e */ /* 0x010fe200000010ff */
[----:B------:R2:W-:Y:S01]  /*34b0*/  MUFU.EX2 R160, R10 ;  /* 0x0000000a00a07308 */ /* 0x0005e20000000800 */
[----:B------:R-:W-:-:S04]  /*34c0*/  FMNMX.FTZ R13, R63, R4, !PT ;  /* 0x000000043f0d7209 */ /* 0x000fc80007810000 */
[----:B------:R-:W-:-:S03]  /*34d0*/  FMNMX.FTZ R4, R66, R13, !PT ;  /* 0x0000000d42047209 */ /* 0x000fc60007810000 */
[----:B------:R-:W-:Y:S01]  /*34e0*/  MUFU.EX2 R57, R52 ;  /* 0x0000003400397308 */ /* 0x000fe20000000800 */
[----:B------:R-:W-:Y:S01]  /*34f0*/  FMNMX.FTZ R13, R67, R4, !PT ;  /* 0x00000004430d7209 */ /* 0x000fe20007810000 */
[--C-:B--2---:R-:W-:Y:S01]  /*3500*/  FFMA.FTZ R10, R82, UR10, -R15.reuse ;  /* 0x0000000a520a7c23 */ /* 0x104fe2000801080f */
[--C-:B------:R-:W-:Y:S01]  /*3510*/  FFMA.FTZ R4, R44, UR10, -R15.reuse ;  /* 0x0000000a2c047c23 */ /* 0x100fe2000801080f */
[----:B------:R-:W-:Y:S01]  /*3520*/  FFMA.FTZ R44, R86, UR10, -R15 ;  /* 0x0000000a562c7c23 */ /* 0x000fe2000801080f */
[----:B------:R-:W-:Y:S02]  /*3530*/  FMNMX.FTZ R0, R70, R13, !PT ;  /* 0x0000000d46007209 */ /* 0x000fe40007810000 */
[----:B---3--:R-:W-:Y:S01]  /*3540*/  F2FP.BF16.F32.PACK_AB R156, R29, R28 ;  /* 0x0000001c1d9c723e */ /* 0x008fe200000010ff */
[----:B------:R-:W-:Y:S01]  /*3550*/  MUFU.EX2 R41, R10 ;  /* 0x0000000a00297308 */ /* 0x000fe20000000800 */
[----:B------:R-:W-:-:S05]  /*3560*/  FMNMX.FTZ R0, R71, R0, !PT ;  /* 0x0000000047007209 */ /* 0x000fca0007810000 */
[----:B------:R-:W2:Y:S02]  /*3570*/  SHFL.BFLY PT, R13, R0, 0x2, 0x1f ;  /* 0x0c401f00000d7f89 */ /* 0x000ea400000e0000 */
[----:B------:R3:W-:Y:S08]  /*3580*/  MUFU.EX2 R49, R44 ;  /* 0x0000002c00317308 */ /* 0x0007f00000000800 */
[----:B------:R-:W-:Y:S01]  /*3590*/  MUFU.EX2 R32, R32 ;  /* 0x0000002000207308 */ /* 0x000fe20000000800 */
[----:B---3--:R-:W-:-:S07]  /*35a0*/  FFMA.FTZ R44, R64, UR10, -R15 ;  /* 0x0000000a402c7c23 */ /* 0x008fce000801080f */
[----:B------:R-:W3:Y:S01]  /*35b0*/  MUFU.EX2 R33, R33 ;  /* 0x0000002100217308 */ /* 0x000ee20000000800 */
[----:B--2---:R-:W-:Y:S01]  /*35c0*/  FMNMX.FTZ R13, R0, R13, !PT ;  /* 0x0000000d000d7209 */ /* 0x004fe20007810000 */
[----:B------:R-:W-:-:S06]  /*35d0*/  FFMA.FTZ R0, R88, UR10, -R15 ;  /* 0x0000000a58007c23 */ /* 0x000fcc000801080f */
[----:B------:R-:W2:Y:S01]  /*35e0*/  MUFU.EX2 R4, R4 ;  /* 0x0000000400047308 */ /* 0x000ea20000000800 */
[----:B------:R-:W4:Y:S07]  /*35f0*/  SHFL.BFLY PT, R10, R13, 0x1, 0x1f ;  /* 0x0c201f000d0a7f89 */ /* 0x000f2e00000e0000 */
[----:B------:R5:W-:Y:S01]  /*3600*/  MUFU.EX2 R53, R0 ;  /* 0x0000000000357308 */ /* 0x000be20000000800 */
[----:B---3--:R-:W-:-:S07]  /*3610*/  F2FP.BF16.F32.PACK_AB R158, R33, R32 ;  /* 0x00000020219e723e */ /* 0x008fce00000010ff */
[----:B------:R-:W-:Y:S01]  /*3620*/  MUFU.EX2 R61, R56 ;  /* 0x00000038003d7308 */ /* 0x000fe20000000800 */
[----:B--2---:R-:W-:-:S07]  /*3630*/  F2FP.BF16.F32.PACK_AB R162, R41, R4 ;  /* 0x0000000429a2723e */ /* 0x004fce00000010ff */
[----:B------:R-:W-:Y:S01]  /*3640*/  MUFU.EX2 R36, R36 ;  /* 0x0000002400247308 */ /* 0x000fe20000000800 */
[----:B----4-:R-:W-:Y:S01]  /*3650*/  FMNMX.FTZ R10, R13, R10, !PT ;  /* 0x0000000a0d0a7209 */ /* 0x010fe20007810000 */
[--C-:B------:R-:W-:Y:S01]  /*3660*/  FFMA.FTZ R13, R68, UR10, -R15.reuse ;  /* 0x0000000a440d7c23 */ /* 0x100fe2000801080f */
[----:B------:R-:W-:Y:S02]  /*3670*/  FFMA.FTZ R15, R94, UR10, -R15 ;  /* 0x0000000a5e0f7c23 */ /* 0x000fe4000801080f */
[C---:B------:R-:W-:Y:S01]  /*3680*/  FSETP.NEU.FTZ.AND P1, PT, R10.reuse, -INF , PT ;  /* 0xff8000000a00780b */ /* 0x040fe20003f3d000 */
[----:B-----5:R-:W-:Y:S02]  /*3690*/  FMUL.FTZ R0, R10, UR10 ;  /* 0x0000000a0a007c20 */ /* 0x020fe40008410000 */
[----:B------:R2:W-:Y:S03]  /*36a0*/  MUFU.EX2 R174, R15 ;  /* 0x0000000f00ae7308 */ /* 0x0005e60000000800 */
[----:B------:R-:W-:-:S05]  /*36b0*/  FSEL R0, R0, RZ, P1 ;  /* 0x000000ff00007208 */ /* 0x000fca0000800000 */
[----:B------:R-:W-:Y:S01]  /*36c0*/  MUFU.EX2 R40, R40 ;  /* 0x0000002800287308 */ /* 0x000fe20000000800 */
[--C-:B------:R-:W-:Y:S01]  /*36d0*/  FFMA.FTZ R26, R26, UR10, -R0.reuse ;  /* 0x0000000a1a1a7c23 */ /* 0x100fe20008010800 */
[--C-:B------:R-:W-:Y:S01]  /*36e0*/  FFMA.FTZ R27, R27, UR10, -R0.reuse ;  /* 0x0000000a1b1b7c23 */ /* 0x100fe20008010800 */
[--C-:B------:R-:W-:Y:S01]  /*36f0*/  FFMA.FTZ R30, R30, UR10, -R0.reuse ;  /* 0x0000000a1e1e7c23 */ /* 0x100fe20008010800 */
[--C-:B------:R-:W-:Y:S01]  /*3700*/  FFMA.FTZ R31, R31, UR10, -R0.reuse ;  /* 0x0000000a1f1f7c23 */ /* 0x100fe20008010800 */
[----:B--2---:R-:W-:Y:S01]  /*3710*/  FADD.FTZ R15, R20, R21 ;  /* 0x00000015140f7221 */ /* 0x004fe20000010000 */
        /* <DEDUP_REMOVED lines=25> */
[--C-:B------:R-:W-:Y:S01]  /*38b0*/  FFMA.FTZ R66, R66, UR10, -R0.reuse ;  /* 0x0000000a42427c23 */ /* 0x100fe20008010800 */
[----:B------:R-:W4:Y:S01]  /*38c0*/  MUFU.EX2 R31, R31 ;  /* 0x0000001f001f7308 */ /* 0x000f220000000800 */
[----:B--2---:R-:W-:Y:S01]  /*38d0*/  FADD.FTZ R15, R26, R27 ;  /* 0x0000001b1a0f7221 */ /* 0x004fe20000010000 */
[----:B------:R-:W-:Y:S01]  /*38e0*/  FADD.FTZ R56, R160, R65 ;  /* 0x00000041a0387221 */ /* 0x000fe20000010000 */
[--C-:B------:R-:W-:Y:S01]  /*38f0*/  FFMA.FTZ R67, R67, UR10, -R0.reuse ;  /* 0x0000000a43437c23 */ /* 0x100fe20008010800 */
[--C-:B------:R-:W-:Y:S01]  /*3900*/  FFMA.FTZ R70, R70, UR10, -R0.reuse ;  /* 0x0000000a46467c23 */ /* 0x100fe20008010800 */
[----:B------:R-:W-:Y:S01]  /*3910*/  FFMA.FTZ R0, R71, UR10, -R0 ;  /* 0x0000000a47007c23 */ /* 0x000fe20008010800 */
[C---:B------:R-:W-:Y:S01]  /*3920*/  FADD.FTZ R65, R37.reuse, R56 ;  /* 0x0000003825417221 */ /* 0x040fe20000010000 */
[----:B------:R-:W-:Y:S01]  /*3930*/  F2FP.BF16.F32.PACK_AB R160, R37, R160 ;  /* 0x000000a025a0723e */ /* 0x000fe200000010ff */
[----:B------:R-:W2:Y:S01]  /*3940*/  MUFU.EX2 R34, R34 ;  /* 0x0000002200227308 */ /* 0x000ea20000000800 */
[----:B---3--:R-:W-:Y:S01]  /*3950*/  FADD.FTZ R52, R30, R15 ;  /* 0x0000000f1e347221 */ /* 0x008fe20000010000 */
[----:B------:R-:W-:Y:S01]  /*3960*/  FADD.FTZ R56, R4, R65 ;  /* 0x0000004104387221 */ /* 0x000fe20000010000 */
[----:B------:R-:W-:-:S02]  /*3970*/  F2FP.BF16.F32.PACK_AB R164, R45, R36 ;  /* 0x000000242da4723e */ /* 0x000fc400000010ff */
[----:B------:R-:W-:Y:S01]  /*3980*/  F2FP.BF16.F32.PACK_AB R166, R49, R40 ;  /* 0x0000002831a6723e */ /* 0x000fe200000010ff */
[----:B------:R-:W-:Y:S01]  /*3990*/  FADD.FTZ R65, R41, R56 ;  /* 0x0000003829417221 */ /* 0x000fe20000010000 */
[----:B------:R-:W-:Y:S01]  /*39a0*/  F2FP.BF16.F32.PACK_AB R153, R27, R26 ;  /* 0x0000001a1b99723e */ /* 0x000fe200000010ff */
[----:B------:R-:W3:Y:S01]  /*39b0*/  MUFU.EX2 R35, R35 ;  /* 0x0000002300237308 */ /* 0x000ee20000000800 */
[C---:B----4-:R-:W-:Y:S01]  /*39c0*/  FADD.FTZ R15, R31.reuse, R52 ;  /* 0x000000341f0f7221 */ /* 0x050fe20000010000 */
[----:B------:R-:W-:Y:S01]  /*39d0*/  FADD.FTZ R56, R36, R65 ;  /* 0x0000004124387221 */ /* 0x000fe20000010000 */
[----:B------:R-:W-:-:S03]  /*39e0*/  F2FP.BF16.F32.PACK_AB R155, R31, R30 ;  /* 0x0000001e1f9b723e */ /* 0x000fc600000010ff */
[----:B------:R-:W-:Y:S02]  /*39f0*/  FADD.FTZ R65, R45, R56 ;  /* 0x000000382d417221 */ /* 0x000fe40000010000 */
[----:B------:R-:W4:Y:S01]  /*3a00*/  MUFU.EX2 R38, R38 ;  /* 0x0000002600267308 */ /* 0x000f220000000800 */
[----:B--2---:R-:W-:Y:S01]  /*3a10*/  FADD.FTZ R52, R34, R15 ;  /* 0x0000000f22347221 */ /* 0x004fe20000010000 */
[----:B------:R-:W-:-:S04]  /*3a20*/  FADD.FTZ R56, R40, R65 ;  /* 0x0000004128387221 */ /* 0x000fc80000010000 */
[----:B------:R-:W-:Y:S02]  /*3a30*/  FADD.FTZ R65, R49, R56 ;  /* 0x0000003831417221 */ /* 0x000fe40000010000 */
[----:B------:R-:W2:Y:S01]  /*3a40*/  MUFU.EX2 R39, R39 ;  /* 0x0000002700277308 */ /* 0x000ea20000000800 */
[C---:B---3--:R-:W-:Y:S01]  /*3a50*/  FADD.FTZ R15, R35.reuse, R52 ;  /* 0x00000034230f7221 */ /* 0x048fe20000010000 */
[----:B------:R-:W-:-:S06]  /*3a60*/  F2FP.BF16.F32.PACK_AB R157, R35, R34 ;  /* 0x00000022239d723e */ /* 0x000fcc00000010ff */
[----:B------:R-:W3:Y:S01]  /*3a70*/  MUFU.EX2 R42, R42 ;  /* 0x0000002a002a7308 */ /* 0x000ee20000000800 */
[----:B----4-:R-:W-:-:S07]  /*3a80*/  FADD.FTZ R52, R38, R15 ;  /* 0x0000000f26347221 */ /* 0x010fce0000010000 */
[----:B------:R-:W4:Y:S01]  /*3a90*/  MUFU.EX2 R43, R43 ;  /* 0x0000002b002b7308 */ /* 0x000f220000000800 */
[C---:B--2---:R-:W-:Y:S01]  /*3aa0*/  FADD.FTZ R15, R39.reuse, R52 ;  /* 0x00000034270f7221 */ /* 0x044fe20000010000 */
[----:B------:R-:W-:-:S06]  /*3ab0*/  F2FP.BF16.F32.PACK_AB R159, R39, R38 ;  /* 0x00000026279f723e */ /* 0x000fcc00000010ff */
[----:B------:R-:W2:Y:S01]  /*3ac0*/  MUFU.EX2 R46, R46 ;  /* 0x0000002e002e7308 */ /* 0x000ea20000000800 */
[----:B---3--:R-:W-:-:S07]  /*3ad0*/  FADD.FTZ R52, R42, R15 ;  /* 0x0000000f2a347221 */ /* 0x008fce0000010000 */
[----:B------:R-:W3:Y:S01]  /*3ae0*/  MUFU.EX2 R47, R47 ;  /* 0x0000002f002f7308 */ /* 0x000ee20000000800 */
[C---:B----4-:R-:W-:Y:S01]  /*3af0*/  FADD.FTZ R15, R43.reuse, R52 ;  /* 0x000000342b0f7221 */ /* 0x050fe20000010000 */
[----:B------:R-:W-:-:S06]  /*3b00*/  F2FP.BF16.F32.PACK_AB R161, R43, R42 ;  /* 0x0000002a2ba1723e */ /* 0x000fcc00000010ff */
[----:B------:R-:W4:Y:S01]  /*3b10*/  MUFU.EX2 R50, R50 ;  /* 0x0000003200327308 */ /* 0x000f220000000800 */
[----:B--2---:R-:W-:-:S07]  /*3b20*/  FADD.FTZ R52, R46, R15 ;  /* 0x0000000f2e347221 */ /* 0x004fce0000010000 */
        /* <DEDUP_REMOVED lines=9> */
[----:B---3--:R-:W-:Y:S01]  /*3bc0*/  FADD.FTZ R52, R48, R65 ;  /* 0x0000004130347221 */ /* 0x008fe20000010000 */
[----:B------:R-:W-:-:S03]  /*3bd0*/  F2FP.BF16.F32.PACK_AB R168, R53, R48 ;  /* 0x0000003035a8723e */ /* 0x000fc600000010ff */
[----:B------:R-:W-:-:S03]  /*3be0*/  FADD.FTZ R21, R53, R52 ;  /* 0x0000003435157221 */ /* 0x000fc60000010000 */
        /* <DEDUP_REMOVED lines=24> */
[----:B---3--:R-:W-:-:S04]  /*3d70*/  FADD.FTZ R21, R13, R20 ;  /* 0x000000140d157221 */ /* 0x008fc80000010000 */
[C---:B------:R-:W-:Y:S01]  /*3d80*/  FADD.FTZ R4, R174.reuse, R21 ;  /* 0x00000015ae047221 */ /* 0x040fe20000010000 */
[----:B------:R-:W-:Y:S02]  /*3d90*/  F2FP.BF16.F32.PACK_AB R174, R174, R13 ;  /* 0x0000000daeae723e */ /* 0x000fe400000010ff */
[----:B------:R-:W3:Y:S01]  /*3da0*/  MUFU.EX2 R70, R70 ;  /* 0x0000004600467308 */ /* 0x000ee20000000800 */
[----:B----4-:R-:W-:-:S07]  /*3db0*/  FADD.FTZ R14, R66, R15 ;  /* 0x0000000f420e7221 */ /* 0x010fce0000010000 */
[----:B------:R3:W4:Y:S01]  /*3dc0*/  MUFU.EX2 R175, R0 ;  /* 0x0000000000af7308 */ /* 0x0007220000000800 */
[C---:B--2---:R-:W-:Y:S01]  /*3dd0*/  FADD.FTZ R13, R67.reuse, R14 ;  /* 0x0000000e430d7221 */ /* 0x044fe20000010000 */
[----:B------:R-:W-:-:S03]  /*3de0*/  F2FP.BF16.F32.PACK_AB R173, R67, R66 ;  /* 0x0000004243ad723e */ /* 0x000fc600000010ff */
[----:B---3--:R-:W-:-:S04]  /*3df0*/  FADD.FTZ R0, R70, R13 ;  /* 0x0000000d46007221 */ /* 0x008fc80000010000 */
[C---:B----4-:R-:W-:Y:S01]  /*3e00*/  FADD.FTZ R0, R175.reuse, R0 ;  /* 0x00000000af007221 */ /* 0x050fe20000010000 */
[----:B------:R-:W-:Y:S01]  /*3e10*/  F2FP.BF16.F32.PACK_AB R175, R175, R70 ;  /* 0x00000046afaf723e */ /* 0x000fe200000010ff */
[----:B------:R-:W-:Y:S06]  /*3e20*/  @!P0 BRA `(.L_x_1322) ;  /* 0x0000000000048947 */ /* 0x000fec0003800000 */
[----:B------:R-:W-:Y:S01]  /*3e30*/  BPT.TRAP 0x1 ;  /* 0x000000040000795c */ /* 0x000fe20000300000 */
.L_x_1322:
[----:B------:R2:W3:Y:S01]  /*3e40*/  SYNCS.PHASECHK.TRANS64.TRYWAIT P1, [UR21+0x22850], R11 ;  /* 0x0228500bff0075a7 */ /* 0x0004e20008020155 */
[----:B------:R-:W-:Y:S05]  /*3e50*/  @!P0 BRA `(.L_x_1323) ;  /* 0x0000000000048947 */ /* 0x000fea0003800000 */
[----:B------:R-:W-:Y:S01]  /*3e60*/  BPT.TRAP 0x1 ;  /* 0x000000040000795c */ /* 0x000fe20000300000 */
.L_x_1323:
[----:B---3--:R-:W-:Y:S05]  /*3e70*/  @P1 BRA `(.L_x_1324) ;  /* 0x0000000000081947 */ /* 0x008fea0003800000 */
[----:B------:R-:W3:Y:S02]  /*3e80*/  SYNCS.PHASECHK.TRANS64.TRYWAIT P1, [UR21+0x22850], R11 ;  /* 0x0228500bff0075a7 */ /* 0x000ee40008020155 */
[----:B---3--:R-:W-:Y:S05]  /*3e90*/  @!P1 BRA `(.L_x_1325) ;  /* 0x000000d8000c9947 */ /* 0x008fea0003800000 */
.L_x_1324:
[----:B------:R4:W-:Y:S01]  /*3ea0*/  BAR.SYNC.DEFER_BLOCKING R9, 0x100 ;  /* 0x000400090000751d */ /* 0x0009e20000010000 */
[----:B------:R-:W-:-:S04]  /*3eb0*/  UIADD3 UR6, UR46, 0x400, URZ ;  /* 0x000004002e067890 */ /* 0x000fc8000fffe03f */
[----:B------:R-:W-:Y:S01]  /*3ec0*/  USHF.R.U32.HI UR6, URZ, 0x4, UR6 ;  /* 0x000000043f067899 */ /* 0x000fe20008011606 */
[----:B------:R-:W-:Y:S01]  /*3ed0*/  UMOV UR7, 0x40000040 ;  /* 0x4000004000077882 */ /* 0x000fe20000000000 */
[----:B------:R-:W5:Y:S02]  /*3ee0*/  S2R R13, SR_TID.X ;  /* 0x00000000000d7919 */ /* 0x000f640000002100 */
[----:B------:R-:W-:Y:S01]  /*3ef0*/  ULOP3.LUT UR6, UR6, 0x3fff, URZ, 0xc0, !UPT ;  /* 0x00003fff06067892 */ /* 0x000fe2000f8ec03f */
[----:B----4-:R-:W-:-:S03]  /*3f00*/  IMAD.IADD R9, R17, 0x1, -R12 ;  /* 0x0000000111097824 */ /* 0x010fc600078e0a0c */
[----:B------:R-:W-:Y:S01]  /*3f10*/  ULOP3.LUT UR21, UR6, 0x3000000, URZ, 0xfc, !UPT ;  /* 0x0300000006157892 */ /* 0x000fe2000f8efc3f */
[----:B------:R-:W-:-:S03]  /*3f20*/  VIADD R12, R9, UR42 ;  /* 0x0000002a090c7c36 */ /* 0x000fc60008000000 */
[----:B------:R-:W-:Y:S01]  /*3f30*/  UIMAD UR11, UR39, 0xc00, UR21 ;  /* 0x00000c00270b78a4 */ /* 0x000fe2000f8e0215 */
[----:B------:R-:W-:-:S06]  /*3f40*/  WARPGROUP.ARRIVE ;  /* 0x00000000000079c5 */ /* 0x000fcc0000000000 */
[----:B------:R-:W-:Y:S02]  /*3f50*/  UMOV UR6, UR11 ;  /* 0x0000000b00067c82 */ /* 0x000fe40008000000 */
[----:B------:R-:W-:Y:S01]  /*3f60*/  HGMMA.64x256x16.F32.BF16 R24, R152, gdesc[UR4].tnspB, RZ, !UPT, gsb0 ;  /* 0x43e0000498187df0 */ /* 0x000fe2000c0018ff */
[----:B------:R-:W-:Y:S01]  /*3f70*/  UIADD3 UR6, UR11, 0x80, URZ ;  /* 0x000000800b067890 */ /* 0x000fe2000fffe03f */
[----:B------:R-:W-:Y:S01]  /*3f80*/  UMOV UR7, 0x40000040 ;  /* 0x4000004000077882 */ /* 0x000fe20000000000 */
[----:B-----5:R-:W-:-:S13]  /*3f90*/  LOP3.LUT P1, RZ, R13, 0x7f, RZ, 0xc0, !PT ;  /* 0x0000007f0dff7812 */ /* 0x020fda000782c0ff */
[----:B---3--:R-:W-:-:S05]  /*3fa0*/  @!P1 VIADD R8, R8, 0x22860 ;  /* 0x0002286008089836 */ /* 0x008fca0000000000 */
[----:B------:R-:W-:Y:S01]  /*3fb0*/  @!P1 PRMT R8, RZ, 0x654, R8 ;  /* 0x00000654ff089816 */ /* 0x000fe20000000008 */
[----:B------:R-:W-:Y:S02]  /*3fc0*/  WARPGROUP.DEPBAR.LE gsb0, 0x0 ;  /* 0x00008000000079c5 */ /* 0x000fe40000010000 */
        /* <DEDUP_REMOVED lines=26> */
[----:B------:R-:W-:-:S13]  /*4170*/  R2UR UR6, R12 ;  /* 0x000000000c0672ca */ /* 0x000fda00000e0000 */
[----:B------:R-:W-:Y:S01]  /*4180*/  UIADD3 UR14, UR6, UR14, URZ ;  /* 0x0000000e060e7290 */ /* 0x000fe2000fffe03f */
[----:B------:R-:W-:Y:S02]  /*4190*/  WARPGROUP.DEPBAR.LE gsb0, 0x0 ;  /* 0x00008000000079c5 */ /* 0x000fe40000010000 */
[----:B------:R3:W-:Y:S01]  /*41a0*/  @!P1 SYNCS.ARRIVE.TRANS64.RED.A1T0 RZ, [R8+URZ], RZ ;  /* 0x000000ff08ff99a7 */ /* 0x0007e2000810043f */
[----:B------:R-:W-:Y:S01]  /*41b0*/  PLOP3.LUT P1, PT, PT, PT, UP0, 0x40, 0x0 ;  /* 0x000000000000781c */ /* 0x000fe20003f2e808 */
[----:B---3--:R-:W-:-:S12]  /*41c0*/  VIADD R8, R176, 0xfffffffe ;  /* 0xfffffffeb0087836 */ /* 0x008fd80000000000 */
[----:B------:R-:W-:Y:S05]  /*41d0*/  @P1 BRA `(.L_x_1326) ;  /* 0x0000000000481947 */ /* 0x000fea0003800000 */
[C---:B------:R-:W-:Y:S01]  /*41e0*/  ISETP.GT.AND P1, PT, R12.reuse, RZ, PT ;  /* 0x000000ff0c00720c */ /* 0x040fe20003f24270 */
[----:B-12---:R-:W-:-:S05]  /*41f0*/  VIADD R11, R12, 0xffffffff ;  /* 0xffffffff0c0b7836 */ /* 0x006fca0000000000 */
[----:B------:R-:W-:-:S07]  /*4200*/  R2UR UR11, R11 ;  /* 0x000000000b0b72ca */ /* 0x000fce00000e0000 */
[----:B------:R-:W-:Y:S08]  /*4210*/  @P1 BRA `(.L_x_1327) ;  /* 0x00000000001c1947 */ /* 0x000ff00003800000 */
[----:B------:R-:W-:Y:S02]  /*4220*/  UISETP.NE.AND UP1, UPT, UR15, 0x1, UPT ;  /* 0x000000010f00788c */ /* 0x000fe4000bf25270 */
[----:B------:R-:W-:-:S09]  /*4230*/  UIADD3 UR11, -UR6, URZ, URZ ;  /* 0x0000003f060b7290 */ /* 0x000fd2000fffe13f */
[----:B------:R-:W-:Y:S02]  /*4240*/  @UP1 ULDC.64 UR18, c[0x0][0x9e8] ;  /* 0x00027a0000121ab9 */ /* 0x000fe40000000a00 */
[----:B------:R-:W-:-:S04]  /*4250*/  UIMAD.WIDE.U32 UR6, UR11, UR18, URZ ;  /* 0x000000120b0672a5 */ /* 0x000fc8000f8e003f */
[----:B------:R-:W-:-:S04]  /*4260*/  @UP1 USHF.R.U32.HI UR11, URZ, UR19, UR7 ;  /* 0x000000133f0b1299 */ /* 0x000fc80008011607 */
[----:B------:R-:W-:Y:S01]  /*4270*/  ULOP3.LUT UR11, URZ, UR11, URZ, 0x33, !UPT ;  /* 0x0000000b3f0b7292 */ /* 0x000fe2000f8e333f */
[----:B------:R-:W-:Y:S11]  /*4280*/  BRA `(.L_x_1328) ;  /* 0x0000000000107947 */ /* 0x000ff60003800000 */
.L_x_1327:
[----:B------:R-:W-:-:S11]  /*4290*/  UISETP.NE.AND UP1, UPT, UR15, 0x1, UPT ;  /* 0x000000010f00788c */ /* 0x000fd6000bf25270 */
[----:B------:R-:W-:Y:S02]  /*42a0*/  @UP1 ULDC.64 UR18, c[0x0][0x9e8] ;  /* 0x00027a0000121ab9 */ /* 0x000fe40000000a00 */
[----:B------:R-:W-:-:S04]  /*42b0*/  UIMAD.WIDE.U32 UR6, UR11, UR18, URZ ;  /* 0x000000120b0672a5 */ /* 0x000fc8000f8e003f */
[----:B------:R-:W-:-:S12]  /*42c0*/  @UP1 USHF.R.U32.HI UR11, URZ, UR19, UR7 ;  /* 0x000000133f0b1299 */ /* 0x000fd80008011607 */
.L_x_1328:
[----:B------:R-:W-:-:S04]  /*42d0*/  UIMAD UR11, UR11, UR15, UR15 ;  /* 0x0000000f0b0b72a4 */ /* 0x000fc8000f8e020f */
[----:B------:R-:W-:-:S04]  /*42e0*/  UISETP.LT.AND UP1, UPT, UR14, UR11, UPT ;  /* 0x0000000b0e00728c */ /* 0x000fc8000bf21270 */
[----:B------:R-:W-:-:S12]  /*42f0*/  USEL UR14, UR14, UR11, UP1 ;  /* 0x0000000b0e0e7287 */ /* 0x000fd80008800000 */
.L_x_1326:
[----:B------:R-:W-:-:S04]  /*4300*/  UIMAD.WIDE UR6, UR14, 0x2aaaaaab, URZ ;  /* 0x2aaaaaab0e0678a5 */ /* 0x000fc8000f8e023f */
[----:B------:R-:W-:-:S04]  /*4310*/  USHF.R.U32.HI UR6, URZ, 0x1f, UR7 ;  /* 0x0000001f3f067899 */ /* 0x000fc80008011607 */
[----:B------:R-:W-:-:S04]  /*4320*/  ULEA.HI.SX32 UR6, UR7, UR6, 0x1c ;  /* 0x0000000607067291 */ /* 0x000fc8000f8fe23f */
[----:B------:R-:W-:-:S04]  /*4330*/  UISETP.LT.AND UP1, UPT, UR40, UR6, UPT ;  /* 0x000000062800728c */ /* 0x000fc8000bf21270 */
[----:B------:R-:W-:-:S06]  /*4340*/  USEL UR23, UR40, UR6, !UP1 ;  /* 0x0000000628177287 */ /* 0x000fcc000c800000 */
[----:B------:R-:W-:-:S13]  /*4350*/  ISETP.GE.AND P1, PT, R8, UR23, PT ;  /* 0x0000001708007c0c */ /* 0x000fda000bf26270 */
[----:B------:R-:W-:Y:S05]  /*4360*/  @!P1 BRA `(.L_x_1329) ;  /* 0x0000002c00dc9947 */ /* 0x000fea0003800000 */
[----:B------:R-:W-:Y:S01]  /*4370*/  IMAD.IADD R13, R7, 0x1, R9 ;  /* 0x00000001070d7824 */ /* 0x000fe200078e0209 */
[----:B------:R-:W-:Y:S01]  /*4380*/  ULDC UR24, c[0x0][0x9e4] ;  /* 0x0002790000187ab9 */ /* 0x000fe20000000800 */
[----:B------:R-:W-:Y:S01]  /*4390*/  ULDC UR22, c[0x0][0x9dc] ;  /* 0x0002770000167ab9 */ /* 0x000fe20000000800 */
[----:B------:R-:W-:Y:S01]  /*43a0*/  ULDC UR26, c[0x0][0x988] ;  /* 0x00026200001a7ab9 */ /* 0x000fe20000000800 */
[----:B------:R-:W-:-:S05]  /*43b0*/  ULDC UR25, c[0x0][0x9e0] ;  /* 0x0002780000197ab9 */ /* 0x000fca0000000800 */
.L_x_1346:
[----:B------:R-:W-:-:S04]  /*43c0*/  UIADD3 UR39, UR39, 0x1, URZ ;  /* 0x0000000127277890 */ /* 0x000fc8000fffe03f */
[----:B------:R-:W-:-:S04]  /*43d0*/  UISETP.NE.AND UP1, UPT, UR39, 0x2, UPT ;  /* 0x000000022700788c */ /* 0x000fc8000bf25270 */
[----:B------:R-:W-:Y:S02]  /*43e0*/  USEL UR6, URZ, 0x1, UP1 ;  /* 0x000000013f067887 */ /* 0x000fe40008800000 */
[----:B------:R-:W-:Y:S02]  /*43f0*/  USEL UR39, UR39, URZ, UP1 ;  /* 0x0000003f27277287 */ /* 0x000fe40008800000 */
[----:B------:R-:W-:Y:S01]  /*4400*/  ULOP3.LUT UR38, UR38, UR6, URZ, 0x3c, !UPT ;  /* 0x0000000626267292 */ /* 0x000fe2000f8e3c3f */
[----:B-1----:R-:W-:Y:S11]  /*4410*/  @!P0 BRA `(.L_x_1330) ;  /* 0x0000000000048947 */ /* 0x002ff60003800000 */
[----:B------:R-:W-:Y:S01]  /*4420*/  BPT.TRAP 0x1 ;  /* 0x000000040000795c */ /* 0x000fe20000300000 */
.L_x_1330:
[----:B------:R-:W-:Y:S01]  /*4430*/  ULEA UR27, UR39, UR46, 0x3 ;  /* 0x0000002e271b7291 */ /* 0x000fe2000f8e183f */
[----:B------:R-:W-:-:S05]  /*4440*/  IMAD.U32 R12, RZ, RZ, UR38 ;  /* 0x00000026ff0c7e24 */ /* 0x000fca000f8e00ff */
[----:B------:R-:W-:-:S04]  /*4450*/  SHF.L.U32 R12, R12, 0x1f, RZ ;  /* 0x0000001f0c0c7819 */ /* 0x000fc800000006ff */
[----:B------:R3:W4:Y:S01]  /*4460*/  SYNCS.PHASECHK.TRANS64.TRYWAIT P1, [UR27+0x22830], R12 ;  /* 0x0228300cff0075a7 */ /* 0x000722000802015b */
[----:B------:R-:W-:Y:S05]  /*4470*/  @!P0 BRA `(.L_x_1331) ;  /* 0x0000000000048947 */ /* 0x000fea0003800000 */
[----:B------:R-:W-:Y:S01]  /*4480*/  BPT.TRAP 0x1 ;  /* 0x000000040000795c */ /* 0x000fe20000300000 */
.L_x_1331:
[----:B----4-:R-:W-:Y:S05]  /*4490*/  @P1 BRA `(.L_x_1332) ;  /* 0x0000000000081947 */ /* 0x010fea0003800000 */
[----:B------:R-:W4:Y:S02]  /*44a0*/  SYNCS.PHASECHK.TRANS64.TRYWAIT P1, [UR27+0x22830], R12 ;  /* 0x0228300cff0075a7 */ /* 0x000f24000802015b */
[----:B----4-:R-:W-:Y:S05]  /*44b0*/  @!P1 BRA `(.L_x_1333) ;  /* 0x000000d000989947 */ /* 0x010fea0003800000 */
.L_x_1332:
[----:B------:R-:W-:Y:S01]  /*44c0*/  UIMAD UR18, UR39, 0x300, UR20 ;  /* 0x00000300271278a4 */ /* 0x000fe2000f8e0214 */
[----:B------:R-:W-:Y:S01]  /*44d0*/  WARPGROUP.ARRIVE ;  /* 0x00000000000079c5 */ /* 0x000fe20000000000 */
[----:B------:R-:W-:Y:S01]  /*44e0*/  UMOV UR19, 0x40000040 ;  /* 0x4000004000137882 */ /* 0x000fe20000000000 */
[----:B------:R-:W-:Y:S01]  /*44f0*/  UMOV UR7, 0x40000040 ;  /* 0x4000004000077882 */ /* 0x000fe20000000000 */
[----:B------:R-:W-:-:S03]  /*4500*/  UIADD3 UR6, UR18, 0x2, URZ ;  /* 0x0000000212067890 */ /* 0x000fc6000fffe03f */
[----:B----4-:R-:W4:Y:S01]  /*4510*/  S2R R5, SR_TID.X ;  /* 0x0000000000057919 */ /* 0x010f220000002100 */
[----:B------:R-:W-:Y:S01]  /*4520*/  UIADD3 UR10, UR18, 0x4, URZ ;  /* 0x00000004120a7890 */ /* 0x000fe2000fffe03f */
[----:B------:R-:W5:Y:S01]  /*4530*/  LDC R20, c[0x0][0x288] ;  /* 0x0000a200ff147b82 */ /* 0x000f620000000800 */
[----:B------:R-:W-:Y:S01]  /*4540*/  UMOV UR11, 0x40000040 ;  /* 0x40000040000b7882 */ /* 0x000fe20000000000 */
[----:B------:R-:W-:Y:S01]  /*4550*/  HGMMA.64x96x16.F32.BF16 R152, gdesc[UR16], RZ, !UPT, gsb0 ;  /* 0x01600000109879f0 */ /* 0x000fe2000c0018ff */
[----:B------:R-:W-:Y:S01]  /*4560*/  UIADD3 UR14, UR18, 0x6, URZ ;  /* 0x00000006120e7890 */ /* 0x000fe2000fffe03f */
[----:B-12---:R-:W-:Y:S01]  /*4570*/  IMAD.U32 R11, RZ, RZ, UR27 ;  /* 0x0000001bff0b7e24 */ /* 0x006fe2000f8e00ff */
[----:B------:R-:W-:Y:S01]  /*4580*/  UMOV UR15, 0x40000040 ;  /* 0x40000040000f7882 */ /* 0x000fe20000000000 */
[----:B------:R-:W-:-:S05]  /*4590*/  IMAD R15, R8, -0x60, R17 ;  /* 0xffffffa0080f7824 */ /* 0x000fca00078e0211 */
[----:B-----5:R-:W-:-:S05]  /*45a0*/  IADD3 R15, R15, 0x1, -R20 ;  /* 0x000000010f0f7810 */ /* 0x020fca0007ffe814 */
[----:B------:R-:W-:Y:S01]  /*45b0*/  IMAD.IADD R15, R15, 0x1, -R16 ;  /* 0x000000010f0f7824 */ /* 0x000fe200078e0a10 */
[----:B----4-:R-:W-:Y:S02]  /*45c0*/  LOP3.LUT P1, RZ, R5, 0x7f, RZ, 0xc0, !PT ;  /* 0x0000007f05ff7812 */ /* 0x010fe4000782c0ff */
[----:B------:R-:W-:Y:S01]  /*45d0*/  IADD3 R5, -R23, 0xb, RZ ;  /* 0x0000000b17057810 */ /* 0x000fe20007ffe1ff */
[----:B------:R-:W-:-:S10]  /*45e0*/  VIADD R20, R15, UR25 ;  /* 0x000000190f147c36 */ /* 0x000fd40008000000 */
[----:B------:R-:W-:-:S05]  /*45f0*/  @!P1 VIADD R14, R11, 0x22840 ;  /* 0x000228400b0e9836 */ /* 0x000fca0000000000 */
        /* <DEDUP_REMOVED lines=10> */
[----:B------:R-:W-:Y:S03]  /*46a0*/  HGMMA.64x96x16.F32.BF16 R152, gdesc[UR12], R152, gsb0 ;  /* 0x016000000c9879f0 */ /* 0x000fe60008001898 */
[----:B------:R-:W-:Y:S02]  /*46b0*/  WARPGROUP.DEPBAR.LE gsb0, 0x0 ;  /* 0x00008000000079c5 */ /* 0x000fe40000010000 */
[----:B------:R1:W-:Y:S06]  /*46c0*/  BAR.ARV R5, 0x100 ;  /* 0x000400050000751d */ /* 0x0003ec0000002000 */
[----:B------:R2:W-:Y:S01]  /*46d0*/  @!P1 SYNCS.ARRIVE.TRANS64.RED.A1T0 RZ, [R14+URZ], RZ ;  /* 0x000000ff0eff99a7 */ /* 0x0005e2000810043f */
[----:B------:R-:W-:Y:S01]  /*46e0*/  PLOP3.LUT P1, PT, PT, PT, UP0, 0x40, 0x0 ;  /* 0x000000000000781c */ /* 0x000fe20003f2e808 */
[----:B--2---:R-:W-:-:S02]  /*46f0*/  VIADD R14, R15, UR6 ;  /* 0x000000060f0e7c36 */ /* 0x004fc40008000000 */
[C---:B------:R-:W-:Y:S02]  /*4700*/  IMAD.IADD R15, R7.reuse, 0x1, R20 ;  /* 0x00000001070f7824 */ /* 0x040fe400078e0214 */
[----:B------:R-:W-:-:S08]  /*4710*/  IMAD.IADD R21, R7, 0x1, R14 ;  /* 0x0000000107157824 */ /* 0x000fd000078e020e */
[----:B-1----:R-:W-:Y:S05]  /*4720*/  @P1 BRA `(.L_x_1334) ;  /* 0x00000000005c1947 */ /* 0x002fea0003800000 */
[----:B------:R-:W-:Y:S01]  /*4730*/  ISETP.GT.AND P1, PT, R13, -0x1, PT ;  /* 0xffffffff0d00780c */ /* 0x000fe20003f24270 */
[----:B------:R-:W-:-:S12]  /*4740*/  BSSY B0, `(.L_x_1335) ;  /* 0x0000011000007945 */ /* 0x000fd80003800000 */
[----:B------:R-:W-:Y:S05]  /*4750*/  @P1 BRA `(.L_x_1336) ;  /* 0x0000000000201947 */ /* 0x000fea0003800000 */
[----:B------:R-:W-:Y:S01]  /*4760*/  IMAD.U32 R206, RZ, RZ, UR24 ;  /* 0x00000018ffce7e24 */ /* 0x000fe2000f8e00ff */
[----:B------:R-:W-:-:S04]  /*4770*/  LOP3.LUT R203, RZ, R13, RZ, 0x33, !PT ;  /* 0x0000000dffcb7212 */ /* 0x000fc800078e33ff */
[----:B------:R-:W-:-:S13]  /*4780*/  ISETP.NE.AND P1, PT, R206, 0x1, PT ;  /* 0x00000001ce00780c */ /* 0x000fda0003f25270 */
[----:B------:R-:W1:Y:S02]  /*4790*/  @P1 LDC.64 R204, c[0x0][0x9e8] ;  /* 0x00027a00ffcc1b82 */ /* 0x000e640000000a00 */
[----:B-1----:R-:W-:-:S05]  /*47a0*/  @P1 IMAD.HI.U32 R204, R203, R204, RZ ;  /* 0x000000cccbcc1227 */ /* 0x002fca00078e00ff */
[----:B------:R-:W-:-:S04]  /*47b0*/  @P1 SHF.R.U32.HI R203, RZ, R205, R204 ;  /* 0x000000cdffcb1219 */ /* 0x000fc800000116cc */
[----:B------:R-:W-:Y:S01]  /*47c0*/  LOP3.LUT R203, RZ, R203, RZ, 0x33, !PT ;  /* 0x000000cbffcb7212 */ /* 0x000fe200078e33ff */
[----:B------:R-:W-:Y:S06]  /*47d0*/  BRA `(.L_x_1337) ;  /* 0x00000000001c7947 */ /* 0x000fec0003800000 */
.L_x_1336:
[----:B------:R-:W-:-:S05]  /*47e0*/  IMAD.U32 R206, RZ, RZ, UR24 ;  /* 0x00000018ffce7e24 */ /* 0x000fca000f8e00ff */
[----:B------:R-:W-:-:S13]  /*47f0*/  ISETP.NE.AND P1, PT, R206, 0x1, PT ;  /* 0x00000001ce00780c */ /* 0x000fda0003f25270 */
[----:B------:R-:W1:Y:S01]  /*4800*/  @P1 LDC.64 R204, c[0x0][0x9e8] ;  /* 0x00027a00ffcc1b82 */ /* 0x000e620000000a00 */
[----:B------:R-:W-:-:S04]  /*4810*/  @P1 IMAD.IADD R203, R7, 0x1, R9 ;  /* 0x0000000107cb1824 */ /* 0x000fc800078e0209 */
[----:B-1----:R-:W-:-:S04]  /*4820*/  @P1 IMAD.HI.U32 R204, R203, R204, RZ ;  /* 0x000000cccbcc1227 */ /* 0x002fc800078e00ff */
[----:B------:R-:W-:Y:S01]  /*4830*/  IMAD.MOV.U32 R203, RZ, RZ, R13 ;  /* 0x000000ffffcb7224 */ /* 0x000fe200078e000d */
[----:B------:R-:W-:-:S07]  /*4840*/  @P1 SHF.R.U32.HI R203, RZ, R205, R204 ;  /* 0x000000cdffcb1219 */ /* 0x000fce00000116cc */
.L_x_1337:
[----:B------:R-:W-:Y:S05]  /*4850*/  BSYNC B0 ;  /* 0x0000000000007941 */ /* 0x000fea0003800000 */
.L_x_1335:
[----:B------:R-:W-:-:S04]  /*4860*/  IMAD R204, R8, -0x60, -R16 ;  /* 0xffffffa008cc7824 */ /* 0x000fc800078e0a10 */
[----:B------:R-:W-:-:S05]  /*4870*/  IMAD R204, R203, R206, R204 ;  /* 0x000000cecbcc7224 */ /* 0x000fca00078e02cc */
[----:B------:R-:W-:Y:S02]  /*4880*/  VIADDMNMX R15, R204, R206, R15, PT ;  /* 0x000000cecc0f7246 */ /* 0x000fe4000380010f */
[----:B------:R-:W-:-:S07]  /*4890*/  VIMNMX R21, R21, R204, !PT ;  /* 0x000000cc15157248 */ /* 0x000fce0007fe0100 */
.L_x_1334:
[----:B------:R-:W-:Y:S01]  /*48a0*/  IMAD R205, R8, -0x60, RZ ;  /* 0xffffffa008cd7824 */ /* 0x000fe200078e02ff */
[----:B------:R-:W-:Y:S01]  /*48b0*/  LOP3.LUT R2, R2, 0xfffbffff, RZ, 0xc0, !PT ;  /* 0xfffbffff02027812 */ /* 0x000fe200078ec0ff */
[C---:B------:R-:W-:Y:S02]  /*48c0*/  IMAD.IADD R20, R6.reuse, 0x1, R20 ;  /* 0x0000000106147824 */ /* 0x040fe400078e0214 */
[----:B------:R-:W-:Y:S01]  /*48d0*/  IMAD.IADD R203, R6, 0x1, R14 ;  /* 0x0000000106cb7824 */ /* 0x000fe200078e020e */
[C---:B------:R-:W-:Y:S02]  /*48e0*/  ISETP.GE.AND P1, PT, R205.reuse, 0x1, PT ;  /* 0x00000001cd00780c */ /* 0x040fe40003f26270 */
[----:B------:R-:W-:Y:S02]  /*48f0*/  ISETP.GE.AND P4, PT, R205, 0x9, PT ;  /* 0x00000009cd00780c */ /* 0x000fe40003f86270 */
[----:B------:R-:W-:-:S04]  /*4900*/  ISETP.GT.AND P2, PT, R21, RZ, !P1 ;  /* 0x000000ff1500720c */ /* 0x000fc80004f44270 */
[----:B------:R-:W-:-:S04]  /*4910*/  ISETP.LT.OR P2, PT, R15, 0x1, P2 ;  /* 0x000000010f00780c */ /* 0x000fc80001741670 */
[----:B------:R-:W-:Y:S02]  /*4920*/  FSEL R152, R152, -INF , !P2 ;  /* 0xff80000098987808 */ /* 0x000fe40005000000 */
[----:B------:R-:W-:Y:S02]  /*4930*/  @P1 LOP3.LUT R2, R2, 0x40000, RZ, 0xfc, !PT ;  /* 0x0004000002021812 */ /* 0x000fe400078efcff */
[----:B------:R-:W-:Y:S02]  /*4940*/  ISETP.GE.AND P1, PT, R205, 0x2, PT ;  /* 0x00000002cd00780c */ /* 0x000fe40003f26270 */
[----:B------:R-:W-:Y:S02]  /*4950*/  LOP3.LUT R2, R2, 0xfffffffd, RZ, 0xc0, !PT ;  /* 0xfffffffd02027812 */ /* 0x000fe400078ec0ff */
[----:B------:R-:W-:Y:S02]  /*4960*/  ISETP.GT.AND P3, PT, R21, 0x1, !P1 ;  /* 0x000000011500780c */ /* 0x000fe40004f64270 */
[----:B------:R-:W-:-:S02]  /*4970*/  @P4 LOP3.LUT R2, R2, 0x2, RZ, 0xfc, !PT ;  /* 0x0000000202024812 */ /* 0x000fc400078efcff */
[----:B------:R-:W-:Y:S02]  /*4980*/  ISETP.GT.AND P2, PT, R21, 0x8, !P4 ;  /* 0x000000081500780c */ /* 0x000fe40006744270 */
[----:B------:R-:W-:Y:S02]  /*4990*/  ISETP.GE.AND P4, PT, R205, 0xa, PT ;  /* 0x0000000acd00780c */ /* 0x000fe40003f86270 */
[C---:B------:R-:W-:Y:S02]  /*49a0*/  ISETP.LT.OR P3, PT, R15.reuse, 0x2, P3 ;  /* 0x000000020f00780c */ /* 0x040fe40001f61670 */
[----:B------:R-:W-:Y:S02]  /*49b0*/  ISETP.LT.OR P2, PT, R15, 0x9, P2 ;  /* 0x000000090f00780c */ /* 0x000fe40001741670 */
[----:B------:R-:W-:Y:S02]  /*49c0*/  FSEL R153, R153, -INF , !P3 ;  /* 0xff80000099997808 */ /* 0x000fe40005800000 */
[----:B------:R-:W-:-:S02]  /*49d0*/  ISETP.GE.AND P3, PT, R205, 0x11, PT ;  /* 0x00000011cd00780c */ /* 0x000fc40003f66270 */
[----:B------:R-:W-:Y:S02]  /*49e0*/  LOP3.LUT R2, R2, 0xfffffffb, RZ, 0xc0, !PT ;  /* 0xfffffffb02027812 */ /* 0x000fe400078ec0ff */
[----:B------:R-:W-:Y:S02]  /*49f0*/  FSEL R156, R156, -INF , !P2 ;  /* 0xff8000009c9c7808 */ /* 0x000fe40005000000 */
[----:B------:R-:W-:Y:S02]  /*4a00*/  ISETP.GT.AND P2, PT, R21, 0x9, !P4 ;  /* 0x000000091500780c */ /* 0x000fe40006744270 */
[----:B------:R-:W-:Y:S02]  /*4a10*/  @P4 LOP3.LUT R2, R2, 0x4, RZ, 0xfc, !PT ;  /* 0x0000000402024812 */ /* 0x000fe400078efcff */
[----:B------:R-:W-:Y:S02]  /*4a20*/  ISETP.LT.OR P2, PT, R15, 0xa, P2 ;  /* 0x0000000a0f00780c */ /* 0x000fe40001741670 */
[----:B------:R-:W-:-:S02]  /*4a30*/  LOP3.LUT R2, R2, 0xfffffff7, RZ, 0xc0, !PT ;  /* 0xfffffff702027812 */ /* 0x000fc400078ec0ff */
[----:B------:R-:W-:Y:S02]  /*4a40*/  FSEL R157, R157, -INF , !P2 ;  /* 0xff8000009d9d7808 */ /* 0x000fe40005000000 */
[----:B------:R-:W-:Y:S02]  /*4a50*/  @P3 LOP3.LUT R2, R2, 0x8, RZ, 0xfc, !PT ;  /* 0x0000000802023812 */ /* 0x000fe400078efcff */
[----:B------:R-:W-:Y:S02]  /*4a60*/  ISETP.GT.AND P2, PT, R21, 0x10, !P3 ;  /* 0x000000101500780c */ /* 0x000fe40005f44270 */
[----:B------:R-:W-:Y:S02]  /*4a70*/  ISETP.GE.AND P3, PT, R205, 0x12, PT ;  /* 0x00000012cd00780c */ /* 0x000fe40003f66270 */
[----:B------:R-:W-:Y:S02]  /*4a80*/  ISETP.LT.OR P2, PT, R15, 0x11, P2 ;  /* 0x000000110f00780c */ /* 0x000fe40001741670 */
[----:B------:R-:W-:-:S02]  /*4a90*/  LOP3.LUT R2, R2, 0xffffffef, RZ, 0xc0, !PT ;  /* 0xffffffef02027812 */ /* 0x000fc400078ec0ff */
[----:B------:R-:W-:Y:S02]  /*4aa0*/  FSEL R160, R160, -INF , !P2 ;  /* 0xff800000a0a07808 */ /* 0x000fe40005000000 */
[----:B------:R-:W-:-:S04]  /*4ab0*/  ISETP.GT.AND P2, PT, R21, 0x11, !P3 ;  /* 0x000000111500780c */ /* 0x000fc80005f44270 */
[----:B------:R-:W-:Y:S02]  /*4ac0*/  ISETP.LT.OR P2, PT, R15, 0x12, P2 ;  /* 0x000000120f00780c */ /* 0x000fe40001741670 */
[----:B------:R-:W-:Y:S02]  /*4ad0*/  @P3 LOP3.LUT R2, R2, 0x10, RZ, 0xfc, !PT ;  /* 0x0000001002023812 */ /* 0x000fe400078efcff */
[----:B------:R-:W-:Y:S02]  /*4ae0*/  ISETP.GE.AND P3, PT, R205, 0x19, PT ;  /* 0x00000019cd00780c */ /* 0x000fe40003f66270 */
[----:B------:R-:W-:Y:S02]  /*4af0*/  LOP3.LUT R2, R2, 0xfffdffff, RZ, 0xc0, !PT ;  /* 0xfffdffff02027812 */ /* 0x000fe400078ec0ff */
[----:B------:R-:W-:Y:S02]  /*4b00*/  FSEL R161, R161, -INF , !P2 ;  /* 0xff800000a1a17808 */ /* 0x000fe40005000000 */
[----:B------:R-:W-:-:S04]  /*4b10*/  ISETP.GT.AND P2, PT, R21, 0x18, !P3 ;  /* 0x000000181500780c */ /* 0x000fc80005f44270 */
[----:B------:R-:W-:-:S03]  /*4b20*/  ISETP.LT.OR P2, PT, R15, 0x19, P2 ;  /* 0x000000190f00780c */ /* 0x000fc60001741670 */
        /* <DEDUP_REMOVED lines=62> */
[----:B------:R-:W-:Y:S02]  /*4f10*/  FSEL R184, R184, -INF , !P2 ;  /* 0xff800000b8b87808 */ /* 0x000fe40005000000 */
[----:B------:R-:W-:Y:S02]  /*4f20*/  LOP3.LUT R2, R2, 0xffffffbf, RZ, 0xc0, !PT ;  /* 0xffffffbf02027812 */ /* 0x000fe400078ec0ff */
[----:B------:R-:W-:-:S04]  /*4f30*/  ISETP.GT.AND P2, PT, R21, 0x41, !P3 ;  /* 0x000000411500780c */ /* 0x000fc80005f44270 */
[----:B------:R-:W-:-:S03]  /*4f40*/  ISETP.LT.OR P2, PT, R15, 0x42, P2 ;  /* 0x000000420f00780c */ /* 0x000fc60001741670 */
[----:B------:R-:W-:Y:S02]  /*4f50*/  @P3 LOP3.LUT R2, R2, 0x40, RZ, 0xfc, !PT ;  /* 0x0000004002023812 */ /* 0x000fe400078efcff */
[----:B------:R-:W-:Y:S02]  /*4f60*/  ISETP.GE.AND P3, PT, R205, 0x49, PT ;  /* 0x00000049cd00780c */ /* 0x000fe40003f66270 */
[----:B------:R-:W-:Y:S02]  /*4f70*/  FSEL R185, R185, -INF , !P2 ;  /* 0xff800000b9b97808 */ /* 0x000fe40005000000 */
[----:B------:R-:W-:Y:S02]  /*4f80*/  ISETP.GT.AND P2, PT, R21, 0x48, !P3 ;  /* 0x000000481500780c */ /* 0x000fe40005f44270 */
[----:B------:R-:W-:Y:S02]  /*4f90*/  LOP3.LUT R2, R2, 0xffffffdf, RZ, 0xc0, !PT ;  /* 0xffffffdf02027812 */ /* 0x000fe400078ec0ff */
[----:B------:R-:W-:-:S04]  /*4fa0*/  ISETP.LT.OR P2, PT, R15, 0x49, P2 ;  /* 0x000000490f00780c */ /* 0x000fc80001741670 */
[----:B------:R-:W-:Y:S02]  /*4fb0*/  FSEL R188, R188, -INF , !P2 ;  /* 0xff800000bcbc7808 */ /* 0x000fe40005000000 */
[----:B------:R-:W-:Y:S02]  /*4fc0*/  ISETP.GE.AND P2, PT, R205, 0x4a, PT ;  /* 0x0000004acd00780c */ /* 0x000fe40003f46270 */
[----:B------:R-:W-:Y:S02]  /*4fd0*/  @P3 LOP3.LUT R2, R2, 0x20, RZ, 0xfc, !PT ;  /* 0x0000002002023812 */ /* 0x000fe400078efcff */
[----:B------:R-:W-:Y:S02]  /*4fe0*/  ISETP.GT.AND P3, PT, R21, 0x49, !P2 ;  /* 0x000000491500780c */ /* 0x000fe40005764270 */
[----:B------:R-:W-:Y:S02]  /*4ff0*/  LOP3.LUT R2, R2, 0xfffffffe, RZ, 0xc0, !PT ;  /* 0xfffffffe02027812 */ /* 0x000fe400078ec0ff */
[----:B------:R-:W-:-:S04]  /*5000*/  ISETP.LT.OR P3, PT, R15, 0x4a, P3 ;  /* 0x0000004a0f00780c */ /* 0x000fc80001f61670 */
[----:B------:R-:W-:Y:S02]  /*5010*/  FSEL R189, R189, -INF , !P3 ;  /* 0xff800000bdbd7808 */ /* 0x000fe40005800000 */
[----:B------:R-:W-:-:S04]  /*5020*/  ISETP.GE.AND P3, PT, R205, 0x51, PT ;  /* 0x00000051cd00780c */ /* 0x000fc80003f66270 */
[----:B------:R-:W-:-:S04]  /*5030*/  ISETP.GT.AND P4, PT, R21, 0x50, !P3 ;  /* 0x000000501500780c */ /* 0x000fc80005f84270 */
        /* <DEDUP_REMOVED lines=10> */
[----:B------:R-:W-:-:S13]  /*50e0*/  ISETP.GE.AND P6, PT, R205, 0x5a, PT ;  /* 0x0000005acd00780c */ /* 0x000fda0003fc6270 */
[----:B------:R-:W-:Y:S02]  /*50f0*/  @P6 LOP3.LUT R2, R2, 0x1, RZ, 0xfc, !PT ;  /* 0x0000000102026812 */ /* 0x000fe400078efcff */
[----:B------:R-:W-:-:S04]  /*5100*/  ISETP.GT.AND P6, PT, R21, 0x59, !P6 ;  /* 0x000000591500780c */ /* 0x000fc800077c4270 */
[----:B------:R-:W-:-:S04]  /*5110*/  ISETP.LT.OR P6, PT, R15, 0x5a, P6 ;  /* 0x0000005a0f00780c */ /* 0x000fc800037c1670 */
[----:B------:R-:W-:Y:S02]  /*5120*/  FSEL R197, R197, -INF , !P6 ;  /* 0xff800000c5c57808 */ /* 0x000fe40007000000 */
[----:B------:R-:W-:-:S13]  /*5130*/  PLOP3.LUT P6, PT, PT, PT, UP0, 0x40, 0x0 ;  /* 0x000000000000781c */ /* 0x000fda0003fce808 */
[----:B------:R-:W-:Y:S05]  /*5140*/  @P6 BRA `(.L_x_1338) ;  /* 0x0000000000586947 */ /* 0x000fea0003800000 */
[----:B------:R-:W-:Y:S01]  /*5150*/  IMAD.IADD R21, R6, 0x1, R9 ;  /* 0x0000000106157824 */ /* 0x000fe200078e0209 */
[----:B------:R-:W-:Y:S04]  /*5160*/  BSSY B0, `(.L_x_1339) ;  /* 0x0000010000007945 */ /* 0x000fe80003800000 */
[----:B------:R-:W-:-:S13]  /*5170*/  ISETP.GT.AND P6, PT, R21, -0x1, PT ;  /* 0xffffffff1500780c */ /* 0x000fda0003fc4270 */
        /* <DEDUP_REMOVED lines=9> */
.L_x_1340:
[----:B------:R-:W-:-:S05]  /*5210*/  IMAD.U32 R207, RZ, RZ, UR24 ;  /* 0x00000018ffcf7e24 */ /* 0x000fca000f8e00ff */
[----:B------:R-:W-:-:S13]  /*5220*/  ISETP.NE.AND P6, PT, R207, 0x1, PT ;  /* 0x00000001cf00780c */ /* 0x000fda0003fc5270 */
[----:B------:R-:W1:Y:S02]  /*5230*/  @P6 LDC.64 R14, c[0x0][0x9e8] ;  /* 0x00027a00ff0e6b82 */ /* 0x000e640000000a00 */
[----:B-1----:R-:W-:-:S05]  /*5240*/  @P6 IMAD.HI.U32 R14, R21, R14, RZ ;  /* 0x0000000e150e6227 */ /* 0x002fca00078e00ff */
[----:B------:R-:W-:-:S07]  /*5250*/  @P6 SHF.R.U32.HI R21, RZ, R15, R14 ;  /* 0x0000000fff156219 */ /* 0x000fce000001160e */
.L_x_1341:
[----:B------:R-:W-:Y:S05]  /*5260*/  BSYNC B0 ;  /* 0x0000000000007941 */ /* 0x000fea0003800000 */
.L_x_1339:
[----:B------:R-:W-:-:S04]  /*5270*/  IMAD.IADD R14, R205, 0x1, -R16 ;  /* 0x00000001cd0e7824 */ /* 0x000fc800078e0a10 */
[----:B------:R-:W-:-:S05]  /*5280*/  IMAD R14, R21, R207, R14 ;  /* 0x000000cf150e7224 */ /* 0x000fca00078e020e */
[----:B------:R-:W-:Y:S02]  /*5290*/  VIADDMNMX R20, R14, R207, R20, PT ;  /* 0x000000cf0e147246 */ /* 0x000fe40003800114 */
[----:B------:R-:W-:-:S07]  /*52a0*/  VIMNMX R203, R203, R14, !PT ;  /* 0x0000000ecbcb7248 */ /* 0x000fce0007fe0100 */
.L_x_1338:
[----:B------:R-:W-:Y:S01]  /*52b0*/  ISETP.GT.AND P1, PT, R203, 0x1, !P1 ;  /* 0x00000001cb00780c */ /* 0x000fe20004f24270 */
[----:B------:R-:W-:Y:S01]  /*52c0*/  UMOV UR10, UR26 ;  /* 0x0000001a000a7c82 */ /* 0x000fe20008000000 */
[----:B------:R-:W-:Y:S02]  /*52d0*/  LOP3.LUT P6, RZ, R2, 0x10000, RZ, 0xc0, !PT ;  /* 0x0001000002ff7812 */ /* 0x000fe400078cc0ff */
[----:B------:R-:W-:Y:S02]  /*52e0*/  ISETP.LT.OR P1, PT, R20, 0x2, P1 ;  /* 0x000000021400780c */ /* 0x000fe40000f21670 */
[----:B------:R-:W-:Y:S02]  /*52f0*/  FMNMX.FTZ R14, R152, R3, !PT ;  /* 0x00000003980e7209 */ /* 0x000fe40007810000 */
[----:B------:R-:W-:Y:S02]  /*5300*/  FSEL R155, R155, -INF , !P1 ;  /* 0xff8000009b9b7808 */ /* 0x000fe40004800000 */
[----:B------:R-:W-:-:S02]  /*5310*/  LOP3.LUT P1, RZ, R2, 0x2, RZ, 0xc0, !PT ;  /* 0x0000000202ff7812 */ /* 0x000fc4000782c0ff */
[----:B------:R-:W-:Y:S02]  /*5320*/  FMNMX.FTZ R15, R153, R14, !PT ;  /* 0x0000000e990f7209 */ /* 0x000fe40007810000 */
[----:B------:R-:W-:Y:S02]  /*5330*/  ISETP.GT.AND P1, PT, R203, 0x8, !P1 ;  /* 0x00000008cb00780c */ /* 0x000fe40004f24270 */
[----:B------:R-:W-:Y:S02]  /*5340*/  FMNMX.FTZ R14, R156, R15, !PT ;  /* 0x0000000f9c0e7209 */ /* 0x000fe40007810000 */
[----:B------:R-:W-:Y:S02]  /*5350*/  ISETP.LT.OR P1, PT, R20, 0x9, P1 ;  /* 0x000000091400780c */ /* 0x000fe40000f21670 */
[----:B------:R-:W-:Y:S02]  /*5360*/  FMNMX.FTZ R15, R157, R14, !PT ;  /* 0x0000000e9d0f7209 */ /* 0x000fe40007810000 */
[----:B------:R-:W-:-:S02]  /*5370*/  FSEL R158, R158, -INF , !P1 ;  /* 0xff8000009e9e7808 */ /* 0x000fc40004800000 */
[----:B------:R-:W-:Y:S02]  /*5380*/  LOP3.LUT P1, RZ, R2, 0x4, RZ, 0xc0, !PT ;  /* 0x0000000402ff7812 */ /* 0x000fe4000782c0ff */
[----:B------:R-:W-:Y:S02]  /*5390*/  FMNMX.FTZ R14, R160, R15, !PT ;  /* 0x0000000fa00e7209 */ /* 0x000fe40007810000 */
[----:B------:R-:W-:Y:S02]  /*53a0*/  ISETP.GT.AND P1, PT, R203, 0x9, !P1 ;  /* 0x00000009cb00780c */ /* 0x000fe40004f24270 */
[----:B------:R-:W-:Y:S02]  /*53b0*/  FMNMX.FTZ R15, R161, R14, !PT ;  /* 0x0000000ea10f7209 */ /* 0x000fe40007810000 */
[----:B------:R-:W-:Y:S02]  /*53c0*/  ISETP.LT.OR P1, PT, R20, 0xa, P1 ;  /* 0x0000000a1400780c */ /* 0x000fe40000f21670 */
[----:B------:R-:W-:-:S02]  /*53d0*/  FMNMX.FTZ R14, R164, R15, !PT ;  /* 0x0000000fa40e7209 */ /* 0x000fc40007810000 */
[----:B------:R-:W-:Y:S02]  /*53e0*/  FSEL R159, R159, -INF , !P1 ;  /* 0xff8000009f9f7808 */ /* 0x000fe40004800000 */
[----:B------:R-:W-:Y:S02]  /*53f0*/  LOP3.LUT P1, RZ, R2, 0x8, RZ, 0xc0, !PT ;  /* 0x0000000802ff7812 */ /* 0x000fe4000782c0ff */
[----:B------:R-:W-:Y:S02]  /*5400*/  FMNMX.FTZ R15, R165, R14, !PT ;  /* 0x0000000ea50f7209 */ /* 0x000fe40007810000 */
[----:B------:R-:W-:Y:S02]  /*5410*/  ISETP.GT.AND P1, PT, R203, 0x10, !P1 ;  /* 0x00000010cb00780c */ /* 0x000fe40004f24270 */
[----:B------:R-:W-:Y:S02]  /*5420*/  FMNMX.FTZ R14, R168, R15, !PT ;  /* 0x0000000fa80e7209 */ /* 0x000fe40007810000 */
[----:B------:R-:W-:-:S02]  /*5430*/  ISETP.LT.OR P1, PT, R20, 0x11, P1 ;  /* 0x000000111400780c */ /* 0x000fc40000f21670 */
[----:B------:R-:W-:Y:S02]  /*5440*/  FMNMX.FTZ R15, R169, R14, !PT ;  /* 0x0000000ea90f7209 */ /* 0x000fe40007810000 */
[----:B------:R-:W-:Y:S02]  /*5450*/  FSEL R162, R162, -INF , !P1 ;  /* 0xff800000a2a27808 */ /* 0x000fe40004800000 */
[----:B------:R-:W-:Y:S02]  /*5460*/  LOP3.LUT P1, RZ, R2, 0x10, RZ, 0xc0, !PT ;  /* 0x0000001002ff7812 */ /* 0x000fe4000782c0ff */
[----:B------:R-:W-:Y:S02]  /*5470*/  FMNMX.FTZ R14, R172, R15, !PT ;  /* 0x0000000fac0e7209 */ /* 0x000fe40007810000 */
[----:B------:R-:W-:Y:S02]  /*5480*/  ISETP.GT.AND P1, PT, R203, 0x11, !P1 ;  /* 0x00000011cb00780c */ /* 0x000fe40004f24270 */
[----:B------:R-:W-:-:S02]  /*5490*/  FMNMX.FTZ R15, R173, R14, !PT ;  /* 0x0000000ead0f7209 */ /* 0x000fc40007810000 */
[----:B------:R-:W-:Y:S02]  /*54a0*/  ISETP.LT.OR P1, PT, R20, 0x12, P1 ;  /* 0x000000121400780c */ /* 0x000fe40000f21670 */
[----:B------:R-:W-:Y:S02]  /*54b0*/  FMNMX.FTZ R14, R176, R15, !PT ;  /* 0x0000000fb00e7209 */ /* 0x000fe40007810000 */
[----:B------:R-:W-:Y:S02]  /*54c0*/  FSEL R163, R163, -INF , !P1 ;  /* 0xff800000a3a37808 */ /* 0x000fe40004800000 */
[----:B------:R-:W-:Y:S02]  /*54d0*/  LOP3.LUT P1, RZ, R2, 0x20000, RZ, 0xc0, !PT ;  /* 0x0002000002ff7812 */ /* 0x000fe4000782c0ff */
[----:B------:R-:W-:Y:S02]  /*54e0*/  FMNMX.FTZ R15, R177, R14, !PT ;  /* 0x0000000eb10f7209 */ /* 0x000fe40007810000 */
[----:B------:R-:W-:-:S02]  /*54f0*/  ISETP.GT.AND P1, PT, R203, 0x18, !P1 ;  /* 0x00000018cb00780c */ /* 0x000fc40004f24270 */
[----:B------:R-:W-:Y:S02]  /*5500*/  FMNMX.FTZ R14, R180, R15, !PT ;  /* 0x0000000fb40e7209 */ /* 0x000fe40007810000 */
[----:B------:R-:W-:Y:S02]  /*5510*/  ISETP.LT.OR P1, PT, R20, 0x19, P1 ;  /* 0x000000191400780c */ /* 0x000fe40000f21670 */
[----:B------:R-:W-:Y:S02]  /*5520*/  FMNMX.FTZ R15, R181, R14, !PT ;  /* 0x0000000eb50f7209 */ /* 0x000fe40007810000 */
[----:B------:R-:W-:Y:S02]  /*5530*/  FSEL R166, R166, -INF , !P1 ;  /* 0xff800000a6a67808 */ /* 0x000fe40004800000 */
        /* <DEDUP_REMOVED lines=12> */
[----:B------:R-:W-:Y:S02]  /*5600*/  LOP3.LUT P1, RZ, R2, 0x4000, RZ, 0xc0, !PT ;  /* 0x0000400002ff7812 */ /* 0x000fe4000782c0ff */
[----:B------:R-:W-:-:S02]  /*5610*/  FMNMX.FTZ R15, R193, R14, !PT ;  /* 0x0000000ec10f7209 */ /* 0x000fc40007810000 */
[----:B------:R-:W-:Y:S02]  /*5620*/  ISETP.GT.AND P1, PT, R203, 0x21, !P1 ;  /* 0x00000021cb00780c */ /* 0x000fe40004f24270 */
[----:B------:R-:W-:Y:S02]  /*5630*/  FMNMX.FTZ R14, R196, R15, !PT ;  /* 0x0000000fc40e7209 */ /* 0x000fe40007810000 */
[----:B------:R-:W-:Y:S02]  /*5640*/  ISETP.LT.OR P1, PT, R20, 0x22, P1 ;  /* 0x000000221400780c */ /* 0x000fe40000f21670 */
[----:B------:R-:W-:Y:S02]  /*5650*/  FMNMX.FTZ R15, R197, R14, !PT ;  /* 0x0000000ec50f7209 */ /* 0x000fe40007810000 */
[----:B------:R-:W-:Y:S02]  /*5660*/  FSEL R171, R171, -INF , !P1 ;  /* 0xff800000abab7808 */ /* 0x000fe40004800000 */
[C---:B------:R-:W-:Y:S01]  /*5670*/  LOP3.LUT P1, RZ, R2.reuse, 0x2000, RZ, 0xc0, !PT ;  /* 0x0000200002ff7812 */ /* 0x040fe2000782c0ff */
[----:B------:R-:W1:Y:S01]  /*5680*/  SHFL.BFLY PT, R14, R15, 0x2, 0x1f ;  /* 0x0c401f000f0e7f89 */ /* 0x000e6200000e0000 */
[----:B------:R-:W-:-:S02]  /*5690*/  LOP3.LUT P6, RZ, R2, 0x20, RZ, 0xc0, !PT ;  /* 0x0000002002ff7812 */ /* 0x000fc400078cc0ff */
[C---:B------:R-:W-:Y:S02]  /*56a0*/  ISETP.GT.AND P1, PT, R203.reuse, 0x28, !P1 ;  /* 0x00000028cb00780c */ /* 0x040fe40004f24270 */
[----:B------:R-:W-:Y:S02]  /*56b0*/  ISETP.GT.AND P2, PT, R203, 0x49, !P2 ;  /* 0x00000049cb00780c */ /* 0x000fe40005744270 */
[C---:B------:R-:W-:Y:S02]  /*56c0*/  ISETP.LT.OR P1, PT, R20.reuse, 0x29, P1 ;  /* 0x000000291400780c */ /* 0x040fe40000f21670 */
[----:B------:R-:W-:Y:S02]  /*56d0*/  ISETP.LT.OR P2, PT, R20, 0x4a, P2 ;  /* 0x0000004a1400780c */ /* 0x000fe40001741670 */
[----:B------:R-:W-:Y:S02]  /*56e0*/  FSEL R174, R174, -INF , !P1 ;  /* 0xff800000aeae7808 */ /* 0x000fe40004800000 */
[----:B------:R-:W-:-:S02]  /*56f0*/  LOP3.LUT P1, RZ, R2, 0x1000, RZ, 0xc0, !PT ;  /* 0x0000100002ff7812 */ /* 0x000fc4000782c0ff */
[C---:B------:R-:W-:Y:S02]  /*5700*/  ISETP.GT.AND P3, PT, R203.reuse, 0x50, !P3 ;  /* 0x00000050cb00780c */ /* 0x040fe40005f64270 */
[----:B------:R-:W-:Y:S02]  /*5710*/  ISETP.GT.AND P1, PT, R203, 0x29, !P1 ;  /* 0x00000029cb00780c */ /* 0x000fe40004f24270 */
[----:B------:R-:W-:Y:S02]  /*5720*/  FSEL R191, R191, -INF , !P2 ;  /* 0xff800000bfbf7808 */ /* 0x000fe40005000000 */
[----:B------:R-:W-:Y:S02]  /*5730*/  ISETP.LT.OR P1, PT, R20, 0x2a, P1 ;  /* 0x0000002a1400780c */ /* 0x000fe40000f21670 */
[----:B------:R-:W-:Y:S02]  /*5740*/  ISETP.GT.AND P4, PT, R203, 0x51, !P4 ;  /* 0x00000051cb00780c */ /* 0x000fe40006784270 */
[----:B------:R-:W-:-:S02]  /*5750*/  FSEL R175, R175, -INF , !P1 ;  /* 0xff800000afaf7808 */ /* 0x000fc40004800000 */
[----:B------:R-:W-:Y:S02]  /*5760*/  LOP3.LUT P1, RZ, R2, 0x800, RZ, 0xc0, !PT ;  /* 0x0000080002ff7812 */ /* 0x000fe4000782c0ff */
[----:B-1----:R-:W-:Y:S02]  /*5770*/  FMNMX.FTZ R21, R15, R14, !PT ;  /* 0x0000000e0f157209 */ /* 0x002fe40007810000 */
[C---:B------:R-:W-:Y:S02]  /*5780*/  ISETP.GT.AND P1, PT, R203.reuse, 0x30, !P1 ;  /* 0x00000030cb00780c */ /* 0x040fe40004f24270 */
[C---:B------:R-:W-:Y:S01]  /*5790*/  ISETP.LT.OR P3, PT, R20.reuse, 0x51, P3 ;  /* 0x000000511400780c */ /* 0x040fe20001f61670 */
[----:B------:R-:W1:Y:S01]  /*57a0*/  SHFL.BFLY PT, R14, R21, 0x1, 0x1f ;  /* 0x0c201f00150e7f89 */ /* 0x000e6200000e0000 */
[----:B------:R-:W-:Y:S02]  /*57b0*/  ISETP.LT.OR P1, PT, R20, 0x31, P1 ;  /* 0x000000311400780c */ /* 0x000fe40000f21670 */
[----:B------:R-:W-:-:S02]  /*57c0*/  ISETP.GT.AND P5, PT, R203, 0x58, !P5 ;  /* 0x00000058cb00780c */ /* 0x000fc40006fa4270 */
[----:B------:R-:W-:Y:S02]  /*57d0*/  FSEL R178, R178, -INF , !P1 ;  /* 0xff800000b2b27808 */ /* 0x000fe40004800000 */
[----:B------:R-:W-:Y:S02]  /*57e0*/  LOP3.LUT P1, RZ, R2, 0x400, RZ, 0xc0, !PT ;  /* 0x0000040002ff7812 */ /* 0x000fe4000782c0ff */
[----:B------:R-:W-:Y:S02]  /*57f0*/  ISETP.LT.OR P4, PT, R20, 0x52, P4 ;  /* 0x000000521400780c */ /* 0x000fe40002781670 */
[----:B------:R-:W-:Y:S02]  /*5800*/  ISETP.GT.AND P1, PT, R203, 0x31, !P1 ;  /* 0x00000031cb00780c */ /* 0x000fe40004f24270 */
[----:B------:R-:W-:Y:S02]  /*5810*/  FSEL R194, R194, -INF , !P3 ;  /* 0xff800000c2c27808 */ /* 0x000fe40005800000 */
[----:B------:R-:W-:-:S02]  /*5820*/  ISETP.LT.OR P1, PT, R20, 0x32, P1 ;  /* 0x000000321400780c */ /* 0x000fc40000f21670 */
[----:B------:R-:W-:Y:S02]  /*5830*/  ISETP.LT.OR P5, PT, R20, 0x59, P5 ;  /* 0x000000591400780c */ /* 0x000fe40002fa1670 */
[----:B------:R-:W-:Y:S02]  /*5840*/  FSEL R179, R179, -INF , !P1 ;  /* 0xff800000b3b37808 */ /* 0x000fe40004800000 */
[----:B------:R-:W-:Y:S02]  /*5850*/  LOP3.LUT P1, RZ, R2, 0x200, RZ, 0xc0, !PT ;  /* 0x0000020002ff7812 */ /* 0x000fe4000782c0ff */
[----:B------:R-:W-:Y:S02]  /*5860*/  FSEL R195, R195, -INF , !P4 ;  /* 0xff800000c3c37808 */ /* 0x000fe40006000000 */
[----:B------:R-:W-:Y:S02]  /*5870*/  ISETP.GT.AND P1, PT, R203, 0x38, !P1 ;  /* 0x00000038cb00780c */ /* 0x000fe40004f24270 */
[----:B-1----:R-:W-:-:S02]  /*5880*/  FMNMX.FTZ R14, R21, R14, !PT ;  /* 0x0000000e150e7209 */ /* 0x002fc40007810000 */
[----:B------:R-:W-:Y:S02]  /*5890*/  ISETP.LT.OR P1, PT, R20, 0x39, P1 ;  /* 0x000000391400780c */ /* 0x000fe40000f21670 */
[----:B------:R-:W-:Y:S01]  /*58a0*/  FSEL R198, R198, -INF , !P5 ;  /* 0xff800000c6c67808 */ /* 0x000fe20006800000 */
[----:B------:R-:W-:Y:S01]  /*58b0*/  FMUL.FTZ R204, R14, UR10 ;  /* 0x0000000a0ecc7c20 */ /* 0x000fe20008410000 */
[----:B------:R-:W-:Y:S02]  /*58c0*/  FSEL R182, R182, -INF , !P1 ;  /* 0xff800000b6b67808 */ /* 0x000fe40004800000 */
[----:B------:R-:W-:-:S04]  /*58d0*/  LOP3.LUT P1, RZ, R2, 0x100, RZ, 0xc0, !PT ;  /* 0x0000010002ff7812 */ /* 0x000fc8000782c0ff */
[----:B------:R-:W-:-:S04]  /*58e0*/  ISETP.GT.AND P1, PT, R203, 0x39, !P1 ;  /* 0x00000039cb00780c */ /* 0x000fc80004f24270 */
[----:B------:R-:W-:-:S04]  /*58f0*/  ISETP.LT.OR P1, PT, R20, 0x3a, P1 ;  /* 0x0000003a1400780c */ /* 0x000fc80000f21670 */
        /* <DEDUP_REMOVED lines=9> */
[----:B------:R-:W-:Y:S02]  /*5990*/  ISETP.GT.AND P1, PT, R203, 0x48, !P6 ;  /* 0x00000048cb00780c */ /* 0x000fe40007724270 */
[----:B------:R-:W-:Y:S02]  /*59a0*/  LOP3.LUT P6, RZ, R2, 0x40000, RZ, 0xc0, !PT ;  /* 0x0004000002ff7812 */ /* 0x000fe400078cc0ff */
[----:B------:R-:W-:-:S04]  /*59b0*/  ISETP.LT.OR P1, PT, R20, 0x49, P1 ;  /* 0x000000491400780c */ /* 0x000fc80000f21670 */
[----:B------:R-:W-:Y:S02]  /*59c0*/  FSEL R190, R190, -INF , !P1 ;  /* 0xff800000bebe7808 */ /* 0x000fe40004800000 */
[C---:B------:R-:W-:Y:S02]  /*59d0*/  ISETP.GT.AND P1, PT, R203.reuse, RZ, !P6 ;  /* 0x000000ffcb00720c */ /* 0x040fe40007724270 */
[----:B------:R-:W-:Y:S02]  /*59e0*/  LOP3.LUT P6, RZ, R2, 0x1, RZ, 0xc0, !PT ;  /* 0x0000000102ff7812 */ /* 0x000fe400078cc0ff */
[----:B------:R-:W-:Y:S02]  /*59f0*/  ISETP.LT.OR P1, PT, R20, 0x1, P1 ;  /* 0x000000011400780c */ /* 0x000fe40000f21670 */
[----:B------:R-:W-:Y:S02]  /*5a00*/  ISETP.GT.AND P2, PT, R203, 0x59, !P6 ;  /* 0x00000059cb00780c */ /* 0x000fe40007744270 */
[----:B------:R-:W-:-:S02]  /*5a10*/  FSEL R205, R154, -INF , !P1 ;  /* 0xff8000009acd7808 */ /* 0x000fc40004800000 */
[----:B------:R-:W-:Y:S02]  /*5a20*/  FSETP.NEU.FTZ.AND P1, PT, R14, -INF , PT ;  /* 0xff8000000e00780b */ /* 0x000fe40003f3d000 */
[----:B------:R-:W-:Y:S02]  /*5a30*/  ISETP.LT.OR P2, PT, R20, 0x5a, P2 ;  /* 0x0000005a1400780c */ /* 0x000fe40001741670 */
[----:B------:R-:W-:Y:S02]  /*5a40*/  FSEL R204, R204, RZ, P1 ;  /* 0x000000ffcccc7208 */ /* 0x000fe40000800000 */
[----:B------:R-:W-:-:S03]  /*5a50*/  FSEL R199, R199, -INF , !P2 ;  /* 0xff800000c7c77808 */ /* 0x000fc60005000000 */
[--C-:B------:R-:W-:Y:S01]  /*5a60*/  FFMA.FTZ R15, R152, UR10, -R204.reuse ;  /* 0x0000000a980f7c23 */ /* 0x100fe200080108cc */
[----:B------:R-:W-:Y:S01]  /*5a70*/  FMNMX.FTZ R152, R205, R10, !PT ;  /* 0x0000000acd987209 */ /* 0x000fe20007810000 */
[--C-:B------:R-:W-:Y:S01]  /*5a80*/  FFMA.FTZ R207, R156, UR10, -R204.reuse ;  /* 0x0000000a9ccf7c23 */ /* 0x100fe200080108cc */
[--C-:B------:R-:W-:Y:S01]  /*5a90*/  FFMA.FTZ R206, R153, UR10, -R204.reuse ;  /* 0x0000000a99ce7c23 */ /* 0x100fe200080108cc */
[----:B------:R-:W-:Y:S01]  /*5aa0*/  FFMA.FTZ R208, R160, UR10, -R204 ;  /* 0x0000000aa0d07c23 */ /* 0x000fe200080108cc */
[----:B------:R-:W-:Y:S01]  /*5ab0*/  FMNMX.FTZ R21, R155, R152, !PT ;  /* 0x000000989b157209 */ /* 0x000fe20007810000 */
[----:B------:R-:W-:Y:S03]  /*5ac0*/  MUFU.EX2 R15, R15 ;  /* 0x0000000f000f7308 */ /* 0x000fe60000000800 */
[----:B------:R-:W-:-:S04]  /*5ad0*/  FMNMX.FTZ R154, R158, R21, !PT ;  /* 0x000000159e9a7209 */ /* 0x000fc80007810000 */
[----:B------:R-:W-:Y:S01]  /*5ae0*/  FMNMX.FTZ R21, R159, R154, !PT ;  /* 0x0000009a9f157209 */ /* 0x000fe20007810000 */
[----:B------:R1:W-:Y:S03]  /*5af0*/  MUFU.EX2 R152, R206 ;  /* 0x000000ce00987308 */ /* 0x0003e60000000800 */
[----:B------:R-:W-:Y:S01]  /*5b00*/  FMNMX.FTZ R156, R162, R21, !PT ;  /* 0x00000015a29c7209 */ /* 0x000fe20007810000 */
[----:B------:R-:W-:-:S03]  /*5b10*/  FFMA.FTZ R21, R157, UR10, -R204 ;  /* 0x0000000a9d157c23 */ /* 0x000fc600080108cc */
[----:B------:R-:W-:Y:S01]  /*5b20*/  FMNMX.FTZ R153, R163, R156, !PT ;  /* 0x0000009ca3997209 */ /* 0x000fe20007810000 */
[----:B------:R2:W-:Y:S01]  /*5b30*/  MUFU.EX2 R154, R207 ;  /* 0x000000cf009a7308 */ /* 0x0005e20000000800 */
[----:B-1----:R-:W-:Y:S02]  /*5b40*/  FFMA.FTZ R206, R165, UR10, -R204 ;  /* 0x0000000aa5ce7c23 */ /* 0x002fe400080108cc */
[----:B------:R-:W-:-:S04]  /*5b50*/  FMNMX.FTZ R156, R166, R153, !PT ;  /* 0x00000099a69c7209 */ /* 0x000fc80007810000 */
[----:B------:R-:W-:Y:S01]  /*5b60*/  FMNMX.FTZ R153, R167, R156, !PT ;  /* 0x0000009ca7997209 */ /* 0x000fe20007810000 */
[----:B------:R-:W-:Y:S01]  /*5b70*/  MUFU.EX2 R21, R21 ;  /* 0x0000001500157308 */ /* 0x000fe20000000800 */
[--C-:B--2---:R-:W-:Y:S02]  /*5b80*/  FFMA.FTZ R207, R169, UR10, -R204.reuse ;  /* 0x0000000aa9cf7c23 */ /* 0x104fe400080108cc */
[----:B------:R-:W-:Y:S01]  /*5b90*/  FMNMX.FTZ R160, R170, R153, !PT ;  /* 0x00000099aaa07209 */ /* 0x000fe20007810000 */
[----:B------:R-:W-:-:S03]  /*5ba0*/  FFMA.FTZ R153, R161, UR10, -R204 ;  /* 0x0000000aa1997c23 */ /* 0x000fc600080108cc */
[----:B------:R-:W-:Y:S01]  /*5bb0*/  FMNMX.FTZ R157, R171, R160, !PT ;  /* 0x000000a0ab9d7209 */ /* 0x000fe20007810000 */
[----:B------:R-:W-:Y:S03]  /*5bc0*/  MUFU.EX2 R156, R208 ;  /* 0x000000d0009c7308 */ /* 0x000fe60000000800 */
[----:B------:R-:W-:Y:S01]  /*5bd0*/  FMNMX.FTZ R160, R174, R157, !PT ;  /* 0x0000009daea07209 */ /* 0x000fe20007810000 */
[----:B------:R-:W-:-:S03]  /*5be0*/  FFMA.FTZ R157, R164, UR10, -R204 ;  /* 0x0000000aa49d7c23 */ /* 0x000fc600080108cc */
[----:B------:R-:W-:Y:S01]  /*5bf0*/  FMNMX.FTZ R161, R175, R160, !PT ;  /* 0x000000a0afa17209 */ /* 0x000fe20007810000 */
[----:B------:R-:W-:Y:S03]  /*5c00*/  MUFU.EX2 R153, R153 ;  /* 0x0000009900997308 */ /* 0x000fe60000000800 */
[----:B------:R-:W-:-:S04]  /*5c10*/  FMNMX.FTZ R160, R178, R161, !PT ;  /* 0x000000a1b2a07209 */ /* 0x000fc80007810000 */
[----:B------:R-:W-:Y:S01]  /*5c20*/  FMNMX.FTZ R161, R179, R160, !PT ;  /* 0x000000a0b3a17209 */ /* 0x000fe20007810000 */
[----:B------:R-:W-:Y:S03]  /*5c30*/  MUFU.EX2 R157, R157 ;  /* 0x0000009d009d7308 */ /* 0x000fe60000000800 */
[----:B------:R-:W-:Y:S01]  /*5c40*/  FMNMX.FTZ R164, R182, R161, !PT ;  /* 0x000000a1b6a47209 */ /* 0x000fe20007810000 */
[----:B------:R-:W-:-:S03]  /*5c50*/  FFMA.FTZ R161, R168, UR10, -R204 ;  /* 0x0000000aa8a17c23 */ /* 0x000fc600080108cc */
[----:B------:R-:W-:Y:S01]  /*5c60*/  FMNMX.FTZ R165, R183, R164, !PT ;  /* 0x000000a4b7a57209 */ /* 0x000fe20007810000 */
[----:B------:R1:W-:Y:S03]  /*5c70*/  MUFU.EX2 R160, R206 ;  /* 0x000000ce00a07308 */ /* 0x0003e60000000800 */
[----:B------:R-:W-:-:S04]  /*5c80*/  FMNMX.FTZ R164, R186, R165, !PT ;  /* 0x000000a5baa47209 */ /* 0x000fc80007810000 */
[----:B------:R-:W-:Y:S01]  /*5c90*/  FMNMX.FTZ R165, R187, R164, !PT ;  /* 0x000000a4bba57209 */ /* 0x000fe20007810000 */
[----:B------:R-:W-:Y:S01]  /*5ca0*/  MUFU.EX2 R161, R161 ;  /* 0x000000a100a17308 */ /* 0x000fe20000000800 */
[--C-:B-1----:R-:W-:Y:S01]  /*5cb0*/  FFMA.FTZ R206, R173, UR10, -R204.reuse ;  /* 0x0000000aadce7c23 */ /* 0x102fe200080108cc */
[--C-:B------:R-:W-:Y:S01]  /*5cc0*/  FFMA.FTZ R173, R180, UR10, -R204.reuse ;  /* 0x0000000ab4ad7c23 */ /* 0x100fe200080108cc */
[----:B------:R-:W-:Y:S01]  /*5cd0*/  FMNMX.FTZ R168, R190, R165, !PT ;  /* 0x000000a5bea87209 */ /* 0x000fe20007810000 */
[--C-:B------:R-:W-:Y:S01]  /*5ce0*/  FFMA.FTZ R180, R185, UR10, -R204.reuse ;  /* 0x0000000ab9b47c23 */ /* 0x100fe200080108cc */
[--C-:B------:R-:W-:Y:S01]  /*5cf0*/  FFMA.FTZ R185, R192, UR10, -R204.reuse ;  /* 0x0000000ac0b97c23 */ /* 0x100fe200080108cc */
[----:B------:R-:W-:Y:S01]  /*5d00*/  FSEL R192, R14, RZ, P1 ;  /* 0x000000ff0ec07208 */ /* 0x000fe20000800000 */
[--C-:B------:R-:W-:Y:S01]  /*5d10*/  FFMA.FTZ R165, R172, UR10, -R204.reuse ;  /* 0x0000000aaca57c23 */ /* 0x100fe200080108cc */
[----:B------:R-:W-:Y:S01]  /*5d20*/  FMNMX.FTZ R169, R191, R168, !PT ;  /* 0x000000a8bfa97209 */ /* 0x000fe20007810000 */
[--C-:B------:R-:W-:Y:S01]  /*5d30*/  FFMA.FTZ R172, R177, UR10, -R204.reuse ;  /* 0x0000000ab1ac7c23 */ /* 0x100fe200080108cc */
[--C-:B------:R-:W-:Y:S01]  /*5d40*/  FFMA.FTZ R177, R184, UR10, -R204.reuse ;  /* 0x0000000ab8b17c23 */ /* 0x100fe200080108cc */
[----:B------:R-:W-:Y:S01]  /*5d50*/  FADD.FTZ R192, -R192, R3 ;  /* 0x00000003c0c07221 */ /* 0x000fe20000010100 */
[----:B------:R-:W-:Y:S01]  /*5d60*/  FMNMX.FTZ R168, R194, R169, !PT ;  /* 0x000000a9c2a87209 */ /* 0x000fe20007810000 */
[----:B------:R-:W-:Y:S01]  /*5d70*/  FFMA.FTZ R184, R189, UR10, -R204 ;  /* 0x0000000abdb87c23 */ /* 0x000fe200080108cc */
[----:B------:R-:W-:Y:S01]  /*5d80*/  MUFU.EX2 R164, R207 ;  /* 0x000000cf00a47308 */ /* 0x000fe20000000800 */
[----:B------:R-:W-:Y:S01]  /*5d90*/  FMUL.FTZ R192, R192, UR10 ;  /* 0x0000000ac0c07c20 */ /* 0x000fe20008410000 */
[----:B------:R-:W-:-:S04]  /*5da0*/  FMNMX.FTZ R169, R195, R168, !PT ;  /* 0x000000a8c3a97209 */ /* 0x000fc80007810000 */
        /* <DEDUP_REMOVED lines=8> */
[----:B------:R-:W-:Y:S01]  /*5e30*/  FFMA.FTZ R196, R197, UR10, -R204 ;  /* 0x0000000ac5c47c23 */ /* 0x000fe200080108cc */
[----:B------:R-:W2:Y:S01]  /*5e40*/  SHFL.BFLY PT, R203, R20, 0x2, 0x1f ;  /* 0x0c401f0014cb7f89 */ /* 0x000ea200000e0000 */
[----:B------:R-:W-:Y:S08]  /*5e50*/  MUFU.EX2 R165, R165 ;  /* 0x000000a500a57308 */ /* 0x000ff00000000800 */
[----:B------:R-:W-:Y:S01]  /*5e60*/  MUFU.EX2 R3, R193 ;  /* 0x000000c100037308 */ /* 0x000fe20000000800 */
[-C--:B-1----:R-:W-:Y:S01]  /*5e70*/  FMUL.FTZ R24, R24, R192.reuse ;  /* 0x000000c018187220 */ /* 0x082fe20000410000 */
        /* <DEDUP_REMOVED lines=13> */
[----:B--2---:R-:W-:Y:S01]  /*5f50*/  FMNMX.FTZ R203, R20, R203, !PT ;  /* 0x000000cb14cb7209 */ /* 0x004fe20007810000 */
[----:B------:R-:W-:Y:S01]  /*5f60*/  MUFU.EX2 R169, R169 ;  /* 0x000000a900a97308 */ /* 0x000fe20000000800 */
[-C--:B------:R-:W-:Y:S01]  /*5f70*/  FMUL.FTZ R49, R49, R192.reuse ;  /* 0x000000c031317220 */ /* 0x080fe20000410000 */
[-C--:B------:R-:W-:Y:S01]  /*5f80*/  FMUL.FTZ R52, R52, R192.reuse ;  /* 0x000000c034347220 */ /* 0x080fe20000410000 */
[-C--:B------:R-:W-:Y:S01]  /*5f90*/  FMUL.FTZ R53, R53, R192.reuse ;  /* 0x000000c035357220 */ /* 0x080fe20000410000 */
[----:B------:R-:W2:Y:S01]  /*5fa0*/  SHFL.BFLY PT, R20, R203, 0x1, 0x1f ;  /* 0x0c201f00cb147f89 */ /* 0x000ea200000e0000 */
        /* <DEDUP_REMOVED lines=20> */
[-C--:B------:R-:W-:Y:S01]  /*60f0*/  FMUL.FTZ R89, R89, R192.reuse ;  /* 0x000000c059597220 */ /* 0x080fe20000410000 */
[-C--:B------:R-:W-:Y:S01]  /*6100*/  FMUL.FTZ R92, R92, R192.reuse ;  /* 0x000000c05c5c7220 */ /* 0x080fe20000410000 */
[----:B------:R-:W-:Y:S01]  /*6110*/  FMUL.FTZ R93, R93, R192 ;  /* 0x000000c05d5d7220 */ /* 0x000fe20000410000 */
[----:B--2---:R-:W-:Y:S01]  /*6120*/  FMNMX.FTZ R20, R203, R20, !PT ;  /* 0x00000014cb147209 */ /* 0x004fe20007810000 */
[-C--:B------:R-:W-:Y:S01]  /*6130*/  FMUL.FTZ R96, R96, R192.reuse ;  /* 0x000000c060607220 */ /* 0x080fe20000410000 */
[-C--:B------:R-:W-:Y:S01]  /*6140*/  FMUL.FTZ R97, R97, R192.reuse ;  /* 0x000000c061617220 */ /* 0x080fe20000410000 */
[-C--:B------:R-:W-:Y:S01]  /*6150*/  FMUL.FTZ R100, R100, R192.reuse ;  /* 0x000000c064647220 */ /* 0x080fe20000410000 */
[C---:B------:R-:W-:Y:S01]  /*6160*/  FSETP.NEU.FTZ.AND P1, PT, R20.reuse, -INF , PT ;  /* 0xff8000001400780b */ /* 0x040fe20003f3d000 */
[----:B------:R-:W-:Y:S01]  /*6170*/  FMUL.FTZ R210, R20, UR10 ;  /* 0x0000000a14d27c20 */ /* 0x000fe20008410000 */
[----:B------:R-:W2:Y:S01]  /*6180*/  MUFU.EX2 R177, R177 ;  /* 0x000000b100b17308 */ /* 0x000ea20000000800 */
[-C--:B------:R-:W-:Y:S01]  /*6190*/  FMUL.FTZ R101, R101, R192.reuse ;  /* 0x000000c065657220 */ /* 0x080fe20000410000 */
[-C--:B------:R-:W-:Y:S01]  /*61a0*/  FMUL.FTZ R104, R104, R192.reuse ;  /* 0x000000c068687220 */ /* 0x080fe20000410000 */
[-C--:B------:R-:W-:Y:S01]  /*61b0*/  FMUL.FTZ R105, R105, R192.reuse ;  /* 0x000000c069697220 */ /* 0x080fe20000410000 */
[----:B------:R-:W-:Y:S01]  /*61c0*/  FSEL R210, R210, RZ, P1 ;  /* 0x000000ffd2d27208 */ /* 0x000fe20000800000 */
[-C--:B------:R-:W-:Y:S01]  /*61d0*/  FMUL.FTZ R108, R108, R192.reuse ;  /* 0x000000c06c6c7220 */ /* 0x080fe20000410000 */
[-C--:B------:R-:W-:Y:S01]  /*61e0*/  FMUL.FTZ R109, R109, R192.reuse ;  /* 0x000000c06d6d7220 */ /* 0x080fe20000410000 */
[----:B------:R-:W-:Y:S01]  /*61f0*/  FMUL.FTZ R112, R112, R192 ;  /* 0x000000c070707220 */ /* 0x000fe20000410000 */
[----:B------:R-:W5:Y:S01]  /*6200*/  MUFU.EX2 R180, R180 ;  /* 0x000000b400b47308 */ /* 0x000f620000000800 */
[--C-:B------:R-:W-:Y:S01]  /*6210*/  FFMA.FTZ R204, R155, UR10, -R210.reuse ;  /* 0x0000000a9bcc7c23 */ /* 0x100fe200080108d2 */
[----:B------:R-:W-:Y:S01]  /*6220*/  FFMA.FTZ R155, R192, R4, R15 ;  /* 0x00000004c09b7223 */ /* 0x000fe2000001000f */
[--C-:B------:R-:W-:Y:S01]  /*6230*/  FFMA.FTZ R208, R163, UR10, -R210.reuse ;  /* 0x0000000aa3d07c23 */ /* 0x100fe200080108d2 */
[--C-:B-1----:R-:W-:Y:S01]  /*6240*/  FFMA.FTZ R206, R159, UR10, -R210.reuse ;  /* 0x0000000a9fce7c23 */ /* 0x102fe200080108d2 */
[--C-:B------:R-:W-:Y:S01]  /*6250*/  FFMA.FTZ R159, R162, UR10, -R210.reuse ;  /* 0x0000000aa29f7c23 */ /* 0x100fe200080108d2 */
[----:B------:R-:W-:Y:S01]  /*6260*/  FADD.FTZ R193, R152, R155 ;  /* 0x0000009b98c17221 */ /* 0x000fe20000010000 */
[--C-:B------:R-:W-:Y:S01]  /*6270*/  FFMA.FTZ R155, R158, UR10, -R210.reuse ;  /* 0x0000000a9e9b7c23 */ /* 0x100fe200080108d2 */
[----:B------:R-:W1:Y:S01]  /*6280*/  MUFU.EX2 R181, R181 ;  /* 0x000000b500b57308 */ /* 0x000e620000000800 */
[--C-:B------:R-:W-:Y:S01]  /*6290*/  FFMA.FTZ R189, R205, UR10, -R210.reuse ;  /* 0x0000000acdbd7c23 */ /* 0x100fe200080108d2 */
[----:B------:R-:W-:Y:S01]  /*62a0*/  FADD.FTZ R4, R154, R193 ;  /* 0x000000c19a047221 */ /* 0x000fe20000010000 */
[C---:B------:R-:W-:Y:S01]  /*62b0*/  F2FP.BF16.F32.PACK_AB R154, R21.reuse, R154 ;  /* 0x0000009a159a723e */ /* 0x040fe200000010ff */
[----:B------:R-:W-:Y:S01]  /*62c0*/  FFMA.FTZ R174, R174, UR10, -R210 ;  /* 0x0000000aaeae7c23 */ /* 0x000fe200080108d2 */
[----:B------:R-:W-:Y:S01]  /*62d0*/  F2FP.BF16.F32.PACK_AB R152, R152, R15 ;  /* 0x0000000f9898723e */ /* 0x000fe200000010ff */
[----:B------:R-:W-:Y:S01]  /*62e0*/  FADD.FTZ R193, R21, R4 ;  /* 0x0000000415c17221 */ /* 0x000fe20000010000 */
[--C-:B------:R-:W-:Y:S01]  /*62f0*/  FFMA.FTZ R175, R175, UR10, -R210.reuse ;  /* 0x0000000aafaf7c23 */ /* 0x100fe200080108d2 */
[----:B------:R-:W3:Y:S01]  /*6300*/  MUFU.EX2 R184, R184 ;  /* 0x000000b800b87308 */ /* 0x000ee20000000800 */
[--C-:B------:R-:W-:Y:S01]  /*6310*/  FFMA.FTZ R179, R179, UR10, -R210.reuse ;  /* 0x0000000ab3b37c23 */ /* 0x100fe200080108d2 */
[----:B------:R-:W-:Y:S01]  /*6320*/  FADD.FTZ R4, R156, R193 ;  /* 0x000000c19c047221 */ /* 0x000fe20000010000 */
[--C-:B------:R-:W-:Y:S01]  /*6330*/  FFMA.FTZ R182, R182, UR10, -R210.reuse ;  /* 0x0000000ab6b67c23 */ /* 0x100fe200080108d2 */
[--C-:B------:R-:W-:Y:S01]  /*6340*/  FFMA.FTZ R183, R183, UR10, -R210.reuse ;  /* 0x0000000ab7b77c23 */ /* 0x100fe200080108d2 */
[----:B------:R-:W-:Y:S01]  /*6350*/  FFMA.FTZ R186, R186, UR10, -R210 ;  /* 0x0000000ababa7c23 */ /* 0x000fe200080108d2 */
[----:B------:R-:W-:Y:S01]  /*6360*/  FADD.FTZ R4, R153, R4 ;  /* 0x0000000499047221 */ /* 0x000fe20000010000 */
[--C-:B------:R-:W-:Y:S01]  /*6370*/  FFMA.FTZ R187, R187, UR10, -R210.reuse ;  /* 0x0000000abbbb7c23 */ /* 0x100fe200080108d2 */
[----:B------:R-:W-:Y:S01]  /*6380*/  MUFU.EX2 R185, R185 ;  /* 0x000000b900b97308 */ /* 0x000fe20000000800 */
[----:B------:R-:W-:Y:S01]  /*6390*/  FFMA.FTZ R190, R190, UR10, -R210 ;  /* 0x0000000abebe7c23 */ /* 0x000fe200080108d2 */
[----:B------:R-:W-:Y:S01]  /*63a0*/  FADD.FTZ R193, R157, R4 ;  /* 0x000000049dc17221 */ /* 0x000fe20000010000 */
[--C-:B------:R-:W-:Y:S01]  /*63b0*/  FFMA.FTZ R191, R191, UR10, -R210.reuse ;  /* 0x0000000abfbf7c23 */ /* 0x100fe200080108d2 */
[--C-:B------:R-:W-:Y:S01]  /*63c0*/  FFMA.FTZ R194, R194, UR10, -R210.reuse ;  /* 0x0000000ac2c27c23 */ /* 0x100fe200080108d2 */
[--C-:B------:R-:W-:Y:S01]  /*63d0*/  FFMA.FTZ R195, R195, UR10, -R210.reuse ;  /* 0x0000000ac3c37c23 */ /* 0x100fe200080108d2 */
[----:B------:R-:W-:Y:S01]  /*63e0*/  FADD.FTZ R4, R160, R193 ;  /* 0x000000c1a0047221 */ /* 0x000fe20000010000 */
[----:B------:R-:W-:Y:S01]  /*63f0*/  FSEL R193, R20, RZ, P1 ;  /* 0x000000ff14c17208 */ /* 0x000fe20000800000 */
[----:B------:R-:W-:Y:S01]  /*6400*/  MUFU.EX2 R188, R188 ;  /* 0x000000bc00bc7308 */ /* 0x000fe20000000800 */
[----:B------:R-:W-:Y:S01]  /*6410*/  FFMA.FTZ R198, R198, UR10, -R210 ;  /* 0x0000000ac6c67c23 */ /* 0x000fe200080108d2 */
[----:B------:R-:W-:Y:S01]  /*6420*/  FADD.FTZ R163, R161, R4 ;  /* 0x00000004a1a37221 */ /* 0x000fe20000010000 */
[--C-:B------:R-:W-:Y:S01]  /*6430*/  FFMA.FTZ R199, R199, UR10, -R210.reuse ;  /* 0x0000000ac7c77c23 */ /* 0x100fe200080108d2 */
[----:B------:R-:W-:Y:S01]  /*6440*/  F2FP.BF16.F32.PACK_AB R156, R153, R156 ;  /* 0x0000009c999c723e */ /* 0x000fe200000010ff */
[-C--:B------:R-:W-:Y:S01]  /*6450*/  FMUL.FTZ R113, R113, R192.reuse ;  /* 0x000000c071717220 */ /* 0x080fe20000410000 */
[----:B------:R-:W-:Y:S01]  /*6460*/  FADD.FTZ R4, R164, R163 ;  /* 0x000000a3a4047221 */ /* 0x000fe20000010000 */
[----:B------:R-:W-:Y:S01]  /*6470*/  FFMA.FTZ R163, R166, UR10, -R210 ;  /* 0x0000000aa6a37c23 */ /* 0x000fe200080108d2 */
[----:B----4-:R-:W-:Y:S01]  /*6480*/  F2FP.BF16.F32.PACK_AB R166, R176, R173 ;  /* 0x000000adb0a6723e */ /* 0x010fe200000010ff */
[----:B------:R-:W-:Y:S01]  /*6490*/  MUFU.EX2 R196, R196 ;  /* 0x000000c400c47308 */ /* 0x000fe20000000800 */
[----:B------:R-:W-:Y:S01]  /*64a0*/  FADD.FTZ R197, R165, R4 ;  /* 0x00000004a5c57221 */ /* 0x000fe20000010000 */
[----:B------:R-:W-:Y:S01]  /*64b0*/  FADD.FTZ R4, -R193, R10 ;  /* 0x0000000ac1047221 */ /* 0x000fe20000010100 */
[--C-:B------:R-:W-:Y:S01]  /*64c0*/  FFMA.FTZ R10, R167, UR10, -R210.reuse ;  /* 0x0000000aa70a7c23 */ /* 0x100fe200080108d2 */
[----:B------:R-:W-:Y:S01]  /*64d0*/  FFMA.FTZ R167, R170, UR10, -R210 ;  /* 0x0000000aaaa77c23 */ /* 0x000fe200080108d2 */
[----:B------:R-:W-:Y:S01]  /*64e0*/  FADD.FTZ R158, R168, R197 ;  /* 0x000000c5a89e7221 */ /* 0x000fe20000010000 */
[-C--:B------:R-:W-:Y:S01]  /*64f0*/  FMUL.FTZ R116, R116, R192.reuse ;  /* 0x000000c074747220 */ /* 0x080fe20000410000 */
[-C--:B------:R-:W-:Y:S01]  /*6500*/  FMUL.FTZ R117, R117, R192.reuse ;  /* 0x000000c075757220 */ /* 0x080fe20000410000 */
[----:B------:R-:W-:Y:S01]  /*6510*/  MUFU.EX2 R189, R189 ;  /* 0x000000bd00bd7308 */ /* 0x000fe20000000800 */
[----:B------:R-:W-:Y:S01]  /*6520*/  FADD.FTZ R193, R169, R158 ;  /* 0x0000009ea9c17221 */ /* 0x000fe20000010000 */
[--C-:B------:R-:W-:Y:S01]  /*6530*/  FFMA.FTZ R158, R171, UR10, -R210.reuse ;  /* 0x0000000aab9e7c23 */ /* 0x100fe200080108d2 */
[----:B------:R-:W-:Y:S01]  /*6540*/  FFMA.FTZ R171, R178, UR10, -R210 ;  /* 0x0000000ab2ab7c23 */ /* 0x000fe200080108d2 */
[-C--:B------:R-:W-:Y:S01]  /*6550*/  FMUL.FTZ R120, R120, R192.reuse ;  /* 0x000000c078787220 */ /* 0x080fe20000410000 */
[----:B------:R-:W-:Y:S01]  /*6560*/  FADD.FTZ R162, R172, R193 ;  /* 0x000000c1aca27221 */ /* 0x000fe20000010000 */
[-C--:B------:R-:W-:Y:S01]  /*6570*/  FMUL.FTZ R121, R121, R192.reuse ;  /* 0x000000c079797220 */ /* 0x080fe20000410000 */
[-C--:B------:R-:W-:Y:S01]  /*6580*/  FMUL.FTZ R124, R124, R192.reuse ;  /* 0x000000c07c7c7220 */ /* 0x080fe20000410000 */
[----:B------:R-:W4:Y:S01]  /*6590*/  MUFU.EX2 R204, R204 ;  /* 0x000000cc00cc7308 */ /* 0x000f220000000800 */
[----:B------:R-:W-:Y:S01]  /*65a0*/  FADD.FTZ R193, R173, R162 ;  /* 0x000000a2adc17221 */ /* 0x000fe20000010000 */
[-C--:B------:R-:W-:Y:S01]  /*65b0*/  FMUL.FTZ R125, R125, R192.reuse ;  /* 0x000000c07d7d7220 */ /* 0x080fe20000410000 */
[-C--:B------:R-:W-:Y:S01]  /*65c0*/  FMUL.FTZ R128, R128, R192.reuse ;  /* 0x000000c080807220 */ /* 0x080fe20000410000 */
[-C--:B------:R-:W-:Y:S01]  /*65d0*/  FMUL.FTZ R129, R129, R192.reuse ;  /* 0x000000c081817220 */ /* 0x080fe20000410000 */
[----:B------:R-:W-:Y:S01]  /*65e0*/  FADD.FTZ R162, R176, R193 ;  /* 0x000000c1b0a27221 */ /* 0x000fe20000010000 */
[----:B------:R-:W-:Y:S01]  /*65f0*/  FMUL.FTZ R176, R4, UR10 ;  /* 0x0000000a04b07c20 */ /* 0x000fe20008410000 */
[-C--:B------:R-:W-:Y:S01]  /*6600*/  FMUL.FTZ R132, R132, R192.reuse ;  /* 0x000000c084847220 */ /* 0x080fe20000410000 */
[----:B------:R-:W-:Y:S01]  /*6610*/  MUFU.EX2 R155, R155 ;  /* 0x0000009b009b7308 */ /* 0x000fe20000000800 */
[----:B--2---:R-:W-:Y:S01]  /*6620*/  FADD.FTZ R193, R177, R162 ;  /* 0x000000a2b1c17221 */ /* 0x004fe20000010000 */
[-C--:B------:R-:W-:Y:S01]  /*6630*/  FMUL.FTZ R133, R133, R192.reuse ;  /* 0x000000c085857220 */ /* 0x080fe20000410000 */
[-C--:B------:R-:W-:Y:S01]  /*6640*/  FMUL.FTZ R136, R136, R192.reuse ;  /* 0x000000c088887220 */ /* 0x080fe20000410000 */
[-C--:B------:R-:W-:Y:S01]  /*6650*/  FMUL.FTZ R137, R137, R192.reuse ;  /* 0x000000c089897220 */ /* 0x080fe20000410000 */
[----:B-----5:R-:W-:Y:S01]  /*6660*/  FADD.FTZ R162, R180, R193 ;  /* 0x000000c1b4a27221 */ /* 0x020fe20000010000 */
[-C--:B------:R-:W-:Y:S01]  /*6670*/  FMUL.FTZ R140, R140, R192.reuse ;  /* 0x000000c08c8c7220 */ /* 0x080fe20000410000 */
[-C--:B------:R-:W-:Y:S01]  /*6680*/  FMUL.FTZ R141, R141, R192.reuse ;  /* 0x000000c08d8d7220 */ /* 0x080fe20000410000 */
[----:B------:R-:W2:Y:S01]  /*6690*/  MUFU.EX2 R176, R176 ;  /* 0x000000b000b07308 */ /* 0x000ea20000000800 */
[----:B-1----:R-:W-:Y:S01]  /*66a0*/  FADD.FTZ R193, R181, R162 ;  /* 0x000000a2b5c17221 */ /* 0x002fe20000010000 */
[-C--:B------:R-:W-:Y:S01]  /*66b0*/  FMUL.FTZ R144, R144, R192.reuse ;  /* 0x000000c090907220 */ /* 0x080fe20000410000 */
[-C--:B------:R-:W-:Y:S01]  /*66c0*/  FMUL.FTZ R145, R145, R192.reuse ;  /* 0x000000c091917220 */ /* 0x080fe20000410000 */
[-C--:B------:R-:W-:Y:S01]  /*66d0*/  FMUL.FTZ R148, R148, R192.reuse ;  /* 0x000000c094947220 */ /* 0x080fe20000410000 */
[----:B---3--:R-:W-:Y:S01]  /*66e0*/  FADD.FTZ R162, R184, R193 ;  /* 0x000000c1b8a27221 */ /* 0x008fe20000010000 */
[----:B------:R-:W-:Y:S01]  /*66f0*/  FMUL.FTZ R149, R149, R192 ;  /* 0x000000c095957220 */ /* 0x000fe20000410000 */
[----:B----4-:R-:W-:Y:S01]  /*6700*/  F2FP.BF16.F32.PACK_AB R153, R204, R189 ;  /* 0x000000bdcc99723e */ /* 0x010fe200000010ff */
[----:B------:R-:W1:Y:S01]  /*6710*/  MUFU.EX2 R206, R206 ;  /* 0x000000ce00ce7308 */ /* 0x000e620000000800 */
[----:B------:R-:W-:Y:S01]  /*6720*/  FADD.FTZ R21, R185, R162 ;  /* 0x000000a2b9157221 */ /* 0x000fe20000010000 */
[----:B------:R-:W-:-:S02]  /*6730*/  F2FP.BF16.F32.PACK_AB R162, R168, R165 ;  /* 0x000000a5a8a2723e */ /* 0x000fc400000010ff */
[----:B------:R-:W-:Y:S01]  /*6740*/  F2FP.BF16.F32.PACK_AB R168, R180, R177 ;  /* 0x000000b1b4a8723e */ /* 0x000fe200000010ff */
[----:B------:R-:W-:-:S03]  /*6750*/  FADD.FTZ R170, R188, R21 ;  /* 0x00000015bcaa7221 */ /* 0x000fc60000010000 */
[----:B------:R3:W-:Y:S01]  /*6760*/  MUFU.EX2 R15, R174 ;  /* 0x000000ae000f7308 */ /* 0x0007e20000000800 */
[----:B------:R-:W-:Y:S01]  /*6770*/  FADD.FTZ R21, R3, R170 ;  /* 0x000000aa03157221 */ /* 0x000fe20000010000 */
[----:B------:R-:W-:Y:S01]  /*6780*/  F2FP.BF16.F32.PACK_AB R170, R184, R181 ;  /* 0x000000b5b8aa723e */ /* 0x000fe200000010ff */
[-C--:B--2---:R-:W-:Y:S01]  /*6790*/  FMUL.FTZ R26, R26, R176.reuse ;  /* 0x000000b01a1a7220 */ /* 0x084fe20000410000 */
[-C--:B------:R-:W-:Y:S01]  /*67a0*/  FMUL.FTZ R27, R27, R176.reuse ;  /* 0x000000b01b1b7220 */ /* 0x080fe20000410000 */
[----:B------:R-:W-:Y:S01]  /*67b0*/  FADD.FTZ R4, R196, R21 ;  /* 0x00000015c4047221 */ /* 0x000fe20000010000 */
[-C--:B------:R-:W-:Y:S01]  /*67c0*/  FMUL.FTZ R30, R30, R176.reuse ;  /* 0x000000b01e1e7220 */ /* 0x080fe20000410000 */
[----:B------:R-:W-:Y:S01]  /*67d0*/  FMUL.FTZ R31, R31, R176 ;  /* 0x000000b01f1f7220 */ /* 0x000fe20000410000 */
[----:B------:R-:W2:Y:S01]  /*67e0*/  MUFU.EX2 R159, R159 ;  /* 0x0000009f009f7308 */ /* 0x000ea20000000800 */
[----:B---3--:R-:W-:Y:S01]  /*67f0*/  F2FP.BF16.F32.PACK_AB R174, R196, R3 ;  /* 0x00000003c4ae723e */ /* 0x008fe200000010ff */
[----:B------:R-:W-:Y:S01]  /*6800*/  FFMA.FTZ R3, R176, R0, R189 ;  /* 0x00000000b0037223 */ /* 0x000fe200000100bd */
[-C--:B------:R-:W-:Y:S01]  /*6810*/  FMUL.FTZ R34, R34, R176.reuse ;  /* 0x000000b022227220 */ /* 0x080fe20000410000 */
[-C--:B------:R-:W-:Y:S01]  /*6820*/  FMUL.FTZ R35, R35, R176.reuse ;  /* 0x000000b023237220 */ /* 0x080fe20000410000 */
[-C--:B------:R-:W-:Y:S01]  /*6830*/  FMUL.FTZ R38, R38, R176.reuse ;  /* 0x000000b026267220 */ /* 0x080fe20000410000 */
[----:B------:R-:W-:Y:S01]  /*6840*/  FADD.FTZ R0, R204, R3 ;  /* 0x00000003cc007221 */ /* 0x000fe20000010000 */
[-C--:B------:R-:W-:Y:S01]  /*6850*/  FMUL.FTZ R39, R39, R176.reuse ;  /* 0x000000b027277220 */ /* 0x080fe20000410000 */
[----:B------:R-:W3:Y:S01]  /*6860*/  MUFU.EX2 R208, R208 ;  /* 0x000000d000d07308 */ /* 0x000ee20000000800 */
[-C--:B------:R-:W-:Y:S01]  /*6870*/  FMUL.FTZ R42, R42, R176.reuse ;  /* 0x000000b02a2a7220 */ /* 0x080fe20000410000 */
[----:B------:R-:W-:Y:S01]  /*6880*/  FADD.FTZ R3, R155, R0 ;  /* 0x000000009b037221 */ /* 0x000fe20000010000 */
[----:B-1----:R-:W-:Y:S01]  /*6890*/  F2FP.BF16.F32.PACK_AB R155, R206, R155 ;  /* 0x0000009bce9b723e */ /* 0x002fe200000010ff */
[-C--:B------:R-:W-:Y:S01]  /*68a0*/  FMUL.FTZ R43, R43, R176.reuse ;  /* 0x000000b02b2b7220 */ /* 0x080fe20000410000 */
[-C--:B------:R-:W-:Y:S01]  /*68b0*/  FMUL.FTZ R46, R46, R176.reuse ;  /* 0x000000b02e2e7220 */ /* 0x080fe20000410000 */
[----:B------:R-:W-:Y:S01]  /*68c0*/  FADD.FTZ R0, R206, R3 ;  /* 0x00000003ce007221 */ /* 0x000fe20000010000 */
[-C--:B------:R-:W-:Y:S01]  /*68d0*/  FMUL.FTZ R47, R47, R176.reuse ;  /* 0x000000b02f2f7220 */ /* 0x080fe20000410000 */
[----:B------:R-:W1:Y:S01]  /*68e0*/  MUFU.EX2 R163, R163 ;  /* 0x000000a300a37308 */ /* 0x000e620000000800 */
[-C--:B------:R-:W-:Y:S01]  /*68f0*/  FMUL.FTZ R50, R50, R176.reuse ;  /* 0x000000b032327220 */ /* 0x080fe20000410000 */
[----:B--2---:R-:W-:Y:S01]  /*6900*/  FADD.FTZ R3, R159, R0 ;  /* 0x000000009f037221 */ /* 0x004fe20000010000 */
[-C--:B------:R-:W-:Y:S01]  /*6910*/  FMUL.FTZ R51, R51, R176.reuse ;  /* 0x000000b033337220 */ /* 0x080fe20000410000 */
[-C--:B------:R-:W-:Y:S01]  /*6920*/  FMUL.FTZ R54, R54, R176.reuse ;  /* 0x000000b036367220 */ /* 0x080fe20000410000 */
[-C--:B------:R-:W-:Y:S01]  /*6930*/  FMUL.FTZ R55, R55, R176.reuse ;  /* 0x000000b037377220 */ /* 0x080fe20000410000 */
[-C--:B------:R-:W-:Y:S01]  /*6940*/  FMUL.FTZ R58, R58, R176.reuse ;  /* 0x000000b03a3a7220 */ /* 0x080fe20000410000 */
[-C--:B------:R-:W-:Y:S01]  /*6950*/  FMUL.FTZ R59, R59, R176.reuse ;  /* 0x000000b03b3b7220 */ /* 0x080fe20000410000 */
[----:B------:R-:W2:Y:S01]  /*6960*/  MUFU.EX2 R10, R10 ;  /* 0x0000000a000a7308 */ /* 0x000ea20000000800 */
        /* <DEDUP_REMOVED lines=8> */
[----:B-1----:R-:W-:Y:S01]  /*69f0*/  FADD.FTZ R3, R163, R0 ;  /* 0x00000000a3037221 */ /* 0x002fe20000010000 */
[-C--:B------:R-:W-:Y:S01]  /*6a00*/  FMUL.FTZ R74, R74, R176.reuse ;  /* 0x000000b04a4a7220 */ /* 0x080fe20000410000 */
[-C--:B------:R-:W-:Y:S01]  /*6a10*/  FMUL.FTZ R75, R75, R176.reuse ;  /* 0x000000b04b4b7220 */ /* 0x080fe20000410000 */
[-C--:B------:R-:W-:Y:S01]  /*6a20*/  FMUL.FTZ R78, R78, R176.reuse ;  /* 0x000000b04e4e7220 */ /* 0x080fe20000410000 */
[-C--:B------:R-:W-:Y:S01]  /*6a30*/  FMUL.FTZ R79, R79, R176.reuse ;  /* 0x000000b04f4f7220 */ /* 0x080fe20000410000 */
[-C--:B------:R-:W-:Y:S01]  /*6a40*/  FMUL.FTZ R82, R82, R176.reuse ;  /* 0x000000b052527220 */ /* 0x080fe20000410000 */
[-C--:B------:R-:W-:Y:S01]  /*6a50*/  FMUL.FTZ R83, R83, R176.reuse ;  /* 0x000000b053537220 */ /* 0x080fe20000410000 */
[----:B------:R1:W4:Y:S01]  /*6a60*/  MUFU.EX2 R178, R158 ;  /* 0x0000009e00b27308 */ /* 0x0003220000000800 */
        /* <DEDUP_REMOVED lines=8> */
[----:B---3--:R-:W-:Y:S01]  /*6af0*/  FADD.FTZ R3, R167, R184 ;  /* 0x000000b8a7037221 */ /* 0x008fe20000010000 */
[----:B-1----:R-:W-:Y:S01]  /*6b00*/  F2FP.BF16.F32.PACK_AB R158, R160, R157 ;  /* 0x0000009da09e723e */ /* 0x002fe200000010ff */
[-C--:B------:R-:W-:Y:S01]  /*6b10*/  FMUL.FTZ R98, R98, R176.reuse ;  /* 0x000000b062627220 */ /* 0x080fe20000410000 */
[----:B------:R-:W-:Y:S01]  /*6b20*/  F2FP.BF16.F32.PACK_AB R160, R164, R161 ;  /* 0x000000a1a4a0723e */ /* 0x000fe200000010ff */
[-C--:B------:R-:W-:Y:S01]  /*6b30*/  FMUL.FTZ R99, R99, R176.reuse ;  /* 0x000000b063637220 */ /* 0x080fe20000410000 */
[----:B------:R-:W-:Y:S01]  /*6b40*/  F2FP.BF16.F32.PACK_AB R164, R172, R169 ;  /* 0x000000a9aca4723e */ /* 0x000fe200000010ff */
[-C--:B------:R-:W-:Y:S01]  /*6b50*/  FMUL.FTZ R102, R102, R176.reuse ;  /* 0x000000b066667220 */ /* 0x080fe20000410000 */
[----:B------:R-:W-:Y:S01]  /*6b60*/  MUFU.EX2 R165, R171 ;  /* 0x000000ab00a57308 */ /* 0x000fe20000000800 */
[----:B----4-:R-:W-:Y:S01]  /*6b70*/  FADD.FTZ R184, R178, R3 ;  /* 0x00000003b2b87221 */ /* 0x010fe20000010000 */
[----:B------:R-:W-:Y:S01]  /*6b80*/  F2FP.BF16.F32.PACK_AB R172, R188, R185 ;  /* 0x000000b9bcac723e */ /* 0x000fe200000010ff */
[-C--:B------:R-:W-:Y:S01]  /*6b90*/  FMUL.FTZ R103, R103, R176.reuse ;  /* 0x000000b067677220 */ /* 0x080fe20000410000 */
[----:B------:R-:W-:Y:S01]  /*6ba0*/  F2FP.BF16.F32.PACK_AB R157, R208, R159 ;  /* 0x0000009fd09d723e */ /* 0x000fe200000010ff */
[----:B------:R-:W-:Y:S01]  /*6bb0*/  FADD.FTZ R3, R15, R184 ;  /* 0x000000b80f037221 */ /* 0x000fe20000010000 */
[----:B------:R-:W-:Y:S01]  /*6bc0*/  F2FP.BF16.F32.PACK_AB R159, R10, R163 ;  /* 0x000000a30a9f723e */ /* 0x000fe200000010ff */
[-C--:B------:R-:W-:Y:S01]  /*6bd0*/  FMUL.FTZ R106, R106, R176.reuse ;  /* 0x000000b06a6a7220 */ /* 0x080fe20000410000 */
[----:B------:R-:W-:Y:S01]  /*6be0*/  MUFU.EX2 R180, R179 ;  /* 0x000000b300b47308 */ /* 0x000fe20000000800 */
[----:B------:R-:W-:Y:S01]  /*6bf0*/  F2FP.BF16.F32.PACK_AB R161, R178, R167 ;  /* 0x000000a7b2a1723e */ /* 0x000fe200000010ff */
[-C--:B------:R-:W-:Y:S01]  /*6c00*/  FMUL.FTZ R107, R107, R176.reuse ;  /* 0x000000b06b6b7220 */ /* 0x080fe20000410000 */
[----:B--2---:R-:W-:Y:S01]  /*6c10*/  F2FP.BF16.F32.PACK_AB R163, R210, R15 ;  /* 0x0000000fd2a3723e */ /* 0x004fe200000010ff */
        /* <DEDUP_REMOVED lines=20> */
[----:B------:R2:W3:Y:S01]  /*6d60*/  MUFU.EX2 R169, R186 ;  /* 0x000000ba00a97308 */ /* 0x0004e20000000800 */
[-C--:B------:R-:W-:Y:S01]  /*6d70*/  FMUL.FTZ R146, R146, R176.reuse ;  /* 0x000000b092927220 */ /* 0x080fe20000410000 */
[-C--:B------:R-:W-:Y:S01]  /*6d80*/  FMUL.FTZ R147, R147, R176.reuse ;  /* 0x000000b093937220 */ /* 0x080fe20000410000 */
[-C--:B------:R-:W-:Y:S01]  /*6d90*/  FMUL.FTZ R150, R150, R176.reuse ;  /* 0x000000b096967220 */ /* 0x080fe20000410000 */
[----:B------:R-:W-:-:S04]  /*6da0*/  FMUL.FTZ R151, R151, R176 ;  /* 0x000000b097977220 */ /* 0x000fc80000410000 */
[----:B------:R-:W4:Y:S01]  /*6db0*/  MUFU.EX2 R0, R187 ;  /* 0x000000bb00007308 */ /* 0x000f220000000800 */
[----:B--2---:R-:W-:Y:S01]  /*6dc0*/  FADD.FTZ R186, R210, R3 ;  /* 0x00000003d2ba7221 */ /* 0x004fe20000010000 */
[----:B-1----:R-:W-:-:S03]  /*6dd0*/  F2FP.BF16.F32.PACK_AB R167, R183, R182 ;  /* 0x000000b6b7a7723e */ /* 0x002fc600000010ff */
[----:B------:R-:W-:Y:S01]  /*6de0*/  FADD.FTZ R3, R165, R186 ;  /* 0x000000baa5037221 */ /* 0x000fe20000010000 */
[C---:B------:R-:W-:Y:S02]  /*6df0*/  F2FP.BF16.F32.PACK_AB R165, R180.reuse, R165 ;  /* 0x000000a5b4a5723e */ /* 0x040fe400000010ff */
[----:B------:R-:W1:Y:S01]  /*6e00*/  MUFU.EX2 R171, R190 ;  /* 0x000000be00ab7308 */ /* 0x000e620000000800 */
[----:B------:R-:W-:-:S04]  /*6e10*/  FADD.FTZ R3, R180, R3 ;  /* 0x00000003b4037221 */ /* 0x000fc80000010000 */
[----:B------:R-:W-:-:S03]  /*6e20*/  FADD.FTZ R188, R182, R3 ;  /* 0x00000003b6bc7221 */ /* 0x000fc60000010000 */
[----:B------:R-:W2:Y:S01]  /*6e30*/  MUFU.EX2 R184, R191 ;  /* 0x000000bf00b87308 */ /* 0x000ea20000000800 */
[----:B------:R-:W-:-:S04]  /*6e40*/  FADD.FTZ R188, R183, R188 ;  /* 0x000000bcb7bc7221 */ /* 0x000fc80000010000 */
[----:B---3--:R-:W-:Y:S01]  /*6e50*/  FADD.FTZ R3, R169, R188 ;  /* 0x000000bca9037221 */ /* 0x008fe20000010000 */
[C---:B----4-:R-:W-:Y:S02]  /*6e60*/  F2FP.BF16.F32.PACK_AB R169, R0.reuse, R169 ;  /* 0x000000a900a9723e */ /* 0x050fe400000010ff */
[----:B------:R-:W3:Y:S01]  /*6e70*/  MUFU.EX2 R173, R194 ;  /* 0x000000c200ad7308 */ /* 0x000ee20000000800 */
[----:B------:R-:W-:-:S04]  /*6e80*/  FADD.FTZ R188, R0, R3 ;  /* 0x0000000300bc7221 */ /* 0x000fc80000010000 */
[----:B-1----:R-:W-:-:S03]  /*6e90*/  FADD.FTZ R3, R171, R188 ;  /* 0x000000bcab037221 */ /* 0x002fc60000010000 */
[----:B------:R-:W1:Y:S01]  /*6ea0*/  MUFU.EX2 R186, R195 ;  /* 0x000000c300ba7308 */ /* 0x000e620000000800 */
[C---:B--2---:R-:W-:Y:S01]  /*6eb0*/  FADD.FTZ R190, R184.reuse, R3 ;  /* 0x00000003b8be7221 */ /* 0x044fe20000010000 */
[----:B------:R-:W-:-:S06]  /*6ec0*/  F2FP.BF16.F32.PACK_AB R171, R184, R171 ;  /* 0x000000abb8ab723e */ /* 0x000fcc00000010ff */
[----:B------:R-:W2:Y:S01]  /*6ed0*/  MUFU.EX2 R175, R198 ;  /* 0x000000c600af7308 */ /* 0x000ea20000000800 */
[----:B---3--:R-:W-:-:S07]  /*6ee0*/  FADD.FTZ R3, R173, R190 ;  /* 0x000000bead037221 */ /* 0x008fce0000010000 */
[----:B------:R-:W3:Y:S01]  /*6ef0*/  MUFU.EX2 R188, R199 ;  /* 0x000000c700bc7308 */ /* 0x000ee20000000800 */
[C---:B-1----:R-:W-:Y:S01]  /*6f00*/  FADD.FTZ R10, R186.reuse, R3 ;  /* 0x00000003ba0a7221 */ /* 0x042fe20000010000 */
[----:B------:R-:W-:-:S03]  /*6f10*/  F2FP.BF16.F32.PACK_AB R173, R186, R173 ;  /* 0x000000adbaad723e */ /* 0x000fc600000010ff */
[----:B--2---:R-:W-:-:S04]  /*6f20*/  FADD.FTZ R3, R175, R10 ;  /* 0x0000000aaf037221 */ /* 0x004fc80000010000 */
[C---:B---3--:R-:W-:Y:S01]  /*6f30*/  FADD.FTZ R0, R188.reuse, R3 ;  /* 0x00000003bc007221 */ /* 0x048fe20000010000 */
[----:B------:R-:W-:Y:S01]  /*6f40*/  F2FP.BF16.F32.PACK_AB R175, R188, R175 ;  /* 0x000000afbcaf723e */ /* 0x000fe200000010ff */
[----:B------:R-:W-:Y:S06]  /*6f50*/  @!P0 BRA `(.L_x_1342) ;  /* 0x0000000000048947 */ /* 0x000fec0003800000 */
[----:B------:R-:W-:Y:S01]  /*6f60*/  BPT.TRAP 0x1 ;  /* 0x000000040000795c */ /* 0x000fe20000300000 */
.L_x_1342:
[----:B------:R1:W2:Y:S01]  /*6f70*/  SYNCS.PHASECHK.TRANS64.TRYWAIT P1, [UR27+0x22850], R12 ;  /* 0x0228500cff0075a7 */ /* 0x0002a2000802015b */
[----:B------:R-:W-:Y:S05]  /*6f80*/  @!P0 BRA `(.L_x_1343) ;  /* 0x0000000000048947 */ /* 0x000fea0003800000 */
[----:B------:R-:W-:Y:S01]  /*6f90*/  BPT.TRAP 0x1 ;  /* 0x000000040000795c */ /* 0x000fe20000300000 */
.L_x_1343:
[----:B--2---:R-:W-:Y:S05]  /*6fa0*/  @P1 BRA `(.L_x_1344) ;  /* 0x0000000000081947 */ /* 0x004fea0003800000 */
[----:B------:R-:W2:Y:S02]  /*6fb0*/  SYNCS.PHASECHK.TRANS64.TRYWAIT P1, [UR27+0x22850], R12 ;  /* 0x0228500cff0075a7 */ /* 0x000ea4000802015b */
[----:B--2---:R-:W-:Y:S05]  /*6fc0*/  @!P1 BRA `(.L_x_1345) ;  /* 0x000000a400ec9947 */ /* 0x004fea0003800000 */
.L_x_1344:
[----:B------:R-:W-:Y:S01]  /*6fd0*/  VIADD R3, R23, 0x8 ;  /* 0x0000000817037836 */ /* 0x000fe20000000000 */
[----:B------:R-:W-:Y:S01]  /*6fe0*/  UIMAD UR11, UR39, 0xc00, UR21 ;  /* 0x00000c00270b78a4 */ /* 0x000fe2000f8e0215 */
[----:B------:R-:W3:Y:S01]  /*6ff0*/  S2R R10, SR_TID.X ;  /* 0x00000000000a7919 */ /* 0x000ee20000002100 */
[----:B------:R-:W-:Y:S02]  /*7000*/  UMOV UR7, 0x40000040 ;  /* 0x4000004000077882 */ /* 0x000fe40000000000 */
[----:B------:R4:W-:Y:S06]  /*7010*/  BAR.SYNC.DEFER_BLOCKING R3, 0x100 ;  /* 0x000400030000751d */ /* 0x0009ec0000010000 */
[----:B------:R-:W-:Y:S01]  /*7020*/  UMOV UR6, UR11 ;  /* 0x0000000b00067c82 */ /* 0x000fe20008000000 */
[----:B----4-:R-:W-:Y:S01]  /*7030*/  IMAD.MOV.U32 R3, RZ, RZ, R14 ;  /* 0x000000ffff037224 */ /* 0x010fe200078e000e */
[----:B------:R-:W-:Y:S01]  /*7040*/  WARPGROUP.ARRIVE ;  /* 0x00000000000079c5 */ /* 0x000fe20000000000 */
[----:B---3--:R-:W-:Y:S01]  /*7050*/  LOP3.LUT P1, RZ, R10, 0x7f, RZ, 0xc0, !PT ;  /* 0x0000007f0aff7812 */ /* 0x008fe2000782c0ff */
[----:B------:R-:W-:-:S04]  /*7060*/  IMAD.MOV.U32 R10, RZ, RZ, R20 ;  /* 0x000000ffff0a7224 */ /* 0x000fc800078e0014 */
[----:B------:R-:W-:Y:S01]  /*7070*/  HGMMA.64x256x16.F32.BF16 R24, R152, gdesc[UR4].tnspB, R24, gsb0 ;  /* 0x43e0000498187df0 */ /* 0x000fe20008001818 */
[----:B------:R-:W-:Y:S01]  /*7080*/  UIADD3 UR6, UR11, 0x80, URZ ;  /* 0x000000800b067890 */ /* 0x000fe2000fffe03f */
[----:B------:R-:W-:-:S06]  /*7090*/  UMOV UR7, 0x40000040 ;  /* 0x4000004000077882 */ /* 0x000fcc0000000000 */
[----:B--2---:R-:W-:-:S05]  /*70a0*/  @!P1 VIADD R11, R11, 0x22860 ;  /* 0x000228600b0b9836 */ /* 0x004fca0000000000 */
[----:B------:R-:W-:Y:S01]  /*70b0*/  @!P1 PRMT R11, RZ, 0x654, R11 ;  /* 0x00000654ff0b9816 */ /* 0x000fe2000000000b */
[----:B------:R-:W-:Y:S02]  /*70c0*/  WARPGROUP.DEPBAR.LE gsb0, 0x0 ;  /* 0x00008000000079c5 */ /* 0x000fe40000010000 */
[----:B------:R-:W-:-:S12]  /*70d0*/  WARPGROUP.ARRIVE ;  /* 0x00000000000079c5 */ /* 0x000fd80000000000 */
        /* <DEDUP_REMOVED lines=27> */
[C---:B------:R-:W-:Y:S01]  /*7290*/  ISETP.GT.AND P1, PT, R8.reuse, UR23, PT ;  /* 0x0000001708007c0c */ /* 0x040fe2000bf24270 */
[----:B------:R-:W-:-:S12]  /*72a0*/  VIADD R8, R8, 0xffffffff ;  /* 0xffffffff08087836 */ /* 0x000fd80000000000 */
[----:B---3--:R-:W-:Y:S05]  /*72b0*/  @P1 BRA `(.L_x_1346) ;  /* 0xffffffd000401947 */ /* 0x008fea000383ffff */
[----:B------:R-:W-:Y:S02]  /*72c0*/  IMAD.MOV.U32 R10, RZ, RZ, R20 ;  /* 0x000000ffff0a7224 */ /* 0x000fe400078e0014 */
[----:B------:R-:W-:-:S07]  /*72d0*/  IMAD.MOV.U32 R3, RZ, RZ, R14 ;  /* 0x000000ffff037224 */ /* 0x000fce00078e000e */
.L_x_1329:
[----:B-12---:R-:W1:Y:S01]  /*72e0*/  LDC R11, c[0x0][0x9e4] ;  /* 0x00027900ff0b7b82 */ /* 0x006e620000000800 */
[----:B------:R-:W-:Y:S01]  /*72f0*/  VIADD R12, R22, -UR22 ;  /* 0x80000016160c7c36 */ /* 0x000fe20008000000 */
[----:B------:R-:W-:-:S04]  /*7300*/  LOP3.LUT R2, R2, 0xffefffff, RZ, 0xc0, !PT ;  /* 0xffefffff02027812 */ /* 0x000fc800078ec0ff */
[----:B------:R-:W-:Y:S02]  /*7310*/  R2UR UR6, R12 ;  /* 0x000000000c0672ca */ /* 0x000fe400000e0000 */
[----:B-1----:R-:W-:-:S13]  /*7320*/  ISETP.GE.AND P1, PT, R11, 0x1, PT ;  /* 0x000000010b00780c */ /* 0x002fda0003f26270 */
[----:B------:R-:W-:Y:S01]  /*7330*/  @P1 LOP3.LUT R2, R2, 0x100000, RZ, 0xfc, !PT ;  /* 0x0010000002021812 */ /* 0x000fe200078efcff */
[----:B------:R-:W-:Y:S06]  /*7340*/  @!P1 BRA `(.L_x_1347) ;  /* 0x0000000000449947 */ /* 0x000fec0003800000 */
        /* <DEDUP_REMOVED lines=9> */
.L_x_1348:
[----:B------:R-:W-:-:S13]  /*73e0*/  ISETP.NE.AND P1, PT, R11, 0x1, PT ;  /* 0x000000010b00780c */ /* 0x000fda0003f25270 */
[----:B------:R-:W1:Y:S02]  /*73f0*/  @P1 LDC.64 R12, c[0x0][0x9e8] ;  /* 0x00027a00ff0c1b82 */ /* 0x000e640000000a00 */
[----:B-1----:R-:W-:-:S05]  /*7400*/  @P1 IMAD.HI.U32 R12, R22, R12, RZ ;  /* 0x0000000c160c1227 */ /* 0x002fca00078e00ff */
[----:B------:R-:W-:-:S07]  /*7410*/  @P1 SHF.R.U32.HI R22, RZ, R13, R12 ;  /* 0x0000000dff161219 */ /* 0x000fce000001160c */
.L_x_1349:
[----:B------:R-:W-:-:S05]  /*7420*/  IMAD R22, R22, R11, RZ ;  /* 0x0000000b16167224 */ /* 0x000fca00078e02ff */
[----:B------:R-:W-:-:S13]  /*7430*/  R2UR UR7, R22 ;  /* 0x00000000160772ca */ /* 0x000fda00000e0000 */
[----:B------:R-:W-:-:S04]  /*7440*/  UISETP.LT.AND UP0, UPT, UR6, UR7, UPT ;  /* 0x000000070600728c */ /* 0x000fc8000bf01270 */
[----:B------:R-:W-:-:S12]  /*7450*/  USEL UR6, UR6, UR7, !UP0 ;  /* 0x0000000706067287 */ /* 0x000fd8000c000000 */
.L_x_1347:
[----:B------:R-:W-:-:S04]  /*7460*/  UIADD3 UR6, UR6, 0x5f, URZ ;  /* 0x0000005f06067890 */ /* 0x000fc8000fffe03f */
[----:B------:R-:W-:-:S04]  /*7470*/  UIMAD.WIDE UR6, UR6, 0x2aaaaaab, URZ ;  /* 0x2aaaaaab060678a5 */ /* 0x000fc8000f8e023f */
[----:B------:R-:W-:-:S04]  /*7480*/  USHF.R.U32.HI UR6, URZ, 0x1f, UR7 ;  /* 0x0000001f3f067899 */ /* 0x000fc80008011607 */
[----:B------:R-:W-:-:S04]  /*7490*/  ULEA.HI.SX32 UR6, UR7, UR6, 0x1c ;  /* 0x0000000607067291 */ /* 0x000fc8000f8fe23f */
[----:B------:R-:W-:-:S04]  /*74a0*/  UISETP.LT.AND UP0, UPT, UR40, UR6, UPT ;  /* 0x000000062800728c */ /* 0x000fc8000bf01270 */
[----:B------:R-:W-:-:S06]  /*74b0*/  USEL UR22, UR40, UR6, !UP0 ;  /* 0x0000000628167287 */ /* 0x000fcc000c000000 */
[----:B------:R-:W-:-:S13]  /*74c0*/  ISETP.GE.AND P1, PT, R8, UR22, PT ;  /* 0x0000001608007c0c */ /* 0x000fda000bf26270 */
[----:B------:R-:W-:Y:S05]  /*74d0*/  @!P1 BRA `(.L_x_1350) ;  /* 0x0000001c00449947 */ /* 0x000fea0003800000 */
[----:B------:R-:W-:Y:S01]  /*74e0*/  IMAD.MOV.U32 R203, RZ, RZ, R10 ;  /* 0x000000ffffcb7224 */ /* 0x000fe200078e000a */
[----:B------:R-:W-:Y:S01]  /*74f0*/  ULDC UR23, c[0x0][0x988] ;  /* 0x0002620000177ab9 */ /* 0x000fe20000000800 */
[----:B------:R-:W-:Y:S02]  /*7500*/  IMAD.MOV.U32 R13, RZ, RZ, R3 ;  /* 0x000000ffff0d7224 */ /* 0x000fe400078e0003 */
[----:B------:R-:W-:-:S07]  /*7510*/  IMAD.MOV.U32 R12, RZ, RZ, R8 ;  /* 0x000000ffff0c7224 */ /* 0x000fce00078e0008 */
.L_x_1359:
[----:B------:R-:W-:Y:S01]  /*7520*/  UIADD3 UR39, UR39, 0x1, URZ ;  /* 0x0000000127277890 */ /* 0x000fe2000fffe03f */
[C---:B------:R-:W-:Y:S01]  /*7530*/  ISETP.GT.AND P1, PT, R12.reuse, UR22, PT ;  /* 0x000000160c007c0c */ /* 0x040fe2000bf24270 */
[----:B------:R-:W-:Y:S02]  /*7540*/  VIADD R12, R12, 0xffffffff ;  /* 0xffffffff0c0c7836 */ /* 0x000fe40000000000 */
[----:B------:R-:W-:-:S04]  /*7550*/  UISETP.NE.AND UP0, UPT, UR39, 0x2, UPT ;  /* 0x000000022700788c */ /* 0x000fc8000bf05270 */
[----:B------:R-:W-:Y:S02]  /*7560*/  USEL UR6, URZ, 0x1, UP0 ;  /* 0x000000013f067887 */ /* 0x000fe40008000000 */
[----:B------:R-:W-:Y:S02]  /*7570*/  USEL UR39, UR39, URZ, UP0 ;  /* 0x0000003f27277287 */ /* 0x000fe40008000000 */
[----:B------:R-:W-:Y:S01]  /*7580*/  ULOP3.LUT UR38, UR38, UR6, URZ, 0x3c, !UPT ;  /* 0x0000000626267292 */ /* 0x000fe2000f8e3c3f */
[----:B--2---:R-:W-:Y:S11]  /*7590*/  @!P0 BRA `(.L_x_1351) ;  /* 0x0000000000048947 */ /* 0x004ff60003800000 */
[----:B------:R-:W-:Y:S01]  /*75a0*/  BPT.TRAP 0x1 ;  /* 0x000000040000795c */ /* 0x000fe20000300000 */
.L_x_1351:
[----:B------:R-:W-:Y:S01]  /*75b0*/  ULEA UR24, UR39, UR46, 0x3 ;  /* 0x0000002e27187291 */ /* 0x000fe2000f8e183f */
[----:B------:R-:W-:-:S05]  /*75c0*/  IMAD.U32 R8, RZ, RZ, UR38 ;  /* 0x00000026ff087e24 */ /* 0x000fca000f8e00ff */
[----:B------:R-:W-:-:S04]  /*75d0*/  SHF.L.U32 R8, R8, 0x1f, RZ ;  /* 0x0000001f08087819 */ /* 0x000fc800000006ff */
[----:B------:R1:W2:Y:S01]  /*75e0*/  SYNCS.PHASECHK.TRANS64.TRYWAIT P2, [UR24+0x22830], R8 ;  /* 0x02283008ff0075a7 */ /* 0x0002a20008040158 */
[----:B------:R-:W-:Y:S05]  /*75f0*/  @!P0 BRA `(.L_x_1352) ;  /* 0x0000000000048947 */ /* 0x000fea0003800000 */
[----:B------:R-:W-:Y:S01]  /*7600*/  BPT.TRAP 0x1 ;  /* 0x000000040000795c */ /* 0x000fe20000300000 */
.L_x_1352:
[----:B--2---:R-:W-:Y:S05]  /*7610*/  @P2 BRA `(.L_x_1353) ;  /* 0x0000000000082947 */ /* 0x004fea0003800000 */
[----:B------:R-:W2:Y:S02]  /*7620*/  SYNCS.PHASECHK.TRANS64.TRYWAIT P2, [UR24+0x22830], R8 ;  /* 0x02283008ff0075a7 */ /* 0x000ea40008040158 */
[----:B--2---:R-:W-:Y:S05]  /*7630*/  @!P2 BRA `(.L_x_1354) ;  /* 0x000000a00064a947 */ /* 0x004fea0003800000 */
.L_x_1353:
[----:B------:R-:W-:Y:S01]  /*7640*/  UIMAD UR18, UR39, 0x300, UR20 ;  /* 0x00000300271278a4 */ /* 0x000fe2000f8e0214 */
[----:B------:R-:W-:Y:S01]  /*7650*/  WARPGROUP.ARRIVE ;  /* 0x00000000000079c5 */ /* 0x000fe20000000000 */
[----:B------:R-:W-:Y:S01]  /*7660*/  UMOV UR19, 0x40000040 ;  /* 0x4000004000137882 */ /* 0x000fe20000000000 */
[----:B------:R-:W-:Y:S01]  /*7670*/  UMOV UR7, 0x40000040 ;  /* 0x4000004000077882 */ /* 0x000fe20000000000 */
[----:B------:R-:W-:-:S03]  /*7680*/  UIADD3 UR6, UR18, 0x2, URZ ;  /* 0x0000000212067890 */ /* 0x000fc6000fffe03f */
[----:B------:R-:W3:Y:S01]  /*7690*/  S2R R207, SR_TID.X ;  /* 0x0000000000cf7919 */ /* 0x000ee20000002100 */
[----:B------:R-:W-:Y:S01]  /*76a0*/  UIADD3 UR10, UR18, 0x4, URZ ;  /* 0x00000004120a7890 */ /* 0x000fe2000fffe03f */
[----:B------:R-:W-:Y:S01]  /*76b0*/  UMOV UR11, 0x40000040 ;  /* 0x40000040000b7882 */ /* 0x000fe20000000000 */
[----:B------:R-:W-:Y:S01]  /*76c0*/  HGMMA.64x96x16.F32.BF16 R152, gdesc[UR16], RZ, !UPT, gsb0 ;  /* 0x01600000109879f0 */ /* 0x000fe2000c0018ff */
[----:B------:R-:W-:Y:S01]  /*76d0*/  UIADD3 UR14, UR18, 0x6, URZ ;  /* 0x00000006120e7890 */ /* 0x000fe2000fffe03f */
[----:B------:R-:W-:Y:S01]  /*76e0*/  UMOV UR15, 0x40000040 ;  /* 0x40000040000f7882 */ /* 0x000fe20000000000 */
[----:B---3--:R-:W-:Y:S01]  /*76f0*/  LOP3.LUT P2, RZ, R207, 0x7f, RZ, 0xc0, !PT ;  /* 0x0000007fcfff7812 */ /* 0x008fe2000784c0ff */
[----:B------:R-:W-:Y:S02]  /*7700*/  WARPGROUP.DEPBAR.LE gsb0, 0x0 ;  /* 0x00008000000079c5 */ /* 0x000fe40000010000 */
        /* <DEDUP_REMOVED lines=10> */
[----:B------:R-:W-:-:S04]  /*77b0*/  FMNMX.FTZ R10, R152, R13, !PT ;  /* 0x0000000d980a7209 */ /* 0x000fc80007810000 */
[----:B--2---:R-:W-:-:S04]  /*77c0*/  FMNMX.FTZ R3, R153, R10, !PT ;  /* 0x0000000a99037209 */ /* 0x004fc80007810000 */
        /* <DEDUP_REMOVED lines=21> */
[----:B------:R-:W-:Y:S02]  /*7920*/  FMNMX.FTZ R14, R197, R10, !PT ;  /* 0x0000000ac50e7209 */ /* 0x000fe40007810000 */
[----:B------:R-:W-:-:S03]  /*7930*/  FMNMX.FTZ R10, R154, R203, !PT ;  /* 0x000000cb9a0a7209 */ /* 0x000fc60007810000 */
[----:B------:R-:W2:Y:S01]  /*7940*/  SHFL.BFLY PT, R3, R14, 0x2, 0x1f ;  /* 0x0c401f000e037f89 */ /* 0x000ea200000e0000 */
[----:B------:R-:W-:-:S04]  /*7950*/  FMNMX.FTZ R15, R155, R10, !PT ;  /* 0x0000000a9b0f7209 */ /* 0x000fc80007810000 */
[----:B------:R-:W-:-:S04]  /*7960*/  FMNMX.FTZ R10, R158, R15, !PT ;  /* 0x0000000f9e0a7209 */ /* 0x000fc80007810000 */
[----:B------:R-:W-:-:S04]  /*7970*/  FMNMX.FTZ R21, R159, R10, !PT ;  /* 0x0000000a9f157209 */ /* 0x000fc80007810000 */
[----:B------:R-:W-:-:S04]  /*7980*/  FMNMX.FTZ R10, R162, R21, !PT ;  /* 0x00000015a20a7209 */ /* 0x000fc80007810000 */
[----:B------:R-:W-:-:S04]  /*7990*/  FMNMX.FTZ R21, R163, R10, !PT ;  /* 0x0000000aa3157209 */ /* 0x000fc80007810000 */
[----:B------:R-:W-:Y:S02]  /*79a0*/  FMNMX.FTZ R10, R166, R21, !PT ;  /* 0x00000015a60a7209 */ /* 0x000fe40007810000 */
[----:B--2---:R-:W-:-:S05]  /*79b0*/  FMNMX.FTZ R20, R14, R3, !PT ;  /* 0x000000030e147209 */ /* 0x004fca0007810000 */
[----:B------:R-:W2:Y:S02]  /*79c0*/  SHFL.BFLY PT, R3, R20, 0x1, 0x1f ;  /* 0x0c201f0014037f89 */ /* 0x000ea400000e0000 */
[----:B--2---:R-:W-:-:S05]  /*79d0*/  FMNMX.FTZ R3, R20, R3, !PT ;  /* 0x0000000314037209 */ /* 0x004fca0007810000 */
[----:B------:R-:W-:-:S04]  /*79e0*/  FADD.FTZ R5, -R3, R13 ;  /* 0x0000000d03057221 */ /* 0x000fc80000010100 */
[----:B------:R-:W-:Y:S01]  /*79f0*/  FMUL.FTZ R13, R5, UR10 ;  /* 0x0000000a050d7c20 */ /* 0x000fe20008410000 */
[----:B------:R-:W-:-:S04]  /*7a00*/  FMUL.FTZ R5, R3, UR10 ;  /* 0x0000000a03057c20 */ /* 0x000fc80008410000 */
[--C-:B------:R-:W-:Y:S01]  /*7a10*/  FFMA.FTZ R15, R153, UR10, -R5.reuse ;  /* 0x0000000a990f7c23 */ /* 0x100fe20008010805 */
[----:B------:R-:W-:Y:S01]  /*7a20*/  FMNMX.FTZ R153, R167, R10, !PT ;  /* 0x0000000aa7997209 */ /* 0x000fe20007810000 */
[--C-:B------:R-:W-:Y:S01]  /*7a30*/  FFMA.FTZ R21, R157, UR10, -R5.reuse ;  /* 0x0000000a9d157c23 */ /* 0x100fe20008010805 */
[--C-:B------:R-:W-:Y:S01]  /*7a40*/  FFMA.FTZ R152, R152, UR10, -R5.reuse ;  /* 0x0000000a98987c23 */ /* 0x100fe20008010805 */
[----:B------:R-:W2:Y:S01]  /*7a50*/  MUFU.EX2 R13, R13 ;  /* 0x0000000d000d7308 */ /* 0x000ea20000000800 */
[----:B------:R-:W-:Y:S01]  /*7a60*/  FMNMX.FTZ R10, R170, R153, !PT ;  /* 0x00000099aa0a7209 */ /* 0x000fe20007810000 */
[--C-:B------:R-:W-:Y:S01]  /*7a70*/  FFMA.FTZ R14, R156, UR10, -R5.reuse ;  /* 0x0000000a9c0e7c23 */ /* 0x100fe20008010805 */
[--C-:B------:R-:W-:Y:S01]  /*7a80*/  FFMA.FTZ R156, R160, UR10, -R5.reuse ;  /* 0x0000000aa09c7c23 */ /* 0x100fe20008010805 */
[--C-:B------:R-:W-:Y:S01]  /*7a90*/  FFMA.FTZ R20, R164, UR10, -R5.reuse ;  /* 0x0000000aa4147c23 */ /* 0x100fe20008010805 */
[----:B------:R-:W-:Y:S01]  /*7aa0*/  FMNMX.FTZ R153, R171, R10, !PT ;  /* 0x0000000aab997209 */ /* 0x000fe20007810000 */
[--C-:B------:R-:W-:Y:S01]  /*7ab0*/  FFMA.FTZ R160, R168, UR10, -R5.reuse ;  /* 0x0000000aa8a07c23 */ /* 0x100fe20008010805 */
[--C-:B------:R-:W-:Y:S01]  /*7ac0*/  FFMA.FTZ R22, R172, UR10, -R5.reuse ;  /* 0x0000000aac167c23 */ /* 0x100fe20008010805 */
[----:B------:R-:W3:Y:S01]  /*7ad0*/  MUFU.EX2 R152, R152 ;  /* 0x0000009800987308 */ /* 0x000ee20000000800 */
[----:B------:R-:W-:Y:S01]  /*7ae0*/  FMNMX.FTZ R10, R174, R153, !PT ;  /* 0x00000099ae0a7209 */ /* 0x000fe20007810000 */
[--C-:B------:R-:W-:Y:S01]  /*7af0*/  FFMA.FTZ R153, R161, UR10, -R5.reuse ;  /* 0x0000000aa1997c23 */ /* 0x100fe20008010805 */
[--C-:B------:R-:W-:Y:S01]  /*7b00*/  FFMA.FTZ R164, R176, UR10, -R5.reuse ;  /* 0x0000000ab0a47c23 */ /* 0x100fe20008010805 */
[--C-:B------:R-:W-:Y:S01]  /*7b10*/  FFMA.FTZ R168, R180, UR10, -R5.reuse ;  /* 0x0000000ab4a87c23 */ /* 0x100fe20008010805 */
[----:B------:R-:W-:Y:S01]  /*7b20*/  FMNMX.FTZ R157, R175, R10, !PT ;  /* 0x0000000aaf9d7209 */ /* 0x000fe20007810000 */
[--C-:B------:R-:W-:Y:S01]  /*7b30*/  FFMA.FTZ R172, R184, UR10, -R5.reuse ;  /* 0x0000000ab8ac7c23 */ /* 0x100fe20008010805 */
[--C-:B------:R-:W-:Y:S01]  /*7b40*/  FFMA.FTZ R176, R188, UR10, -R5.reuse ;  /* 0x0000000abcb07c23 */ /* 0x100fe20008010805 */
[----:B------:R-:W4:Y:S01]  /*7b50*/  MUFU.EX2 R15, R15 ;  /* 0x0000000f000f7308 */ /* 0x000f220000000800 */
[----:B------:R-:W-:Y:S01]  /*7b60*/  FMNMX.FTZ R10, R178, R157, !PT ;  /* 0x0000009db20a7209 */ /* 0x000fe20007810000 */
[--C-:B------:R-:W-:Y:S01]  /*7b70*/  FFMA.FTZ R180, R192, UR10, -R5.reuse ;  /* 0x0000000ac0b47c23 */ /* 0x100fe20008010805 */
[--C-:B------:R-:W-:Y:S01]  /*7b80*/  FFMA.FTZ R184, R196, UR10, -R5.reuse ;  /* 0x0000000ac4b87c23 */ /* 0x100fe20008010805 */
[-C--:B--2---:R-:W-:Y:S01]  /*7b90*/  FMUL.FTZ R24, R24, R13.reuse ;  /* 0x0000000d18187220 */ /* 0x084fe20000410000 */
[----:B------:R-:W-:Y:S01]  /*7ba0*/  FMNMX.FTZ R157, R179, R10, !PT ;  /* 0x0000000ab39d7209 */ /* 0x000fe20007810000 */
[-C--:B------:R-:W-:Y:S01]  /*7bb0*/  FMUL.FTZ R25, R25, R13.reuse ;  /* 0x0000000d19197220 */ /* 0x080fe20000410000 */
[----:B------:R-:W-:Y:S01]  /*7bc0*/  FMUL.FTZ R28, R28, R13 ;  /* 0x0000000d1c1c7220 */ /* 0x000fe20000410000 */
[----:B------:R-:W2:Y:S01]  /*7bd0*/  MUFU.EX2 R14, R14 ;  /* 0x0000000e000e7308 */ /* 0x000ea20000000800 */
[----:B------:R-:W-:Y:S01]  /*7be0*/  FMNMX.FTZ R10, R182, R157, !PT ;  /* 0x0000009db60a7209 */ /* 0x000fe20007810000 */
[--C-:B------:R-:W-:Y:S01]  /*7bf0*/  FFMA.FTZ R157, R165, UR10, -R5.reuse ;  /* 0x0000000aa59d7c23 */ /* 0x100fe20008010805 */
[----:B---3--:R-:W-:Y:S01]  /*7c00*/  FFMA.FTZ R4, R13, R4, R152 ;  /* 0x000000040d047223 */ /* 0x008fe20000010098 */
[-C--:B------:R-:W-:Y:S01]  /*7c10*/  FMUL.FTZ R29, R29, R13.reuse ;  /* 0x0000000d1d1d7220 */ /* 0x080fe20000410000 */
[----:B------:R-:W-:Y:S01]  /*7c20*/  FMNMX.FTZ R161, R183, R10, !PT ;  /* 0x0000000ab7a17209 */ /* 0x000fe20007810000 */
[-C--:B------:R-:W-:Y:S01]  /*7c30*/  FMUL.FTZ R32, R32, R13.reuse ;  /* 0x0000000d20207220 */ /* 0x080fe20000410000 */
[----:B------:R-:W-:Y:S01]  /*7c40*/  FMUL.FTZ R33, R33, R13 ;  /* 0x0000000d21217220 */ /* 0x000fe20000410000 */
[----:B------:R-:W-:Y:S01]  /*7c50*/  MUFU.EX2 R21, R21 ;  /* 0x0000001500157308 */ /* 0x000fe20000000800 */
[----:B------:R-:W-:Y:S01]  /*7c60*/  FMNMX.FTZ R10, R186, R161, !PT ;  /* 0x000000a1ba0a7209 */ /* 0x000fe20007810000 */
[-C--:B------:R-:W-:Y:S01]  /*7c70*/  FMUL.FTZ R36, R36, R13.reuse ;  /* 0x0000000d24247220 */ /* 0x080fe20000410000 */
[----:B----4-:R-:W-:Y:S01]  /*7c80*/  F2FP.BF16.F32.PACK_AB R152, R15, R152 ;  /* 0x000000980f98723e */ /* 0x010fe200000010ff */
[-C--:B------:R-:W-:Y:S01]  /*7c90*/  FMUL.FTZ R37, R37, R13.reuse ;  /* 0x0000000d25257220 */ /* 0x080fe20000410000 */
[----:B------:R-:W-:Y:S01]  /*7ca0*/  FMNMX.FTZ R161, R187, R10, !PT ;  /* 0x0000000abba17209 */ /* 0x000fe20007810000 */
[-C--:B------:R-:W-:Y:S01]  /*7cb0*/  FMUL.FTZ R40, R40, R13.reuse ;  /* 0x0000000d28287220 */ /* 0x080fe20000410000 */
[----:B------:R-:W-:Y:S01]  /*7cc0*/  FMUL.FTZ R41, R41, R13 ;  /* 0x0000000d29297220 */ /* 0x000fe20000410000 */
        /* <DEDUP_REMOVED lines=10> */
[-C--:B------:R-:W-:Y:S01]  /*7d70*/  FMUL.FTZ R44, R44, R13.reuse ;  /* 0x0000000d2c2c7220 */ /* 0x080fe20000410000 */
[-C--:B------:R-:W-:Y:S01]  /*7d80*/  FMUL.FTZ R45, R45, R13.reuse ;  /* 0x0000000d2d2d7220 */ /* 0x080fe20000410000 */
        /* <DEDUP_REMOVED lines=8> */
[----:B------:R-:W-:Y:S01]  /*7e10*/  FFMA.FTZ R181, R189, UR10, -R5 ;  /* 0x0000000abdb57c23 */ /* 0x000fe20008010805 */
[----:B------:R-:W-:Y:S01]  /*7e20*/  FMNMX.FTZ R10, R199, R10, !PT ;  /* 0x0000000ac70a7209 */ /* 0x000fe20007810000 */
[-C--:B------:R-:W-:Y:S01]  /*7e30*/  FMUL.FTZ R53, R53, R13.reuse ;  /* 0x0000000d35357220 */ /* 0x080fe20000410000 */
[-C--:B------:R-:W-:Y:S01]  /*7e40*/  FMUL.FTZ R56, R56, R13.reuse ;  /* 0x0000000d38387220 */ /* 0x080fe20000410000 */
[----:B------:R-:W3:Y:S01]  /*7e50*/  MUFU.EX2 R157, R157 ;  /* 0x0000009d009d7308 */ /* 0x000ee20000000800 */
[-C--:B------:R-:W-:Y:S01]  /*7e60*/  FMUL.FTZ R57, R57, R13.reuse ;  /* 0x0000000d39397220 */ /* 0x080fe20000410000 */
[----:B------:R-:W4:Y:S01]  /*7e70*/  SHFL.BFLY PT, R205, R10, 0x2, 0x1f ;  /* 0x0c401f000acd7f89 */ /* 0x000f2200000e0000 */
        /* <DEDUP_REMOVED lines=22> */
[----:B------:R-:W-:Y:S01]  /*7fe0*/  FMUL.FTZ R97, R97, R13 ;  /* 0x0000000d61617220 */ /* 0x000fe20000410000 */
[----:B----4-:R-:W-:Y:S01]  /*7ff0*/  FMNMX.FTZ R205, R10, R205, !PT ;  /* 0x000000cd0acd7209 */ /* 0x010fe20007810000 */
[-C--:B------:R-:W-:Y:S01]  /*8000*/  FMUL.FTZ R100, R100, R13.reuse ;  /* 0x0000000d64647220 */ /* 0x080fe20000410000 */
[-C--:B------:R-:W-:Y:S01]  /*8010*/  FMUL.FTZ R101, R101, R13.reuse ;  /* 0x0000000d65657220 */ /* 0x080fe20000410000 */
[-C--:B------:R-:W-:Y:S01]  /*8020*/  FMUL.FTZ R104, R104, R13.reuse ;  /* 0x0000000d68687220 */ /* 0x080fe20000410000 */
[-C--:B------:R-:W-:Y:S01]  /*8030*/  FMUL.FTZ R105, R105, R13.reuse ;  /* 0x0000000d69697220 */ /* 0x080fe20000410000 */
[----:B------:R-:W4:Y:S01]  /*8040*/  SHFL.BFLY PT, R10, R205, 0x1, 0x1f ;  /* 0x0c201f00cd0a7f89 */ /* 0x000f2200000e0000 */
        /* <DEDUP_REMOVED lines=23> */
[----:B----4-:R-:W-:Y:S01]  /*81c0*/  FMNMX.FTZ R10, R205, R10, !PT ;  /* 0x0000000acd0a7209 */ /* 0x010fe20007810000 */
[----:B------:R-:W-:Y:S01]  /*81d0*/  MUFU.EX2 R168, R168 ;  /* 0x000000a800a87308 */ /* 0x000fe20000000800 */
[-C--:B------:R-:W-:Y:S01]  /*81e0*/  FMUL.FTZ R148, R148, R13.reuse ;  /* 0x0000000d94947220 */ /* 0x080fe20000410000 */
[----:B------:R-:W-:-:S02]  /*81f0*/  FMUL.FTZ R149, R149, R13 ;  /* 0x0000000d95957220 */ /* 0x000fc40000410000 */
[C---:B------:R-:W-:Y:S01]  /*8200*/  FADD.FTZ R5, -R10.reuse, R203 ;  /* 0x000000cb0a057221 */ /* 0x040fe20000010100 */
[----:B------:R-:W-:-:S03]  /*8210*/  FMUL.FTZ R203, R10, UR10 ;  /* 0x0000000a0acb7c20 */ /* 0x000fc60008410000 */
[----:B------:R-:W4:Y:S01]  /*8220*/  MUFU.EX2 R173, R173 ;  /* 0x000000ad00ad7308 */ /* 0x000f220000000800 */
[--C-:B------:R-:W-:Y:S01]  /*8230*/  FFMA.FTZ R208, R175, UR10, -R203.reuse ;  /* 0x0000000aafd07c23 */ /* 0x100fe200080108cb */
        /* <DEDUP_REMOVED lines=22> */
[----:B------:R-:W-:Y:S01]  /*83a0*/  FFMA.FTZ R199, R199, UR10, -R203 ;  /* 0x0000000ac7c77c23 */ /* 0x000fe200080108cb */
[----:B------:R-:W-:Y:S01]  /*83b0*/  FADD.FTZ R203, R15, R4 ;  /* 0x000000040fcb7221 */ /* 0x000fe20000010000 */
[----:B------:R-:W-:Y:S01]  /*83c0*/  MUFU.EX2 R172, R172 ;  /* 0x000000ac00ac7308 */ /* 0x000fe20000000800 */
[----:B------:R-:W-:Y:S01]  /*83d0*/  FMUL.FTZ R5, R5, UR10 ;  /* 0x0000000a05057c20 */ /* 0x000fe20008410000 */
[----:B------:R-:W-:-:S02]  /*83e0*/  IMAD.U32 R183, RZ, RZ, UR24 ;  /* 0x00000018ffb77e24 */ /* 0x000fc4000f8e00ff */
[----:B--2---:R-:W-:Y:S01]  /*83f0*/  FADD.FTZ R4, R14, R203 ;  /* 0x000000cb0e047221 */ /* 0x004fe20000010000 */
[----:B---3--:R-:W-:Y:S01]  /*8400*/  F2FP.BF16.F32.PACK_AB R158, R157, R20 ;  /* 0x000000149d9e723e */ /* 0x008fe200000010ff */
[----:B------:R-:W-:Y:S02]  /*8410*/  @!P2 VIADD R154, R183, 0x22840 ;  /* 0x00022840b79aa836 */ /* 0x000fe40000000000 */
[----:B------:R-:W-:Y:S01]  /*8420*/  FADD.FTZ R203, R21, R4 ;  /* 0x0000000415cb7221 */ /* 0x000fe20000010000 */
[----:B------:R-:W-:Y:S01]  /*8430*/  MUFU.EX2 R177, R177 ;  /* 0x000000b100b17308 */ /* 0x000fe20000000800 */
[----:B-----5:R-:W-:Y:S02]  /*8440*/  F2FP.BF16.F32.PACK_AB R162, R165, R22 ;  /* 0x00000016a5a2723e */ /* 0x020fe400000010ff */
[----:B------:R-:W-:Y:S01]  /*8450*/  FADD.FTZ R4, R156, R203 ;  /* 0x000000cb9c047221 */ /* 0x000fe20000010000 */
[----:B------:R-:W-:Y:S02]  /*8460*/  @!P2 PRMT R154, RZ, 0x654, R154 ;  /* 0x00000654ff9aa816 */ /* 0x000fe4000000009a */
[C---:B------:R-:W-:Y:S01]  /*8470*/  F2FP.BF16.F32.PACK_AB R156, R153.reuse, R156 ;  /* 0x0000009c999c723e */ /* 0x040fe200000010ff */
[----:B------:R-:W-:Y:S01]  /*8480*/  FADD.FTZ R203, R153, R4 ;  /* 0x0000000499cb7221 */ /* 0x000fe20000010000 */
[----:B------:R-:W-:Y:S01]  /*8490*/  MUFU.EX2 R176, R176 ;  /* 0x000000b000b07308 */ /* 0x000fe20000000800 */
[----:B----4-:R-:W-:-:S02]  /*84a0*/  F2FP.BF16.F32.PACK_AB R166, R173, R168 ;  /* 0x000000a8ada6723e */ /* 0x010fc400000010ff */
[----:B------:R-:W-:-:S04]  /*84b0*/  FADD.FTZ R4, R20, R203 ;  /* 0x000000cb14047221 */ /* 0x000fc80000010000 */
[----:B------:R-:W-:Y:S01]  /*84c0*/  FADD.FTZ R203, R157, R4 ;  /* 0x000000049dcb7221 */ /* 0x000fe20000010000 */
[----:B------:R-:W2:Y:S03]  /*84d0*/  MUFU.EX2 R181, R181 ;  /* 0x000000b500b57308 */ /* 0x000ea60000000800 */
[----:B------:R-:W-:Y:S01]  /*84e0*/  FADD.FTZ R4, R160, R203 ;  /* 0x000000cba0047221 */ /* 0x000fe20000010000 */
[----:B------:R-:W-:-:S03]  /*84f0*/  F2FP.BF16.F32.PACK_AB R160, R161, R160 ;  /* 0x000000a0a1a0723e */ /* 0x000fc600000010ff */
[----:B------:R-:W-:Y:S01]  /*8500*/  FADD.FTZ R203, R161, R4 ;  /* 0x00000004a1cb7221 */ /* 0x000fe20000010000 */
[----:B------:R-:W-:Y:S03]  /*8510*/  MUFU.EX2 R180, R180 ;  /* 0x000000b400b47308 */ /* 0x000fe60000000800 */
[----:B------:R-:W-:-:S04]  /*8520*/  FADD.FTZ R4, R22, R203 ;  /* 0x000000cb16047221 */ /* 0x000fc80000010000 */
[----:B------:R-:W-:Y:S01]  /*8530*/  FADD.FTZ R203, R165, R4 ;  /* 0x00000004a5cb7221 */ /* 0x000fe20000010000 */
[----:B------:R-:W3:Y:S01]  /*8540*/  MUFU.EX2 R185, R185 ;  /* 0x000000b900b97308 */ /* 0x000ee20000000800 */
[----:B--2---:R-:W-:Y:S02]  /*8550*/  F2FP.BF16.F32.PACK_AB R170, R181, R176 ;  /* 0x000000b0b5aa723e */ /* 0x004fe400000010ff */
[----:B------:R-:W-:Y:S01]  /*8560*/  FADD.FTZ R4, R164, R203 ;  /* 0x000000cba4047221 */ /* 0x000fe20000010000 */
[----:B------:R-:W-:-:S03]  /*8570*/  F2FP.BF16.F32.PACK_AB R164, R169, R164 ;  /* 0x000000a4a9a4723e */ /* 0x000fc600000010ff */
[----:B------:R-:W-:Y:S01]  /*8580*/  FADD.FTZ R203, R169, R4 ;  /* 0x00000004a9cb7221 */ /* 0x000fe20000010000 */
[----:B------:R2:W4:Y:S03]  /*8590*/  MUFU.EX2 R189, R5 ;  /* 0x0000000500bd7308 */ /* 0x0005260000000800 */
[----:B------:R-:W-:Y:S01]  /*85a0*/  FADD.FTZ R4, R168, R203 ;  /* 0x000000cba8047221 */ /* 0x000fe20000010000 */
[----:B------:R-:W-:-:S03]  /*85b0*/  F2FP.BF16.F32.PACK_AB R168, R177, R172 ;  /* 0x000000acb1a8723e */ /* 0x000fc600000010ff */
[----:B------:R-:W-:Y:S01]  /*85c0*/  FADD.FTZ R203, R173, R4 ;  /* 0x00000004adcb7221 */ /* 0x000fe20000010000 */
[----:B------:R-:W5:Y:S01]  /*85d0*/  MUFU.EX2 R188, R188 ;  /* 0x000000bc00bc7308 */ /* 0x000f620000000800 */
[----:B--2---:R-:W-:Y:S02]  /*85e0*/  IADD3 R5, -R23, 0xb, RZ ;  /* 0x0000000b17057810 */ /* 0x004fe40007ffe1ff */
[----:B------:R-:W-:Y:S01]  /*85f0*/  FADD.FTZ R4, R172, R203 ;  /* 0x000000cbac047221 */ /* 0x000fe20000010000 */
[----:B---3--:R-:W-:Y:S02]  /*8600*/  F2FP.BF16.F32.PACK_AB R172, R185, R180 ;  /* 0x000000b4b9ac723e */ /* 0x008fe400000010ff */
[----:B------:R2:W-:Y:S06]  /*8610*/  BAR.ARV R5, 0x100 ;  /* 0x000400050000751d */ /* 0x0005ec0000002000 */
[----:B------:R-:W-:Y:S01]  /*8620*/  FADD.FTZ R203, R177, R4 ;  /* 0x00000004b1cb7221 */ /* 0x000fe20000010000 */
[----:B------:R-:W3:Y:S01]  /*8630*/  MUFU.EX2 R184, R184 ;  /* 0x000000b800b87308 */ /* 0x000ee20000000800 */
[----:B------:R1:W-:Y:S01]  /*8640*/  @!P2 SYNCS.ARRIVE.TRANS64.RED.A1T0 RZ, [R154+URZ], RZ ;  /* 0x000000ff9affa9a7 */ /* 0x0003e2000810043f */
[-C--:B----4-:R-:W-:Y:S01]  /*8650*/  FMUL.FTZ R26, R26, R189.reuse ;  /* 0x000000bd1a1a7220 */ /* 0x090fe20000410000 */
[----:B------:R-:W-:Y:S01]  /*8660*/  FADD.FTZ R4, R176, R203 ;  /* 0x000000cbb0047221 */ /* 0x000fe20000010000 */
[----:B-----5:R-:W-:Y:S01]  /*8670*/  FFMA.FTZ R0, R189, R0, R188 ;  /* 0x00000000bd007223 */ /* 0x020fe200000100bc */
[-C--:B------:R-:W-:Y:S01]  /*8680*/  FMUL.FTZ R27, R27, R189.reuse ;  /* 0x000000bd1b1b7220 */ /* 0x080fe20000410000 */
[-C--:B------:R-:W-:Y:S01]  /*8690*/  FMUL.FTZ R30, R30, R189.reuse ;  /* 0x000000bd1e1e7220 */ /* 0x080fe20000410000 */
[----:B------:R-:W-:Y:S01]  /*86a0*/  FADD.FTZ R15, R181, R4 ;  /* 0x00000004b50f7221 */ /* 0x000fe20000010000 */
[----:B------:R-:W4:Y:S01]  /*86b0*/  MUFU.EX2 R155, R155 ;  /* 0x0000009b009b7308 */ /* 0x000f220000000800 */
[----:B-1----:R-:W-:Y:S01]  /*86c0*/  F2FP.BF16.F32.PACK_AB R154, R21, R14 ;  /* 0x0000000e159a723e */ /* 0x002fe200000010ff */
[-C--:B------:R-:W-:Y:S01]  /*86d0*/  FMUL.FTZ R31, R31, R189.reuse ;  /* 0x000000bd1f1f7220 */ /* 0x080fe20000410000 */
[----:B------:R-:W-:Y:S01]  /*86e0*/  FADD.FTZ R4, R180, R15 ;  /* 0x0000000fb4047221 */ /* 0x000fe20000010000 */
[-C--:B------:R-:W-:Y:S01]  /*86f0*/  FMUL.FTZ R34, R34, R189.reuse ;  /* 0x000000bd22227220 */ /* 0x080fe20000410000 */
[-C--:B------:R-:W-:Y:S01]  /*8700*/  FMUL.FTZ R35, R35, R189.reuse ;  /* 0x000000bd23237220 */ /* 0x080fe20000410000 */
[-C--:B------:R-:W-:Y:S01]  /*8710*/  FMUL.FTZ R38, R38, R189.reuse ;  /* 0x000000bd26267220 */ /* 0x080fe20000410000 */
[----:B------:R-:W-:Y:S01]  /*8720*/  FADD.FTZ R15, R185, R4 ;  /* 0x00000004b90f7221 */ /* 0x000fe20000010000 */
[----:B------:R-:W1:Y:S01]  /*8730*/  MUFU.EX2 R192, R192 ;  /* 0x000000c000c07308 */ /* 0x000e620000000800 */
[-C--:B------:R-:W-:Y:S01]  /*8740*/  FMUL.FTZ R39, R39, R189.reuse ;  /* 0x000000bd27277220 */ /* 0x080fe20000410000 */
[-C--:B------:R-:W-:Y:S01]  /*8750*/  FMUL.FTZ R42, R42, R189.reuse ;  /* 0x000000bd2a2a7220 */ /* 0x080fe20000410000 */
[----:B---3--:R-:W-:Y:S01]  /*8760*/  FADD.FTZ R4, R184, R15 ;  /* 0x0000000fb8047221 */ /* 0x008fe20000010000 */
[-C--:B------:R-:W-:Y:S01]  /*8770*/  FMUL.FTZ R43, R43, R189.reuse ;  /* 0x000000bd2b2b7220 */ /* 0x080fe20000410000 */
[-C--:B------:R-:W-:Y:S01]  /*8780*/  FMUL.FTZ R46, R46, R189.reuse ;  /* 0x000000bd2e2e7220 */ /* 0x080fe20000410000 */
[-C--:B------:R-:W-:Y:S01]  /*8790*/  FMUL.FTZ R47, R47, R189.reuse ;  /* 0x000000bd2f2f7220 */ /* 0x080fe20000410000 */
[-C--:B------:R-:W-:Y:S01]  /*87a0*/  FMUL.FTZ R50, R50, R189.reuse ;  /* 0x000000bd32327220 */ /* 0x080fe20000410000 */
[----:B------:R-:W3:Y:S01]  /*87b0*/  MUFU.EX2 R159, R159 ;  /* 0x0000009f009f7308 */ /* 0x000ee20000000800 */
[C---:B----4-:R-:W-:Y:S01]  /*87c0*/  FADD.FTZ R15, R155.reuse, R0 ;  /* 0x000000009b0f7221 */ /* 0x050fe20000010000 */
[----:B------:R-:W-:Y:S01]  /*87d0*/  F2FP.BF16.F32.PACK_AB R153, R155, R188 ;  /* 0x000000bc9b99723e */ /* 0x000fe200000010ff */
        /* <DEDUP_REMOVED lines=14> */
[C---:B---3--:R-:W-:Y:S01]  /*88c0*/  FADD.FTZ R15, R159.reuse, R0 ;  /* 0x000000009f0f7221 */ /* 0x048fe20000010000 */
[----:B------:R-:W-:Y:S01]  /*88d0*/  F2FP.BF16.F32.PACK_AB R155, R159, R192 ;  /* 0x000000c09f9b723e */ /* 0x000fe200000010ff */
[-C--:B------:R-:W-:Y:S01]  /*88e0*/  FMUL.FTZ R74, R74, R189.reuse ;  /* 0x000000bd4a4a7220 */ /* 0x080fe20000410000 */
[-C--:B------:R-:W-:Y:S01]  /*88f0*/  FMUL.FTZ R75, R75, R189.reuse ;  /* 0x000000bd4b4b7220 */ /* 0x080fe20000410000 */
[-C--:B------:R-:W-:Y:S01]  /*8900*/  FMUL.FTZ R78, R78, R189.reuse ;  /* 0x000000bd4e4e7220 */ /* 0x080fe20000410000 */
[-C--:B------:R-:W-:Y:S01]  /*8910*/  FMUL.FTZ R79, R79, R189.reuse ;  /* 0x000000bd4f4f7220 */ /* 0x080fe20000410000 */
[-C--:B------:R-:W-:Y:S01]  /*8920*/  FMUL.FTZ R82, R82, R189.reuse ;  /* 0x000000bd52527220 */ /* 0x080fe20000410000 */
[----:B------:R-:W3:Y:S01]  /*8930*/  MUFU.EX2 R197, R197 ;  /* 0x000000c500c57308 */ /* 0x000ee20000000800 */
        /* <DEDUP_REMOVED lines=38> */
[----:B------:R-:W-:Y:S01]  /*8ba0*/  FMUL.FTZ R139, R139, R189 ;  /* 0x000000bd8b8b7220 */ /* 0x000fe20000410000 */
        /* <DEDUP_REMOVED lines=10> */
[----:B------:R-:W-:Y:S01]  /*8c50*/  FMUL.FTZ R151, R151, R189 ;  /* 0x000000bd97977220 */ /* 0x000fe20000410000 */
[----:B------:R-:W-:-:S05]  /*8c60*/  F2FP.BF16.F32.PACK_AB R159, R204, R197 ;  /* 0x000000c5cc9f723e */ /* 0x000fca00000010ff */
        /* <DEDUP_REMOVED lines=9> */
[----:B-1----:R-:W-:-:S07]  /*8d00*/  FADD.FTZ R15, R179, R0 ;  /* 0x00000000b30f7221 */ /* 0x002fce0000010000 */
        /* <DEDUP_REMOVED lines=19> */
[----:B----4-:R-:W-:Y:S01]  /*8e40*/  FADD.FTZ R0, R198, R15 ;  /* 0x0000000fc6007221 */ /* 0x010fe20000010000 */
[C---:B-1----:R-:W-:Y:S01]  /*8e50*/  FADD.FTZ R4, R193.reuse, R4 ;  /* 0x00000004c1047221 */ /* 0x042fe20000010000 */
[----:B------:R-:W-:Y:S02]  /*8e60*/  F2FP.BF16.F32.PACK_AB R174, R193, R184 ;  /* 0x000000b8c1ae723e */ /* 0x000fe400000010ff */
[C---:B---3--:R-:W-:Y:S01]  /*8e70*/  FADD.FTZ R0, R199.reuse, R0 ;  /* 0x00000000c7007221 */ /* 0x048fe20000010000 */
[----:B------:R-:W-:Y:S01]  /*8e80*/  F2FP.BF16.F32.PACK_AB R175, R199, R198 ;  /* 0x000000c6c7af723e */ /* 0x000fe200000010ff */
[----:B--2---:R-:W-:Y:S06]  /*8e90*/  @!P0 BRA `(.L_x_1355) ;  /* 0x0000000000048947 */ /* 0x004fec0003800000 */
[----:B------:R-:W-:Y:S01]  /*8ea0*/  BPT.TRAP 0x1 ;  /* 0x000000040000795c */ /* 0x000fe20000300000 */
.L_x_1355:
[----:B------:R1:W2:Y:S01]  /*8eb0*/  SYNCS.PHASECHK.TRANS64.TRYWAIT P2, [UR24+0x22850], R8 ;  /* 0x02285008ff0075a7 */ /* 0x0002a20008040158 */
[----:B------:R-:W-:Y:S05]  /*8ec0*/  @!P0 BRA `(.L_x_1356) ;  /* 0x0000000000048947 */ /* 0x000fea0003800000 */
[----:B------:R-:W-:Y:S01]  /*8ed0*/  BPT.TRAP 0x1 ;  /* 0x000000040000795c */ /* 0x000fe20000300000 */
.L_x_1356:
[----:B--2---:R-:W-:Y:S05]  /*8ee0*/  @P2 BRA `(.L_x_1357) ;  /* 0x0000000000082947 */ /* 0x004fea0003800000 */
[----:B------:R-:W2:Y:S02]  /*8ef0*/  SYNCS.PHASECHK.TRANS64.TRYWAIT P2, [UR24+0x22850], R8 ;  /* 0x02285008ff0075a7 */ /* 0x000ea40008040158 */
[----:B--2---:R-:W-:Y:S05]  /*8f00*/  @!P2 BRA `(.L_x_1358) ;  /* 0x000000880048a947 */ /* 0x004fea0003800000 */
.L_x_1357:
[----:B-12---:R-:W-:Y:S01]  /*8f10*/  VIADD R8, R23, 0x8 ;  /* 0x0000000817087836 */ /* 0x006fe20000000000 */
[----:B------:R-:W-:Y:S01]  /*8f20*/  UIMAD UR11, UR39, 0xc00, UR21 ;  /* 0x00000c00270b78a4 */ /* 0x000fe2000f8e0215 */
[----:B------:R-:W1:Y:S01]  /*8f30*/  S2R R13, SR_TID.X ;  /* 0x00000000000d7919 */ /* 0x000e620000002100 */
[----:B------:R-:W-:Y:S01]  /*8f40*/  UMOV UR7, 0x40000040 ;  /* 0x4000004000077882 */ /* 0x000fe20000000000 */
[----:B------:R-:W-:Y:S01]  /*8f50*/  IMAD.MOV.U32 R203, RZ, RZ, R10 ;  /* 0x000000ffffcb7224 */ /* 0x000fe200078e000a */
[----:B------:R2:W-:Y:S06]  /*8f60*/  BAR.SYNC.DEFER_BLOCKING R8, 0x100 ;  /* 0x000400080000751d */ /* 0x0005ec0000010000 */
[----:B------:R-:W-:Y:S01]  /*8f70*/  UMOV UR6, UR11 ;  /* 0x0000000b00067c82 */ /* 0x000fe20008000000 */
[----:B------:R-:W-:Y:S01]  /*8f80*/  WARPGROUP.ARRIVE ;  /* 0x00000000000079c5 */ /* 0x000fe20000000000 */
[----:B-1----:R-:W-:Y:S01]  /*8f90*/  LOP3.LUT P2, RZ, R13, 0x7f, RZ, 0xc0, !PT ;  /* 0x0000007f0dff7812 */ /* 0x002fe2000784c0ff */
[----:B------:R-:W-:-:S04]  /*8fa0*/  IMAD.MOV.U32 R13, RZ, RZ, R3 ;  /* 0x000000ffff0d7224 */ /* 0x000fc800078e0003 */
[----:B------:R-:W-:Y:S01]  /*8fb0*/  HGMMA.64x256x16.F32.BF16 R24, R152, gdesc[UR4].tnspB, R24, gsb0 ;  /* 0x43e0000498187df0 */ /* 0x000fe20008001818 */
[----:B------:R-:W-:Y:S01]  /*8fc0*/  UIADD3 UR6, UR11, 0x80, URZ ;  /* 0x000000800b067890 */ /* 0x000fe2000fffe03f */
[----:B------:R-:W-:-:S06]  /*8fd0*/  UMOV UR7, 0x40000040 ;  /* 0x4000004000077882 */ /* 0x000fcc0000000000 */
[----:B------:R-:W-:-:S05]  /*8fe0*/  @!P2 VIADD R183, R183, 0x22860 ;  /* 0x00022860b7b7a836 */ /* 0x000fca0000000000 */
        /* <DEDUP_REMOVED lines=31> */
[----:B--2---:R-:W-:-:S07]  /*91e0*/  IMAD.MOV.U32 R8, RZ, RZ, R12 ;  /* 0x000000ffff087224 */ /* 0x004fce00078e000c */
.L_x_1350:
[----:B------:R-:W-:-:S13]  /*91f0*/  ISETP.GE.AND P1, PT, R8, UR40, PT ;  /* 0x0000002808007c0c */ /* 0x000fda000bf26270 */
[----:B------:R-:W-:Y:S05]  /*9200*/  @!P1 BRA `(.L_x_1360) ;  /* 0x0000002c00dc9947 */ /* 0x000fea0003800000 */
[----:B------:R-:W-:Y:S01]  /*9210*/  IMAD.MOV.U32 R22, RZ, RZ, R10 ;  /* 0x000000ffff167224 */ /* 0x000fe200078e000a */
[----:B------:R-:W-:Y:S01]  /*9220*/  ULDC UR24, c[0x0][0x9e4] ;  /* 0x0002790000187ab9 */ /* 0x000fe20000000800 */
[----:B------:R-:W-:Y:S01]  /*9230*/  IMAD.MOV.U32 R15, RZ, RZ, R3 ;  /* 0x000000ffff0f7224 */ /* 0x000fe200078e0003 */
[----:B------:R-:W-:Y:S01]  /*9240*/  ULDC UR25, c[0x0][0x9dc] ;  /* 0x0002770000197ab9 */ /* 0x000fe20000000800 */
[----:B------:R-:W-:Y:S01]  /*9250*/  IMAD.IADD R14, R7, 0x1, R9 ;  /* 0x00000001070e7824 */ /* 0x000fe200078e0209 */
[----:B------:R-:W-:Y:S01]  /*9260*/  ULDC UR22, c[0x0][0x988] ;  /* 0x0002620000167ab9 */ /* 0x000fe20000000800 */
[----:B------:R-:W-:-:S05]  /*9270*/  ULDC UR23, c[0x0][0x9e0] ;  /* 0x0002780000177ab9 */ /* 0x000fca0000000800 */
.L_x_1377:
[----:B------:R-:W-:-:S04]  /*9280*/  UIADD3 UR39, UR39, 0x1, URZ ;  /* 0x0000000127277890 */ /* 0x000fc8000fffe03f */
[----:B------:R-:W-:-:S04]  /*9290*/  UISETP.NE.AND UP0, UPT, UR39, 0x2, UPT ;  /* 0x000000022700788c */ /* 0x000fc8000bf05270 */
[----:B------:R-:W-:Y:S02]  /*92a0*/  USEL UR6, URZ, 0x1, UP0 ;  /* 0x000000013f067887 */ /* 0x000fe40008000000 */
[----:B------:R-:W-:Y:S02]  /*92b0*/  USEL UR39, UR39, URZ, UP0 ;  /* 0x0000003f27277287 */ /* 0x000fe40008000000 */
[----:B------:R-:W-:Y:S01]  /*92c0*/  ULOP3.LUT UR38, UR38, UR6, URZ, 0x3c, !UPT ;  /* 0x0000000626267292 */ /* 0x000fe2000f8e3c3f */
[----:B------:R-:W-:Y:S11]  /*92d0*/  @!P0 BRA `(.L_x_1361) ;  /* 0x0000000000048947 */ /* 0x000ff60003800000 */
[----:B------:R-:W-:Y:S01]  /*92e0*/  BPT.TRAP 0x1 ;  /* 0x000000040000795c */ /* 0x000fe20000300000 */
.L_x_1361:
[----:B------:R-:W-:Y:S01]  /*92f0*/  ULEA UR26, UR39, UR46, 0x3 ;  /* 0x0000002e271a7291 */ /* 0x000fe2000f8e183f */
[----:B------:R-:W-:-:S05]  /*9300*/  IMAD.U32 R13, RZ, RZ, UR38 ;  /* 0x00000026ff0d7e24 */ /* 0x000fca000f8e00ff */
[----:B------:R-:W-:-:S04]  /*9310*/  SHF.L.U32 R13, R13, 0x1f, RZ ;  /* 0x0000001f0d0d7819 */ /* 0x000fc800000006ff */
[----:B------:R1:W2:Y:S01]  /*9320*/  SYNCS.PHASECHK.TRANS64.TRYWAIT P1, [UR26+0x22830], R13 ;  /* 0x0228300dff0075a7 */ /* 0x0002a2000802015a */
[----:B------:R-:W-:Y:S05]  /*9330*/  @!P0 BRA `(.L_x_1362) ;  /* 0x0000000000048947 */ /* 0x000fea0003800000 */
[----:B------:R-:W-:Y:S01]  /*9340*/  BPT.TRAP 0x1 ;  /* 0x000000040000795c */ /* 0x000fe20000300000 */
.L_x_1362:
[----:B--2---:R-:W-:Y:S05]  /*9350*/  @P1 BRA `(.L_x_1363) ;  /* 0x0000000000081947 */ /* 0x004fea0003800000 */
[----:B------:R-:W2:Y:S02]  /*9360*/  SYNCS.PHASECHK.TRANS64.TRYWAIT P1, [UR26+0x22830], R13 ;  /* 0x0228300dff0075a7 */ /* 0x000ea4000802015a */
[----:B--2---:R-:W-:Y:S05]  /*9370*/  @!P1 BRA `(.L_x_1364) ;  /* 0x0000008400409947 */ /* 0x004fea0003800000 */
.L_x_1363:
[----:B------:R-:W-:Y:S01]  /*9380*/  UIMAD UR18, UR39, 0x300, UR20 ;  /* 0x00000300271278a4 */ /* 0x000fe2000f8e0214 */
[----:B------:R-:W-:Y:S01]  /*9390*/  WARPGROUP.ARRIVE ;  /* 0x00000000000079c5 */ /* 0x000fe20000000000 */
[----:B------:R-:W-:Y:S01]  /*93a0*/  UMOV UR19, 0x40000040 ;  /* 0x4000004000137882 */ /* 0x000fe20000000000 */
[----:B------:R-:W-:Y:S01]  /*93b0*/  UMOV UR7, 0x40000040 ;  /* 0x4000004000077882 */ /* 0x000fe20000000000 */
[----:B------:R-:W-:-:S03]  /*93c0*/  UIADD3 UR6, UR18, 0x2, URZ ;  /* 0x0000000212067890 */ /* 0x000fc6000fffe03f */
[----:B------:R-:W3:Y:S01]  /*93d0*/  S2R R3, SR_TID.X ;  /* 0x0000000000037919 */ /* 0x000ee20000002100 */
[----:B------:R-:W-:Y:S01]  /*93e0*/  UIADD3 UR10, UR18, 0x4, URZ ;  /* 0x00000004120a7890 */ /* 0x000fe2000fffe03f */
[----:B------:R-:W4:Y:S01]  /*93f0*/  LDC R21, c[0x0][0x288] ;  /* 0x0000a200ff157b82 */ /* 0x000f220000000800 */
[----:B------:R-:W-:Y:S01]  /*9400*/  UMOV UR11, 0x40000040 ;  /* 0x40000040000b7882 */ /* 0x000fe20000000000 */
[----:B------:R-:W-:Y:S01]  /*9410*/  HGMMA.64x96x16.F32.BF16 R152, gdesc[UR16], RZ, !UPT, gsb0 ;  /* 0x01600000109879f0 */ /* 0x000fe2000c0018ff */
[----:B------:R-:W-:Y:S01]  /*9420*/  UIADD3 UR14, UR18, 0x6, URZ ;  /* 0x00000006120e7890 */ /* 0x000fe2000fffe03f */
[----:B------:R-:W-:Y:S01]  /*9430*/  IMAD.U32 R12, RZ, RZ, UR26 ;  /* 0x0000001aff0c7e24 */ /* 0x000fe2000f8e00ff */
[----:B------:R-:W-:Y:S01]  /*9440*/  UMOV UR15, 0x40000040 ;  /* 0x40000040000f7882 */ /* 0x000fe20000000000 */
[----:B------:R-:W-:Y:S01]  /*9450*/  IADD3 R5, -R23, 0xb, RZ ;  /* 0x0000000b17057810 */ /* 0x000fe20007ffe1ff */
[----:B--2---:R-:W-:Y:S01]  /*9460*/  IMAD R10, R8, -0x60, R17 ;  /* 0xffffffa0080a7824 */ /* 0x004fe200078e0211 */
[----:B---3--:R-:W-:-:S13]  /*9470*/  LOP3.LUT P1, RZ, R3, 0x7f, RZ, 0xc0, !PT ;  /* 0x0000007f03ff7812 */ /* 0x008fda000782c0ff */
        /* <DEDUP_REMOVED lines=15> */
[----:B------:R-:W-:-:S02]  /*9570*/  ISETP.GE.AND P1, PT, R11, 0x1, PT ;  /* 0x000000010b00780c */ /* 0x000fc40003f26270 */
[----:B----4-:R-:W-:-:S05]  /*9580*/  IADD3 R3, R10, 0x1, -R21 ;  /* 0x000000010a037810 */ /* 0x010fca0007ffe815 */
[----:B------:R-:W-:-:S04]  /*9590*/  IMAD.IADD R3, R3, 0x1, -R16 ;  /* 0x0000000103037824 */ /* 0x000fc800078e0a10 */
[C---:B------:R-:W-:Y:S02]  /*95a0*/  VIADD R10, R3.reuse, UR23 ;  /* 0x00000017030a7c36 */ /* 0x040fe40008000000 */
[----:B------:R-:W-:Y:S02]  /*95b0*/  VIADD R203, R3, UR6 ;  /* 0x0000000603cb7c36 */ /* 0x000fe40008000000 */
[C---:B------:R-:W-:Y:S02]  /*95c0*/  IMAD.IADD R21, R7.reuse, 0x1, R10 ;  /* 0x0000000107157824 */ /* 0x040fe400078e020a */
[----:B------:R-:W-:Y:S01]  /*95d0*/  IMAD.IADD R20, R7, 0x1, R203 ;  /* 0x0000000107147824 */ /* 0x000fe200078e02cb */
[----:B--2---:R-:W-:Y:S06]  /*95e0*/  @!P1 BRA `(.L_x_1365) ;  /* 0x00000000005c9947 */ /* 0x004fec0003800000 */
[----:B------:R-:W-:Y:S01]  /*95f0*/  ISETP.GT.AND P1, PT, R14, -0x1, PT ;  /* 0xffffffff0e00780c */ /* 0x000fe20003f24270 */
[----:B------:R-:W-:-:S12]  /*9600*/  BSSY B0, `(.L_x_1366) ;  /* 0x0000011000007945 */ /* 0x000fd80003800000 */
[----:B------:R-:W-:Y:S05]  /*9610*/  @P1 BRA `(.L_x_1367) ;  /* 0x0000000000201947 */ /* 0x000fea0003800000 */
[----:B------:R-:W-:Y:S01]  /*9620*/  IMAD.U32 R206, RZ, RZ, UR24 ;  /* 0x00000018ffce7e24 */ /* 0x000fe2000f8e00ff */
[----:B------:R-:W-:-:S04]  /*9630*/  LOP3.LUT R3, RZ, R14, RZ, 0x33, !PT ;  /* 0x0000000eff037212 */ /* 0x000fc800078e33ff */
[----:B------:R-:W-:-:S13]  /*9640*/  ISETP.NE.AND P1, PT, R206, 0x1, PT ;  /* 0x00000001ce00780c */ /* 0x000fda0003f25270 */
[----:B------:R-:W2:Y:S02]  /*9650*/  @P1 LDC.64 R204, c[0x0][0x9e8] ;  /* 0x00027a00ffcc1b82 */ /* 0x000ea40000000a00 */
[----:B--2---:R-:W-:-:S05]  /*9660*/  @P1 IMAD.HI.U32 R204, R3, R204, RZ ;  /* 0x000000cc03cc1227 */ /* 0x004fca00078e00ff */
[----:B------:R-:W-:-:S04]  /*9670*/  @P1 SHF.R.U32.HI R3, RZ, R205, R204 ;  /* 0x000000cdff031219 */ /* 0x000fc800000116cc */
[----:B------:R-:W-:Y:S01]  /*9680*/  LOP3.LUT R3, RZ, R3, RZ, 0x33, !PT ;  /* 0x00000003ff037212 */ /* 0x000fe200078e33ff */
[----:B------:R-:W-:Y:S06]  /*9690*/  BRA `(.L_x_1368) ;  /* 0x00000000001c7947 */ /* 0x000fec0003800000 */
.L_x_1367:
[----:B------:R-:W-:-:S05]  /*96a0*/  IMAD.U32 R206, RZ, RZ, UR24 ;  /* 0x00000018ffce7e24 */ /* 0x000fca000f8e00ff */
[----:B------:R-:W-:-:S13]  /*96b0*/  ISETP.NE.AND P1, PT, R206, 0x1, PT ;  /* 0x00000001ce00780c */ /* 0x000fda0003f25270 */
[----:B------:R-:W2:Y:S01]  /*96c0*/  @P1 LDC.64 R204, c[0x0][0x9e8] ;  /* 0x00027a00ffcc1b82 */ /* 0x000ea20000000a00 */
[----:B------:R-:W-:-:S04]  /*96d0*/  @P1 IMAD.IADD R3, R7, 0x1, R9 ;  /* 0x0000000107031824 */ /* 0x000fc800078e0209 */
[----:B--2---:R-:W-:-:S04]  /*96e0*/  @P1 IMAD.HI.U32 R204, R3, R204, RZ ;  /* 0x000000cc03cc1227 */ /* 0x004fc800078e00ff */
[----:B------:R-:W-:Y:S01]  /*96f0*/  IMAD.MOV.U32 R3, RZ, RZ, R14 ;  /* 0x000000ffff037224 */ /* 0x000fe200078e000e */
[----:B------:R-:W-:-:S07]  /*9700*/  @P1 SHF.R.U32.HI R3, RZ, R205, R204 ;  /* 0x000000cdff031219 */ /* 0x000fce00000116cc */
.L_x_1368:
[----:B------:R-:W-:Y:S05]  /*9710*/  BSYNC B0 ;  /* 0x0000000000007941 */ /* 0x000fea0003800000 */
.L_x_1366:
[----:B------:R-:W-:-:S04]  /*9720*/  IMAD R204, R8, -0x60, -R16 ;  /* 0xffffffa008cc7824 */ /* 0x000fc800078e0a10 */
[----:B------:R-:W-:-:S05]  /*9730*/  IMAD R204, R3, R206, R204 ;  /* 0x000000ce03cc7224 */ /* 0x000fca00078e02cc */
[----:B------:R-:W-:Y:S02]  /*9740*/  VIADDMNMX R21, R204, R206, R21, PT ;  /* 0x000000cecc157246 */ /* 0x000fe40003800115 */
[----:B------:R-:W-:-:S07]  /*9750*/  VIMNMX R20, R20, R204, !PT ;  /* 0x000000cc14147248 */ /* 0x000fce0007fe0100 */
.L_x_1365:
[----:B------:R-:W-:Y:S01]  /*9760*/  IMAD R3, R8, -0x60, RZ ;  /* 0xffffffa008037824 */ /* 0x000fe200078e02ff */
[----:B------:R-:W-:Y:S01]  /*9770*/  LOP3.LUT R2, R2, 0xfffbffff, RZ, 0xc0, !PT ;  /* 0xfffbffff02027812 */ /* 0x000fe200078ec0ff */
[C---:B------:R-:W-:Y:S02]  /*9780*/  IMAD.IADD R10, R6.reuse, 0x1, R10 ;  /* 0x00000001060a7824 */ /* 0x040fe400078e020a */
[----:B------:R-:W-:Y:S01]  /*9790*/  IMAD.IADD R203, R6, 0x1, R203 ;  /* 0x0000000106cb7824 */ /* 0x000fe200078e02cb */
[C---:B------:R-:W-:Y:S02]  /*97a0*/  ISETP.GE.AND P2, PT, R3.reuse, 0x1, PT ;  /* 0x000000010300780c */ /* 0x040fe40003f46270 */
[C---:B------:R-:W-:Y:S02]  /*97b0*/  ISETP.GE.AND P1, PT, R3.reuse, 0x2, PT ;  /* 0x000000020300780c */ /* 0x040fe40003f26270 */
[----:B------:R-:W-:Y:S02]  /*97c0*/  ISETP.GT.AND P3, PT, R20, RZ, !P2 ;  /* 0x000000ff1400720c */ /* 0x000fe40005764270 */
[----:B------:R-:W-:-:S02]  /*97d0*/  ISETP.GE.AND P4, PT, R3, 0x9, PT ;  /* 0x000000090300780c */ /* 0x000fc40003f86270 */
[----:B------:R-:W-:-:S04]  /*97e0*/  ISETP.LT.OR P3, PT, R21, 0x1, P3 ;  /* 0x000000011500780c */ /* 0x000fc80001f61670 */
[----:B------:R-:W-:Y:S02]  /*97f0*/  FSEL R152, R152, -INF , !P3 ;  /* 0xff80000098987808 */ /* 0x000fe40005800000 */
[----:B------:R-:W-:Y:S02]  /*9800*/  @P2 LOP3.LUT R2, R2, 0x40000, RZ, 0xfc, !PT ;  /* 0x0004000002022812 */ /* 0x000fe400078efcff */
[----:B------:R-:W-:Y:S02]  /*9810*/  ISETP.GT.AND P2, PT, R20, 0x1, !P1 ;  /* 0x000000011400780c */ /* 0x000fe40004f44270 */
[----:B------:R-:W-:Y:S02]  /*9820*/  ISETP.GE.AND P3, PT, R3, 0xa, PT ;  /* 0x0000000a0300780c */ /* 0x000fe40003f66270 */
[----:B------:R-:W-:Y:S02]  /*9830*/  ISETP.LT.OR P2, PT, R21, 0x2, P2 ;  /* 0x000000021500780c */ /* 0x000fe40001741670 */
[----:B------:R-:W-:-:S02]  /*9840*/  LOP3.LUT R2, R2, 0xfffffffd, RZ, 0xc0, !PT ;  /* 0xfffffffd02027812 */ /* 0x000fc400078ec0ff */
[----:B------:R-:W-:Y:S02]  /*9850*/  FSEL R153, R153, -INF , !P2 ;  /* 0xff80000099997808 */ /* 0x000fe40005000000 */
[----:B------:R-:W-:Y:S02]  /*9860*/  ISETP.GT.AND P2, PT, R20, 0x8, !P4 ;  /* 0x000000081400780c */ /* 0x000fe40006744270 */
[----:B------:R-:W-:Y:S02]  /*9870*/  @P4 LOP3.LUT R2, R2, 0x2, RZ, 0xfc, !PT ;  /* 0x0000000202024812 */ /* 0x000fe400078efcff */
[----:B------:R-:W-:Y:S02]  /*9880*/  ISETP.LT.OR P2, PT, R21, 0x9, P2 ;  /* 0x000000091500780c */ /* 0x000fe40001741670 */
[----:B------:R-:W-:Y:S02]  /*9890*/  LOP3.LUT R2, R2, 0xfffffffb, RZ, 0xc0, !PT ;  /* 0xfffffffb02027812 */ /* 0x000fe400078ec0ff */
[----:B------:R-:W-:-:S02]  /*98a0*/  FSEL R156, R156, -INF , !P2 ;  /* 0xff8000009c9c7808 */ /* 0x000fc40005000000 */
[----:B------:R-:W-:Y:S02]  /*98b0*/  @P3 LOP3.LUT R2, R2, 0x4, RZ, 0xfc, !PT ;  /* 0x0000000402023812 */ /* 0x000fe400078efcff */
[----:B------:R-:W-:Y:S02]  /*98c0*/  ISETP.GT.AND P2, PT, R20, 0x9, !P3 ;  /* 0x000000091400780c */ /* 0x000fe40005f44270 */
[----:B------:R-:W-:Y:S02]  /*98d0*/  ISETP.GE.AND P3, PT, R3, 0x11, PT ;  /* 0x000000110300780c */ /* 0x000fe40003f66270 */
[----:B------:R-:W-:Y:S02]  /*98e0*/  ISETP.LT.OR P2, PT, R21, 0xa, P2 ;  /* 0x0000000a1500780c */ /* 0x000fe40001741670 */
[----:B------:R-:W-:Y:S02]  /*98f0*/  LOP3.LUT R2, R2, 0xfffffff7, RZ, 0xc0, !PT ;  /* 0xfffffff702027812 */ /* 0x000fe400078ec0ff */
[----:B------:R-:W-:-:S02]  /*9900*/  FSEL R157, R157, -INF , !P2 ;  /* 0xff8000009d9d7808 */ /* 0x000fc40005000000 */
        /* <DEDUP_REMOVED lines=110> */
[----:B------:R-:W-:-:S13]  /*9ff0*/  ISETP.GE.AND P6, PT, R11, 0x1, PT ;  /* 0x000000010b00780c */ /* 0x000fda0003fc6270 */
[----:B------:R-:W-:Y:S05]  /*a000*/  @!P6 BRA `(.L_x_1369) ;  /* 0x000000000058e947 */ /* 0x000fea0003800000 */
[----:B------:R-:W-:Y:S01]  /*a010*/  IMAD.IADD R204, R6, 0x1, R9 ;  /* 0x0000000106cc7824 */ /* 0x000fe200078e0209 */
[----:B------:R-:W-:Y:S04]  /*a020*/  BSSY B0, `(.L_x_1370) ;  /* 0x0000010000007945 */ /* 0x000fe80003800000 */
[----:B------:R-:W-:-:S13]  /*a030*/  ISETP.GT.AND P6, PT, R204, -0x1, PT ;  /* 0xffffffffcc00780c */ /* 0x000fda0003fc4270 */
        /* <DEDUP_REMOVED lines=9> */
.L_x_1371:
[----:B------:R-:W-:-:S05]  /*a0d0*/  IMAD.U32 R206, RZ, RZ, UR24 ;  /* 0x00000018ffce7e24 */ /* 0x000fca000f8e00ff */
[----:B------:R-:W-:-:S13]  /*a0e0*/  ISETP.NE.AND P6, PT, R206, 0x1, PT ;  /* 0x00000001ce00780c */ /* 0x000fda0003fc5270 */
[----:B------:R-:W2:Y:S02]  /*a0f0*/  @P6 LDC.64 R20, c[0x0][0x9e8] ;  /* 0x00027a00ff146b82 */ /* 0x000ea40000000a00 */
[----:B--2---:R-:W-:-:S05]  /*a100*/  @P6 IMAD.HI.U32 R20, R204, R20, RZ ;  /* 0x00000014cc146227 */ /* 0x004fca00078e00ff */
[----:B------:R-:W-:-:S07]  /*a110*/  @P6 SHF.R.U32.HI R204, RZ, R21, R20 ;  /* 0x00000015ffcc6219 */ /* 0x000fce0000011614 */
.L_x_1372:
[----:B------:R-:W-:Y:S05]  /*a120*/  BSYNC B0 ;  /* 0x0000000000007941 */ /* 0x000fea0003800000 */
.L_x_1370:
[----:B------:R-:W-:-:S04]  /*a130*/  IMAD.IADD R3, R3, 0x1, -R16 ;  /* 0x0000000103037824 */ /* 0x000fc800078e0a10 */
[----:B------:R-:W-:-:S05]  /*a140*/  IMAD R3, R204, R206, R3 ;  /* 0x000000cecc037224 */ /* 0x000fca00078e0203 */
[----:B------:R-:W-:Y:S02]  /*a150*/  VIADDMNMX R10, R3, R206, R10, PT ;  /* 0x000000ce030a7246 */ /* 0x000fe4000380010a */
[----:B------:R-:W-:-:S07]  /*a160*/  VIMNMX R203, R203, R3, !PT ;  /* 0x00000003cbcb7248 */ /* 0x000fce0007fe0100 */
.L_x_1369:
        /* <DEDUP_REMOVED lines=61> */
[----:B------:R-:W2:Y:S01]  /*a540*/  SHFL.BFLY PT, R3, R20, 0x2, 0x1f ;  /* 0x0c401f0014037f89 */ /* 0x000ea200000e0000 */
        /* <DEDUP_REMOVED lines=10> */
[C---:B------:R-:W-:Y:S02]  /*a5f0*/  ISETP.LT.OR P1, PT, R10.reuse, 0x2a, P1 ;  /* 0x0000002a0a00780c */ /* 0x040fe40000f21670 */
[----:B------:R-:W-:Y:S02]  /*a600*/  ISETP.LT.OR P3, PT, R10, 0x51, P3 ;  /* 0x000000510a00780c */ /* 0x000fe40001f61670 */
[----:B------:R-:W-:-:S02]  /*a610*/  FSEL R175, R175, -INF , !P1 ;  /* 0xff800000afaf7808 */ /* 0x000fc40004800000 */
[----:B------:R-:W-:Y:S02]  /*a620*/  LOP3.LUT P1, RZ, R2, 0x800, RZ, 0xc0, !PT ;  /* 0x0000080002ff7812 */ /* 0x000fe4000782c0ff */
[----:B--2---:R-:W-:Y:S02]  /*a630*/  FMNMX.FTZ R206, R20, R3, !PT ;  /* 0x0000000314ce7209 */ /* 0x004fe40007810000 */
[C---:B------:R-:W-:Y:S02]  /*a640*/  ISETP.GT.AND P1, PT, R203.reuse, 0x30, !P1 ;  /* 0x00000030cb00780c */ /* 0x040fe40004f24270 */
[----:B------:R-:W-:Y:S01]  /*a650*/  ISETP.GT.AND P4, PT, R203, 0x51, !P4 ;  /* 0x00000051cb00780c */ /* 0x000fe20006784270 */
[----:B------:R-:W2:Y:S01]  /*a660*/  SHFL.BFLY PT, R3, R206, 0x1, 0x1f ;  /* 0x0c201f00ce037f89 */ /* 0x000ea200000e0000 */
[----:B------:R-:W-:Y:S02]  /*a670*/  ISETP.LT.OR P1, PT, R10, 0x31, P1 ;  /* 0x000000310a00780c */ /* 0x000fe40000f21670 */
[----:B------:R-:W-:-:S02]  /*a680*/  FSEL R194, R194, -INF , !P3 ;  /* 0xff800000c2c27808 */ /* 0x000fc40005800000 */
[----:B------:R-:W-:Y:S02]  /*a690*/  FSEL R178, R178, -INF , !P1 ;  /* 0xff800000b2b27808 */ /* 0x000fe40004800000 */
[----:B------:R-:W-:Y:S02]  /*a6a0*/  LOP3.LUT P1, RZ, R2, 0x400, RZ, 0xc0, !PT ;  /* 0x0000040002ff7812 */ /* 0x000fe4000782c0ff */
[C---:B------:R-:W-:Y:S02]  /*a6b0*/  ISETP.GT.AND P5, PT, R203.reuse, 0x58, !P5 ;  /* 0x00000058cb00780c */ /* 0x040fe40006fa4270 */
[----:B------:R-:W-:Y:S02]  /*a6c0*/  ISETP.GT.AND P1, PT, R203, 0x31, !P1 ;  /* 0x00000031cb00780c */ /* 0x000fe40004f24270 */
[C---:B------:R-:W-:Y:S02]  /*a6d0*/  ISETP.LT.OR P4, PT, R10.reuse, 0x52, P4 ;  /* 0x000000520a00780c */ /* 0x040fe40002781670 */
[----:B------:R-:W-:-:S02]  /*a6e0*/  ISETP.LT.OR P1, PT, R10, 0x32, P1 ;  /* 0x000000320a00780c */ /* 0x000fc40000f21670 */
[----:B------:R-:W-:Y:S02]  /*a6f0*/  ISETP.LT.OR P5, PT, R10, 0x59, P5 ;  /* 0x000000590a00780c */ /* 0x000fe40002fa1670 */
[----:B------:R-:W-:Y:S02]  /*a700*/  FSEL R179, R179, -INF , !P1 ;  /* 0xff800000b3b37808 */ /* 0x000fe40004800000 */
[----:B------:R-:W-:Y:S02]  /*a710*/  LOP3.LUT P1, RZ, R2, 0x200, RZ, 0xc0, !PT ;  /* 0x0000020002ff7812 */ /* 0x000fe4000782c0ff */
[----:B------:R-:W-:Y:S02]  /*a720*/  FSEL R195, R195, -INF , !P4 ;  /* 0xff800000c3c37808 */ /* 0x000fe40006000000 */
[----:B------:R-:W-:Y:S02]  /*a730*/  ISETP.GT.AND P1, PT, R203, 0x38, !P1 ;  /* 0x00000038cb00780c */ /* 0x000fe40004f24270 */
[----:B--2---:R-:W-:-:S02]  /*a740*/  FMNMX.FTZ R3, R206, R3, !PT ;  /* 0x00000003ce037209 */ /* 0x004fc40007810000 */
        /* <DEDUP_REMOVED lines=26> */
[----:B------:R-:W-:Y:S02]  /*a8f0*/  FMNMX.FTZ R20, R205, R22, !PT ;  /* 0x00000016cd147209 */ /* 0x000fe40007810000 */
[----:B------:R-:W-:Y:S02]  /*a900*/  FSEL R204, R204, RZ, P1 ;  /* 0x000000ffcccc7208 */ /* 0x000fe40000800000 */
[----:B------:R-:W-:-:S03]  /*a910*/  ISETP.LT.OR P2, PT, R10, 0x5a, P2 ;  /* 0x0000005a0a00780c */ /* 0x000fc60001741670 */
[--C-:B------:R-:W-:Y:S01]  /*a920*/  FFMA.FTZ R21, R152, UR10, -R204.reuse ;  /* 0x0000000a98157c23 */ /* 0x100fe200080108cc */
[--C-:B------:R-:W-:Y:S01]  /*a930*/  FFMA.FTZ R152, R153, UR10, -R204.reuse ;  /* 0x0000000a99987c23 */ /* 0x100fe200080108cc */
[----:B------:R-:W-:Y:S01]  /*a940*/  FMNMX.FTZ R153, R155, R20, !PT ;  /* 0x000000149b997209 */ /* 0x000fe20007810000 */
[--C-:B------:R-:W-:Y:S01]  /*a950*/  FFMA.FTZ R154, R156, UR10, -R204.reuse ;  /* 0x0000000a9c9a7c23 */ /* 0x100fe200080108cc */
[--C-:B------:R-:W-:Y:S01]  /*a960*/  FFMA.FTZ R156, R160, UR10, -R204.reuse ;  /* 0x0000000aa09c7c23 */ /* 0x100fe200080108cc */
[--C-:B------:R-:W-:Y:S01]  /*a970*/  FFMA.FTZ R206, R164, UR10, -R204.reuse ;  /* 0x0000000aa4ce7c23 */ /* 0x100fe200080108cc */
[----:B------:R-:W-:Y:S01]  /*a980*/  FMNMX.FTZ R20, R158, R153, !PT ;  /* 0x000000999e147209 */ /* 0x000fe20007810000 */
[--C-:B------:R-:W-:Y:S01]  /*a990*/  FFMA.FTZ R168, R168, UR10, -R204.reuse ;  /* 0x0000000aa8a87c23 */ /* 0x100fe200080108cc */
[----:B------:R-:W-:Y:S01]  /*a9a0*/  FSEL R199, R199, -INF , !P2 ;  /* 0xff800000c7c77808 */ /* 0x000fe20005000000 */
[--C-:B------:R-:W-:Y:S01]  /*a9b0*/  FFMA.FTZ R172, R172, UR10, -R204.reuse ;  /* 0x0000000aacac7c23 */ /* 0x100fe200080108cc */
[----:B------:R-:W-:Y:S01]  /*a9c0*/  FMNMX.FTZ R153, R159, R20, !PT ;  /* 0x000000149f997209 */ /* 0x000fe20007810000 */
[----:B------:R-:W-:Y:S01]  /*a9d0*/  MUFU.EX2 R21, R21 ;  /* 0x0000001500157308 */ /* 0x000fe20000000800 */
[----:B------:R-:W-:-:S02]  /*a9e0*/  FFMA.FTZ R196, R196, UR10, -R204 ;  /* 0x0000000ac4c47c23 */ /* 0x000fc400080108cc */
        /* <DEDUP_REMOVED lines=27> */
[----:B------:R-:W-:Y:S03]  /*aba0*/  MUFU.EX2 R161, R161 ;  /* 0x000000a100a17308 */ /* 0x000fe60000000800 */
[----:B--2---:R-:W-:Y:S01]  /*abb0*/  FMNMX.FTZ R168, R194, R169, !PT ;  /* 0x000000a9c2a87209 */ /* 0x004fe20007810000 */
[----:B------:R-:W-:-:S03]  /*abc0*/  FFMA.FTZ R169, R173, UR10, -R204 ;  /* 0x0000000aada97c23 */ /* 0x000fc600080108cc */
[----:B------:R-:W-:Y:S01]  /*abd0*/  FMNMX.FTZ R173, R195, R168, !PT ;  /* 0x000000a8c3ad7209 */ /* 0x000fe20007810000 */
[----:B------:R2:W-:Y:S01]  /*abe0*/  MUFU.EX2 R164, R172 ;  /* 0x000000ac00a47308 */ /* 0x0005e20000000800 */
        /* <DEDUP_REMOVED lines=8> */
[--C-:B--2---:R-:W-:Y:S01]  /*ac70*/  FFMA.FTZ R172, R180, UR10, -R204.reuse ;  /* 0x0000000ab4ac7c23 */ /* 0x104fe200080108cc */
[--C-:B------:R-:W-:Y:S01]  /*ac80*/  FFMA.FTZ R180, R188, UR10, -R204.reuse ;  /* 0x0000000abcb47c23 */ /* 0x100fe200080108cc */
[----:B------:R-:W-:Y:S01]  /*ac90*/  FSEL R188, R3, RZ, P1 ;  /* 0x000000ff03bc7208 */ /* 0x000fe20000800000 */
[----:B------:R-:W2:Y:S01]  /*aca0*/  SHFL.BFLY PT, R203, R10, 0x2, 0x1f ;  /* 0x0c401f000acb7f89 */ /* 0x000ea200000e0000 */
[--C-:B------:R-:W-:Y:S01]  /*acb0*/  FFMA.FTZ R177, R181, UR10, -R204.reuse ;  /* 0x0000000ab5b17c23 */ /* 0x100fe200080108cc */
[--C-:B------:R-:W-:Y:S01]  /*acc0*/  FFMA.FTZ R181, R185, UR10, -R204.reuse ;  /* 0x0000000ab9b57c23 */ /* 0x100fe200080108cc */
[--C-:B------:R-:W-:Y:S01]  /*acd0*/  FFMA.FTZ R185, R189, UR10, -R204.reuse ;  /* 0x0000000abdb97c23 */ /* 0x100fe200080108cc */
[----:B------:R-:W-:Y:S01]  /*ace0*/  FADD.FTZ R188, -R188, R15 ;  /* 0x0000000fbcbc7221 */ /* 0x000fe20000010100 */
[----:B------:R-:W-:Y:S01]  /*acf0*/  MUFU.EX2 R169, R169 ;  /* 0x000000a900a97308 */ /* 0x000fe20000000800 */
[----:B------:R-:W-:-:S02]  /*ad00*/  FFMA.FTZ R189, R193, UR10, -R204 ;  /* 0x0000000ac1bd7c23 */ /* 0x000fc400080108cc */
[----:B------:R-:W-:-:S05]  /*ad10*/  FMUL.FTZ R188, R188, UR10 ;  /* 0x0000000abcbc7c20 */ /* 0x000fca0008410000 */
[----:B------:R-:W-:Y:S08]  /*ad20*/  MUFU.EX2 R15, R196 ;  /* 0x000000c4000f7308 */ /* 0x000ff00000000800 */
[----:B------:R-:W3:Y:S01]  /*ad30*/  MUFU.EX2 R188, R188 ;  /* 0x000000bc00bc7308 */ /* 0x000ee20000000800 */
[----:B--2---:R-:W-:-:S05]  /*ad40*/  FMNMX.FTZ R203, R10, R203, !PT ;  /* 0x000000cb0acb7209 */ /* 0x004fca0007810000 */
[----:B------:R-:W2:Y:S02]  /*ad50*/  SHFL.BFLY PT, R10, R203, 0x1, 0x1f ;  /* 0x0c201f00cb0a7f89 */ /* 0x000ea400000e0000 */
[----:B------:R-:W4:Y:S08]  /*ad60*/  MUFU.EX2 R168, R168 ;  /* 0x000000a800a87308 */ /* 0x000f300000000800 */
[----:B------:R-:W5:Y:S01]  /*ad70*/  MUFU.EX2 R173, R173 ;  /* 0x000000ad00ad7308 */ /* 0x000f620000000800 */
[-C--:B---3--:R-:W-:Y:S01]  /*ad80*/  FMUL.FTZ R24, R24, R188.reuse ;  /* 0x000000bc18187220 */ /* 0x088fe20000410000 */
        /* <DEDUP_REMOVED lines=12> */
[----:B------:R-:W-:Y:S01]  /*ae50*/  FMUL.FTZ R48, R48, R188 ;  /* 0x000000bc30307220 */ /* 0x000fe20000410000 */
[----:B--2---:R-:W-:Y:S01]  /*ae60*/  FMNMX.FTZ R10, R203, R10, !PT ;  /* 0x0000000acb0a7209 */ /* 0x004fe20007810000 */
[----:B------:R-:W2:Y:S01]  /*ae70*/  MUFU.EX2 R177, R177 ;  /* 0x000000b100b17308 */ /* 0x000ea20000000800 */
[-C--:B------:R-:W-:Y:S01]  /*ae80*/  FMUL.FTZ R49, R49, R188.reuse ;  /* 0x000000bc31317220 */ /* 0x080fe20000410000 */
[-C--:B------:R-:W-:Y:S01]  /*ae90*/  FMUL.FTZ R52, R52, R188.reuse ;  /* 0x000000bc34347220 */ /* 0x080fe20000410000 */
[C---:B------:R-:W-:Y:S01]  /*aea0*/  FSETP.NEU.FTZ.AND P1, PT, R10.reuse, -INF , PT ;  /* 0xff8000000a00780b */ /* 0x040fe20003f3d000 */
[----:B------:R-:W-:Y:S01]  /*aeb0*/  FMUL.FTZ R208, R10, UR10 ;  /* 0x0000000a0ad07c20 */ /* 0x000fe20008410000 */
[-C--:B------:R-:W-:Y:S01]  /*aec0*/  FMUL.FTZ R53, R53, R188.reuse ;  /* 0x000000bc35357220 */ /* 0x080fe20000410000 */
[-C--:B------:R-:W-:Y:S01]  /*aed0*/  FMUL.FTZ R56, R56, R188.reuse ;  /* 0x000000bc38387220 */ /* 0x080fe20000410000 */
[-C--:B------:R-:W-:Y:S01]  /*aee0*/  FMUL.FTZ R57, R57, R188.reuse ;  /* 0x000000bc39397220 */ /* 0x080fe20000410000 */
[----:B------:R-:W1:Y:S01]  /*aef0*/  MUFU.EX2 R176, R176 ;  /* 0x000000b000b07308 */ /* 0x000e620000000800 */
[----:B------:R-:W-:Y:S01]  /*af00*/  FSEL R208, R208, RZ, P1 ;  /* 0x000000ffd0d07208 */ /* 0x000fe20000800000 */
[-C--:B------:R-:W-:Y:S01]  /*af10*/  FMUL.FTZ R60, R60, R188.reuse ;  /* 0x000000bc3c3c7220 */ /* 0x080fe20000410000 */
[-C--:B------:R-:W-:Y:S01]  /*af20*/  FMUL.FTZ R61, R61, R188.reuse ;  /* 0x000000bc3d3d7220 */ /* 0x080fe20000410000 */
[-C--:B------:R-:W-:Y:S01]  /*af30*/  FMUL.FTZ R64, R64, R188.reuse ;  /* 0x000000bc40407220 */ /* 0x080fe20000410000 */
[----:B------:R-:W-:Y:S01]  /*af40*/  FMUL.FTZ R65, R65, R188 ;  /* 0x000000bc41417220 */ /* 0x000fe20000410000 */
[--C-:B------:R-:W-:Y:S01]  /*af50*/  FFMA.FTZ R196, R155, UR10, -R208.reuse ;  /* 0x0000000a9bc47c23 */ /* 0x100fe200080108d0 */
[----:B------:R-:W-:Y:S01]  /*af60*/  FFMA.FTZ R155, R188, R4, R21 ;  /* 0x00000004bc9b7223 */ /* 0x000fe20000010015 */
[--C-:B------:R-:W-:Y:S01]  /*af70*/  FFMA.FTZ R204, R159, UR10, -R208.reuse ;  /* 0x0000000a9fcc7c23 */ /* 0x100fe200080108d0 */
[--C-:B------:R-:W-:Y:S01]  /*af80*/  FFMA.FTZ R159, R162, UR10, -R208.reuse ;  /* 0x0000000aa29f7c23 */ /* 0x100fe200080108d0 */
[----:B------:R-:W1:Y:S01]  /*af90*/  MUFU.EX2 R181, R181 ;  /* 0x000000b500b57308 */ /* 0x000e620000000800 */
[----:B------:R-:W-:Y:S01]  /*afa0*/  FADD.FTZ R197, R152, R155 ;  /* 0x0000009b98c57221 */ /* 0x000fe20000010000 */
[--C-:B------:R-:W-:Y:S01]  /*afb0*/  FFMA.FTZ R193, R205, UR10, -R208.reuse ;  /* 0x0000000acdc17c23 */ /* 0x100fe200080108d0 */
[--C-:B------:R-:W-:Y:S01]  /*afc0*/  FFMA.FTZ R155, R158, UR10, -R208.reuse ;  /* 0x0000000a9e9b7c23 */ /* 0x100fe200080108d0 */
[--C-:B------:R-:W-:Y:S01]  /*afd0*/  FFMA.FTZ R206, R163, UR10, -R208.reuse ;  /* 0x0000000aa3ce7c23 */ /* 0x100fe200080108d0 */
[----:B------:R-:W-:Y:S01]  /*afe0*/  FADD.FTZ R4, R154, R197 ;  /* 0x000000c59a047221 */ /* 0x000fe20000010000 */
[C---:B------:R-:W-:Y:S01]  /*aff0*/  F2FP.BF16.F32.PACK_AB R154, R153.reuse, R154 ;  /* 0x0000009a999a723e */ /* 0x040fe200000010ff */
[----:B------:R-:W-:Y:S01]  /*b000*/  FFMA.FTZ R163, R166, UR10, -R208 ;  /* 0x0000000aa6a37c23 */ /* 0x000fe200080108d0 */
[----:B------:R-:W1:Y:S01]  /*b010*/  MUFU.EX2 R180, R180 ;  /* 0x000000b400b47308 */ /* 0x000e620000000800 */
[----:B------:R-:W-:Y:S01]  /*b020*/  FADD.FTZ R197, R153, R4 ;  /* 0x0000000499c57221 */ /* 0x000fe20000010000 */
[--C-:B------:R-:W-:Y:S01]  /*b030*/  FFMA.FTZ R174, R174, UR10, -R208.reuse ;  /* 0x0000000aaeae7c23 */ /* 0x100fe200080108d0 */
[----:B------:R-:W-:Y:S01]  /*b040*/  F2FP.BF16.F32.PACK_AB R152, R152, R21 ;  /* 0x000000159898723e */ /* 0x000fe200000010ff */
[--C-:B------:R-:W-:Y:S01]  /*b050*/  FFMA.FTZ R158, R171, UR10, -R208.reuse ;  /* 0x0000000aab9e7c23 */ /* 0x100fe200080108d0 */
[----:B------:R-:W-:Y:S01]  /*b060*/  FADD.FTZ R4, R156, R197 ;  /* 0x000000c59c047221 */ /* 0x000fe20000010000 */
[--C-:B------:R-:W-:Y:S01]  /*b070*/  FFMA.FTZ R171, R178, UR10, -R208.reuse ;  /* 0x0000000ab2ab7c23 */ /* 0x100fe200080108d0 */
[----:B------:R-:W-:Y:S01]  /*b080*/  FFMA.FTZ R175, R175, UR10, -R208 ;  /* 0x0000000aafaf7c23 */ /* 0x000fe200080108d0 */
[----:B------:R-:W1:Y:S01]  /*b090*/  MUFU.EX2 R185, R185 ;  /* 0x000000b900b97308 */ /* 0x000e620000000800 */
[----:B------:R-:W-:Y:S01]  /*b0a0*/  FADD.FTZ R197, R157, R4 ;  /* 0x000000049dc57221 */ /* 0x000fe20000010000 */
[--C-:B------:R-:W-:Y:S01]  /*b0b0*/  FFMA.FTZ R179, R179, UR10, -R208.reuse ;  /* 0x0000000ab3b37c23 */ /* 0x100fe200080108d0 */
[--C-:B------:R-:W-:Y:S01]  /*b0c0*/  FFMA.FTZ R182, R182, UR10, -R208.reuse ;  /* 0x0000000ab6b67c23 */ /* 0x100fe200080108d0 */
        /* <DEDUP_REMOVED lines=10> */
[----:B------:R-:W-:Y:S01]  /*b170*/  FSEL R197, R10, RZ, P1 ;  /* 0x000000ff0ac57208 */ /* 0x000fe20000800000 */
[----:B------:R-:W-:Y:S01]  /*b180*/  FFMA.FTZ R195, R195, UR10, -R208 ;  /* 0x0000000ac3c37c23 */ /* 0x000fe200080108d0 */
[----:B------:R-:W1:Y:S01]  /*b190*/  MUFU.EX2 R189, R189 ;  /* 0x000000bd00bd7308 */ /* 0x000e620000000800 */
[C---:B------:R-:W-:Y:S01]  /*b1a0*/  FADD.FTZ R203, R165.reuse, R4 ;  /* 0x00000004a5cb7221 */ /* 0x040fe20000010000 */
[----:B------:R-:W-:Y:S01]  /*b1b0*/  F2FP.BF16.F32.PACK_AB R160, R165, R160 ;  /* 0x000000a0a5a0723e */ /* 0x000fe200000010ff */
[--C-:B------:R-:W-:Y:S01]  /*b1c0*/  FFMA.FTZ R198, R198, UR10, -R208.reuse ;  /* 0x0000000ac6c67c23 */ /* 0x100fe200080108d0 */
[----:B------:R-:W-:Y:S01]  /*b1d0*/  FFMA.FTZ R199, R199, UR10, -R208 ;  /* 0x0000000ac7c77c23 */ /* 0x000fe200080108d0 */
[----:B------:R-:W-:Y:S01]  /*b1e0*/  FADD.FTZ R4, R164, R203 ;  /* 0x000000cba4047221 */ /* 0x000fe20000010000 */
[----:B------:R-:W-:Y:S01]  /*b1f0*/  F2FP.BF16.F32.PACK_AB R156, R157, R156 ;  /* 0x0000009c9d9c723e */ /* 0x000fe200000010ff */
[-C--:B------:R-:W-:Y:S01]  /*b200*/  FMUL.FTZ R68, R68, R188.reuse ;  /* 0x000000bc44447220 */ /* 0x080fe20000410000 */
[----:B------:R-:W1:Y:S01]  /*b210*/  MUFU.EX2 R192, R192 ;  /* 0x000000c000c07308 */ /* 0x000e620000000800 */
[----:B------:R-:W-:Y:S01]  /*b220*/  FADD.FTZ R203, R169, R4 ;  /* 0x00000004a9cb7221 */ /* 0x000fe20000010000 */
[----:B------:R-:W-:Y:S01]  /*b230*/  FADD.FTZ R4, -R197, R22 ;  /* 0x00000016c5047221 */ /* 0x000fe20000010100 */
[--C-:B------:R-:W-:Y:S01]  /*b240*/  FFMA.FTZ R22, R167, UR10, -R208.reuse ;  /* 0x0000000aa7167c23 */ /* 0x100fe200080108d0 */
[----:B------:R-:W-:Y:S01]  /*b250*/  FFMA.FTZ R167, R170, UR10, -R208 ;  /* 0x0000000aaaa77c23 */ /* 0x000fe200080108d0 */
[----:B----4-:R-:W-:Y:S01]  /*b260*/  FADD.FTZ R162, R168, R203 ;  /* 0x000000cba8a27221 */ /* 0x010fe20000010000 */
[-C--:B------:R-:W-:Y:S01]  /*b270*/  FMUL.FTZ R69, R69, R188.reuse ;  /* 0x000000bc45457220 */ /* 0x080fe20000410000 */
[-C--:B------:R-:W-:Y:S01]  /*b280*/  FMUL.FTZ R72, R72, R188.reuse ;  /* 0x000000bc48487220 */ /* 0x080fe20000410000 */
[----:B------:R-:W-:Y:S01]  /*b290*/  MUFU.EX2 R193, R193 ;  /* 0x000000c100c17308 */ /* 0x000fe20000000800 */
[----:B-----5:R-:W-:Y:S01]  /*b2a0*/  FADD.FTZ R197, R173, R162 ;  /* 0x000000a2adc57221 */ /* 0x020fe20000010000 */
[-C--:B------:R-:W-:Y:S01]  /*b2b0*/  FMUL.FTZ R73, R73, R188.reuse ;  /* 0x000000bc49497220 */ /* 0x080fe20000410000 */
[-C--:B------:R-:W-:Y:S01]  /*b2c0*/  FMUL.FTZ R76, R76, R188.reuse ;  /* 0x000000bc4c4c7220 */ /* 0x080fe20000410000 */
[-C--:B------:R-:W-:Y:S01]  /*b2d0*/  FMUL.FTZ R77, R77, R188.reuse ;  /* 0x000000bc4d4d7220 */ /* 0x080fe20000410000 */
[----:B---3--:R-:W-:Y:S01]  /*b2e0*/  FADD.FTZ R162, R172, R197 ;  /* 0x000000c5aca27221 */ /* 0x008fe20000010000 */
[-C--:B------:R-:W-:Y:S01]  /*b2f0*/  FMUL.FTZ R80, R80, R188.reuse ;  /* 0x000000bc50507220 */ /* 0x080fe20000410000 */
[-C--:B------:R-:W-:Y:S01]  /*b300*/  FMUL.FTZ R81, R81, R188.reuse ;  /* 0x000000bc51517220 */ /* 0x080fe20000410000 */
[----:B------:R-:W-:Y:S01]  /*b310*/  MUFU.EX2 R196, R196 ;  /* 0x000000c400c47308 */ /* 0x000fe20000000800 */
[----:B--2---:R-:W-:Y:S01]  /*b320*/  FADD.FTZ R197, R177, R162 ;  /* 0x000000a2b1c57221 */ /* 0x004fe20000010000 */
[-C--:B------:R-:W-:Y:S01]  /*b330*/  FMUL.FTZ R84, R84, R188.reuse ;  /* 0x000000bc54547220 */ /* 0x080fe20000410000 */
[-C--:B------:R-:W-:Y:S01]  /*b340*/  FMUL.FTZ R85, R85, R188.reuse ;  /* 0x000000bc55557220 */ /* 0x080fe20000410000 */
[-C--:B------:R-:W-:Y:S01]  /*b350*/  FMUL.FTZ R88, R88, R188.reuse ;  /* 0x000000bc58587220 */ /* 0x080fe20000410000 */
[----:B-1----:R-:W-:Y:S01]  /*b360*/  FADD.FTZ R162, R176, R197 ;  /* 0x000000c5b0a27221 */ /* 0x002fe20000010000 */
[-C--:B------:R-:W-:Y:S01]  /*b370*/  FMUL.FTZ R89, R89, R188.reuse ;  /* 0x000000bc59597220 */ /* 0x080fe20000410000 */
[-C--:B------:R-:W-:Y:S01]  /*b380*/  FMUL.FTZ R92, R92, R188.reuse ;  /* 0x000000bc5c5c7220 */ /* 0x080fe20000410000 */
[----:B------:R-:W-:Y:S01]  /*b390*/  MUFU.EX2 R155, R155 ;  /* 0x0000009b009b7308 */ /* 0x000fe20000000800 */
[----:B------:R-:W-:Y:S01]  /*b3a0*/  FADD.FTZ R197, R181, R162 ;  /* 0x000000a2b5c57221 */ /* 0x000fe20000010000 */
[-C--:B------:R-:W-:Y:S01]  /*b3b0*/  FMUL.FTZ R93, R93, R188.reuse ;  /* 0x000000bc5d5d7220 */ /* 0x080fe20000410000 */
[-C--:B------:R-:W-:Y:S01]  /*b3c0*/  FMUL.FTZ R96, R96, R188.reuse ;  /* 0x000000bc60607220 */ /* 0x080fe20000410000 */
[-C--:B------:R-:W-:Y:S01]  /*b3d0*/  FMUL.FTZ R97, R97, R188.reuse ;  /* 0x000000bc61617220 */ /* 0x080fe20000410000 */
[----:B------:R-:W-:Y:S01]  /*b3e0*/  FADD.FTZ R162, R180, R197 ;  /* 0x000000c5b4a27221 */ /* 0x000fe20000010000 */
[-C--:B------:R-:W-:Y:S01]  /*b3f0*/  FMUL.FTZ R100, R100, R188.reuse ;  /* 0x000000bc64647220 */ /* 0x080fe20000410000 */
[----:B------:R-:W-:Y:S01]  /*b400*/  FMUL.FTZ R101, R101, R188 ;  /* 0x000000bc65657220 */ /* 0x000fe20000410000 */
[----:B------:R-:W-:Y:S01]  /*b410*/  MUFU.EX2 R204, R204 ;  /* 0x000000cc00cc7308 */ /* 0x000fe20000000800 */
[----:B------:R-:W-:Y:S01]  /*b420*/  FADD.FTZ R153, R185, R162 ;  /* 0x000000a2b9997221 */ /* 0x000fe20000010000 */
[----:B------:R-:W-:Y:S01]  /*b430*/  F2FP.BF16.F32.PACK_AB R162, R169, R164 ;  /* 0x000000a4a9a2723e */ /* 0x000fe200000010ff */
[----:B------:R-:W-:Y:S01]  /*b440*/  FMUL.FTZ R104, R104, R188 ;  /* 0x000000bc68687220 */ /* 0x000fe20000410000 */
[----:B------:R-:W-:Y:S01]  /*b450*/  F2FP.BF16.F32.PACK_AB R164, R173, R168 ;  /* 0x000000a8ada4723e */ /* 0x000fe200000010ff */
[----:B------:R-:W-:Y:S01]  /*b460*/  FADD.FTZ R166, R184, R153 ;  /* 0x00000099b8a67221 */ /* 0x000fe20000010000 */
[----:B------:R-:W-:Y:S01]  /*b470*/  F2FP.BF16.F32.PACK_AB R168, R181, R176 ;  /* 0x000000b0b5a8723e */ /* 0x000fe200000010ff */
[----:B------:R-:W-:Y:S01]  /*b480*/  FMUL.FTZ R176, R4, UR10 ;  /* 0x0000000a04b07c20 */ /* 0x000fe20008410000 */
[----:B------:R1:W-:Y:S01]  /*b490*/  MUFU.EX2 R21, R174 ;  /* 0x000000ae00157308 */ /* 0x0003e20000000800 */
[----:B------:R-:W-:Y:S01]  /*b4a0*/  FADD.FTZ R170, R189, R166 ;  /* 0x000000a6bdaa7221 */ /* 0x000fe20000010000 */
[----:B------:R-:W-:Y:S01]  /*b4b0*/  F2FP.BF16.F32.PACK_AB R166, R177, R172 ;  /* 0x000000acb1a6723e */ /* 0x000fe200000010ff */
[----:B------:R-:W-:Y:S01]  /*b4c0*/  FMUL.FTZ R105, R105, R188 ;  /* 0x000000bc69697220 */ /* 0x000fe20000410000 */
[----:B------:R-:W-:Y:S01]  /*b4d0*/  F2FP.BF16.F32.PACK_AB R172, R189, R184 ;  /* 0x000000b8bdac723e */ /* 0x000fe200000010ff */
[----:B------:R-:W-:Y:S01]  /*b4e0*/  FADD.FTZ R153, R15, R170 ;  /* 0x000000aa0f997221 */ /* 0x000fe20000010000 */
[----:B------:R-:W-:Y:S01]  /*b4f0*/  F2FP.BF16.F32.PACK_AB R170, R185, R180 ;  /* 0x000000b4b9aa723e */ /* 0x000fe200000010ff */
[-C--:B------:R-:W-:Y:S01]  /*b500*/  FMUL.FTZ R108, R108, R188.reuse ;  /* 0x000000bc6c6c7220 */ /* 0x080fe20000410000 */
[----:B------:R-:W2:Y:S01]  /*b510*/  MUFU.EX2 R176, R176 ;  /* 0x000000b000b07308 */ /* 0x000ea20000000800 */
[C---:B-1----:R-:W-:Y:S01]  /*b520*/  F2FP.BF16.F32.PACK_AB R174, R192.reuse, R15 ;  /* 0x0000000fc0ae723e */ /* 0x042fe200000010ff */
[----:B------:R-:W-:Y:S01]  /*b530*/  FADD.FTZ R4, R192, R153 ;  /* 0x00000099c0047221 */ /* 0x000fe20000010000 */
        /* <DEDUP_REMOVED lines=12> */
[----:B------:R-:W-:Y:S01]  /*b600*/  FMUL.FTZ R132, R132, R188 ;  /* 0x000000bc84847220 */ /* 0x000fe20000410000 */
[----:B------:R-:W3:Y:S01]  /*b610*/  MUFU.EX2 R206, R206 ;  /* 0x000000ce00ce7308 */ /* 0x000ee20000000800 */
[----:B--2---:R-:W-:Y:S01]  /*b620*/  FFMA.FTZ R15, R176, R0, R193 ;  /* 0x00000000b00f7223 */ /* 0x004fe200000100c1 */
        /* <DEDUP_REMOVED lines=8> */
[-C--:B------:R-:W-:Y:S01]  /*b6b0*/  FMUL.FTZ R144, R144, R188.reuse ;  /* 0x000000bc90907220 */ /* 0x080fe20000410000 */
[-C--:B------:R-:W-:Y:S01]  /*b6c0*/  FMUL.FTZ R145, R145, R188.reuse ;  /* 0x000000bc91917220 */ /* 0x080fe20000410000 */
[-C--:B------:R-:W-:Y:S01]  /*b6d0*/  FMUL.FTZ R148, R148, R188.reuse ;  /* 0x000000bc94947220 */ /* 0x080fe20000410000 */
[----:B------:R-:W-:Y:S01]  /*b6e0*/  FADD.FTZ R0, R204, R15 ;  /* 0x0000000fcc007221 */ /* 0x000fe20000010000 */
[----:B------:R-:W-:Y:S01]  /*b6f0*/  FMUL.FTZ R149, R149, R188 ;  /* 0x000000bc95957220 */ /* 0x000fe20000410000 */
[----:B------:R-:W-:Y:S01]  /*b700*/  F2FP.BF16.F32.PACK_AB R153, R196, R193 ;  /* 0x000000c1c499723e */ /* 0x000fe200000010ff */
[----:B------:R-:W4:Y:S01]  /*b710*/  MUFU.EX2 R22, R22 ;  /* 0x0000001600167308 */ /* 0x000f220000000800 */
[----:B-1----:R-:W-:Y:S01]  /*b720*/  FADD.FTZ R15, R159, R0 ;  /* 0x000000009f0f7221 */ /* 0x002fe20000010000 */
[----:B---3--:R-:W-:Y:S01]  /*b730*/  F2FP.BF16.F32.PACK_AB R157, R206, R159 ;  /* 0x0000009fce9d723e */ /* 0x008fe200000010ff */
[-C--:B------:R-:W-:Y:S01]  /*b740*/  FMUL.FTZ R26, R26, R176.reuse ;  /* 0x000000b01a1a7220 */ /* 0x080fe20000410000 */
[----:B------:R-:W-:Y:S01]  /*b750*/  F2FP.BF16.F32.PACK_AB R155, R204, R155 ;  /* 0x0000009bcc9b723e */ /* 0x000fe200000010ff */
[----:B------:R-:W-:Y:S01]  /*b760*/  FADD.FTZ R0, R206, R15 ;  /* 0x0000000fce007221 */ /* 0x000fe20000010000 */
        /* <DEDUP_REMOVED lines=10> */
[----:B------:R2:W3:Y:S01]  /*b810*/  MUFU.EX2 R178, R158 ;  /* 0x0000009e00b27308 */ /* 0x0004e20000000800 */
[C---:B----4-:R-:W-:Y:S01]  /*b820*/  FADD.FTZ R184, R22.reuse, R15 ;  /* 0x0000000f16b87221 */ /* 0x050fe20000010000 */
[----:B------:R-:W-:Y:S01]  /*b830*/  F2FP.BF16.F32.PACK_AB R159, R22, R163 ;  /* 0x000000a3169f723e */ /* 0x000fe200000010ff */
[-C--:B------:R-:W-:Y:S01]  /*b840*/  FMUL.FTZ R43, R43, R176.reuse ;  /* 0x000000b02b2b7220 */ /* 0x080fe20000410000 */
[-C--:B------:R-:W-:Y:S01]  /*b850*/  FMUL.FTZ R46, R46, R176.reuse ;  /* 0x000000b02e2e7220 */ /* 0x080fe20000410000 */
[-C--:B------:R-:W-:Y:S01]  /*b860*/  FMUL.FTZ R47, R47, R176.reuse ;  /* 0x000000b02f2f7220 */ /* 0x080fe20000410000 */
[-C--:B------:R-:W-:Y:S01]  /*b870*/  FMUL.FTZ R50, R50, R176.reuse ;  /* 0x000000b032327220 */ /* 0x080fe20000410000 */
[----:B------:R-:W-:Y:S01]  /*b880*/  FMUL.FTZ R51, R51, R176 ;  /* 0x000000b033337220 */ /* 0x000fe20000410000 */
[----:B------:R-:W-:Y:S01]  /*b890*/  MUFU.EX2 R165, R171 ;  /* 0x000000ab00a57308 */ /* 0x000fe20000000800 */
[----:B--2---:R-:W-:Y:S01]  /*b8a0*/  F2FP.BF16.F32.PACK_AB R158, R161, R20 ;  /* 0x00000014a19e723e */ /* 0x004fe200000010ff */
[----:B-1----:R-:W-:Y:S01]  /*b8b0*/  FADD.FTZ R15, R167, R184 ;  /* 0x000000b8a70f7221 */ /* 0x002fe20000010000 */
        /* <DEDUP_REMOVED lines=10> */
[----:B------:R-:W-:Y:S01]  /*b960*/  FADD.FTZ R15, R21, R184 ;  /* 0x000000b8150f7221 */ /* 0x000fe20000010000 */
        /* <DEDUP_REMOVED lines=11> */
[----:B-1----:R-:W-:Y:S01]  /*ba20*/  F2FP.BF16.F32.PACK_AB R163, R20, R21 ;  /* 0x0000001514a3723e */ /* 0x002fe200000010ff */
        /* <DEDUP_REMOVED lines=18> */
[-C--:B------:R-:W-:Y:S01]  /*bb50*/  FMUL.FTZ R118, R118, R176.reuse ;  /* 0x000000b076767220 */ /* 0x080fe20000410000 */
[-C--:B------:R-:W-:Y:S01]  /*bb60*/  FMUL.FTZ R119, R119, R176.reuse ;  /* 0x000000b077777220 */ /* 0x080fe20000410000 */
[-C--:B------:R-:W-:Y:S01]  /*bb70*/  FMUL.FTZ R122, R122, R176.reuse ;  /* 0x000000b07a7a7220 */ /* 0x080fe20000410000 */
[----:B------:R-:W-:Y:S01]  /*bb80*/  FMUL.FTZ R123, R123, R176 ;  /* 0x000000b07b7b7220 */ /* 0x000fe20000410000 */
[----:B------:R-:W4:Y:S01]  /*bb90*/  MUFU.EX2 R0, R187 ;  /* 0x000000bb00007308 */ /* 0x000f220000000800 */
[----:B--2---:R-:W-:Y:S01]  /*bba0*/  FADD.FTZ R186, R20, R15 ;  /* 0x0000000f14ba7221 */ /* 0x004fe20000010000 */
[----:B-1----:R-:W-:Y:S01]  /*bbb0*/  F2FP.BF16.F32.PACK_AB R167, R183, R182 ;  /* 0x000000b6b7a7723e */ /* 0x002fe200000010ff */
[-C--:B------:R-:W-:Y:S01]  /*bbc0*/  FMUL.FTZ R126, R126, R176.reuse ;  /* 0x000000b07e7e7220 */ /* 0x080fe20000410000 */
[-C--:B------:R-:W-:Y:S01]  /*bbd0*/  FMUL.FTZ R127, R127, R176.reuse ;  /* 0x000000b07f7f7220 */ /* 0x080fe20000410000 */
[----:B------:R-:W-:Y:S01]  /*bbe0*/  FADD.FTZ R15, R165, R186 ;  /* 0x000000baa50f7221 */ /* 0x000fe20000010000 */
[----:B------:R-:W-:Y:S01]  /*bbf0*/  F2FP.BF16.F32.PACK_AB R165, R180, R165 ;  /* 0x000000a5b4a5723e */ /* 0x000fe200000010ff */
[-C--:B------:R-:W-:Y:S01]  /*bc00*/  FMUL.FTZ R130, R130, R176.reuse ;  /* 0x000000b082827220 */ /* 0x080fe20000410000 */
[----:B------:R1:W2:Y:S01]  /*bc10*/  MUFU.EX2 R171, R190 ;  /* 0x000000be00ab7308 */ /* 0x0002a20000000800 */
[----:B------:R-:W-:Y:S01]  /*bc20*/  FADD.FTZ R15, R180, R15 ;  /* 0x0000000fb40f7221 */ /* 0x000fe20000010000 */
[-C--:B------:R-:W-:Y:S01]  /*bc30*/  FMUL.FTZ R131, R131, R176.reuse ;  /* 0x000000b083837220 */ /* 0x080fe20000410000 */
[-C--:B------:R-:W-:Y:S01]  /*bc40*/  FMUL.FTZ R134, R134, R176.reuse ;  /* 0x000000b086867220 */ /* 0x080fe20000410000 */
[-C--:B------:R-:W-:Y:S01]  /*bc50*/  FMUL.FTZ R135, R135, R176.reuse ;  /* 0x000000b087877220 */ /* 0x080fe20000410000 */
[-C--:B------:R-:W-:Y:S01]  /*bc60*/  FMUL.FTZ R138, R138, R176.reuse ;  /* 0x000000b08a8a7220 */ /* 0x080fe20000410000 */
[-C--:B------:R-:W-:Y:S01]  /*bc70*/  FMUL.FTZ R139, R139, R176.reuse ;  /* 0x000000b08b8b7220 */ /* 0x080fe20000410000 */
[-C--:B------:R-:W-:Y:S01]  /*bc80*/  FMUL.FTZ R142, R142, R176.reuse ;  /* 0x000000b08e8e7220 */ /* 0x080fe20000410000 */
[----:B------:R-:W5:Y:S01]  /*bc90*/  MUFU.EX2 R184, R191 ;  /* 0x000000bf00b87308 */ /* 0x000f620000000800 */
[----:B-1----:R-:W-:Y:S01]  /*bca0*/  FADD.FTZ R190, R182, R15 ;  /* 0x0000000fb6be7221 */ /* 0x002fe20000010000 */
[-C--:B------:R-:W-:Y:S01]  /*bcb0*/  FMUL.FTZ R143, R143, R176.reuse ;  /* 0x000000b08f8f7220 */ /* 0x080fe20000410000 */
[-C--:B------:R-:W-:Y:S01]  /*bcc0*/  FMUL.FTZ R146, R146, R176.reuse ;  /* 0x000000b092927220 */ /* 0x080fe20000410000 */
[-C--:B------:R-:W-:Y:S01]  /*bcd0*/  FMUL.FTZ R147, R147, R176.reuse ;  /* 0x000000b093937220 */ /* 0x080fe20000410000 */
[----:B------:R-:W-:Y:S01]  /*bce0*/  FADD.FTZ R190, R183, R190 ;  /* 0x000000beb7be7221 */ /* 0x000fe20000010000 */
[-C--:B------:R-:W-:Y:S01]  /*bcf0*/  FMUL.FTZ R150, R150, R176.reuse ;  /* 0x000000b096967220 */ /* 0x080fe20000410000 */
[----:B------:R-:W-:Y:S01]  /*bd00*/  FMUL.FTZ R151, R151, R176 ;  /* 0x000000b097977220 */ /* 0x000fe20000410000 */
[----:B------:R-:W1:Y:S01]  /*bd10*/  MUFU.EX2 R173, R194 ;  /* 0x000000c200ad7308 */ /* 0x000e620000000800 */
[----:B---3--:R-:W-:Y:S01]  /*bd20*/  FADD.FTZ R15, R169, R190 ;  /* 0x000000bea90f7221 */ /* 0x008fe20000010000 */
[----:B----4-:R-:W-:-:S03]  /*bd30*/  F2FP.BF16.F32.PACK_AB R169, R0, R169 ;  /* 0x000000a900a9723e */ /* 0x010fc600000010ff */
[----:B------:R-:W-:-:S03]  /*bd40*/  FADD.FTZ R190, R0, R15 ;  /* 0x0000000f00be7221 */ /* 0x000fc60000010000 */
[----:B------:R-:W3:Y:S01]  /*bd50*/  MUFU.EX2 R186, R195 ;  /* 0x000000c300ba7308 */ /* 0x000ee20000000800 */
[----:B--2---:R-:W-:Y:S01]  /*bd60*/  FADD.FTZ R15, R171, R190 ;  /* 0x000000beab0f7221 */ /* 0x004fe20000010000 */
[----:B-----5:R-:W-:-:S03]  /*bd70*/  F2FP.BF16.F32.PACK_AB R171, R184, R171 ;  /* 0x000000abb8ab723e */ /* 0x020fc600000010ff */
[----:B------:R-:W-:-:S03]  /*bd80*/  FADD.FTZ R192, R184, R15 ;  /* 0x0000000fb8c07221 */ /* 0x000fc60000010000 */
[----:B------:R-:W2:Y:S01]  /*bd90*/  MUFU.EX2 R175, R198 ;  /* 0x000000c600af7308 */ /* 0x000ea20000000800 */
[----:B-1----:R-:W-:-:S07]  /*bda0*/  FADD.FTZ R15, R173, R192 ;  /* 0x000000c0ad0f7221 */ /* 0x002fce0000010000 */
[----:B------:R-:W1:Y:S01]  /*bdb0*/  MUFU.EX2 R190, R199 ;  /* 0x000000c700be7308 */ /* 0x000e620000000800 */
[C---:B---3--:R-:W-:Y:S01]  /*bdc0*/  FADD.FTZ R22, R186.reuse, R15 ;  /* 0x0000000fba167221 */ /* 0x048fe20000010000 */
[----:B------:R-:W-:-:S03]  /*bdd0*/  F2FP.BF16.F32.PACK_AB R173, R186, R173 ;  /* 0x000000adbaad723e */ /* 0x000fc600000010ff */
[----:B--2---:R-:W-:-:S04]  /*bde0*/  FADD.FTZ R15, R175, R22 ;  /* 0x00000016af0f7221 */ /* 0x004fc80000010000 */
[C---:B-1----:R-:W-:Y:S01]  /*bdf0*/  FADD.FTZ R0, R190.reuse, R15 ;  /* 0x0000000fbe007221 */ /* 0x042fe20000010000 */
[----:B------:R-:W-:Y:S01]  /*be00*/  F2FP.BF16.F32.PACK_AB R175, R190, R175 ;  /* 0x000000afbeaf723e */ /* 0x000fe200000010ff */
[----:B------:R-:W-:Y:S06]  /*be10*/  @!P0 BRA `(.L_x_1373) ;  /* 0x0000000000048947 */ /* 0x000fec0003800000 */
[----:B------:R-:W-:Y:S01]  /*be20*/  BPT.TRAP 0x1 ;  /* 0x000000040000795c */ /* 0x000fe20000300000 */
.L_x_1373:
[----:B------:R1:W2:Y:S01]  /*be30*/  SYNCS.PHASECHK.TRANS64.TRYWAIT P1, [UR26+0x22850], R13 ;  /* 0x0228500dff0075a7 */ /* 0x0002a2000802015a */
[----:B------:R-:W-:Y:S05]  /*be40*/  @!P0 BRA `(.L_x_1374) ;  /* 0x0000000000048947 */ /* 0x000fea0003800000 */
[----:B------:R-:W-:Y:S01]  /*be50*/  BPT.TRAP 0x1 ;  /* 0x000000040000795c */ /* 0x000fe20000300000 */
.L_x_1374:
[----:B--2---:R-:W-:Y:S05]  /*be60*/  @P1 BRA `(.L_x_1375) ;  /* 0x0000000000081947 */ /* 0x004fea0003800000 */
[----:B------:R-:W2:Y:S02]  /*be70*/  SYNCS.PHASECHK.TRANS64.TRYWAIT P1, [UR26+0x22850], R13 ;  /* 0x0228500dff0075a7 */ /* 0x000ea4000802015a */
[----:B--2---:R-:W-:Y:S05]  /*be80*/  @!P1 BRA `(.L_x_1376) ;  /* 0x0000005800949947 */ /* 0x004fea0003800000 */
.L_x_1375:
        /* <DEDUP_REMOVED lines=46> */
[----:B--2---:R-:W-:Y:S05]  /*c170*/  @P1 BRA `(.L_x_1377) ;  /* 0xffffffd000401947 */ /* 0x004fea000383ffff */
.L_x_1360:
[----:B------:R-:W1:Y:S01]  /*c180*/  SHFL.BFLY PT, R7, R4, 0x2, 0x1f ;  /* 0x0c401f0004077f89 */ /* 0x000e6200000e0000 */
[----:B------:R-:W-:Y:S01]  /*c190*/  IMAD.MOV.U32 R11, RZ, RZ, RZ ;  /* 0x000000ffff0b7224 */ /* 0x000fe200078e00ff */
[----:B------:R-:W-:Y:S01]  /*c1a0*/  UIADD3 UR39, UR39, 0x1, URZ ;  /* 0x0000000127277890 */ /* 0x000fe2000fffe03f */
[----:B------:R-:W-:Y:S01]  /*c1b0*/  IMAD.U32 R22, RZ, RZ, UR10 ;  /* 0x0000000aff167e24 */ /* 0x000fe2000f8e00ff */
[----:B------:R-:W2:Y:S01]  /*c1c0*/  SHFL.BFLY PT, R9, R0, 0x2, 0x1f ;  /* 0x0c401f0000097f89 */ /* 0x000ea200000e0000 */
[----:B------:R-:W-:Y:S01]  /*c1d0*/  IMAD.MOV.U32 R20, RZ, RZ, -0x800000 ;  /* 0xff800000ff147424 */ /* 0x000fe200078e00ff */
[----:B------:R-:W-:Y:S01]  /*c1e0*/  UISETP.NE.AND UP0, UPT, UR39, 0x2, UPT ;  /* 0x000000022700788c */ /* 0x000fe2000bf05270 */
[----:B------:R3:W-:Y:S06]  /*c1f0*/  BAR.ARV R5, 0x100 ;  /* 0x000400050000751d */ /* 0x0007ec0000002000 */
[----:B------:R-:W-:-:S02]  /*c200*/  USEL UR4, URZ, 0x1, UP0 ;  /* 0x000000013f047887 */ /* 0x000fc40008000000 */
[----:B------:R-:W-:Y:S06]  /*c210*/  BAR.ARV 0x8, 0x120 ;  /* 0x0204800000007b1d */ /* 0x000fec0000002000 */
[----:B------:R-:W-:Y:S01]  /*c220*/  PLOP3.LUT P0, PT, PT, PT, PT, 0x8, 0x0 ;  /* 0x000000000000781c */ /* 0x000fe20003f0e170 */
[----:B------:R-:W-:Y:S01]  /*c230*/  UIADD3 UR37, UR37, 0x1, URZ ;  /* 0x0000000125257890 */ /* 0x000fe2000fffe03f */
[----:B-1----:R-:W-:Y:S01]  /*c240*/  FADD.FTZ R6, R7, R4 ;  /* 0x0000000407067221 */ /* 0x002fe20000010000 */
[----:B------:R-:W-:Y:S02]  /*c250*/  USEL UR39, UR39, URZ, UP0 ;  /* 0x0000003f27277287 */ /* 0x000fe40008000000 */
[----:B------:R-:W-:Y:S01]  /*c260*/  ULOP3.LUT UR38, UR38, UR4, URZ, 0x3c, !UPT ;  /* 0x0000000426267292 */ /* 0x000fe2000f8e3c3f */
[----:B--2---:R-:W-:Y:S01]  /*c270*/  FADD.FTZ R9, R9, R0 ;  /* 0x0000000009097221 */ /* 0x004fe20000010000 */
[----:B------:R-:W1:Y:S01]  /*c280*/  SHFL.BFLY PT, R7, R6, 0x1, 0x1f ;  /* 0x0c201f0006077f89 */ /* 0x000e6200000e0000 */
[----:B------:R-:W-:-:S03]  /*c290*/  IMAD.MOV.U32 R0, RZ, RZ, -0x800000 ;  /* 0xff800000ff007424 */ /* 0x000fc600078e00ff */
[----:B------:R-:W2:Y:S01]  /*c2a0*/  SHFL.BFLY PT, R8, R9, 0x1, 0x1f ;  /* 0x0c201f0009087f89 */ /* 0x000ea200000e0000 */
[----:B-1----:R-:W-:Y:S01]  /*c2b0*/  FADD.FTZ R152, R6, R7 ;  /* 0x0000000706987221 */ /* 0x002fe20000010000 */
[----:B------:R-:W-:Y:S02]  /*c2c0*/  IMAD.MOV.U32 R7, RZ, RZ, RZ ;  /* 0x000000ffff077224 */ /* 0x000fe400078e00ff */
[----:B--2---:R-:W-:Y:S02]  /*c2d0*/  FADD.FTZ R17, R9, R8 ;  /* 0x0000000809117221 */ /* 0x004fe40000010000 */
[----:B------:R-:W-:-:S03]  /*c2e0*/  FSETP.NE.FTZ.AND P1, PT, R152, RZ, PT ;  /* 0x000000ff9800720b */ /* 0x000fc60003f35000 */
[----:B------:R-:W-:-:S10]  /*c2f0*/  FSETP.NE.FTZ.AND P2, PT, R17, RZ, PT ;  /* 0x000000ff1100720b */ /* 0x000fd40003f55000 */
[----:B------:R-:W1:Y:S01]  /*c300*/  @P1 MUFU.RCP R11, R152 ;  /* 0x00000098000b1308 */ /* 0x000e620000001000 */
[----:B------:R-:W-:-:S07]  /*c310*/  @P1 FMUL.FTZ R22, R22, 0.69314718246459960938 ;  /* 0x3f31721816161820 */ /* 0x000fce0000410000 */
[----:B------:R-:W-:Y:S08]  /*c320*/  @P2 MUFU.RCP R7, R17 ;  /* 0x0000001100072308 */ /* 0x000ff00000001000 */
[----:B------:R-:W2:Y:S01]  /*c330*/  @P2 MUFU.LG2 R17, R17 ;  /* 0x0000001100112308 */ /* 0x000ea20000000c00 */
        /* <DEDUP_REMOVED lines=65> */
[----:B------:R-:W1:Y:S01]  /*c750*/  @P1 MUFU.LG2 R11, R152 ;  /* 0x00000098000b1308 */ /* 0x000e620000000c00 */
[----:B--2---:R-:W-:Y:S01]  /*c760*/  @P2 FMUL.FTZ R17, R17, 0.69314718246459960938 ;  /* 0x3f31721811112820 */ /* 0x004fe20000410000 */
[-C--:B------:R-:W-:Y:S01]  /*c770*/  FMUL.FTZ R160, R79, R7.reuse ;  /* 0x000000074fa07220 */ /* 0x080fe20000410000 */
[----:B------:R-:W-:Y:S01]  /*c780*/  @P2 FMUL.FTZ R28, R28, 0.69314718246459960938 ;  /* 0x3f3172181c1c2820 */ /* 0x000fe20000410000 */
        /* <DEDUP_REMOVED lines=13> */
[----:B-1----:R-:W-:Y:S01]  /*c860*/  @P1 FMUL.FTZ R11, R11, 0.69314718246459960938 ;  /* 0x3f3172180b0b1820 */ /* 0x002fe20000410000 */
        /* <DEDUP_REMOVED lines=52> */
.L_x_1307:
[----:B------:R-:W1:Y:S08]  /*cbb0*/  S2UR UR4, SR_CgaCtaId ;  /* 0x00000000000479c3 */ /* 0x000e700000008800 */
[----:B------:R-:W-:Y:S06]  /*cbc0*/  BAR.SYNC.DEFER_BLOCKING 0x5, 0x120 ;  /* 0x0144800000007b1d */ /* 0x000fec0000010000 */
[----:B------:R-:W-:-:S02]  /*cbd0*/  UMOV UR46, 0x400 ;  /* 0x00000400002e7882 */ /* 0x000fc40000000000 */
[----:B-1----:R-:W-:-:S09]  /*cbe0*/  ULEA UR46, UR4, UR46, 0x18 ;  /* 0x0000002e042e7291 */ /* 0x002fd2000f8ec03f */
[----:B------:R-:W1:Y:S02]  /*cbf0*/  LDS R3, [UR46+0x228d0] ;  /* 0x0228d02eff037984 */ /* 0x000e640008000800 */
[----:B-1----:R-:W-:Y:S01]  /*cc00*/  R2UR UR4, R3 ;  /* 0x00000000030472ca */ /* 0x002fe200000e0000 */
[----:B------:R-:W-:Y:S06]  /*cc10*/  BAR.ARV 0x4, 0x120 ;  /* 0x0104800000007b1d */ /* 0x000fec0000002000 */
[----:B------:R-:W-:Y:S08]  /*cc20*/  @P0 BRA `(.L_x_1378) ;  /* 0x0000000c00f00947 */ /* 0x000ff00003800000 */
[C---:B------:R-:W-:Y:S01]  /*cc30*/  IADD3 R27, P0, R18.reuse, 0x40, RZ ;  /* 0x00000040121b7810 */ /* 0x040fe20007f1e0ff */
[----:B------:R-:W-:Y:S01]  /*cc40*/  BAR.SYNC.DEFER_BLOCKING 0x1, 0x100 ;  /* 0x0044000000007b1d */ /* 0x000fe20000010000 */
[----:B------:R-:W-:Y:S01]  /*cc50*/  IADD3 R31, P1, R18, 0x60, RZ ;  /* 0x00000060121f7810 */ /* 0x000fe20007f3e0ff */
[----:B------:R-:W-:Y:S01]  /*cc60*/  USHF.R.S32.HI UR5, URZ, 0x1f, UR43 ;  /* 0x0000001f3f057899 */ /* 0x000fe2000801142b */
[----:B------:R-:W-:Y:S02]  /*cc70*/  LOP3.LUT R26, R27, 0x380, RZ, 0xc0, !PT ;  /* 0x000003801b1a7812 */ /* 0x000fe400078ec0ff */
[----:B------:R-:W-:Y:S01]  /*cc80*/  LOP3.LUT R30, R31, 0x380, RZ, 0xc0, !PT ;  /* 0x000003801f1e7812 */ /* 0x000fe200078ec0ff */
[----:B------:R-:W-:Y:S01]  /*cc90*/  ULDC.64 UR6, c[0x0][0xb70] ;  /* 0x0002dc0000067ab9 */ /* 0x000fe20000000a00 */
[----:B------:R-:W-:Y:S01]  /*cca0*/  SHF.R.U64 R26, R26, 0x3, RZ ;  /* 0x000000031a1a7819 */ /* 0x000fe200000012ff */
[----:B------:R-:W-:Y:S01]  /*ccb0*/  UIMAD.WIDE.U32 UR8, UR43, UR6, URZ ;  /* 0x000000062b0872a5 */ /* 0x000fe2000f8e003f */
[----:B------:R-:W-:Y:S01]  /*ccc0*/  SHF.R.U64 R30, R30, 0x3, RZ ;  /* 0x000000031e1e7819 */ /* 0x000fe200000012ff */
[----:B------:R-:W-:Y:S01]  /*ccd0*/  UIMAD UR5, UR5, UR6, URZ ;  /* 0x00000006050572a4 */ /* 0x000fe2000f8e023f */
[----:B------:R-:W-:Y:S01]  /*cce0*/  LOP3.LUT R26, R26, R27, RZ, 0x3c, !PT ;  /* 0x0000001b1a1a7212 */ /* 0x000fe200078e3cff */
[--C-:B------:R-:W-:Y:S01]  /*ccf0*/  IMAD.X R27, RZ, RZ, R19.reuse, P0 ;  /* 0x000000ffff1b7224 */ /* 0x100fe200000e0613 */
[----:B------:R-:W-:Y:S01]  /*cd00*/  IADD3 R3, P0, R18, 0x8020, RZ ;  /* 0x0000802012037810 */ /* 0x000fe20007f1e0ff */
[----:B------:R-:W-:Y:S01]  /*cd10*/  ULDC UR6, c[0x0][0xa88] ;  /* 0x0002a20000067ab9 */ /* 0x000fe20000000800 */
[----:B------:R-:W-:Y:S01]  /*cd20*/  LOP3.LUT R30, R30, R31, RZ, 0x3c, !PT ;  /* 0x0000001f1e1e7212 */ /* 0x000fe200078e3cff */
[----:B------:R-:W-:Y:S01]  /*cd30*/  IMAD.X R31, RZ, RZ, R19, P1 ;  /* 0x000000ffff1f7224 */ /* 0x000fe200008e0613 */
[----:B------:R-:W-:Y:S01]  /*cd40*/  IADD3 R7, P1, R18, 0x8040, RZ ;  /* 0x0000804012077810 */ /* 0x000fe20007f3e0ff */
[----:B------:R-:W-:Y:S01]  /*cd50*/  UIMAD UR5, UR43, UR7, UR5 ;  /* 0x000000072b0572a4 */ /* 0x000fe2000f8e0205 */
[----:B------:R-:W-:-:S02]  /*cd60*/  LOP3.LUT R28, R3, 0x380, RZ, 0xc0, !PT ;  /* 0x00000380031c7812 */ /* 0x000fc400078ec0ff */
[----:B------:R-:W-:Y:S01]  /*cd70*/  IADD3 R11, P6, R18, 0x20, RZ ;  /* 0x00000020120b7810 */ /* 0x000fe20007fde0ff */
[----:B------:R-:W-:Y:S01]  /*cd80*/  UIADD3 UR5, UR9, UR5, URZ ;  /* 0x0000000509057290 */ /* 0x000fe2000fffe03f */
[----:B------:R-:W-:Y:S02]  /*cd90*/  LOP3.LUT R48, R7, 0x380, RZ, 0xc0, !PT ;  /* 0x0000038007307812 */ /* 0x000fe400078ec0ff */
[----:B------:R-:W-:Y:S02]  /*cda0*/  SHF.R.U64 R28, R28, 0x3, RZ ;  /* 0x000000031c1c7819 */ /* 0x000fe400000012ff */
[----:B------:R-:W-:Y:S02]  /*cdb0*/  LOP3.LUT R10, R11, 0x380, RZ, 0xc0, !PT ;  /* 0x000003800b0a7812 */ /* 0x000fe400078ec0ff */
[----:B------:R-:W-:Y:S02]  /*cdc0*/  IADD3 R35, P2, R18, 0x4000, RZ ;  /* 0x0000400012237810 */ /* 0x000fe40007f5e0ff */
[----:B------:R-:W-:-:S02]  /*cdd0*/  SHF.R.U64 R48, R48, 0x3, RZ ;  /* 0x0000000330307819 */ /* 0x000fc400000012ff */
[----:B------:R-:W-:Y:S02]  /*cde0*/  LOP3.LUT R28, R28, R3, RZ, 0x3c, !PT ;  /* 0x000000031c1c7212 */ /* 0x000fe400078e3cff */
[----:B------:R-:W-:Y:S02]  /*cdf0*/  LOP3.LUT R59, R18, 0x380, RZ, 0xc0, !PT ;  /* 0x00000380123b7812 */ /* 0x000fe400078ec0ff */
[----:B------:R-:W-:Y:S02]  /*ce00*/  SHF.R.S32.HI R3, RZ, 0x1f, R202 ;  /* 0x0000001fff037819 */ /* 0x000fe400000114ca */
[----:B------:R-:W-:Y:S02]  /*ce10*/  SHF.R.U64 R10, R10, 0x3, RZ ;  /* 0x000000030a0a7819 */ /* 0x000fe400000012ff */
[----:B------:R-:W-:Y:S02]  /*ce20*/  LOP3.LUT R34, R35, 0x380, RZ, 0xc0, !PT ;  /* 0x0000038023227812 */ /* 0x000fe400078ec0ff */
[----:B------:R-:W-:-:S02]  /*ce30*/  LOP3.LUT R48, R48, R7, RZ, 0x3c, !PT ;  /* 0x0000000730307212 */ /* 0x000fc400078e3cff */
[----:B------:R-:W-:Y:S02]  /*ce40*/  SHF.R.U64 R59, R59, 0x3, RZ ;  /* 0x000000033b3b7819 */ /* 0x000fe400000012ff */
[----:B------:R-:W-:Y:S02]  /*ce50*/  LEA.HI R7, R3, R202, RZ, 0x7 ;  /* 0x000000ca03077211 */ /* 0x000fe400078f38ff */
[----:B------:R-:W-:Y:S01]  /*ce60*/  LOP3.LUT R10, R10, R11, RZ, 0x3c, !PT ;  /* 0x0000000b0a0a7212 */ /* 0x000fe200078e3cff */
[----:B------:R-:W-:Y:S01]  /*ce70*/  IMAD.X R11, RZ, RZ, R19, P6 ;  /* 0x000000ffff0b7224 */ /* 0x000fe200030e0613 */
[----:B------:R-:W-:Y:S02]  /*ce80*/  IADD3 R39, P3, R18, 0x4020, RZ ;  /* 0x0000402012277810 */ /* 0x000fe40007f7e0ff */
[----:B------:R-:W-:Y:S02]  /*ce90*/  SHF.R.U64 R34, R34, 0x3, RZ ;  /* 0x0000000322227819 */ /* 0x000fe400000012ff */
[----:B------:R-:W-:-:S02]  /*cea0*/  IADD3 R41, P4, R18, 0x4040, RZ ;  /* 0x0000404012297810 */ /* 0x000fc40007f9e0ff */
[C---:B------:R-:W-:Y:S02]  /*ceb0*/  IADD3 R43, P5, R18.reuse, 0x4060, RZ ;  /* 0x00004060122b7810 */ /* 0x040fe40007fbe0ff */
[----:B------:R-:W-:Y:S02]  /*cec0*/  IADD3 R47, P6, R18, 0x8000, RZ ;  /* 0x00008000122f7810 */ /* 0x000fe40007fde0ff */
[----:B------:R-:W-:Y:S01]  /*ced0*/  LOP3.LUT R58, R59, R18, RZ, 0x3c, !PT ;  /* 0x000000123b3a7212 */ /* 0x000fe200078e3cff */
[--C-:B------:R-:W-:Y:S01]  /*cee0*/  IMAD.MOV.U32 R59, RZ, RZ, R19.reuse ;  /* 0x000000ffff3b7224 */ /* 0x100fe200078e0013 */
[----:B------:R-:W-:Y:S02]  /*cef0*/  LOP3.LUT R7, R7, 0xffffff80, RZ, 0xc0, !PT ;  /* 0xffffff8007077812 */ /* 0x000fe400078ec0ff */
[----:B------:R-:W-:Y:S02]  /*cf00*/  LOP3.LUT R38, R39, 0x380, RZ, 0xc0, !PT ;  /* 0x0000038027267812 */ /* 0x000fe400078ec0ff */
[----:B------:R-:W-:Y:S01]  /*cf10*/  LOP3.LUT R34, R34, R35, RZ, 0x3c, !PT ;  /* 0x0000002322227212 */ /* 0x000fe200078e3cff */
[----:B------:R-:W-:Y:S01]  /*cf20*/  IMAD.X R35, RZ, RZ, R19, P2 ;  /* 0x000000ffff237224 */ /* 0x000fe200010e0613 */
[----:B------:R-:W-:Y:S01]  /*cf30*/  LOP3.LUT R40, R41, 0x380, RZ, 0xc0, !PT ;  /* 0x0000038029287812 */ /* 0x000fe200078ec0ff */
[----:B------:R-:W-:Y:S01]  /*cf40*/  IMAD.IADD R22, R202, 0x1, -R7 ;  /* 0x00000001ca167824 */ /* 0x000fe200078e0a07 */
[----:B------:R-:W-:-:S02]  /*cf50*/  LOP3.LUT R42, R43, 0x380, RZ, 0xc0, !PT ;  /* 0x000003802b2a7812 */ /* 0x000fc400078ec0ff */
[----:B------:R-:W-:Y:S02]  /*cf60*/  LOP3.LUT R46, R47, 0x380, RZ, 0xc0, !PT ;  /* 0x000003802f2e7812 */ /* 0x000fe400078ec0ff */
[----:B------:R-:W-:Y:S02]  /*cf70*/  SHF.R.U64 R38, R38, 0x3, RZ ;  /* 0x0000000326267819 */ /* 0x000fe400000012ff */
[----:B------:R-:W-:Y:S02]  /*cf80*/  SHF.R.U64 R40, R40, 0x3, RZ ;  /* 0x0000000328287819 */ /* 0x000fe400000012ff */
[----:B------:R-:W-:Y:S02]  /*cf90*/  MOV R59, R58 ;  /* 0x0000003a003b7202 */ /* 0x000fe40000000f00 */
[----:B------:R-:W-:Y:S02]  /*cfa0*/  F2FP.BF16.F32.PACK_AB R4, R25, R4 ;  /* 0x000000041904723e */ /* 0x000fe400000010ff */
[----:B------:R-:W-:-:S02]  /*cfb0*/  F2FP.BF16.F32.PACK_AB R5, R172, R5 ;  /* 0x00000005ac05723e */ /* 0x000fc400000010ff */
[----:B------:R-:W-:Y:S01]  /*cfc0*/  F2FP.BF16.F32.PACK_AB R6, R29, R6 ;  /* 0x000000061d06723e */ /* 0x000fe200000010ff */
[--C-:B------:R-:W-:Y:S01]  /*cfd0*/  IMAD.X R29, RZ, RZ, R19.reuse, P0 ;  /* 0x000000ffff1d7224 */ /* 0x100fe200000e0613 */
[----:B------:R-:W-:Y:S01]  /*cfe0*/  F2FP.BF16.F32.PACK_AB R7, R170, R49 ;  /* 0x00000031aa07723e */ /* 0x000fe200000010ff */
[--C-:B------:R-:W-:Y:S01]  /*cff0*/  IMAD.X R49, RZ, RZ, R19.reuse, P1 ;  /* 0x000000ffff317224 */ /* 0x100fe200008e0613 */
[----:B------:R-:W-:Y:S02]  /*d000*/  SHF.R.U64 R42, R42, 0x3, RZ ;  /* 0x000000032a2a7819 */ /* 0x000fe400000012ff */
[----:B------:R-:W-:Y:S01]  /*d010*/  SHF.R.U64 R46, R46, 0x3, RZ ;  /* 0x000000032e2e7819 */ /* 0x000fe200000012ff */
[----:B------:R1:W-:Y:S01]  /*d020*/  STSM.16.M88.4 [R59], R4 ;  /* 0x000000043b007844 */ /* 0x0003e20000000200 */
[----:B------:R-:W-:Y:S01]  /*d030*/  MOV R34, R34 ;  /* 0x0000002200227202 */ /* 0x000fe20000000f00 */
[----:B------:R-:W-:Y:S01]  /*d040*/  VIADD R35, R201, UR42 ;  /* 0x0000002ac9237c36 */ /* 0x000fe20008000000 */
[----:B------:R-:W-:Y:S01]  /*d050*/  LOP3.LUT R38, R38, R39, RZ, 0x3c, !PT ;  /* 0x0000002726267212 */ /* 0x000fe200078e3cff */
[--C-:B------:R-:W-:Y:S01]  /*d060*/  IMAD.X R39, RZ, RZ, R19.reuse, P3 ;  /* 0x000000ffff277224 */ /* 0x100fe200018e0613 */
[----:B------:R-:W-:Y:S01]  /*d070*/  LOP3.LUT R40, R40, R41, RZ, 0x3c, !PT ;  /* 0x0000002928287212 */ /* 0x000fe200078e3cff */
[----:B------:R-:W-:Y:S01]  /*d080*/  IMAD.X R41, RZ, RZ, R19, P4 ;  /* 0x000000ffff297224 */ /* 0x000fe200020e0613 */
[----:B------:R-:W-:-:S02]  /*d090*/  IADD3 R51, P2, R18, 0x8060, RZ ;  /* 0x0000806012337810 */ /* 0x000fc40007f5e0ff */
[----:B------:R-:W-:Y:S01]  /*d0a0*/  LOP3.LUT R42, R42, R43, RZ, 0x3c, !PT ;  /* 0x0000002b2a2a7212 */ /* 0x000fe200078e3cff */
[--C-:B------:R-:W-:Y:S01]  /*d0b0*/  IMAD.X R43, RZ, RZ, R19.reuse, P5 ;  /* 0x000000ffff2b7224 */ /* 0x100fe200028e0613 */
[----:B------:R-:W-:Y:S01]  /*d0c0*/  LOP3.LUT R46, R46, R47, RZ, 0x3c, !PT ;  /* 0x0000002f2e2e7212 */ /* 0x000fe200078e3cff */
[----:B------:R-:W-:Y:S01]  /*d0d0*/  IMAD.X R47, RZ, RZ, R19, P6 ;  /* 0x000000ffff2f7224 */ /* 0x000fe200030e0613 */
[C---:B------:R-:W-:Y:S02]  /*d0e0*/  IADD3 R53, P3, R18.reuse, 0xc000, RZ ;  /* 0x0000c00012357810 */ /* 0x040fe40007f7e0ff */
[C---:B------:R-:W-:Y:S01]  /*d0f0*/  IADD3 R55, P4, R18.reuse, 0xc020, RZ ;  /* 0x0000c02012377810 */ /* 0x040fe20007f9e0ff */
[----:B-1----:R-:W-:Y:S01]  /*d100*/  VIADD R4, R35, 0x8 ;  /* 0x0000000823047836 */ /* 0x002fe20000000000 */
[C---:B------:R-:W-:Y:S02]  /*d110*/  IADD3 R57, P5, R18.reuse, 0xc040, RZ ;  /* 0x0000c04012397810 */ /* 0x040fe40007fbe0ff */
[----:B------:R-:W-:-:S02]  /*d120*/  IADD3 R17, P6, R18, 0xc060, RZ ;  /* 0x0000c06012117810 */ /* 0x000fc40007fde0ff */
[----:B------:R-:W-:Y:S02]  /*d130*/  LOP3.LUT P0, RZ, R22, 0x3, RZ, 0xc0, !PT ;  /* 0x0000000316ff7812 */ /* 0x000fe4000780c0ff */
[----:B------:R-:W-:Y:S01]  /*d140*/  LOP3.LUT R50, R51, 0x380, RZ, 0xc0, !PT ;  /* 0x0000038033327812 */ /* 0x000fe200078ec0ff */
[----:B------:R-:W-:Y:S01]  /*d150*/  IMAD.X R59, RZ, RZ, R19, P6 ;  /* 0x000000ffff3b7224 */ /* 0x000fe200030e0613 */
[----:B------:R-:W-:Y:S02]  /*d160*/  LOP3.LUT R52, R53, 0x380, RZ, 0xc0, !PT ;  /* 0x0000038035347812 */ /* 0x000fe400078ec0ff */
[----:B------:R-:W-:Y:S02]  /*d170*/  LOP3.LUT R54, R55, 0x380, RZ, 0xc0, !PT ;  /* 0x0000038037367812 */ /* 0x000fe400078ec0ff */
[----:B------:R-:W-:Y:S02]  /*d180*/  LOP3.LUT R56, R57, 0x380, RZ, 0xc0, !PT ;  /* 0x0000038039387812 */ /* 0x000fe400078ec0ff */
[----:B------:R-:W-:-:S02]  /*d190*/  LOP3.LUT R58, R17, 0x380, RZ, 0xc0, !PT ;  /* 0x00000380113a7812 */ /* 0x000fc400078ec0ff */
[----:B------:R-:W-:Y:S02]  /*d1a0*/  ISETP.GE.OR P1, PT, R4, UR6, P0 ;  /* 0x0000000604007c0c */ /* 0x000fe40008726670 */
[----:B------:R-:W-:Y:S02]  /*d1b0*/  SHF.R.U64 R50, R50, 0x3, RZ ;  /* 0x0000000332327819 */ /* 0x000fe400000012ff */
[----:B------:R-:W-:Y:S02]  /*d1c0*/  MOV R94, R10 ;  /* 0x0000000a005e7202 */ /* 0x000fe40000000f00 */
[----:B------:R-:W-:Y:S02]  /*d1d0*/  F2FP.BF16.F32.PACK_AB R4, R33, R32 ;  /* 0x000000202104723e */ /* 0x000fe400000010ff */
[----:B------:R-:W-:Y:S02]  /*d1e0*/  F2FP.BF16.F32.PACK_AB R5, R171, R158 ;  /* 0x0000009eab05723e */ /* 0x000fe400000010ff */
[----:B------:R-:W-:-:S02]  /*d1f0*/  F2FP.BF16.F32.PACK_AB R6, R37, R36 ;  /* 0x000000242506723e */ /* 0x000fc400000010ff */
[----:B------:R-:W-:Y:S02]  /*d200*/  F2FP.BF16.F32.PACK_AB R7, R168, R157 ;  /* 0x0000009da807723e */ /* 0x000fe400000010ff */
[----:B------:R-:W-:Y:S02]  /*d210*/  F2FP.BF16.F32.PACK_AB R8, R8, R9 ;  /* 0x000000090808723e */ /* 0x000fe400000010ff */
[----:B------:R-:W-:Y:S01]  /*d220*/  SHF.R.U64 R52, R52, 0x3, RZ ;  /* 0x0000000334347819 */ /* 0x000fe200000012ff */
[----:B------:R1:W-:Y:S01]  /*d230*/  STSM.16.M88.4 [R94], R4 ;  /* 0x000000045e007844 */ /* 0x0003e20000000200 */
[----:B------:R-:W-:Y:S02]  /*d240*/  MOV R87, R26 ;  /* 0x0000001a00577202 */ /* 0x000fe40000000f00 */
[----:B------:R-:W-:Y:S02]  /*d250*/  MOV R22, R30 ;  /* 0x0000001e00167202 */ /* 0x000fe40000000f00 */
[----:B------:R-:W-:Y:S01]  /*d260*/  F2FP.BF16.F32.PACK_AB R9, R169, R156 ;  /* 0x0000009ca909723e */ /* 0x000fe200000010ff */
[----:B------:R-:W1:Y:S01]  /*d270*/  LDC.64 R30, c[0x0][0xb78] ;  /* 0x0002de00ff1e7b82 */ /* 0x000e620000000a00 */
[----:B------:R-:W-:-:S02]  /*d280*/  F2FP.BF16.F32.PACK_AB R10, R45, R44 ;  /* 0x0000002c2d0a723e */ /* 0x000fc400000010ff */
[----:B------:R-:W-:Y:S02]  /*d290*/  F2FP.BF16.F32.PACK_AB R11, R166, R155 ;  /* 0x0000009ba60b723e */ /* 0x000fe400000010ff */
[----:B------:R-:W-:Y:S02]  /*d2a0*/  F2FP.BF16.F32.PACK_AB R12, R12, R13 ;  /* 0x0000000d0c0c723e */ /* 0x000fe400000010ff */
[----:B------:R-:W-:Y:S01]  /*d2b0*/  F2FP.BF16.F32.PACK_AB R14, R14, R15 ;  /* 0x0000000f0e0e723e */ /* 0x000fe200000010ff */
[----:B------:R-:W-:Y:S01]  /*d2c0*/  STSM.16.M88.4 [R87], R8 ;  /* 0x0000000857007844 */ /* 0x000fe20000000200 */
[----:B------:R-:W-:Y:S02]  /*d2d0*/  SHF.R.U64 R54, R54, 0x3, RZ ;  /* 0x0000000336367819 */ /* 0x000fe400000012ff */
[----:B------:R-:W-:Y:S02]  /*d2e0*/  F2FP.BF16.F32.PACK_AB R13, R167, R154 ;  /* 0x0000009aa70d723e */ /* 0x000fe400000010ff */
[----:B------:R-:W-:-:S02]  /*d2f0*/  F2FP.BF16.F32.PACK_AB R15, R164, R153 ;  /* 0x00000099a40f723e */ /* 0x000fc400000010ff */
[----:B------:R-:W-:Y:S02]  /*d300*/  F2FP.BF16.F32.PACK_AB R64, R65, R64 ;  /* 0x000000404140723e */ /* 0x000fe400000010ff */
[----:B------:R-:W-:Y:S01]  /*d310*/  SHF.R.U64 R56, R56, 0x3, RZ ;  /* 0x0000000338387819 */ /* 0x000fe200000012ff */
[----:B------:R-:W-:Y:S01]  /*d320*/  STSM.16.M88.4 [R22], R12 ;  /* 0x0000000c16007844 */ /* 0x000fe20000000200 */
[----:B------:R-:W-:Y:S02]  /*d330*/  SHF.R.U64 R58, R58, 0x3, RZ ;  /* 0x000000033a3a7819 */ /* 0x000fe400000012ff */
[----:B------:R-:W-:Y:S02]  /*d340*/  F2FP.BF16.F32.PACK_AB R24, R24, R21 ;  /* 0x000000151818723e */ /* 0x000fe400000010ff */
[----:B------:R-:W-:Y:S02]  /*d350*/  F2FP.BF16.F32.PACK_AB R25, R165, R152 ;  /* 0x00000098a519723e */ /* 0x000fe400000010ff */
[----:B------:R-:W-:-:S02]  /*d360*/  F2FP.BF16.F32.PACK_AB R26, R61, R60 ;  /* 0x0000003c3d1a723e */ /* 0x000fc400000010ff */
[----:B------:R-:W-:Y:S02]  /*d370*/  F2FP.BF16.F32.PACK_AB R27, R163, R62 ;  /* 0x0000003ea31b723e */ /* 0x000fe400000010ff */
[----:B------:R-:W-:Y:S02]  /*d380*/  F2FP.BF16.F32.PACK_AB R65, R161, R66 ;  /* 0x00000042a141723e */ /* 0x000fe400000010ff */
[----:B------:R-:W-:Y:S01]  /*d390*/  F2FP.BF16.F32.PACK_AB R72, R73, R72 ;  /* 0x000000484948723e */ /* 0x000fe200000010ff */
[----:B------:R-:W-:Y:S01]  /*d3a0*/  STSM.16.M88.4 [R34], R24 ;  /* 0x0000001822007844 */ /* 0x000fe20000000200 */
[----:B------:R-:W-:Y:S01]  /*d3b0*/  LOP3.LUT R50, R50, R51, RZ, 0x3c, !PT ;  /* 0x0000003332327212 */ /* 0x000fe200078e3cff */
[----:B------:R-:W-:Y:S01]  /*d3c0*/  IMAD.X R51, RZ, RZ, R19, P2 ;  /* 0x000000ffff337224 */ /* 0x000fe200010e0613 */
[----:B------:R-:W-:Y:S02]  /*d3d0*/  MOV R38, R38 ;  /* 0x0000002600267202 */ /* 0x000fe40000000f00 */
        /* <DEDUP_REMOVED lines=23> */
[----:B------:R-:W-:Y:S02]  /*d550*/  LOP3.LUT R58, R58, R17, RZ, 0x3c, !PT ;  /* 0x000000113a3a7212 */ /* 0x000fe400078e3cff */
[----:B------:R-:W-:-:S02]  /*d560*/  MOV R46, R46 ;  /* 0x0000002e002e7202 */ /* 0x000fc40000000f00 */
[----:B------:R-:W-:Y:S02]  /*d570*/  F2FP.BF16.F32.PACK_AB R90, R93, R92 ;  /* 0x0000005c5d5a723e */ /* 0x000fe400000010ff */
[----:B------:R-:W-:Y:S02]  /*d580*/  F2FP.BF16.F32.PACK_AB R91, R78, R91 ;  /* 0x0000005b4e5b723e */ /* 0x000fe400000010ff */
[----:B------:R-:W-:Y:S02]  /*d590*/  F2FP.BF16.F32.PACK_AB R97, R63, R98 ;  /* 0x000000623f61723e */ /* 0x000fe400000010ff */
[----:B------:R-:W-:Y:S01]  /*d5a0*/  F2FP.BF16.F32.PACK_AB R104, R105, R104 ;  /* 0x000000686968723e */ /* 0x000fe200000010ff */
[----:B------:R-:W-:Y:S01]  /*d5b0*/  STSM.16.M88.4 [R46], R88 ;  /* 0x000000582e007844 */ /* 0x000fe20000000200 */
[----:B------:R-:W-:Y:S01]  /*d5c0*/  MOV R17, R28 ;  /* 0x0000001c00117202 */ /* 0x000fe20000000f00 */
[----:B------:R-:W-:Y:S01]  /*d5d0*/  IMAD.U32 R29, RZ, RZ, UR9 ;  /* 0x00000009ff1d7e24 */ /* 0x000fe2000f8e00ff */
[----:B------:R-:W-:Y:S01]  /*d5e0*/  F2FP.BF16.F32.PACK_AB R98, R101, R100 ;  /* 0x000000646562723e */ /* 0x000fe200000010ff */
[----:B------:R-:W-:Y:S01]  /*d5f0*/  IMAD.U32 R29, RZ, RZ, UR5 ;  /* 0x00000005ff1d7e24 */ /* 0x000fe2000f8e00ff */
[----:B------:R-:W-:Y:S01]  /*d600*/  F2FP.BF16.F32.PACK_AB R99, R70, R99 ;  /* 0x000000634663723e */ /* 0x000fe200000010ff */
[----:B------:R-:W-:Y:S01]  /*d610*/  USHF.R.S32.HI UR5, URZ, 0x1f, UR44 ;  /* 0x0000001f3f057899 */ /* 0x000fe2000801142c */
[----:B------:R-:W-:Y:S01]  /*d620*/  F2FP.BF16.F32.PACK_AB R105, R107, R106 ;  /* 0x0000006a6b69723e */ /* 0x000fe200000010ff */
[----:B------:R-:W-:Y:S01]  /*d630*/  IMAD.U32 R28, RZ, RZ, UR8 ;  /* 0x00000008ff1c7e24 */ /* 0x000fe2000f8e00ff */
[----:B------:R-:W-:Y:S01]  /*d640*/  F2FP.BF16.F32.PACK_AB R112, R113, R112 ;  /* 0x000000707170723e */ /* 0x000fe200000010ff */
[----:B------:R-:W-:Y:S01]  /*d650*/  STSM.16.M88.4 [R17], R96 ;  /* 0x0000006011007844 */ /* 0x000fe20000000200 */
[----:B------:R-:W-:Y:S01]  /*d660*/  MOV R48, R48 ;  /* 0x0000003000307202 */ /* 0x000fe20000000f00 */
[C---:B-1----:R-:W-:Y:S01]  /*d670*/  IMAD R4, R30.reuse, UR5, RZ ;  /* 0x000000051e047c24 */ /* 0x042fe2000f8e02ff */
[----:B------:R-:W-:Y:S01]  /*d680*/  F2FP.BF16.F32.PACK_AB R106, R109, R108 ;  /* 0x0000006c6d6a723e */ /* 0x000fe200000010ff */
[----:B------:R-:W-:Y:S01]  /*d690*/  IMAD.WIDE.U32 R28, R30, UR44, R28 ;  /* 0x0000002c1e1c7c25 */ /* 0x000fe2000f8e001c */
[----:B------:R-:W-:-:S02]  /*d6a0*/  F2FP.BF16.F32.PACK_AB R107, R111, R110 ;  /* 0x0000006e6f6b723e */ /* 0x000fc400000010ff */
[----:B------:R-:W-:Y:S01]  /*d6b0*/  F2FP.BF16.F32.PACK_AB R113, R115, R114 ;  /* 0x000000727371723e */ /* 0x000fe200000010ff */
[----:B------:R-:W-:Y:S01]  /*d6c0*/  IMAD R4, R31, UR44, R4 ;  /* 0x0000002c1f047c24 */ /* 0x000fe2000f8e0204 */
[----:B------:R-:W-:Y:S01]  /*d6d0*/  F2FP.BF16.F32.PACK_AB R120, R121, R120 ;  /* 0x000000787978723e */ /* 0x000fe200000010ff */
[----:B------:R-:W-:Y:S01]  /*d6e0*/  STSM.16.M88.4 [R48], R104 ;  /* 0x0000006830007844 */ /* 0x000fe20000000200 */
[----:B------:R-:W-:Y:S02]  /*d6f0*/  MOV R50, R50 ;  /* 0x0000003200327202 */ /* 0x000fe40000000f00 */
[----:B------:R-:W-:Y:S02]  /*d700*/  F2FP.BF16.F32.PACK_AB R114, R117, R116 ;  /* 0x000000747572723e */ /* 0x000fe400000010ff */
[----:B------:R-:W-:Y:S02]  /*d710*/  F2FP.BF16.F32.PACK_AB R115, R119, R118 ;  /* 0x000000767773723e */ /* 0x000fe400000010ff */
[----:B------:R-:W-:-:S02]  /*d720*/  F2FP.BF16.F32.PACK_AB R121, R123, R122 ;  /* 0x0000007a7b79723e */ /* 0x000fc400000010ff */
[----:B------:R-:W-:Y:S01]  /*d730*/  F2FP.BF16.F32.PACK_AB R128, R129, R128 ;  /* 0x000000808180723e */ /* 0x000fe200000010ff */
[----:B------:R-:W-:Y:S01]  /*d740*/  STSM.16.M88.4 [R50], R112 ;  /* 0x0000007032007844 */ /* 0x000fe20000000200 */
[----:B------:R-:W-:Y:S02]  /*d750*/  MOV R52, R52 ;  /* 0x0000003400347202 */ /* 0x000fe40000000f00 */
        /* <DEDUP_REMOVED lines=15> */
[----:B------:R-:W-:Y:S01]  /*d850*/  MOV R58, R58 ;  /* 0x0000003a003a7202 */ /* 0x000fe20000000f00 */
[----:B------:R-:W-:Y:S01]  /*d860*/  STSM.16.M88.4 [R56], R136 ;  /* 0x0000008838007844 */ /* 0x000fe20000000200 */
[----:B------:R-:W-:Y:S02]  /*d870*/  F2FP.BF16.F32.PACK_AB R146, R149, R148 ;  /* 0x000000949592723e */ /* 0x000fe400000010ff */
[----:B------:R-:W-:Y:S02]  /*d880*/  F2FP.BF16.F32.PACK_AB R147, R151, R150 ;  /* 0x000000969793723e */ /* 0x000fe400000010ff */
[----:B------:R-:W-:-:S02]  /*d890*/  LEA.HI R3, R3, R202, RZ, 0x5 ;  /* 0x000000ca03037211 */ /* 0x000fc400078f28ff */
[----:B------:R-:W-:Y:S01]  /*d8a0*/  SHF.R.S32.HI R5, RZ, 0x1f, R35 ;  /* 0x0000001fff057819 */ /* 0x000fe20000011423 */
[----:B------:R-:W-:Y:S01]  /*d8b0*/  STSM.16.M88.4 [R58], R144 ;  /* 0x000000903a007844 */ /* 0x000fe20000000200 */
[----:B------:R-:W-:Y:S02]  /*d8c0*/  SHF.R.S32.HI R3, RZ, 0x5, R3 ;  /* 0x00000005ff037819 */ /* 0x000fe40000011403 */
[C---:B------:R-:W-:Y:S01]  /*d8d0*/  IADD3 R6, P2, R35.reuse, R28, RZ ;  /* 0x0000001c23067210 */ /* 0x040fe20007f5e0ff */
[----:B------:R-:W-:Y:S01]  /*d8e0*/  @!PT LDS RZ, [RZ] ;  /* 0x00000000fffff984 */ /* 0x000fe20000000800 */
[----:B------:R-:W-:Y:S01]  /*d8f0*/  @!PT LDS RZ, [RZ] ;  /* 0x00000000fffff984 */ /* 0x000fe20000000800 */
[----:B------:R-:W-:Y:S01]  /*d900*/  @!PT LDS RZ, [RZ] ;  /* 0x00000000fffff984 */ /* 0x000fe20000000800 */
[----:B------:R-:W-:Y:S01]  /*d910*/  @!PT LDS RZ, [RZ] ;  /* 0x00000000fffff984 */ /* 0x000fe20000000800 */
[----:B------:R1:W-:Y:S06]  /*d920*/  MEMBAR.ALL.CTA ;  /* 0x0000000000007992 */ /* 0x0003ec0000008000 */
[----:B-1----:R-:W1:Y:S02]  /*d930*/  FENCE.VIEW.ASYNC.S ;  /* 0x00000000000073c6 */ /* 0x002e640000000000 */
[----:B-1----:R-:W-:Y:S06]  /*d940*/  BAR.ARV 0x1, 0x120 ;  /* 0x0044800000007b1d */ /* 0x002fec0000002000 */
[----:B------:R-:W-:Y:S01]  /*d950*/  ISETP.GE.OR P0, PT, R35, UR6, P0 ;  /* 0x0000000623007c0c */ /* 0x000fe20008706670 */
[----:B------:R-:W-:Y:S01]  /*d960*/  ULDC.64 UR6, c[0x0][0xb40] ;  /* 0x0002d00000067ab9 */ /* 0x000fe20000000a00 */
[----:B------:R-:W1:Y:S01]  /*d970*/  SHFL.IDX PT, R3, R3, RZ, 0x1f ;  /* 0x00001fff03037589 */ /* 0x000e6200000e0000 */
[----:B------:R-:W-:-:S02]  /*d980*/  IADD3.X R5, R5, R29, R4, P2, !PT ;  /* 0x0000001d05057210 */ /* 0x000fc400017fe404 */
[----:B------:R-:W-:-:S04]  /*d990*/  LEA R4, P2, R6, UR6, 0x2 ;  /* 0x0000000606047c11 */ /* 0x000fc8000f8410ff */
        /* <DEDUP_REMOVED lines=35> */
.L_x_1381:
[----:B------:R-:W-:Y:S05]  /*dbd0*/  BSYNC B0 ;  /* 0x0000000000007941 */ /* 0x000fea0003800000 */
.L_x_1380:
[----:B------:R-:W-:Y:S05]  /*dbe0*/  BRA `(.L_x_1379) ;  /* 0x0000000800907947 */ /* 0x000fea0003800000 */
.L_x_1378:
[----:B------:R-:W1:Y:S01]  /*dbf0*/  LDC.64 R12, c[0x0][0xae0] ;  /* 0x0002b800ff0c7b82 */ /* 0x000e620000000a00 */
[----:B------:R-:W-:Y:S01]  /*dc00*/  SHF.R.S32.HI R3, RZ, 0x1f, R202 ;  /* 0x0000001fff037819 */ /* 0x000fe200000114ca */
[----:B------:R-:W-:Y:S01]  /*dc10*/  USHF.R.S32.HI UR5, URZ, 0x1f, UR43 ;  /* 0x0000001f3f057899 */ /* 0x000fe2000801142b */
[----:B------:R-:W-:Y:S01]  /*dc20*/  ISETP.GT.AND P0, PT, R202, 0x7f, PT ;  /* 0x0000007fca00780c */ /* 0x000fe20003f04270 */
[----:B------:R-:W-:Y:S01]  /*dc30*/  USHF.R.S32.HI UR6, URZ, 0x1f, UR44 ;  /* 0x0000001f3f067899 */ /* 0x000fe2000801142c */
[----:B------:R-:W-:Y:S01]  /*dc40*/  LEA.HI R17, R3, R202, RZ, 0x3 ;  /* 0x000000ca03117211 */ /* 0x000fe200078f18ff */
[----:B------:R-:W-:Y:S02]  /*dc50*/  BSSY B0, `(.L_x_1382) ;  /* 0x000001e000007945 */ /* 0x000fe40003800000 */
[----:B------:R-:W2:Y:S01]  /*dc60*/  LDC R11, c[0x0][0xdac] ;  /* 0x00036b00ff0b7b82 */ /* 0x000ea20000000800 */
[----:B------:R-:W-:-:S05]  /*dc70*/  LOP3.LUT R3, R17, 0x1ffffff8, RZ, 0xc0, !PT ;  /* 0x1ffffff811037812 */ /* 0x000fca00078ec0ff */
[----:B------:R-:W-:Y:S02]  /*dc80*/  IMAD.IADD R3, R202, 0x1, -R3 ;  /* 0x00000001ca037824 */ /* 0x000fe400078e0a03 */
[----:B------:R-:W3:Y:S02]  /*dc90*/  LDC.64 R14, c[0x0][0xae8] ;  /* 0x0002ba00ff0e7b82 */ /* 0x000ee40000000a00 */
[----:B------:R-:W-:-:S05]  /*dca0*/  IMAD.SHL.U32 R8, R3, 0x8, RZ ;  /* 0x0000000803087824 */ /* 0x000fca00078e00ff */
[----:B------:R-:W-:Y:S01]  /*dcb0*/  SHF.R.S32.HI R9, RZ, 0x1f, R8 ;  /* 0x0000001fff097819 */ /* 0x000fe20000011408 */
[----:B-1----:R-:W-:Y:S01]  /*dcc0*/  IMAD R10, R12, UR5, RZ ;  /* 0x000000050c0a7c24 */ /* 0x002fe2000f8e02ff */
[----:B------:R-:W-:Y:S06]  /*dcd0*/  @P0 BRA `(.L_x_1383) ;  /* 0x0000000000540947 */ /* 0x000fec0003800000 */
[----:B------:R-:W1:Y:S01]  /*dce0*/  S2R R0, SR_TID.X ;  /* 0x0000000000007919 */ /* 0x000e620000002100 */
[----:B------:R-:W-:Y:S01]  /*dcf0*/  ULDC UR7, c[0x0][0xa88] ;  /* 0x0002a20000077ab9 */ /* 0x000fe20000000800 */
[----:B-1----:R-:W-:-:S04]  /*dd00*/  IADD3 R4, R200, -0x80, R0 ;  /* 0xffffff80c8047810 */ /* 0x002fc80007ffe000 */
[----:B------:R-:W-:-:S13]  /*dd10*/  ISETP.GE.AND P0, PT, R4, UR7, PT ;  /* 0x0000000704007c0c */ /* 0x000fda000bf06270 */
[----:B------:R-:W-:Y:S05]  /*dd20*/  @P0 BRA `(.L_x_1383) ;  /* 0x0000000000400947 */ /* 0x000fea0003800000 */
[----:B------:R-:W1:Y:S01]  /*dd30*/  LDC.64 R6, c[0x0][0xb70] ;  /* 0x0002dc00ff067b82 */ /* 0x000e620000000a00 */
[----:B------:R-:W-:Y:S01]  /*dd40*/  SHF.R.S32.HI R5, RZ, 0x1f, R4 ;  /* 0x0000001fff057819 */ /* 0x000fe20000011404 */
[----:B------:R-:W-:-:S06]  /*dd50*/  ULDC.64 UR8, c[0x0][0xb40] ;  /* 0x0002d00000087ab9 */ /* 0x000fcc0000000a00 */
[----:B------:R-:W4:Y:S01]  /*dd60*/  LDC.64 R20, c[0x0][0xb78] ;  /* 0x0002de00ff147b82 */ /* 0x000f220000000a00 */
[C---:B-1----:R-:W-:Y:S02]  /*dd70*/  IMAD R0, R6.reuse, UR5, RZ ;  /* 0x0000000506007c24 */ /* 0x042fe4000f8e02ff */
[----:B------:R-:W-:-:S04]  /*dd80*/  IMAD.WIDE.U32 R4, R6, UR43, R4 ;  /* 0x0000002b06047c25 */ /* 0x000fc8000f8e0004 */
[----:B------:R-:W-:Y:S02]  /*dd90*/  IMAD R3, R7, UR43, R0 ;  /* 0x0000002b07037c24 */ /* 0x000fe4000f8e0200 */
[C---:B----4-:R-:W-:Y:S02]  /*dda0*/  IMAD R0, R20.reuse, UR6, RZ ;  /* 0x0000000614007c24 */ /* 0x050fe4000f8e02ff */
[----:B------:R-:W-:Y:S02]  /*ddb0*/  IMAD.IADD R5, R5, 0x1, R3 ;  /* 0x0000000105057824 */ /* 0x000fe400078e0203 */
[----:B------:R-:W-:Y:S02]  /*ddc0*/  IMAD R3, R21, UR44, R0 ;  /* 0x0000002c15037c24 */ /* 0x000fe4000f8e0200 */
[----:B------:R-:W-:-:S04]  /*ddd0*/  IMAD.WIDE.U32 R4, R20, UR44, R4 ;  /* 0x0000002c14047c25 */ /* 0x000fc8000f8e0004 */
[----:B------:R-:W-:Y:S01]  /*dde0*/  IMAD.IADD R3, R5, 0x1, R3 ;  /* 0x0000000105037824 */ /* 0x000fe200078e0203 */
[----:B------:R-:W-:-:S04]  /*ddf0*/  LEA R6, P0, R4, UR8, 0x2 ;  /* 0x0000000804067c11 */ /* 0x000fc8000f8010ff */
[----:B------:R-:W-:Y:S01]  /*de00*/  LEA.HI.X R7, R4, UR9, R3, 0x2, P0 ;  /* 0x0000000904077c11 */ /* 0x000fe200080f1403 */
[----:B------:R-:W-:-:S05]  /*de10*/  IMAD.MOV.U32 R3, RZ, RZ, -0x800000 ;  /* 0xff800000ff037424 */ /* 0x000fca00078e00ff */
[----:B------:R1:W-:Y:S03]  /*de20*/  STG.E desc[UR48][R6.64], R3 ;  /* 0x0000000306007986 */ /* 0x0003e6000c101930 */
.L_x_1383:
[----:B------:R-:W-:Y:S05]  /*de30*/  BSYNC B0 ;  /* 0x0000000000007941 */ /* 0x000fea0003800000 */
.L_x_1382:
[----:B------:R-:W-:Y:S01]  /*de40*/  ULDC UR5, c[0x0][0xa88] ;  /* 0x0002a20000057ab9 */ /* 0x000fe20000000800 */
[----:B------:R-:W-:Y:S01]  /*de50*/  SHF.R.S32.HI R4, RZ, 0x3, R17 ;  /* 0x00000003ff047819 */ /* 0x000fe20000011411 */
[----:B------:R-:W-:Y:S01]  /*de60*/  UIADD3 UR42, -UR42, UR5, URZ ;  /* 0x000000052a2a7290 */ /* 0x000fe2000fffe13f */
[----:B-1----:R-:W-:Y:S01]  /*de70*/  IMAD R3, R13, UR43, R10 ;  /* 0x0000002b0d037c24 */ /* 0x002fe2000f8e020a */
[----:B------:R-:W-:Y:S01]  /*de80*/  ULOP3.LUT UR41, URZ, UR41, URZ, 0x33, !UPT ;  /* 0x000000293f297292 */ /* 0x000fe2000f8e333f */
[----:B------:R-:W-:Y:S01]  /*de90*/  IMAD.WIDE.U32 R6, R12, UR43, R8 ;  /* 0x0000002b0c067c25 */ /* 0x000fe2000f8e0008 */
[----:B------:R-:W-:Y:S02]  /*dea0*/  BSSY B0, `(.L_x_1384) ;  /* 0x0000026000007945 */ /* 0x000fe40003800000 */
[C---:B------:R-:W-:Y:S01]  /*deb0*/  ISETP.GE.AND P2, PT, R4.reuse, UR42, PT ;  /* 0x0000002a04007c0c */ /* 0x040fe2000bf46270 */
[C---:B------:R-:W-:Y:S02]  /*dec0*/  VIADD R0, R4.reuse, 0x20 ;  /* 0x0000002004007836 */ /* 0x040fe40000000000 */
[----:B------:R-:W-:-:S02]  /*ded0*/  VIADD R5, R4, 0x40 ;  /* 0x0000004004057836 */ /* 0x000fc40000000000 */
[----:B------:R-:W-:Y:S01]  /*dee0*/  IMAD.IADD R7, R7, 0x1, R3 ;  /* 0x0000000107077824 */ /* 0x000fe200078e0203 */
[----:B------:R-:W-:Y:S01]  /*def0*/  ISETP.GE.AND P0, PT, R0, UR42, PT ;  /* 0x0000002a00007c0c */ /* 0x000fe2000bf06270 */
[C---:B---3--:R-:W-:Y:S01]  /*df00*/  IMAD R0, R14.reuse, UR6, RZ ;  /* 0x000000060e007c24 */ /* 0x048fe2000f8e02ff */
[----:B------:R-:W-:Y:S01]  /*df10*/  ISETP.GE.AND P1, PT, R5, UR42, PT ;  /* 0x0000002a05007c0c */ /* 0x000fe2000bf26270 */
[----:B--2---:R-:W-:Y:S01]  /*df20*/  VIADD R13, R11, UR41 ;  /* 0x000000290b0d7c36 */ /* 0x004fe20008000000 */
[----:B------:R-:W-:Y:S01]  /*df30*/  SHF.R.S32.HI R5, RZ, 0x1f, R4 ;  /* 0x0000001fff057819 */ /* 0x000fe20000011404 */
[----:B------:R-:W-:Y:S02]  /*df40*/  IMAD R3, R15, UR44, R0 ;  /* 0x0000002c0f037c24 */ /* 0x000fe4000f8e0200 */
[----:B------:R-:W-:-:S04]  /*df50*/  IMAD.WIDE.U32 R10, R14, UR44, R6 ;  /* 0x0000002c0e0a7c25 */ /* 0x000fc8000f8e0006 */
[----:B------:R-:W-:-:S04]  /*df60*/  IMAD.WIDE R6, R13, 0x80, R4 ;  /* 0x000000800d067825 */ /* 0x000fc800078e0204 */
[----:B------:R-:W-:Y:S02]  /*df70*/  VIADD R0, R4, 0x60 ;  /* 0x0000006004007836 */ /* 0x000fe40000000000 */
        /* <DEDUP_REMOVED lines=24> */
.L_x_1385:
[----:B------:R-:W-:Y:S05]  /*e100*/  BSYNC B0 ;  /* 0x0000000000007941 */ /* 0x000fea0003800000 */
.L_x_1384:
[----:B------:R-:W-:Y:S01]  /*e110*/  BSSY B0, `(.L_x_1386) ;  /* 0x000001b000007945 */ /* 0x000fe20003800000 */
[----:B------:R-:W-:-:S03]  /*e120*/  ISETP.GE.AND P2, PT, R0, UR42, PT ;  /* 0x0000002a00007c0c */ /* 0x000fc6000bf46270 */
        /* <DEDUP_REMOVED lines=18> */
[----:B-1----:R-:W-:Y:S01]  /*e250*/  LEA R14, P0, R4, UR6, 0x1 ;  /* 0x00000006040e7c11 */ /* 0x002fe2000f8008ff */
[----:B------:R-:W-:-:S05]  /*e260*/  IMAD.IADD R3, R5, 0x1, R3 ;  /* 0x0000000105037824 */ /* 0x000fca00078e0203 */
[----:B------:R-:W-:-:S05]  /*e270*/  LEA.HI.X R15, R4, UR7, R3, 0x1, P0 ;  /* 0x00000007040f7c11 */ /* 0x000fca00080f0c03 */
[----:B------:R2:W-:Y:S04]  /*e280*/  @!P3 STG.E.128 desc[UR48][R14.64], RZ ;  /* 0x000000ff0e00b986 */ /* 0x0005e8000c101d30 */
[----:B------:R2:W-:Y:S04]  /*e290*/  @!P4 STG.E.128 desc[UR48][R14.64+0x80], RZ ;  /* 0x000080ff0e00c986 */ /* 0x0005e8000c101d30 */
[----:B------:R2:W-:Y:S04]  /*e2a0*/  @!P5 STG.E.128 desc[UR48][R14.64+0x100], RZ ;  /* 0x000100ff0e00d986 */ /* 0x0005e8000c101d30 */
[----:B------:R2:W-:Y:S02]  /*e2b0*/  @!P6 STG.E.128 desc[UR48][R14.64+0x180], RZ ;  /* 0x000180ff0e00e986 */ /* 0x0005e4000c101d30 */
.L_x_1387:
[----:B------:R-:W-:Y:S05]  /*e2c0*/  BSYNC B0 ;  /* 0x0000000000007941 */ /* 0x000fea0003800000 */
.L_x_1386:
        /* <DEDUP_REMOVED lines=19> */
[----:B-12---:R-:W-:Y:S01]  /*e400*/  LEA R14, P0, R4, UR6, 0x1 ;  /* 0x00000006040e7c11 */ /* 0x006fe2000f8008ff */
[----:B------:R-:W-:-:S05]  /*e410*/  IMAD.IADD R3, R5, 0x1, R3 ;  /* 0x0000000105037824 */ /* 0x000fca00078e0203 */
[----:B------:R-:W-:-:S05]  /*e420*/  LEA.HI.X R15, R4, UR7, R3, 0x1, P0 ;  /* 0x00000007040f7c11 */ /* 0x000fca00080f0c03 */
[----:B------:R3:W-:Y:S04]  /*e430*/  @!P1 STG.E.128 desc[UR48][R14.64], RZ ;  /* 0x000000ff0e009986 */ /* 0x0007e8000c101d30 */
[----:B------:R3:W-:Y:S04]  /*e440*/  @!P3 STG.E.128 desc[UR48][R14.64+0x80], RZ ;  /* 0x000080ff0e00b986 */ /* 0x0007e8000c101d30 */
[----:B------:R3:W-:Y:S04]  /*e450*/  @!P4 STG.E.128 desc[UR48][R14.64+0x100], RZ ;  /* 0x000100ff0e00c986 */ /* 0x0007e8000c101d30 */
[----:B------:R3:W-:Y:S02]  /*e460*/  @!P5 STG.E.128 desc[UR48][R14.64+0x180], RZ ;  /* 0x000180ff0e00d986 */ /* 0x0007e4000c101d30 */
.L_x_1389:
[----:B------:R-:W-:Y:S05]  /*e470*/  BSYNC B0 ;  /* 0x0000000000007941 */ /* 0x000fea0003800000 */
.L_x_1388:
        /* <DEDUP_REMOVED lines=26> */
.L_x_1390:
[----:B------:R-:W-:Y:S05]  /*e620*/  BSYNC B0 ;  /* 0x0000000000007941 */ /* 0x000fea0003800000 */
.L_x_1379:
[----:B------:R-:W5:Y:S02]  /*e630*/  LDC R0, c[0x0][0xda8] ;  /* 0x00036a00ff007b82 */ /* 0x000f640000000800 */
[----:B-----5:R-:W-:-:S13]  /*e640*/  ISETP.LE.AND P0, PT, R0, UR4, PT ;  /* 0x0000000400007c0c */ /* 0x020fda000bf03270 */
[----:B------:R-:W-:Y:S05]  /*e650*/  @!P0 BRA `(.L_x_1391) ;  /* 0xffffff2400c48947 */ /* 0x000fea000383ffff */
[----:B------:R-:W-:Y:S05]  /*e660*/  EXIT ;  /* 0x000000000000794d */ /* 0x000fea0003800000 */
.L_x_1297:
[----:B------:R-:W-:-:S08]  /*e670*/  NOP ;  /* 0x0000000000007918 */ /* 0x000fd00000000000 */
[----:B------:R-:W1:-:S00]  /*e680*/  USETMAXREG.DEALLOC.CTAPOOL 0x18 ;  /* 0x00000018000079c8 */ /* 0x000e4000080e0500 */
[----:B-1----:R-:W-:-:S06]  /*e690*/  LOP3.LUT R0, R0, 0x3, RZ, 0xc0, !PT ;  /* 0x0000000300007812 */ /* 0x002fcc00078ec0ff */
[----:B------:R-:W1:Y:S02]  /*e6a0*/  SHFL.IDX PT, R0, R0, RZ, 0x1f ;  /* 0x00001fff00007589 */ /* 0x000e6400000e0000 */
[----:B-1----:R-:W-:-:S13]  /*e6b0*/  ISETP.NE.AND P0, PT, R0, RZ, PT ;  /* 0x000000ff0000720c */ /* 0x002fda0003f05270 */
[----:B------:R-:W-:Y:S05]  /*e6c0*/  @P0 EXIT ;  /* 0x000000000000094d */ /* 0x000fea0003800000 */
[----:B------:R-:W1:Y:S01]  /*e6d0*/  S2UR UR4, SR_CTAID.X ;  /* 0x00000000000479c3 */ /* 0x000e620000002500 */
[----:B------:R-:W-:Y:S01]  /*e6e0*/  UMOV UR45, URZ ;  /* 0x0000003f002d7c82 */ /* 0x000fe20008000000 */
[----:B------:R-:W-:Y:S02]  /*e6f0*/  IMAD.MOV.U32 R16, RZ, RZ, RZ ;  /* 0x000000ffff107224 */ /* 0x000fe400078e00ff */
[----:B------:R-:W-:-:S04]  /*e700*/  IMAD.MOV.U32 R17, RZ, RZ, 0x1 ;  /* 0x00000001ff117424 */ /* 0x000fc800078e00ff */
[----:B------:R-:W1:Y:S02]  /*e710*/  LDC R0, c[0x0][0xda8] ;  /* 0x00036a00ff007b82 */ /* 0x000e640000000800 */
[----:B-1----:R-:W-:-:S13]  /*e720*/  ISETP.LE.AND P0, PT, R0, UR4, PT ;  /* 0x0000000400007c0c */ /* 0x002fda000bf03270 */
[----:B------:R-:W-:Y:S05]  /*e730*/  @P0 BRA `(.L_x_1392) ;  /* 0x0000002800e40947 */ /* 0x000fea0003800000 */
[----:B------:R-:W1:Y:S01]  /*e740*/  S2R R2, SR_TID.X ;  /* 0x0000000000027919 */ /* 0x000e620000002100 */
[----:B------:R-:W-:Y:S01]  /*e750*/  IMAD.U32 R18, RZ, RZ, UR4 ;  /* 0x00000004ff127e24 */ /* 0x000fe2000f8e00ff */
[----:B------:R-:W-:Y:S01]  /*e760*/  ULDC UR44, c[0x0][0xc] ;  /* 0x00000300002c7ab9 */ /* 0x000fe20000000800 */
[----:B------:R-:W-:Y:S01]  /*e770*/  IMAD.MOV.U32 R17, RZ, RZ, 0x1 ;  /* 0x00000001ff117424 */ /* 0x000fe200078e00ff */
[----:B------:R-:W-:Y:S01]  /*e780*/  ULDC.64 UR46, c[0x0][0x198] ;  /* 0x00006600002e7ab9 */ /* 0x000fe20000000a00 */
[----:B------:R-:W-:Y:S01]  /*e790*/  IMAD.MOV.U32 R16, RZ, RZ, RZ ;  /* 0x000000ffff107224 */ /* 0x000fe200078e00ff */
[----:B------:R-:W-:Y:S01]  /*e7a0*/  UMOV UR45, URZ ;  /* 0x0000003f002d7c82 */ /* 0x000fe20008000000 */
[----:B-1----:R-:W-:-:S07]  /*e7b0*/  LOP3.LUT R19, R2, 0x1f, RZ, 0xc0, !PT ;  /* 0x0000001f02137812 */ /* 0x002fce00078ec0ff */
.L_x_1446:
[----:B------:R-:W-:Y:S01]  /*e7c0*/  ULDC UR9, c[0x0][0xdd0] ;  /* 0x0003740000097ab9 */ /* 0x000fe20000000800 */
[----:B------:R-:W1:Y:S01]  /*e7d0*/  LDC R0, c[0x0][0xde8] ;  /* 0x00037a00ff007b82 */ /* 0x000e620000000800 */
[C---:B------:R-:W-:Y:S01]  /*e7e0*/  R2UR UR10, R18.reuse ;  /* 0x00000000120a72ca */ /* 0x040fe200000e0000 */
[----:B------:R-:W-:Y:S01]  /*e7f0*/  UISETP.NE.AND UP0, UPT, UR9, 0x1, UPT ;  /* 0x000000010900788c */ /* 0x000fe2000bf05270 */
[----:B------:R-:W-:-:S10]  /*e800*/  R2UR UR8, R18 ;  /* 0x00000000120872ca */ /* 0x000fd400000e0000 */
[----:B------:R-:W-:Y:S01]  /*e810*/  @UP0 ULDC UR6, c[0x0][0xdd4] ;  /* 0x0003750000060ab9 */ /* 0x000fe20000000800 */
[----:B------:R-:W-:Y:S01]  /*e820*/  @UP0 ULDC UR11, c[0x0][0xdd8] ;  /* 0x00037600000b0ab9 */ /* 0x000fe20000000800 */
[----:B------:R-:W-:-:S04]  /*e830*/  UIMAD.WIDE.U32 UR6, UR10, UR6, URZ ;  /* 0x000000060a0672a5 */ /* 0x000fc8000f8e003f */
[----:B------:R-:W-:-:S04]  /*e840*/  @UP0 USHF.R.U32.HI UR10, URZ, UR11, UR7 ;  /* 0x0000000b3f0a0299 */ /* 0x000fc80008011607 */
[----:B------:R-:W-:Y:S02]  /*e850*/  UIADD3 UR6, -UR10, URZ, URZ ;  /* 0x0000003f0a067290 */ /* 0x000fe4000fffe13f */
[----:B-1----:R-:W-:Y:S02]  /*e860*/  ISETP.LE.AND P0, PT, R0, UR10, PT ;  /* 0x0000000a00007c0c */ /* 0x002fe4000bf03270 */
[----:B------:R-:W-:-:S11]  /*e870*/  UIMAD UR9, UR9, UR6, UR8 ;  /* 0x00000006090972a4 */ /* 0x000fd6000f8e0208 */
[----:B------:R-:W-:Y:S05]  /*e880*/  @!P0 BRA `(.L_x_1393) ;  /* 0x0000000000208947 */ /* 0x000fea0003800000 */
        /* <DEDUP_REMOVED lines=8> */
.L_x_1393:
[----:B------:R-:W-:Y:S01]  /*e910*/  ULDC UR11, c[0x0][0xdc4] ;  /* 0x00037100000b7ab9 */ /* 0x000fe20000000800 */
[----:B------:R-:W-:Y:S01]  /*e920*/  UMOV UR8, UR9 ;  /* 0x0000000900087c82 */ /* 0x000fe20008000000 */
[----:B------:R-:W-:-:S11]  /*e930*/  UISETP.NE.AND UP0, UPT, UR11, 0x1, UPT ;  /* 0x000000010b00788c */ /* 0x000fd6000bf05270 */
[----:B------:R-:W-:Y:S02]  /*e940*/  @UP0 ULDC.64 UR12, c[0x0][0xdc8] ;  /* 0x00037200000c0ab9 */ /* 0x000fe40000000a00 */
[----:B------:R-:W-:-:S04]  /*e950*/  UIMAD.WIDE.U32 UR6, UR9, UR12, URZ ;  /* 0x0000000c090672a5 */ /* 0x000fc8000f8e003f */
[----:B------:R-:W-:-:S04]  /*e960*/  @UP0 USHF.R.U32.HI UR8, URZ, UR13, UR7 ;  /* 0x0000000d3f080299 */ /* 0x000fc80008011607 */
[----:B------:R-:W-:-:S12]  /*e970*/  UIMAD UR6, UR8, UR11, URZ ;  /* 0x0000000b080672a4 */ /* 0x000fd8000f8e023f */
.L_x_1394:
[----:B------:R-:W-:Y:S01]  /*e980*/  ULDC.64 UR14, c[0x0][0x3f8] ;  /* 0x0000fe00000e7ab9 */ /* 0x000fe20000000a00 */
[----:B------:R-:W-:Y:S02]  /*e990*/  UIADD3 UR11, UR9, -UR6, URZ ;  /* 0x80000006090b7290 */ /* 0x000fe4000fffe03f */
[----:B------:R-:W-:Y:S02]  /*e9a0*/  UISETP.NE.U32.AND UP0, UPT, UR14, URZ, UPT ;  /* 0x0000003f0e00728c */ /* 0x000fe4000bf05070 */
[----:B------:R-:W-:Y:S01]  /*e9b0*/  ULOP3.LUT UR12, URZ, UR8, URZ, 0x33, !UPT ;  /* 0x000000083f0c7292 */ /* 0x000fe2000f8e333f */
[----:B------:R-:W-:Y:S01]  /*e9c0*/  ULDC UR14, c[0x0][0xdb8] ;  /* 0x00036e00000e7ab9 */ /* 0x000fe20000000800 */
[----:B------:R-:W-:Y:S01]  /*e9d0*/  ULDC.64 UR6, c[0x0][0x9e0] ;  /* 0x0002780000067ab9 */ /* 0x000fe20000000a00 */
[----:B------:R-:W-:Y:S02]  /*e9e0*/  UISETP.NE.AND UP1, UPT, UR14, 0x1, UPT ;  /* 0x000000010e00788c */ /* 0x000fe4000bf25270 */
[----:B------:R-:W-:Y:S01]  /*e9f0*/  UISETP.NE.AND.EX UP0, UPT, UR15, URZ, UPT, UP0 ;  /* 0x0000003f0f00728c */ /* 0x000fe2000bf05300 */
[----:B------:R-:W-:-:S02]  /*ea00*/  ULDC UR13, c[0x0][0xdc4] ;  /* 0x00037100000d7ab9 */ /* 0x000fc40000000800 */
[----:B------:R-:W-:Y:S01]  /*ea10*/  ULDC UR15, c[0x0][0xdac] ;  /* 0x00036b00000f7ab9 */ /* 0x000fe20000000800 */
[----:B------:R-:W-:Y:S02]  /*ea20*/  UISETP.GE.AND UP2, UPT, UR7, 0x1, UPT ;  /* 0x000000010700788c */ /* 0x000fe4000bf46270 */
[----:B------:R-:W-:Y:S02]  /*ea30*/  UIMAD UR13, UR10, UR13, UR11 ;  /* 0x0000000d0a0d72a4 */ /* 0x000fe4000f8e020b */
[----:B------:R-:W-:Y:S01]  /*ea40*/  UIADD3 UR12, UR12, UR15, URZ ;  /* 0x0000000f0c0c7290 */ /* 0x000fe2000fffe03f */
[----:B------:R-:W-:Y:S01]  /*ea50*/  @UP1 ULDC UR10, c[0x0][0xdbc] ;  /* 0x00036f00000a1ab9 */ /* 0x000fe20000000800 */
[----:B------:R-:W-:Y:S01]  /*ea60*/  PLOP3.LUT P1, PT, PT, PT, UP2, 0x80, 0x0 ;  /* 0x000000000000781c */ /* 0x000fe20003f2f028 */
[----:B------:R-:W-:Y:S02]  /*ea70*/  UIMAD.WIDE.U32 UR10, UR13, UR10, URZ ;  /* 0x0000000a0d0a72a5 */ /* 0x000fe4000f8e003f */
[----:B------:R-:W-:Y:S01]  /*ea80*/  USHF.L.U32 UR41, UR12, 0x7, URZ ;  /* 0x000000070c297899 */ /* 0x000fe2000800063f */
[----:B------:R-:W-:Y:S01]  /*ea90*/  ULDC UR16, c[0x0][0x404] ;  /* 0x0001010000107ab9 */ /* 0x000fe20000000800 */
[----:B------:R-:W-:Y:S01]  /*eaa0*/  ULDC UR9, c[0x0][0x288] ;  /* 0x0000a20000097ab9 */ /* 0x000fe20000000800 */
[----:B------:R-:W-:Y:S01]  /*eab0*/  @UP1 ULDC UR15, c[0x0][0xdc0] ;  /* 0x00037000000f1ab9 */ /* 0x000fe20000000800 */
[----:B------:R-:W-:Y:S01]  /*eac0*/  UMOV UR43, UR13 ;  /* 0x0000000d002b7c82 */ /* 0x000fe20008000000 */
[----:B------:R-:W-:-:S02]  /*ead0*/  USEL UR16, UR16, 0x1, UP0 ;  /* 0x0000000110107887 */ /* 0x000fc40008000000 */
[----:B------:R-:W-:Y:S02]  /*eae0*/  UIADD3 UR12, UR41, 0x80, -UR9 ;  /* 0x00000080290c7890 */ /* 0x000fe4000fffe809 */
[----:B------:R-:W-:Y:S01]  /*eaf0*/  @UP1 USHF.R.U32.HI UR43, URZ, UR15, UR11 ;  /* 0x0000000f3f2b1299 */ /* 0x000fe2000801160b */
[----:B------:R-:W-:Y:S02]  /*eb00*/  ULDC UR8, c[0x0][0x2e0] ;  /* 0x0000b80000087ab9 */ /* 0x000fe40000000800 */
[----:B------:R-:W-:Y:S02]  /*eb10*/  UIMAD UR10, UR16, UR8, UR12 ;  /* 0x00000008100a72a4 */ /* 0x000fe4000f8e020c */
[----:B------:R-:W-:Y:S02]  /*eb20*/  UIADD3 UR42, -UR43, URZ, URZ ;  /* 0x0000003f2b2a7290 */ /* 0x000fe4000fffe13f */
[----:B------:R-:W-:Y:S02]  /*eb30*/  UIADD3 UR6, UR10, UR6, URZ ;  /* 0x000000060a067290 */ /* 0x000fe4000fffe03f */
[----:B------:R-:W-:Y:S01]  /*eb40*/  UIMAD UR42, UR14, UR42, UR13 ;  /* 0x0000002a0e2a72a4 */ /* 0x000fe2000f8e020d */
[----:B------:R-:W-:Y:S11]  /*eb50*/  @!P1 BRA `(.L_x_1395) ;  /* 0x0000000000449947 */ /* 0x000ff60003800000 */
[----:B------:R-:W-:Y:S01]  /*eb60*/  ISETP.LT.AND P0, PT, RZ, UR10, PT ;  /* 0x0000000aff007c0c */ /* 0x000fe2000bf01270 */
[----:B------:R-:W-:-:S12]  /*eb70*/  UIADD3 UR12, UR10, -0x1, URZ ;  /* 0xffffffff0a0c7890 */ /* 0x000fd8000fffe03f */
[----:B------:R-:W-:Y:S05]  /*eb80*/  @P0 BRA `(.L_x_1396) ;  /* 0x00000000001c0947 */ /* 0x000fea0003800000 */
[----:B------:R-:W-:Y:S02]  /*eb90*/  UISETP.NE.AND UP0, UPT, UR7, 0x1, UPT ;  /* 0x000000010700788c */ /* 0x000fe4000bf05270 */
[----:B------:R-:W-:-:S09]  /*eba0*/  UIADD3 UR12, -UR10, URZ, URZ ;  /* 0x0000003f0a0c7290 */ /* 0x000fd2000fffe13f */
[----:B------:R-:W-:Y:S02]  /*ebb0*/  @UP0 ULDC.64 UR14, c[0x0][0x9e8] ;  /* 0x00027a00000e0ab9 */ /* 0x000fe40000000a00 */
[----:B------:R-:W-:-:S04]  /*ebc0*/  UIMAD.WIDE.U32 UR10, UR12, UR14, URZ ;  /* 0x0000000e0c0a72a5 */ /* 0x000fc8000f8e003f */
[----:B------:R-:W-:-:S04]  /*ebd0*/  @UP0 USHF.R.U32.HI UR12, URZ, UR15, UR11 ;  /* 0x0000000f3f0c0299 */ /* 0x000fc8000801160b */
[----:B------:R-:W-:Y:S01]  /*ebe0*/  ULOP3.LUT UR12, URZ, UR12, URZ, 0x33, !UPT ;  /* 0x0000000c3f0c7292 */ /* 0x000fe2000f8e333f */
[----:B------:R-:W-:Y:S11]  /*ebf0*/  BRA `(.L_x_1397) ;  /* 0x0000000000107947 */ /* 0x000ff60003800000 */
.L_x_1396:
[----:B------:R-:W-:-:S11]  /*ec00*/  UISETP.NE.AND UP0, UPT, UR7, 0x1, UPT ;  /* 0x000000010700788c */ /* 0x000fd6000bf05270 */
[----:B------:R-:W-:Y:S02]  /*ec10*/  @UP0 ULDC.64 UR14, c[0x0][0x9e8] ;  /* 0x00027a00000e0ab9 */ /* 0x000fe40000000a00 */
[----:B------:R-:W-:-:S04]  /*ec20*/  UIMAD.WIDE.U32 UR10, UR12, UR14, URZ ;  /* 0x0000000e0c0a72a5 */ /* 0x000fc8000f8e003f */
[----:B------:R-:W-:-:S12]  /*ec30*/  @UP0 USHF.R.U32.HI UR12, URZ, UR15, UR11 ;  /* 0x0000000f3f0c0299 */ /* 0x000fd8000801160b */
.L_x_1397:
[----:B------:R-:W-:-:S04]  /*ec40*/  UIMAD UR12, UR12, UR7, UR7 ;  /* 0x000000070c0c72a4 */ /* 0x000fc8000f8e0207 */
[----:B------:R-:W-:-:S04]  /*ec50*/  UISETP.LT.AND UP0, UPT, UR6, UR12, UPT ;  /* 0x0000000c0600728c */ /* 0x000fc8000bf01270 */
[----:B------:R-:W-:-:S12]  /*ec60*/  USEL UR6, UR6, UR12, UP0 ;  /* 0x0000000c06067287 */ /* 0x000fd80008000000 */
.L_x_1395:
[----:B------:R-:W-:Y:S02]  /*ec70*/  UIMAD UR10, UR16, UR8, 0x5f ;  /* 0x0000005f100a74a4 */ /* 0x000fe4000f8e0208 */
[----:B------:R-:W-:Y:S02]  /*ec80*/  UIADD3 UR12, UR6, 0x5f, URZ ;  /* 0x0000005f060c7890 */ /* 0x000fe4000fffe03f */
[----:B------:R-:W-:Y:S02]  /*ec90*/  UIMAD.WIDE UR10, UR10, 0x2aaaaaab, URZ ;  /* 0x2aaaaaab0a0a78a5 */ /* 0x000fe4000f8e023f */
[----:B------:R-:W-:Y:S02]  /*eca0*/  UIMAD.WIDE UR12, UR12, 0x2aaaaaab, URZ ;  /* 0x2aaaaaab0c0c78a5 */ /* 0x000fe4000f8e023f */
[----:B------:R-:W-:Y:S02]  /*ecb0*/  USHF.R.U32.HI UR6, URZ, 0x1f, UR11 ;  /* 0x0000001f3f067899 */ /* 0x000fe4000801160b */
[----:B------:R-:W-:-:S02]  /*ecc0*/  USHF.R.U32.HI UR10, URZ, 0x1f, UR13 ;  /* 0x0000001f3f0a7899 */ /* 0x000fc4000801160d */
[----:B------:R-:W-:Y:S02]  /*ecd0*/  UIADD3 UR9, UR41, -UR9, URZ ;  /* 0x8000000929097290 */ /* 0x000fe4000fffe03f */
[----:B------:R-:W-:Y:S02]  /*ece0*/  ULEA.HI.SX32 UR6, UR11, UR6, 0x1c ;  /* 0x000000060b067291 */ /* 0x000fe4000f8fe23f */
[----:B------:R-:W-:Y:S02]  /*ecf0*/  ULEA.HI.SX32 UR10, UR13, UR10, 0x1c ;  /* 0x0000000a0d0a7291 */ /* 0x000fe4000f8fe23f */
[----:B------:R-:W-:Y:S02]  /*ed00*/  UIMAD UR9, UR16, UR8, UR9 ;  /* 0x00000008100972a4 */ /* 0x000fe4000f8e0209 */
[----:B------:R-:W-:Y:S01]  /*ed10*/  UISETP.LT.AND UP0, UPT, UR6, UR10, UPT ;  /* 0x0000000a0600728c */ /* 0x000fe2000bf01270 */
[----:B------:R-:W-:Y:S02]  /*ed20*/  ULDC UR11, c[0x0][0x9dc] ;  /* 0x00027700000b7ab9 */ /* 0x000fe40000000800 */
[----:B------:R-:W-:-:S02]  /*ed30*/  UIADD3 UR11, UR9, -UR11, URZ ;  /* 0x8000000b090b7290 */ /* 0x000fc4000fffe03f */
[----:B------:R-:W-:Y:S01]  /*ed40*/  USEL UR39, UR6, UR10, UP0 ;  /* 0x0000000a06277287 */ /* 0x000fe20008000000 */
[----:B------:R-:W-:Y:S11]  /*ed50*/  @!P1 BRA `(.L_x_1398) ;  /* 0x0000000000489947 */ /* 0x000ff60003800000 */
[----:B------:R-:W-:Y:S02]  /*ed60*/  UMOV UR6, UR9 ;  /* 0x0000000900067c82 */ /* 0x000fe40008000000 */
[----:B------:R-:W-:-:S06]  /*ed70*/  UISETP.GT.AND UP0, UPT, UR6, -0x1, UPT ;  /* 0xffffffff0600788c */ /* 0x000fcc000bf04270 */
[----:B------:R-:W-:-:S13]  /*ed80*/  PLOP3.LUT P0, PT, PT, PT, UP0, 0x80, 0x0 ;  /* 0x000000000000781c */ /* 0x000fda0003f0f008 */
[----:B------:R-:W-:Y:S05]  /*ed90*/  @P0 BRA `(.L_x_1399) ;  /* 0x00000000001c0947 */ /* 0x000fea0003800000 */
[----:B------:R-:W-:Y:S02]  /*eda0*/  UISETP.NE.AND UP0, UPT, UR7, 0x1, UPT ;  /* 0x000000010700788c */ /* 0x000fe4000bf05270 */
[----:B------:R-:W-:-:S09]  /*edb0*/  ULOP3.LUT UR6, URZ, UR6, URZ, 0x33, !UPT ;  /* 0x000000063f067292 */ /* 0x000fd2000f8e333f */
[----:B------:R-:W-:Y:S02]  /*edc0*/  @UP0 ULDC.64 UR12, c[0x0][0x9e8] ;  /* 0x00027a00000c0ab9 */ /* 0x000fe40000000a00 */
[----:B------:R-:W-:-:S04]  /*edd0*/  UIMAD.WIDE.U32 UR8, UR6, UR12, URZ ;  /* 0x0000000c060872a5 */ /* 0x000fc8000f8e003f */
[----:B------:R-:W-:-:S04]  /*ede0*/  @UP0 USHF.R.U32.HI UR6, URZ, UR13, UR9 ;  /* 0x0000000d3f060299 */ /* 0x000fc80008011609 */
[----:B------:R-:W-:Y:S01]  /*edf0*/  ULOP3.LUT UR6, URZ, UR6, URZ, 0x33, !UPT ;  /* 0x000000063f067292 */ /* 0x000fe2000f8e333f */
[----:B------:R-:W-:Y:S11]  /*ee00*/  BRA `(.L_x_1400) ;  /* 0x0000000000107947 */ /* 0x000ff60003800000 */
.L_x_1399:
[----:B------:R-:W-:-:S11]  /*ee10*/  UISETP.NE.AND UP0, UPT, UR7, 0x1, UPT ;  /* 0x000000010700788c */ /* 0x000fd6000bf05270 */
[----:B------:R-:W-:Y:S02]  /*ee20*/  @UP0 ULDC.64 UR12, c[0x0][0x9e8] ;  /* 0x00027a00000c0ab9 */ /* 0x000fe40000000a00 */
[----:B------:R-:W-:-:S04]  /*ee30*/  UIMAD.WIDE.U32 UR8, UR6, UR12, URZ ;  /* 0x0000000c060872a5 */ /* 0x000fc8000f8e003f */
[----:B------:R-:W-:-:S12]  /*ee40*/  @UP0 USHF.R.U32.HI UR6, URZ, UR13, UR9 ;  /* 0x0000000d3f060299 */ /* 0x000fd80008011609 */
.L_x_1400:
[----:B------:R-:W-:-:S04]  /*ee50*/  UIMAD UR6, UR6, UR7, URZ ;  /* 0x00000007060672a4 */ /* 0x000fc8000f8e023f */
[----:B------:R-:W-:-:S04]  /*ee60*/  UISETP.LT.AND UP0, UPT, UR11, UR6, UPT ;  /* 0x000000060b00728c */ /* 0x000fc8000bf01270 */
[----:B------:R-:W-:-:S12]  /*ee70*/  USEL UR11, UR11, UR6, !UP0 ;  /* 0x000000060b0b7287 */ /* 0x000fd8000c000000 */
.L_x_1398:
[----:B------:R-:W-:Y:S01]  /*ee80*/  UIMAD.WIDE UR6, UR11, 0x2aaaaaab, URZ ;  /* 0x2aaaaaab0b0678a5 */ /* 0x000fe2000f8e023f */
[----:B------:R-:W-:Y:S03]  /*ee90*/  BSSY B6, `(.L_x_1401) ;  /* 0x0000234000067945 */ /* 0x000fe60003800000 */
[----:B------:R-:W-:-:S04]  /*eea0*/  USHF.R.U32.HI UR6, URZ, 0x1f, UR7 ;  /* 0x0000001f3f067899 */ /* 0x000fc80008011607 */
[----:B------:R-:W-:-:S04]  /*eeb0*/  ULEA.HI.SX32 UR6, UR7, UR6, 0x1c ;  /* 0x0000000607067291 */ /* 0x000fc8000f8fe23f */
[----:B------:R-:W-:-:S04]  /*eec0*/  UISETP.LT.AND UP0, UPT, URZ, UR6, UPT ;  /* 0x000000063f00728c */ /* 0x000fc8000bf01270 */
[----:B------:R-:W-:-:S04]  /*eed0*/  USEL UR38, URZ, UR6, !UP0 ;  /* 0x000000063f267287 */ /* 0x000fc8000c000000 */
[----:B------:R-:W-:-:S06]  /*eee0*/  UISETP.GT.AND UP0, UPT, UR39, UR38, UPT ;  /* 0x000000262700728c */ /* 0x000fcc000bf04270 */
[----:B------:R-:W-:-:S13]  /*eef0*/  PLOP3.LUT P0, PT, PT, PT, UP0, 0x80, 0x0 ;  /* 0x000000000000781c */ /* 0x000fda0003f0f008 */
[----:B------:R-:W-:Y:S05]  /*ef00*/  @P0 BRA `(.L_x_1402) ;  /* 0x0000000000400947 */ /* 0x000fea0003800000 */
[----:B------:R-:W-:Y:S01]  /*ef10*/  ISETP.NE.AND P0, PT, R19, RZ, PT ;  /* 0x000000ff1300720c */ /* 0x000fe20003f05270 */
[----:B------:R-:W-:-:S12]  /*ef20*/  IMAD.MOV.U32 R13, RZ, RZ, R18 ;  /* 0x000000ffff0d7224 */ /* 0x000fd800078e0012 */
[----:B------:R-:W-:Y:S05]  /*ef30*/  @P0 BRA `(.L_x_1403) ;  /* 0x0000002000a40947 */ /* 0x000fea0003800000 */
[----:B------:R-:W1:Y:S01]  /*ef40*/  S2R R5, SR_LANEID ;  /* 0x0000000000057919 */ /* 0x000e620000000000 */
[----:B------:R-:W-:Y:S01]  /*ef50*/  VOTEU.ANY UR6, UPT, PT ;  /* 0x0000000000067886 */ /* 0x000fe200038e0100 */
[----:B------:R-:W2:Y:S01]  /*ef60*/  LDC.64 R2, c[0x0][0xdf0] ;  /* 0x00037c00ff027b82 */ /* 0x000ea20000000a00 */
[----:B------:R-:W1:Y:S02]  /*ef70*/  FLO.U32 R0, UR6 ;  /* 0x0000000600007d00 */ /* 0x000e6400080e0000 */
[----:B-1----:R-:W-:-:S06]  /*ef80*/  ISETP.EQ.U32.AND P0, PT, R0, R5, PT ;  /* 0x000000050000720c */ /* 0x002fcc0003f02070 */
[----:B------:R-:W2:Y:S07]  /*ef90*/  POPC R5, UR6 ;  /* 0x0000000600057d09 */ /* 0x000eae0008000000 */
[----:B--2---:R-:W2:Y:S01]  /*efa0*/  @P0 ATOMG.E.ADD.STRONG.GPU PT, R3, desc[UR48][R2.64], R5 ;  /* 0x00000005020309a8 */ /* 0x004ea200081ee1f0 */
[----:B------:R-:W1:Y:S02]  /*efb0*/  S2R R4, SR_LTMASK ;  /* 0x0000000000047919 */ /* 0x000e640000003900 */
[----:B-1----:R-:W-:-:S04]  /*efc0*/  LOP3.LUT R4, R4, UR6, RZ, 0xc0, !PT ;  /* 0x0000000604047c12 */ /* 0x002fc8000f8ec0ff */
[----:B------:R-:W1:Y:S01]  /*efd0*/  POPC R13, R4 ;  /* 0x00000004000d7309 */ /* 0x000e620000000000 */
[----:B--2---:R-:W1:Y:S02]  /*efe0*/  SHFL.IDX PT, R0, R3, R0, 0x1f ;  /* 0x00001f0003007589 */ /* 0x004e6400000e0000 */
[----:B-1----:R-:W-:Y:S01]  /*eff0*/  IADD3 R13, R0, UR44, R13 ;  /* 0x0000002c000d7c10 */ /* 0x002fe2000fffe00d */
[----:B------:R-:W-:Y:S06]  /*f000*/  BRA `(.L_x_1403) ;  /* 0x0000002000707947 */ /* 0x000fec0003800000 */
.L_x_1402:
[----:B------:R-:W1:Y:S01]  /*f010*/  S2UR UR4, SR_CgaCtaId ;  /* 0x00000000000479c3 */ /* 0x000e620000008800 */
[----:B------:R-:W-:Y:S02]  /*f020*/  UMOV UR37, 0x400 ;  /* 0x0000040000257882 */ /* 0x000fe40000000000 */
[----:B-1----:R-:W-:-:S04]  /*f030*/  ULEA UR37, UR4, UR37, 0x18 ;  /* 0x0000002504257291 */ /* 0x002fc8000f8ec03f */
[----:B------:R-:W-:-:S04]  /*f040*/  UIADD3 UR4, UR37, 0x1c400, URZ ;  /* 0x0001c40025047890 */ /* 0x000fc8000fffe03f */
[----:B------:R-:W-:-:S06]  /*f050*/  ULOP3.LUT UP0, URZ, UR4, 0x3ff, URZ, 0xc0, !UPT ;  /* 0x000003ff043f7892 */ /* 0x000fcc000f80c03f */
[----:B------:R-:W-:-:S13]  /*f060*/  PLOP3.LUT P0, PT, PT, PT, UP0, 0x80, 0x0 ;  /* 0x000000000000781c */ /* 0x000fda0003f0f008 */
[----:B------:R-:W-:Y:S05]  /*f070*/  @!P0 BRA `(.L_x_1404) ;  /* 0x0000000000408947 */ /* 0x000fea0003800000 */
[----:B------:R-:W-:Y:S01]  /*f080*/  MOV R2, 0x0 ;  /* 0x0000000000027802 */ /* 0x000fe20000000f00 */
[----:B------:R-:W-:Y:S01]  /*f090*/  ULDC.64 UR6, c[0x4][0x90] ;  /* 0x0100240000067ab9 */ /* 0x000fe20000000a00 */
[----:B------:R-:W-:Y:S01]  /*f0a0*/  ULDC.64 UR8, c[0x4][0x98] ;  /* 0x0100260000087ab9 */ /* 0x000fe20000000a00 */
[----:B------:R-:W-:Y:S01]  /*f0b0*/  ULDC.64 UR4, c[0x4][0x8] ;  /* 0x0100020000047ab9 */ /* 0x000fe20000000a00 */
[----:B------:R-:W-:Y:S02]  /*f0c0*/  IMAD.U32 R4, RZ, RZ, UR6 ;  /* 0x00000006ff047e24 */ /* 0x000fe4000f8e00ff */
[----:B------:R-:W1:Y:S01]  /*f0d0*/  LDC.64 R2, c[0x4][R2] ;  /* 0x0100000002027b82 */ /* 0x000e620000000a00 */
        /* <DEDUP_REMOVED lines=9> */
[----:B-1----:R-:W-:Y:S05]  /*f170*/  CALL.ABS.NOINC R2 ;  /* 0x0000000002007343 */ /* 0x002fea0003c00000 */
.L_x_1404:
        /* <DEDUP_REMOVED lines=17> */
[----:B-1----:R-:W-:-:S07]  /*f290*/  IMAD.MOV.U32 R13, RZ, RZ, RZ ;  /* 0x000000ffff0d7224 */ /* 0x002fce00078e00ff */
[----:B------:R-:W-:-:S07]  /*f2a0*/  LEPC R20, `(.L_x_1406) ;  /* 0x000000001014794e */ /* 0x000fce0000000000 */
[----:B--2---:R-:W-:Y:S05]  /*f2b0*/  CALL.ABS.NOINC R2 ;  /* 0x0000000002007343 */ /* 0x004fea0003c00000 */
.L_x_1406:
        /* <DEDUP_REMOVED lines=16> */
.L_x_1405:
[----:B------:R-:W-:Y:S01]  /*f3c0*/  ULDC.64 UR4, c[0x0][0x9f8] ;  /* 0x00027e0000047ab9 */ /* 0x000fe20000000a00 */
[----:B------:R-:W-:Y:S01]  /*f3d0*/  IMAD.U32 R5, RZ, RZ, UR43 ;  /* 0x0000002bff057e24 */ /* 0x000fe2000f8e00ff */
[----:B------:R-:W-:Y:S01]  /*f3e0*/  ISETP.NE.U32.AND P0, PT, RZ, UR4, PT ;  /* 0x00000004ff007c0c */ /* 0x000fe2000bf05070 */
[----:B------:R-:W-:Y:S01]  /*f3f0*/  IMAD.U32 R6, RZ, RZ, UR43 ;  /* 0x0000002bff067e24 */ /* 0x000fe2000f8e00ff */
[----:B------:R-:W1:Y:S02]  /*f400*/  LDC R0, c[0x0][0x428] ;  /* 0x00010a00ff007b82 */ /* 0x000e640000000800 */
[----:B------:R-:W-:-:S13]  /*f410*/  ISETP.NE.AND.EX P0, PT, RZ, UR5, PT, P0 ;  /* 0x00000005ff007c0c */ /* 0x000fda000bf05300 */
[----:B------:R-:W2:Y:S02]  /*f420*/  @P0 LDC.64 R2, c[0x0][0x9f8] ;  /* 0x00027e00ff020b82 */ /* 0x000ea40000000a00 */
[----:B--2---:R-:W-:-:S05]  /*f430*/  @P0 IMAD.WIDE R2, R5, 0x4, R2 ;  /* 0x0000000405020825 */ /* 0x004fca00078e0202 */
[----:B------:R2:W3:Y:S01]  /*f440*/  @P0 LDG.E R6, desc[UR48][R2.64] ;  /* 0x0000003002060981 */ /* 0x0004e2000c1e1900 */
[----:B-1----:R-:W-:Y:S01]  /*f450*/  ISETP.NE.AND P0, PT, R0, 0x1, PT ;  /* 0x000000010000780c */ /* 0x002fe20003f05270 */
[----:B------:R-:W-:Y:S01]  /*f460*/  IMAD.U32 R0, RZ, RZ, UR42 ;  /* 0x0000002aff007e24 */ /* 0x000fe2000f8e00ff */
[----:B------:R-:W-:Y:S01]  /*f470*/  ISETP.NE.AND P1, PT, R19, RZ, PT ;  /* 0x000000ff1300720c */ /* 0x000fe20003f25270 */
[----:B------:R-:W-:Y:S01]  /*f480*/  UMOV UR40, URZ ;  /* 0x0000003f00287c82 */ /* 0x000fe20008000000 */
[----:B------:R-:W-:Y:S01]  /*f490*/  UMOV UR6, 0xffffffff ;  /* 0xffffffff00067882 */ /* 0x000fe20000000000 */
[----:B------:R-:W-:Y:S01]  /*f4a0*/  IMAD.U32 R10, RZ, RZ, UR39 ;  /* 0x00000027ff0a7e24 */ /* 0x000fe2000f8e00ff */
[----:B--2---:R-:W1:Y:S03]  /*f4b0*/  LDC.64 R2, c[0x0][0x3f8] ;  /* 0x0000fe00ff027b82 */ /* 0x004e660000000a00 */
[----:B------:R-:W-:-:S06]  /*f4c0*/  VIADD R10, R10, 0xffffffff ;  /* 0xffffffff0a0a7836 */ /* 0x000fcc0000000000 */
[----:B------:R-:W-:Y:S01]  /*f4d0*/  VOTEU.ALL UP1, P1 ;  /* 0x00000000003f7886 */ /* 0x000fe20000820000 */
[----:B------:R-:W2:Y:S04]  /*f4e0*/  @P0 LDC R4, c[0x0][0x42c] ;  /* 0x00010b00ff040b82 */ /* 0x000ea80000000800 */
[----:B------:R-:W-:-:S04]  /*f4f0*/  @!UP1 UIADD3 UR4, UP0, UR46, 0x270, URZ ;  /* 0x000002702e049890 */ /* 0x000fc8000ff1e03f */
[----:B------:R-:W-:Y:S01]  /*f500*/  @!UP1 UIADD3.X UR5, URZ, UR47, URZ, UP0, !UPT ;  /* 0x0000002f3f059290 */ /* 0x000fe200087fe43f */
[----:B------:R-:W4:Y:S08]  /*f510*/  @P0 LDC R5, c[0x0][0x430] ;  /* 0x00010c00ff050b82 */ /* 0x000f300000000800 */
[----:B------:R1:W-:Y:S01]  /*f520*/  @!UP1 UTMAPF.L2.4D [UR40], [UR4] ;  /* 0x00000028040095b8 */ /* 0x0003e20008018000 */
[----:B--2---:R-:W-:-:S05]  /*f530*/  @P0 IMAD.HI.U32 R4, R4, UR42, RZ ;  /* 0x0000002a04040c27 */ /* 0x004fca000f8e00ff */
[----:B----4-:R-:W-:Y:S02]  /*f540*/  @P0 SHF.R.U32.HI R0, RZ, R5, R4 ;  /* 0x00000005ff000219 */ /* 0x010fe40000011604 */
[----:B-1----:R-:W-:-:S04]  /*f550*/  ISETP.NE.U32.AND P0, PT, R2, RZ, PT ;  /* 0x000000ff0200720c */ /* 0x002fc80003f05070 */
[----:B------:R-:W-:-:S04]  /*f560*/  ISETP.NE.AND.EX P0, PT, R3, RZ, PT, P0 ;  /* 0x000000ff0300720c */ /* 0x000fc80003f05300 */
[----:B---3--:R-:W-:Y:S01]  /*f570*/  SEL R4, R6, RZ, !P0 ;  /* 0x000000ff06047207 */ /* 0x008fe20004000000 */
[----:B------:R-:W-:Y:S08]  /*f580*/  BRA.DIV UR6, `(.L_x_1407) ;  /* 0x0000002206e87947 */ /* 0x000ff0000b800000 */
.L_x_1458:
[----:B------:R-:W-:Y:S01]  /*f590*/  UMOV UR4, 0xffffffff ;  /* 0xffffffff00047882 */ /* 0x000fe20000000000 */
[----:B------:R-:W-:Y:S02]  /*f5a0*/  SHF.R.S32.HI R7, RZ, 0x1f, R6 ;  /* 0x0000001fff077819 */ /* 0x000fe40000011406 */
[----:B------:R-:W-:Y:S05]  /*f5b0*/  BRA.DIV UR4, `(.L_x_1408) ;  /* 0x0000002604087947 */ /* 0x000fea000b800000 */
[----:B------:R-:W-:-:S13]  /*f5c0*/  ELECT P6, URZ, PT ;  /* 0x00000000003f782f */ /* 0x000fda00038c0000 */
.L_x_1461:
[----:B------:R-:W-:Y:S05]  /*f5d0*/  @!P6 BRA `(.L_x_1409) ;  /* 0x0000000000c4e947 */ /* 0x000fea0003800000 */
[----:B------:R-:W-:Y:S01]  /*f5e0*/  IMAD.MOV.U32 R4, RZ, RZ, R6 ;  /* 0x000000ffff047224 */ /* 0x000fe200078e0006 */
[----:B------:R-:W-:Y:S06]  /*f5f0*/  @!P0 BRA `(.L_x_1410) ;  /* 0x0000000000488947 */ /* 0x000fec0003800000 */
        /* <DEDUP_REMOVED lines=14> */
[----:B------:R-:W-:-:S05]  /*f6e0*/  LEA.HI.X R9, R4, R3, R5, 0x2, P2 ;  /* 0x0000000304097211 */ /* 0x000fca00010f1405 */
[----:B------:R1:W5:Y:S01]  /*f6f0*/  LDG.E R4, desc[UR48][R8.64] ;  /* 0x0000003008047981 */ /* 0x000362000c1e1900 */
[----:B------:R-:W-:-:S04]  /*f700*/  IMAD.MOV R5, RZ, RZ, -R12 ;  /* 0x000000ffff057224 */ /* 0x000fc800078e0a0c */
[----:B------:R-:W-:-:S07]  /*f710*/  IMAD R10, R11, R5, R10 ;  /* 0x000000050b0a7224 */ /* 0x000fce00078e020a */
.L_x_1410:
[----:B------:R-:W2:Y:S01]  /*f720*/  S2R R5, SR_TID.X ;  /* 0x0000000000057919 */ /* 0x000ea20000002100 */
[----:B-1----:R-:W-:Y:S02]  /*f730*/  LEA R8, R16, UR37, 0x3 ;  /* 0x0000002510087c11 */ /* 0x002fe4000f8e18ff */
[----:B--2---:R-:W-:Y:S02]  /*f740*/  LOP3.LUT R9, R5, 0x7f, RZ, 0xc0, !PT ;  /* 0x0000007f05097812 */ /* 0x004fe400078ec0ff */
[----:B------:R-:W-:Y:S02]  /*f750*/  SHF.L.U32 R5, R17, 0x1f, RZ ;  /* 0x0000001f11057819 */ /* 0x000fe400000006ff */
[----:B------:R-:W-:Y:S02]  /*f760*/  ISETP.NE.AND P3, PT, R9, RZ, PT ;  /* 0x000000ff0900720c */ /* 0x000fe40003f65270 */
[----:B------:R-:W1:Y:S02]  /*f770*/  SYNCS.PHASECHK.TRANS64.TRYWAIT P2, [R8+URZ+0x22840], R5 ;  /* 0x02284005080075a7 */ /* 0x000e64000804017f */
[----:B-1----:R-:W-:Y:S09]  /*f780*/  @!P2 BRA `(.L_x_1411) ;  /* 0x0000002000b4a947 */ /* 0x002ff20003800000 */
.L_x_1462:
[----:B------:R-:W-:Y:S05]  /*f790*/  @P3 BRA `(.L_x_1412) ;  /* 0x0000000000143947 */ /* 0x000fea0003800000 */
[----:B------:R-:W-:Y:S01]  /*f7a0*/  ISETP.NE.AND P2, PT, R19, RZ, PT ;  /* 0x000000ff1300720c */ /* 0x000fe20003f45270 */
[----:B-1----:R-:W-:-:S04]  /*f7b0*/  IMAD.MOV.U32 R5, RZ, RZ, 0x3000 ;  /* 0x00003000ff057424 */ /* 0x002fc800078e00ff */
[----:B------:R2:W-:Y:S08]  /*f7c0*/  SYNCS.ARRIVE.TRANS64 RZ, [R8+URZ+0x22830], R5 ;  /* 0x0228300508ff79a7 */ /* 0x0005f0000800003f */
[----:B------:R-:W-:Y:S05]  /*f7d0*/  @!P2 BRA `(.L_x_1412) ;  /* 0x000000000004a947 */ /* 0x000fea0003800000 */
[----:B------:R-:W-:Y:S01]  /*f7e0*/  BPT.TRAP 0x1 ;  /* 0x000000040000795c */ /* 0x000fe20000300000 */
.L_x_1412:
        /* <DEDUP_REMOVED lines=8> */
[----:B-----5:R-:W-:Y:S01]  /*f870*/  R2UR UR13, R4 ;  /* 0x00000000040d72ca */ /* 0x020fe200000e0000 */
[----:B------:R-:W-:-:S04]  /*f880*/  UMOV UR10, URZ ;  /* 0x0000003f000a7c82 */ /* 0x000fc80008000000 */
[----:B------:R-:W-:Y:S02]  /*f890*/  UIMAD UR8, UR8, 0x3000, UR37 ;  /* 0x00003000080878a4 */ /* 0x000fe4000f8e0225 */
[----:B------:R-:W-:Y:S02]  /*f8a0*/  UIADD3 UR9, UR9, 0x22830, URZ ;  /* 0x0002283009097890 */ /* 0x000fe4000fffe03f */
[----:B------:R-:W-:Y:S02]  /*f8b0*/  UIMAD UR11, UR11, 0x60, URZ ;  /* 0x000000600b0b78a4 */ /* 0x000fe4000f8e023f */
[----:B------:R-:W-:-:S09]  /*f8c0*/  UIADD3 UR8, UR8, 0x1c400, URZ ;  /* 0x0001c40008087890 */ /* 0x000fd2000fffe03f */
[----:B------:R3:W-:Y:S02]  /*f8d0*/  UTMALDG.4D [UR8], [UR4], desc[UR6] ;  /* 0x00000608040075b4 */ /* 0x0007e40008019000 */
[----:B---3--:R-:W-:Y:S01]  /*f8e0*/  NOP ;  /* 0x0000000000007918 */ /* 0x008fe20000000000 */
.L_x_1409:
[----:B------:R-:W-:Y:S05]  /*f8f0*/  WARPSYNC.ALL ;  /* 0x0000000000007948 */ /* 0x000fea0003800000 */
[----:B------:R-:W-:Y:S01]  /*f900*/  BAR.SYNC.DEFER_BLOCKING 0x8, 0x120 ;  /* 0x0204800000007b1d */ /* 0x000fe20000010000 */
[----:B------:R-:W-:Y:S01]  /*f910*/  ELECT P2, URZ, PT ;  /* 0x00000000003f782f */ /* 0x000fe20003840000 */
[----:B------:R-:W-:Y:S02]  /*f920*/  UIADD3 UR45, UR45, 0x1, URZ ;  /* 0x000000012d2d7890 */ /* 0x000fe4000fffe03f */
[----:B------:R-:W-:Y:S02]  /*f930*/  UIADD3 UR6, UP0, UR46, 0x270, URZ ;  /* 0x000002702e067890 */ /* 0x000fe4000ff1e03f */
[----:B------:R-:W-:-:S02]  /*f940*/  ULEA.HI UR4, UR45, UR45, URZ, 0x1 ;  /* 0x0000002d2d047291 */ /* 0x000fc4000f8f083f */
[----:B------:R-:W-:Y:S02]  /*f950*/  UIADD3 UR8, UR37, 0x18400, URZ ;  /* 0x0001840025087890 */ /* 0x000fe4000fffe03f */
[----:B------:R-:W-:Y:S02]  /*f960*/  ULOP3.LUT UR4, UR4, 0xfffffffe, URZ, 0xc0, !UPT ;  /* 0xfffffffe04047892 */ /* 0x000fe4000f8ec03f */
[----:B------:R-:W-:Y:S02]  /*f970*/  UIADD3 UR9, UR37, 0x22800, URZ ;  /* 0x0002280025097890 */ /* 0x000fe4000fffe03f */
[----:B-12---:R-:W-:Y:S01]  /*f980*/  @P2 IMAD.MOV.U32 R5, RZ, RZ, 0x4000 ;  /* 0x00004000ff052424 */ /* 0x006fe200078e00ff */
[----:B------:R-:W-:Y:S02]  /*f990*/  UIADD3 UR4, UR45, -UR4, URZ ;  /* 0x800000042d047290 */ /* 0x000fe4000fffe03f */
[----:B------:R-:W-:Y:S01]  /*f9a0*/  UIADD3.X UR7, URZ, UR47, URZ, UP0, !UPT ;  /* 0x0000002f3f077290 */ /* 0x000fe200087fe43f */
[----:B------:R-:W-:Y:S01]  /*f9b0*/  UMOV UR11, UR41 ;  /* 0x00000029000b7c82 */ /* 0x000fe20008000000 */
[----:B------:R-:W-:Y:S01]  /*f9c0*/  UMOV UR12, UR42 ;  /* 0x0000002a000c7c82 */ /* 0x000fe20008000000 */
[----:B------:R-:W-:Y:S01]  /*f9d0*/  UMOV UR13, UR43 ;  /* 0x0000002b000d7c82 */ /* 0x000fe20008000000 */
[----:B------:R-:W-:Y:S01]  /*f9e0*/  UMOV UR5, 0x12f00000 ;  /* 0x12f0000000057882 */ /* 0x000fe20000000000 */
[----:B------:R-:W-:Y:S01]  /*f9f0*/  UMOV UR10, URZ ;  /* 0x0000003f000a7c82 */ /* 0x000fe20008000000 */
[----:B------:R1:W-:Y:S02]  /*fa00*/  @P2 SYNCS.ARRIVE.TRANS64 RZ, [UR37+0x22800], R5 ;  /* 0x02280005ffff29a7 */ /* 0x0003e40008000025 */
[----:B-1----:R-:W-:Y:S01]  /*fa10*/  IMAD.U32 R5, RZ, RZ, UR4 ;  /* 0x00000004ff057e24 */ /* 0x002fe2000f8e00ff */
[----:B------:R-:W-:-:S02]  /*fa20*/  UMOV UR4, 0x0 ;  /* 0x0000000000047882 */ /* 0x000fc40000000000 */
[----:B------:R1:W-:Y:S02]  /*fa30*/  UTMALDG.4D [UR8], [UR6], desc[UR4] ;  /* 0x00000408060075b4 */ /* 0x0003e40008019000 */
[----:B------:R-:W-:-:S04]  /*fa40*/  SHF.L.U32 R5, R5, 0x1f, RZ ;  /* 0x0000001f05057819 */ /* 0x000fc800000006ff */
[----:B------:R-:W2:Y:S02]  /*fa50*/  SYNCS.PHASECHK.TRANS64.TRYWAIT P2, [UR37+0x22820], R5 ;  /* 0x02282005ff0075a7 */ /* 0x000ea40008040165 */
[----:B-12---:R-:W-:Y:S05]  /*fa60*/  @!P2 BRA `(.L_x_1413) ;  /* 0x000000200010a947 */ /* 0x006fea0003800000 */
.L_x_1463:
[----:B------:R-:W-:Y:S01]  /*fa70*/  ULDC.64 UR4, c[0x0][0x408] ;  /* 0x0001020000047ab9 */ /* 0x000fe20000000a00 */
[----:B------:R-:W-:Y:S04]  /*fa80*/  BSSY B0, `(.L_x_1414) ;  /* 0x000002e000007945 */ /* 0x000fe80003800000 */
[----:B------:R-:W-:Y:S05]  /*fa90*/  @!P6 BRA `(.L_x_1415) ;  /* 0x0000000000b0e947 */ /* 0x000fea0003800000 */
[----:B-1----:R-:W1:Y:S01]  /*faa0*/  S2R R8, SR_TID.X ;  /* 0x0000000000087919 */ /* 0x002e620000002100 */
[----:B------:R-:W-:Y:S02]  /*fab0*/  SHF.L.U32 R5, R17, 0x1f, RZ ;  /* 0x0000001f11057819 */ /* 0x000fe400000006ff */
[----:B-1----:R-:W-:Y:S02]  /*fac0*/  LOP3.LUT R9, R8, 0x7f, RZ, 0xc0, !PT ;  /* 0x0000007f08097812 */ /* 0x002fe400078ec0ff */
[----:B------:R-:W-:Y:S02]  /*fad0*/  LEA R8, R16, UR37, 0x3 ;  /* 0x0000002510087c11 */ /* 0x000fe4000f8e18ff */
[----:B------:R-:W-:Y:S02]  /*fae0*/  ISETP.NE.AND P3, PT, R9, RZ, PT ;  /* 0x000000ff0900720c */ /* 0x000fe40003f65270 */
[----:B------:R-:W1:Y:S02]  /*faf0*/  SYNCS.PHASECHK.TRANS64.TRYWAIT P2, [R8+URZ+0x22860], R5 ;  /* 0x02286005080075a7 */ /* 0x000e64000804017f */
[----:B-1----:R-:W-:Y:S09]  /*fb00*/  @!P2 BRA `(.L_x_1416) ;  /* 0x000000200000a947 */ /* 0x002ff20003800000 */
.L_x_1464:
[----:B------:R-:W-:Y:S05]  /*fb10*/  @P3 BRA `(.L_x_1417) ;  /* 0x0000000000143947 */ /* 0x000fea0003800000 */
[----:B------:R-:W-:Y:S01]  /*fb20*/  ISETP.NE.AND P2, PT, R19, RZ, PT ;  /* 0x000000ff1300720c */ /* 0x000fe20003f45270 */
[----:B-1----:R-:W-:-:S04]  /*fb30*/  IMAD.MOV.U32 R5, RZ, RZ, 0xc000 ;  /* 0x0000c000ff057424 */ /* 0x002fc800078e00ff */
[----:B------:R2:W-:Y:S08]  /*fb40*/  SYNCS.ARRIVE.TRANS64 RZ, [R8+URZ+0x22850], R5 ;  /* 0x0228500508ff79a7 */ /* 0x0005f0000800003f */
[----:B------:R-:W-:Y:S05]  /*fb50*/  @!P2 BRA `(.L_x_1417) ;  /* 0x000000000004a947 */ /* 0x000fea0003800000 */
[----:B------:R-:W-:Y:S01]  /*fb60*/  BPT.TRAP 0x1 ;  /* 0x000000040000795c */ /* 0x000fe20000300000 */
.L_x_1417:
        /* <DEDUP_REMOVED lines=10> */
[----:B------:R-:W-:-:S03]  /*fc10*/  UMOV UR18, 0x40 ;  /* 0x0000004000127882 */ /* 0x000fc60000000000 */
[----:B------:R-:W-:Y:S02]  /*fc20*/  UIMAD UR16, UR16, 0xc000, UR37 ;  /* 0x0000c000101078a4 */ /* 0x000fe4000f8e0225 */
[----:B------:R-:W-:Y:S02]  /*fc30*/  UIMAD UR11, UR11, 0x60, URZ ;  /* 0x000000600b0b78a4 */ /* 0x000fe4000f8e023f */
[----:B------:R-:W-:Y:S02]  /*fc40*/  UIADD3 UR9, UR9, 0x22850, URZ ;  /* 0x0002285009097890 */ /* 0x000fe4000fffe03f */
[----:B------:R-:W-:Y:S02]  /*fc50*/  UIADD3 UR8, UR16, 0x400, URZ ;  /* 0x0000040010087890 */ /* 0x000fe4000fffe03f */
[----:B------:R-:W-:Y:S02]  /*fc60*/  UIADD3 UR17, UR16, 0x3400, URZ ;  /* 0x0000340010117890 */ /* 0x000fe4000fffe03f */
[----:B------:R-:W-:-:S02]  /*fc70*/  UIADD3 UR19, UR16, 0x6400, URZ ;  /* 0x0000640010137890 */ /* 0x000fc4000fffe03f */
[----:B------:R-:W-:-:S03]  /*fc80*/  UIADD3 UR20, UR16, 0x9400, URZ ;  /* 0x0000940010147890 */ /* 0x000fc6000fffe03f */
[----:B------:R3:W-:Y:S01]  /*fc90*/  UTMALDG.4D [UR8], [UR6], desc[UR14] ;  /* 0x00000e08060075b4 */ /* 0x0007e20008019000 */
[----:B------:R-:W-:Y:S01]  /*fca0*/  UMOV UR16, 0x80 ;  /* 0x0000008000107882 */ /* 0x000fe20000000000 */
[----:B---3--:R-:W-:Y:S01]  /*fcb0*/  UMOV UR8, UR17 ;  /* 0x0000001100087c82 */ /* 0x008fe20008000000 */
[----:B------:R-:W-:Y:S02]  /*fcc0*/  UMOV UR10, UR18 ;  /* 0x00000012000a7c82 */ /* 0x000fe40008000000 */
[----:B------:R3:W-:Y:S02]  /*fcd0*/  UTMALDG.4D [UR8], [UR6], desc[UR14] ;  /* 0x00000e08060075b4 */ /* 0x0007e40008019000 */
[----:B---3--:R-:W-:Y:S01]  /*fce0*/  UMOV UR8, UR19 ;  /* 0x0000001300087c82 */ /* 0x008fe20008000000 */
[----:B------:R-:W-:Y:S01]  /*fcf0*/  UMOV UR10, UR16 ;  /* 0x00000010000a7c82 */ /* 0x000fe20008000000 */
[----:B------:R-:W-:Y:S01]  /*fd00*/  UMOV UR16, 0xc0 ;  /* 0x000000c000107882 */ /* 0x000fe20000000000 */
[----:B------:R3:W-:Y:S02]  /*fd10*/  UTMALDG.4D [UR8], [UR6], desc[UR14] ;  /* 0x00000e08060075b4 */ /* 0x0007e40008019000 */
[----:B---3--:R-:W-:Y:S01]  /*fd20*/  UMOV UR8, UR20 ;  /* 0x0000001400087c82 */ /* 0x008fe20008000000 */
[----:B------:R-:W-:-:S02]  /*fd30*/  UMOV UR10, UR16 ;  /* 0x00000010000a7c82 */ /* 0x000fc40008000000 */
[----:B------:R3:W-:Y:S02]  /*fd40*/  UTMALDG.4D [UR8], [UR6], desc[UR14] ;  /* 0x00000e08060075b4 */ /* 0x0007e40008019000 */
[----:B---3--:R-:W-:Y:S01]  /*fd50*/  NOP ;  /* 0x0000000000007918 */ /* 0x008fe20000000000 */
.L_x_1415:
[----:B------:R-:W-:Y:S05]  /*fd60*/  BSYNC B0 ;  /* 0x0000000000007941 */ /* 0x000fea0003800000 */
.L_x_1414:
[----:B------:R-:W-:-:S04]  /*fd70*/  UIADD3 UR6, UR39, -0x2, URZ ;  /* 0xfffffffe27067890 */ /* 0x000fc8000fffe03f */
[----:B------:R-:W-:-:S06]  /*fd80*/  UISETP.GE.AND UP0, UPT, UR6, UR38, UPT ;  /* 0x000000260600728c */ /* 0x000fcc000bf06270 */
[----:B------:R-:W-:-:S13]  /*fd90*/  PLOP3.LUT P2, PT, PT, PT, UP0, 0x80, 0x0 ;  /* 0x000000000000781c */ /* 0x000fda0003f4f008 */
[----:B------:R-:W-:Y:S05]  /*fda0*/  @!P2 BRA `(.L_x_1418) ;  /* 0x0000001000b4a947 */ /* 0x000fea0003800000 */
[----:B-12---:R-:W-:Y:S01]  /*fdb0*/  IMAD R8, RZ, RZ, -UR39 ;  /* 0x80000027ff087e24 */ /* 0x006fe2000f8e02ff */
[----:B------:R-:W-:-:S04]  /*fdc0*/  LOP3.LUT R9, RZ, UR38, RZ, 0x33, !PT ;  /* 0x00000026ff097c12 */ /* 0x000fc8000f8e33ff */
[----:B------:R-:W-:Y:S01]  /*fdd0*/  VIADDMNMX R9, R8, 0x1, R9, !PT ;  /* 0x0000000108097846 */ /* 0x000fe20007800109 */
[----:B------:R-:W-:-:S04]  /*fde0*/  IMAD.U32 R8, RZ, RZ, UR6 ;  /* 0x00000006ff087e24 */ /* 0x000fc8000f8e00ff */
[----:B------:R-:W-:-:S05]  /*fdf0*/  VIADD R5, R9, UR39 ;  /* 0x0000002709057c36 */ /* 0x000fca0008000000 */
[----:B------:R-:W-:-:S04]  /*fe00*/  LOP3.LUT R5, R5, 0x1, RZ, 0xc0, !PT ;  /* 0x0000000105057812 */ /* 0x000fc800078ec0ff */
[----:B------:R-:W-:-:S13]  /*fe10*/  ISETP.NE.U32.AND P2, PT, R5, 0x1, PT ;  /* 0x000000010500780c */ /* 0x000fda0003f45070 */
[----:B------:R-:W-:Y:S05]  /*fe20*/  @P2 BRA `(.L_x_1419) ;  /* 0x00000004007c2947 */ /* 0x000fea0003800000 */
[----:B------:R-:W-:Y:S01]  /*fe30*/  VIADD R16, R16, 0x1 ;  /* 0x0000000110107836 */ /* 0x000fe20000000000 */
[----:B------:R-:W-:Y:S04]  /*fe40*/  BSSY B0, `(.L_x_1420) ;  /* 0x000005b000007945 */ /* 0x000fe80003800000 */
[----:B------:R-:W-:-:S04]  /*fe50*/  ISETP.NE.AND P2, PT, R16, 0x2, PT ;  /* 0x000000021000780c */ /* 0x000fc80003f45270 */
[----:B------:R-:W-:Y:S02]  /*fe60*/  SEL R10, RZ, 0x1, P2 ;  /* 0x00000001ff0a7807 */ /* 0x000fe40001000000 */
[----:B------:R-:W-:Y:S02]  /*fe70*/  SEL R16, R16, RZ, P2 ;  /* 0x000000ff10107207 */ /* 0x000fe40001000000 */
[----:B------:R-:W-:Y:S01]  /*fe80*/  LOP3.LUT R17, R17, R10, RZ, 0x3c, !PT ;  /* 0x0000000a11117212 */ /* 0x000fe200078e3cff */
[----:B------:R-:W-:Y:S06]  /*fe90*/  @!P6 BRA `(.L_x_1421) ;  /* 0x000000040054e947 */ /* 0x000fec0003800000 */
        /* <DEDUP_REMOVED lines=19> */
.L_x_1422:
[----:B-1----:R-:W1:Y:S01]  /*ffd0*/  S2R R2, SR_TID.X ;  /* 0x0000000000027919 */ /* 0x002e620000002100 */
[----:B------:R-:W-:Y:S02]  /*ffe0*/  SHF.L.U32 R3, R17, 0x1f, RZ ;  /* 0x0000001f11037819 */ /* 0x000fe400000006ff */
[----:B-1----:R-:W-:Y:S02]  /*fff0*/  LOP3.LUT R5, R2, 0x7f, RZ, 0xc0, !PT ;  /* 0x0000007f02057812 */ /* 0x002fe400078ec0ff */
[----:B------:R-:W-:Y:S02]  /*10000*/  LEA R2, R16, UR37, 0x3 ;  /* 0x0000002510027c11 */ /* 0x000fe4000f8e18ff */
[----:B------:R-:W-:Y:S02]  /*10010*/  ISETP.NE.AND P2, PT, R5, RZ, PT ;  /* 0x000000ff0500720c */ /* 0x000fe40003f45270 */
[----:B------:R-:W1:Y:S02]  /*10020*/  SYNCS.PHASECHK.TRANS64.TRYWAIT P3, [R2+URZ+0x22840], R3 ;  /* 0x02284003020075a7 */ /* 0x000e64000806017f */
[----:B-1----:R-:W-:Y:S09]  /*10030*/  @!P3 BRA `(.L_x_1423) ;  /* 0x0000001800c8b947 */ /* 0x002ff20003800000 */
.L_x_1465:
[----:B------:R-:W-:Y:S05]  /*10040*/  @P2 BRA `(.L_x_1424) ;  /* 0x0000000000142947 */ /* 0x000fea0003800000 */
[----:B------:R-:W-:Y:S01]  /*10050*/  ISETP.NE.AND P3, PT, R19, RZ, PT ;  /* 0x000000ff1300720c */ /* 0x000fe20003f65270 */
[----:B------:R-:W-:-:S04]  /*10060*/  IMAD.MOV.U32 R5, RZ, RZ, 0x3000 ;  /* 0x00003000ff057424 */ /* 0x000fc800078e00ff */
[----:B------:R2:W-:Y:S08]  /*10070*/  SYNCS.ARRIVE.TRANS64 RZ, [R2+URZ+0x22830], R5 ;  /* 0x0228300502ff79a7 */ /* 0x0005f0000800003f */
[----:B------:R-:W-:Y:S05]  /*10080*/  @!P3 BRA `(.L_x_1424) ;  /* 0x000000000004b947 */ /* 0x000fea0003800000 */
[----:B------:R-:W-:Y:S01]  /*10090*/  BPT.TRAP 0x1 ;  /* 0x000000040000795c */ /* 0x000fe20000300000 */
.L_x_1424:
[----:B------:R-:W-:Y:S01]  /*100a0*/  R2UR UR8, R16 ;  /* 0x00000000100872ca */ /* 0x000fe200000e0000 */
        /* <DEDUP_REMOVED lines=9> */
[----:B------:R-:W-:-:S03]  /*10140*/  UMOV UR10, URZ ;  /* 0x0000003f000a7c82 */ /* 0x000fc60008000000 */
[----:B------:R-:W-:Y:S02]  /*10150*/  UIMAD UR8, UR8, 0x3000, UR37 ;  /* 0x00003000080878a4 */ /* 0x000fe4000f8e0225 */
[----:B------:R-:W-:Y:S02]  /*10160*/  UIADD3 UR9, UR9, 0x22830, URZ ;  /* 0x0002283009097890 */ /* 0x000fe4000fffe03f */
[----:B------:R-:W-:-:S09]  /*10170*/  UIADD3 UR8, UR8, 0x1c400, URZ ;  /* 0x0001c40008087890 */ /* 0x000fd2000fffe03f */
[----:B------:R3:W-:Y:S01]  /*10180*/  UTMALDG.4D [UR8], [UR6], desc[UR14] ;  /* 0x00000e08060075b4 */ /* 0x0007e20008019000 */
[----:B------:R-:W4:Y:S02]  /*10190*/  SYNCS.PHASECHK.TRANS64.TRYWAIT P3, [R2+URZ+0x22860], R3 ;  /* 0x02286003020075a7 */ /* 0x000f24000806017f */
[----:B---34-:R-:W-:Y:S05]  /*101a0*/  @!P3 BRA `(.L_x_1425) ;  /* 0x000000180080b947 */ /* 0x018fea0003800000 */
.L_x_1466:
[----:B------:R-:W-:Y:S05]  /*101b0*/  @P2 BRA `(.L_x_1426) ;  /* 0x0000000000142947 */ /* 0x000fea0003800000 */
[----:B------:R-:W-:Y:S01]  /*101c0*/  ISETP.NE.AND P2, PT, R19, RZ, PT ;  /* 0x000000ff1300720c */ /* 0x000fe20003f45270 */
[----:B-1-3--:R-:W-:-:S04]  /*101d0*/  IMAD.MOV.U32 R3, RZ, RZ, 0xc000 ;  /* 0x0000c000ff037424 */ /* 0x00afc800078e00ff */
[----:B------:R4:W-:Y:S08]  /*101e0*/  SYNCS.ARRIVE.TRANS64 RZ, [R2+URZ+0x22850], R3 ;  /* 0x0228500302ff79a7 */ /* 0x0009f0000800003f */
[----:B------:R-:W-:Y:S05]  /*101f0*/  @!P2 BRA `(.L_x_1426) ;  /* 0x000000000004a947 */ /* 0x000fea0003800000 */
[----:B------:R-:W-:Y:S01]  /*10200*/  BPT.TRAP 0x1 ;  /* 0x000000040000795c */ /* 0x000fe20000300000 */
.L_x_1426:
        /* <DEDUP_REMOVED lines=12> */
[----:B------:R-:W-:Y:S02]  /*102d0*/  UIADD3 UR9, UR9, 0x22850, URZ ;  /* 0x0002285009097890 */ /* 0x000fe4000fffe03f */
[----:B------:R-:W-:Y:S02]  /*102e0*/  UIADD3 UR8, UR16, 0x400, URZ ;  /* 0x0000040010087890 */ /* 0x000fe4000fffe03f */
[----:B------:R-:W-:Y:S02]  /*102f0*/  UIADD3 UR17, UR16, 0x3400, URZ ;  /* 0x0000340010117890 */ /* 0x000fe4000fffe03f */
[----:B------:R-:W-:Y:S02]  /*10300*/  UIADD3 UR19, UR16, 0x6400, URZ ;  /* 0x0000640010137890 */ /* 0x000fe4000fffe03f */
[----:B------:R-:W-:-:S03]  /*10310*/  UIADD3 UR20, UR16, 0x9400, URZ ;  /* 0x0000940010147890 */ /* 0x000fc6000fffe03f */
[----:B------:R5:W-:Y:S01]  /*10320*/  UTMALDG.4D [UR8], [UR6], desc[UR14] ;  /* 0x00000e08060075b4 */ /* 0x000be20008019000 */
[----:B------:R-:W-:Y:S01]  /*10330*/  UMOV UR16, 0x80 ;  /* 0x0000008000107882 */ /* 0x000fe20000000000 */
[----:B-----5:R-:W-:Y:S01]  /*10340*/  UMOV UR8, UR17 ;  /* 0x0000001100087c82 */ /* 0x020fe20008000000 */
[----:B------:R-:W-:Y:S02]  /*10350*/  UMOV UR10, UR18 ;  /* 0x00000012000a7c82 */ /* 0x000fe40008000000 */
[----:B------:R5:W-:Y:S02]  /*10360*/  UTMALDG.4D [UR8], [UR6], desc[UR14] ;  /* 0x00000e08060075b4 */ /* 0x000be40008019000 */
[----:B-----5:R-:W-:Y:S01]  /*10370*/  UMOV UR8, UR19 ;  /* 0x0000001300087c82 */ /* 0x020fe20008000000 */
[----:B------:R-:W-:Y:S01]  /*10380*/  UMOV UR10, UR16 ;  /* 0x00000010000a7c82 */ /* 0x000fe20008000000 */
[----:B------:R-:W-:Y:S01]  /*10390*/  UMOV UR16, 0xc0 ;  /* 0x000000c000107882 */ /* 0x000fe20000000000 */
[----:B------:R5:W-:Y:S02]  /*103a0*/  UTMALDG.4D [UR8], [UR6], desc[UR14] ;  /* 0x00000e08060075b4 */ /* 0x000be40008019000 */
[----:B-----5:R-:W-:Y:S01]  /*103b0*/  UMOV UR8, UR20 ;  /* 0x0000001400087c82 */ /* 0x020fe20008000000 */
[----:B------:R-:W-:-:S02]  /*103c0*/  UMOV UR10, UR16 ;  /* 0x00000010000a7c82 */ /* 0x000fc40008000000 */
[----:B------:R1:W-:Y:S02]  /*103d0*/  UTMALDG.4D [UR8], [UR6], desc[UR14] ;  /* 0x00000e08060075b4 */ /* 0x0003e40008019000 */
[----:B-1----:R-:W-:Y:S01]  /*103e0*/  NOP ;  /* 0x0000000000007918 */ /* 0x002fe20000000000 */
.L_x_1421:
[----:B------:R-:W-:Y:S05]  /*103f0*/  BSYNC B0 ;  /* 0x0000000000007941 */ /* 0x000fea0003800000 */
.L_x_1420:
[----:B------:R-:W-:-:S06]  /*10400*/  UIADD3 UR6, UR39, -0x3, URZ ;  /* 0xfffffffd27067890 */ /* 0x000fcc000fffe03f */
[----:B------:R-:W-:-:S07]  /*10410*/  IMAD.U32 R8, RZ, RZ, UR6 ;  /* 0x00000006ff087e24 */ /* 0x000fce000f8e00ff */
.L_x_1419:
[----:B------:R-:W-:Y:S01]  /*10420*/  ULOP3.LUT UR6, URZ, UR39, URZ, 0x33, !UPT ;  /* 0x000000273f067292 */ /* 0x000fe2000f8e333f */
[----:B------:R-:W-:Y:S01]  /*10430*/  VIADD R9, R9, 0xfffffffe ;  /* 0xfffffffe09097836 */ /* 0x000fe20000000000 */
[----:B------:R-:W-:Y:S04]  /*10440*/  BSSY B0, `(.L_x_1418) ;  /* 0x00000c3000007945 */ /* 0x000fe80003800000 */
[----:B------:R-:W-:-:S13]  /*10450*/  ISETP.NE.AND P2, PT, R9, UR6, PT ;  /* 0x0000000609007c0c */ /* 0x000fda000bf45270 */
[----:B------:R-:W-:Y:S05]  /*10460*/  @!P2 BRA `(.L_x_1427) ;  /* 0x0000000c0000a947 */ /* 0x000fea0003800000 */
.L_x_1442:
[----:B------:R-:W-:Y:S01]  /*10470*/  VIADD R9, R16, 0x1 ;  /* 0x0000000110097836 */ /* 0x000fe20000000000 */
[----:B------:R-:W-:Y:S05]  /*10480*/  YIELD ;  /* 0x0000000000007946 */ /* 0x000fea0003800000 */
[----:B------:R-:W-:Y:S01]  /*10490*/  ISETP.NE.AND P2, PT, R9, 0x2, PT ;  /* 0x000000020900780c */ /* 0x000fe20003f45270 */
[----:B------:R-:W-:Y:S03]  /*104a0*/  BSSY B1, `(.L_x_1428) ;  /* 0x000005b000017945 */ /* 0x000fe60003800000 */
[----:B-1234-:R-:W-:-:S02]  /*104b0*/  SEL R2, RZ, 0x1, P2 ;  /* 0x00000001ff027807 */ /* 0x01efc40001000000 */
[----:B------:R-:W-:Y:S02]  /*104c0*/  SEL R9, R9, RZ, P2 ;  /* 0x000000ff09097207 */ /* 0x000fe40001000000 */
[----:B------:R-:W-:Y:S01]  /*104d0*/  LOP3.LUT R17, R17, R2, RZ, 0x3c, !PT ;  /* 0x0000000211117212 */ /* 0x000fe200078e3cff */
[----:B------:R-:W-:Y:S06]  /*104e0*/  @!P6 BRA `(.L_x_1429) ;  /* 0x000000040058e947 */ /* 0x000fec0003800000 */
[----:B------:R-:W-:Y:S01]  /*104f0*/  IMAD.MOV.U32 R10, RZ, RZ, R8 ;  /* 0x000000ffff0a7224 */ /* 0x000fe200078e0008 */
[----:B------:R-:W-:Y:S06]  /*10500*/  @!P0 BRA `(.L_x_1430) ;  /* 0x0000000000488947 */ /* 0x000fec0003800000 */
[----:B------:R-:W1:Y:S01]  /*10510*/  LDC R10, c[0x0][0x41c] ;  /* 0x00010700ff0a7b82 */ /* 0x000e620000000800 */
[----:B------:R-:W-:Y:S02]  /*10520*/  IMAD.MOV.U32 R11, RZ, RZ, R8 ;  /* 0x000000ffff0b7224 */ /* 0x000fe400078e0008 */
[----:B------:R-:W-:-:S04]  /*10530*/  IMAD R13, R7, UR4, RZ ;  /* 0x00000004070d7c24 */ /* 0x000fc8000f8e02ff */
[----:B------:R-:W-:Y:S01]  /*10540*/  IMAD R13, R6, UR5, R13 ;  /* 0x00000005060d7c24 */ /* 0x000fe2000f8e020d */
[----:B------:R-:W2:Y:S01]  /*10550*/  LDC.64 R4, c[0x0][0x3f8] ;  /* 0x0000fe00ff047b82 */ /* 0x000ea20000000a00 */
        /* <DEDUP_REMOVED lines=8> */
[----:B--2---:R-:W-:-:S04]  /*105e0*/  LEA R4, P2, R2, R4, 0x2 ;  /* 0x0000000402047211 */ /* 0x004fc800078410ff */
[----:B------:R-:W-:-:S05]  /*105f0*/  LEA.HI.X R5, R2, R5, R3, 0x2, P2 ;  /* 0x0000000502057211 */ /* 0x000fca00010f1403 */
[----:B------:R1:W5:Y:S01]  /*10600*/  LDG.E R4, desc[UR48][R4.64] ;  /* 0x0000003004047981 */ /* 0x000362000c1e1900 */
[----:B------:R-:W-:-:S04]  /*10610*/  IMAD.MOV R3, RZ, RZ, -R11 ;  /* 0x000000ffff037224 */ /* 0x000fc800078e0a0b */
[----:B------:R-:W-:-:S07]  /*10620*/  IMAD R10, R10, R3, R8 ;  /* 0x000000030a0a7224 */ /* 0x000fce00078e0208 */
.L_x_1430:
[----:B------:R-:W1:Y:S01]  /*10630*/  S2R R2, SR_TID.X ;  /* 0x0000000000027919 */ /* 0x000e620000002100 */
[----:B------:R-:W-:Y:S02]  /*10640*/  LEA R3, R9, UR37, 0x3 ;  /* 0x0000002509037c11 */ /* 0x000fe4000f8e18ff */
[----:B-1----:R-:W-:Y:S02]  /*10650*/  LOP3.LUT R5, R2, 0x7f, RZ, 0xc0, !PT ;  /* 0x0000007f02057812 */ /* 0x002fe400078ec0ff */
[----:B------:R-:W-:Y:S02]  /*10660*/  SHF.L.U32 R2, R17, 0x1f, RZ ;  /* 0x0000001f11027819 */ /* 0x000fe400000006ff */
[----:B------:R-:W-:Y:S02]  /*10670*/  ISETP.NE.AND P2, PT, R5, RZ, PT ;  /* 0x000000ff0500720c */ /* 0x000fe40003f45270 */
[----:B------:R-:W1:Y:S02]  /*10680*/  SYNCS.PHASECHK.TRANS64.TRYWAIT P3, [R3+URZ+0x22840], R2 ;  /* 0x02284002030075a7 */ /* 0x000e64000806017f */
[----:B-1----:R-:W-:Y:S09]  /*10690*/  @!P3 BRA `(.L_x_1431) ;  /* 0x000000140058b947 */ /* 0x002ff20003800000 */
.L_x_1467:
[----:B------:R-:W-:Y:S05]  /*106a0*/  @P2 BRA `(.L_x_1432) ;  /* 0x0000000000142947 */ /* 0x000fea0003800000 */
[----:B------:R-:W-:Y:S01]  /*106b0*/  ISETP.NE.AND P3, PT, R19, RZ, PT ;  /* 0x000000ff1300720c */ /* 0x000fe20003f65270 */
[----:B------:R-:W-:-:S04]  /*106c0*/  IMAD.MOV.U32 R12, RZ, RZ, 0x3000 ;  /* 0x00003000ff0c7424 */ /* 0x000fc800078e00ff */
[----:B------:R2:W-:Y:S08]  /*106d0*/  SYNCS.ARRIVE.TRANS64 RZ, [R3+URZ+0x22830], R12 ;  /* 0x0228300c03ff79a7 */ /* 0x0005f0000800003f */
[----:B------:R-:W-:Y:S05]  /*106e0*/  @!P3 BRA `(.L_x_1432) ;  /* 0x000000000004b947 */ /* 0x000fea0003800000 */
[----:B------:R-:W-:Y:S01]  /*106f0*/  BPT.TRAP 0x1 ;  /* 0x000000040000795c */ /* 0x000fe20000300000 */
.L_x_1432:
        /* <DEDUP_REMOVED lines=17> */
.L_x_1468:
[----:B------:R-:W-:Y:S05]  /*10810*/  @P2 BRA `(.L_x_1434) ;  /* 0x0000000000142947 */ /* 0x000fea0003800000 */
[----:B------:R-:W-:Y:S01]  /*10820*/  ISETP.NE.AND P2, PT, R19, RZ, PT ;  /* 0x000000ff1300720c */ /* 0x000fe20003f45270 */
[----:B-1-3--:R-:W-:-:S04]  /*10830*/  IMAD.MOV.U32 R2, RZ, RZ, 0xc000 ;  /* 0x0000c000ff027424 */ /* 0x00afc800078e00ff */
[----:B------:R4:W-:Y:S08]  /*10840*/  SYNCS.ARRIVE.TRANS64 RZ, [R3+URZ+0x22850], R2 ;  /* 0x0228500203ff79a7 */ /* 0x0009f0000800003f */
[----:B------:R-:W-:Y:S05]  /*10850*/  @!P2 BRA `(.L_x_1434) ;  /* 0x000000000004a947 */ /* 0x000fea0003800000 */
[----:B------:R-:W-:Y:S01]  /*10860*/  BPT.TRAP 0x1 ;  /* 0x000000040000795c */ /* 0x000fe20000300000 */
.L_x_1434:
        /* <DEDUP_REMOVED lines=17> */
[----:B------:R5:W-:Y:S02]  /*10980*/  UTMALDG.4D [UR8], [UR6], desc[UR14] ;  /* 0x00000e08060075b4 */ /* 0x000be40008019000 */
[----:B-----5:R-:W-:Y:S01]  /*10990*/  UMOV UR8, UR17 ;  /* 0x0000001100087c82 */ /* 0x020fe20008000000 */
[----:B------:R-:W-:Y:S01]  /*109a0*/  UMOV UR10, UR19 ;  /* 0x00000013000a7c82 */ /* 0x000fe20008000000 */
[----:B------:R-:W-:Y:S01]  /*109b0*/  UMOV UR17, 0x80 ;  /* 0x0000008000117882 */ /* 0x000fe20000000000 */
        /* <DEDUP_REMOVED lines=9> */
.L_x_1429:
[----:B------:R-:W-:Y:S05]  /*10a50*/  BSYNC B1 ;  /* 0x0000000000017941 */ /* 0x000fea0003800000 */
.L_x_1428:
[----:B------:R-:W-:Y:S01]  /*10a60*/  VIADD R9, R9, 0x1 ;  /* 0x0000000109097836 */ /* 0x000fe20000000000 */
[----:B------:R-:W-:Y:S04]  /*10a70*/  BSSY B1, `(.L_x_1435) ;  /* 0x000005c000017945 */ /* 0x000fe80003800000 */
[----:B------:R-:W-:-:S04]  /*10a80*/  ISETP.NE.AND P2, PT, R9, 0x2, PT ;  /* 0x000000020900780c */ /* 0x000fc80003f45270 */
[----:B---34-:R-:W-:Y:S02]  /*10a90*/  SEL R2, RZ, 0x1, P2 ;  /* 0x00000001ff027807 */ /* 0x018fe40001000000 */
[----:B------:R-:W-:Y:S01]  /*10aa0*/  SEL R16, R9, RZ, P2 ;  /* 0x000000ff09107207 */ /* 0x000fe20001000000 */
[----:B------:R-:W-:Y:S01]  /*10ab0*/  VIADD R9, R8, 0xffffffff ;  /* 0xffffffff08097836 */ /* 0x000fe20000000000 */
[----:B------:R-:W-:Y:S01]  /*10ac0*/  LOP3.LUT R17, R17, R2, RZ, 0x3c, !PT ;  /* 0x0000000211117212 */ /* 0x000fe200078e3cff */
[----:B------:R-:W-:Y:S06]  /*10ad0*/  @!P6 BRA `(.L_x_1436) ;  /* 0x000000040054e947 */ /* 0x000fec0003800000 */
[----:B------:R-:W-:Y:S01]  /*10ae0*/  IMAD.MOV.U32 R10, RZ, RZ, R9 ;  /* 0x000000ffff0a7224 */ /* 0x000fe200078e0009 */
[----:B------:R-:W-:Y:S06]  /*10af0*/  @!P0 BRA `(.L_x_1437) ;  /* 0x0000000000448947 */ /* 0x000fec0003800000 */
[----:B------:R-:W1:Y:S02]  /*10b00*/  LDC R11, c[0x0][0x41c] ;  /* 0x00010700ff0b7b82 */ /* 0x000e640000000800 */
[----:B-1----:R-:W-:-:S13]  /*10b10*/  ISETP.NE.AND P2, PT, R11, 0x1, PT ;  /* 0x000000010b00780c */ /* 0x002fda0003f45270 */
[----:B--2---:R-:W1:Y:S02]  /*10b20*/  @P2 LDC.64 R2, c[0x0][0x420] ;  /* 0x00010800ff022b82 */ /* 0x004e640000000a00 */
[----:B-1----:R-:W-:-:S04]  /*10b30*/  @P2 IMAD.HI.U32 R4, R10, R2, RZ ;  /* 0x000000020a042227 */ /* 0x002fc800078e00ff */
[----:B------:R-:W-:Y:S01]  /*10b40*/  IMAD.MOV.U32 R2, RZ, RZ, R10 ;  /* 0x000000ffff027224 */ /* 0x000fe200078e000a */
[----:B------:R-:W-:Y:S02]  /*10b50*/  @P2 SHF.R.U32.HI R2, RZ, R3, R4 ;  /* 0x00000003ff022219 */ /* 0x000fe40000011604 */
[----:B------:R-:W1:Y:S03]  /*10b60*/  LDC.64 R4, c[0x0][0x3f8] ;  /* 0x0000fe00ff047b82 */ /* 0x000e660000000a00 */
[----:B------:R-:W-:-:S04]  /*10b70*/  IMAD.MOV R3, RZ, RZ, -R2 ;  /* 0x000000ffff037224 */ /* 0x000fc800078e0a02 */
[----:B------:R-:W-:Y:S01]  /*10b80*/  IMAD R10, R11, R3, R10 ;  /* 0x000000030b0a7224 */ /* 0x000fe200078e020a */
[----:B------:R-:W-:Y:S01]  /*10b90*/  SHF.R.S32.HI R3, RZ, 0x1f, R2 ;  /* 0x0000001fff037819 */ /* 0x000fe20000011402 */
[----:B------:R-:W-:-:S04]  /*10ba0*/  IMAD R11, R7, UR4, RZ ;  /* 0x00000004070b7c24 */ /* 0x000fc8000f8e02ff */
[C---:B------:R-:W-:Y:S02]  /*10bb0*/  IMAD R11, R6.reuse, UR5, R11 ;  /* 0x00000005060b7c24 */ /* 0x040fe4000f8e020b */
[----:B------:R-:W-:-:S04]  /*10bc0*/  IMAD.WIDE.U32 R2, R6, UR4, R2 ;  /* 0x0000000406027c25 */ /* 0x000fc8000f8e0002 */
[----:B------:R-:W-:Y:S01]  /*10bd0*/  IMAD.IADD R3, R11, 0x1, R3 ;  /* 0x000000010b037824 */ /* 0x000fe200078e0203 */
[----:B-1----:R-:W-:-:S04]  /*10be0*/  LEA R4, P2, R2, R4, 0x2 ;  /* 0x0000000402047211 */ /* 0x002fc800078410ff */
[----:B------:R-:W-:-:S05]  /*10bf0*/  LEA.HI.X R5, R2, R5, R3, 0x2, P2 ;  /* 0x0000000502057211 */ /* 0x000fca00010f1403 */
[----:B------:R1:W5:Y:S04]  /*10c00*/  LDG.E R4, desc[UR48][R4.64] ;  /* 0x0000003004047981 */ /* 0x000368000c1e1900 */
.L_x_1437:
[----:B------:R-:W1:Y:S01]  /*10c10*/  S2R R2, SR_TID.X ;  /* 0x0000000000027919 */ /* 0x000e620000002100 */
[----:B--2---:R-:W-:Y:S02]  /*10c20*/  SHF.L.U32 R3, R17, 0x1f, RZ ;  /* 0x0000001f11037819 */ /* 0x004fe400000006ff */
[----:B-1----:R-:W-:Y:S02]  /*10c30*/  LOP3.LUT R5, R2, 0x7f, RZ, 0xc0, !PT ;  /* 0x0000007f02057812 */ /* 0x002fe400078ec0ff */
[----:B------:R-:W-:Y:S02]  /*10c40*/  LEA R2, R16, UR37, 0x3 ;  /* 0x0000002510027c11 */ /* 0x000fe4000f8e18ff */
[----:B------:R-:W-:Y:S02]  /*10c50*/  ISETP.NE.AND P2, PT, R5, RZ, PT ;  /* 0x000000ff0500720c */ /* 0x000fe40003f45270 */
[----:B------:R-:W1:Y:S02]  /*10c60*/  SYNCS.PHASECHK.TRANS64.TRYWAIT P3, [R2+URZ+0x22840], R3 ;  /* 0x02284003020075a7 */ /* 0x000e64000806017f */
[----:B-1----:R-:W-:Y:S09]  /*10c70*/  @!P3 BRA `(.L_x_1438) ;  /* 0x000000100008b947 */ /* 0x002ff20003800000 */
.L_x_1469:
[----:B------:R-:W-:Y:S05]  /*10c80*/  @P2 BRA `(.L_x_1439) ;  /* 0x0000000000142947 */ /* 0x000fea0003800000 */
[----:B------:R-:W-:Y:S01]  /*10c90*/  ISETP.NE.AND P3, PT, R19, RZ, PT ;  /* 0x000000ff1300720c */ /* 0x000fe20003f65270 */
[----:B------:R-:W-:-:S04]  /*10ca0*/  IMAD.MOV.U32 R5, RZ, RZ, 0x3000 ;  /* 0x00003000ff057424 */ /* 0x000fc800078e00ff */
[----:B------:R2:W-:Y:S08]  /*10cb0*/  SYNCS.ARRIVE.TRANS64 RZ, [R2+URZ+0x22830], R5 ;  /* 0x0228300502ff79a7 */ /* 0x0005f0000800003f */
[----:B------:R-:W-:Y:S05]  /*10cc0*/  @!P3 BRA `(.L_x_1439) ;  /* 0x000000000004b947 */ /* 0x000fea0003800000 */
[----:B------:R-:W-:Y:S01]  /*10cd0*/  BPT.TRAP 0x1 ;  /* 0x000000040000795c */ /* 0x000fe20000300000 */
.L_x_1439:
[----:B------:R-:W-:Y:S01]  /*10ce0*/  R2UR UR8, R16 ;  /* 0x00000000100872ca */ /* 0x000fe200000e0000 */
[----:B--2---:R-:W-:Y:S01]  /*10cf0*/  IMAD R5, R10, 0x60, RZ ;  /* 0x000000600a057824 */ /* 0x004fe200078e02ff */
        /* <DEDUP_REMOVED lines=13> */
[----:B------:R-:W3:Y:S02]  /*10dd0*/  SYNCS.PHASECHK.TRANS64.TRYWAIT P3, [R2+URZ+0x22860], R3 ;  /* 0x02286003020075a7 */ /* 0x000ee4000806017f */
[----:B--23--:R-:W-:Y:S05]  /*10de0*/  @!P3 BRA `(.L_x_1440) ;  /* 0x0000000c00c0b947 */ /* 0x00cfea0003800000 */
.L_x_1470:
[----:B------:R-:W-:Y:S05]  /*10df0*/  @P2 BRA `(.L_x_1441) ;  /* 0x0000000000142947 */ /* 0x000fea0003800000 */
[----:B------:R-:W-:Y:S01]  /*10e00*/  ISETP.NE.AND P2, PT, R19, RZ, PT ;  /* 0x000000ff1300720c */ /* 0x000fe20003f45270 */
[----:B-12---:R-:W-:-:S04]  /*10e10*/  IMAD.MOV.U32 R3, RZ, RZ, 0xc000 ;  /* 0x0000c000ff037424 */ /* 0x006fc800078e00ff */
[----:B------:R3:W-:Y:S08]  /*10e20*/  SYNCS.ARRIVE.TRANS64 RZ, [R2+URZ+0x22850], R3 ;  /* 0x0228500302ff79a7 */ /* 0x0007f0000800003f */
[----:B------:R-:W-:Y:S05]  /*10e30*/  @!P2 BRA `(.L_x_1441) ;  /* 0x000000000004a947 */ /* 0x000fea0003800000 */
[----:B------:R-:W-:Y:S01]  /*10e40*/  BPT.TRAP 0x1 ;  /* 0x000000040000795c */ /* 0x000fe20000300000 */
.L_x_1441:
        /* <DEDUP_REMOVED lines=19> */
[----:B----4-:R-:W-:Y:S01]  /*10f80*/  UMOV UR8, UR17 ;  /* 0x0000001100087c82 */ /* 0x010fe20008000000 */
[----:B------:R-:W-:Y:S02]  /*10f90*/  UMOV UR10, UR18 ;  /* 0x00000012000a7c82 */ /* 0x000fe40008000000 */
[----:B------:R4:W-:Y:S02]  /*10fa0*/  UTMALDG.4D [UR8], [UR6], desc[UR14] ;  /* 0x00000e08060075b4 */ /* 0x0009e40008019000 */
[----:B----4-:R-:W-:Y:S01]  /*10fb0*/  UMOV UR8, UR19 ;  /* 0x0000001300087c82 */ /* 0x010fe20008000000 */
[----:B------:R-:W-:Y:S01]  /*10fc0*/  UMOV UR10, UR16 ;  /* 0x00000010000a7c82 */ /* 0x000fe20008000000 */
[----:B------:R-:W-:Y:S01]  /*10fd0*/  UMOV UR16, 0xc0 ;  /* 0x000000c000107882 */ /* 0x000fe20000000000 */
[----:B------:R4:W-:Y:S02]  /*10fe0*/  UTMALDG.4D [UR8], [UR6], desc[UR14] ;  /* 0x00000e08060075b4 */ /* 0x0009e40008019000 */
[----:B----4-:R-:W-:Y:S01]  /*10ff0*/  UMOV UR8, UR20 ;  /* 0x0000001400087c82 */ /* 0x010fe20008000000 */
[----:B------:R-:W-:-:S02]  /*11000*/  UMOV UR10, UR16 ;  /* 0x00000010000a7c82 */ /* 0x000fc40008000000 */
[----:B------:R4:W-:Y:S02]  /*11010*/  UTMALDG.4D [UR8], [UR6], desc[UR14] ;  /* 0x00000e08060075b4 */ /* 0x0009e40008019000 */
[----:B----4-:R-:W-:Y:S01]  /*11020*/  NOP ;  /* 0x0000000000007918 */ /* 0x010fe20000000000 */
.L_x_1436:
[----:B------:R-:W-:Y:S05]  /*11030*/  BSYNC B1 ;  /* 0x0000000000017941 */ /* 0x000fea0003800000 */
.L_x_1435:
[----:B------:R-:W-:Y:S01]  /*11040*/  ISETP.GT.AND P2, PT, R9, UR38, PT ;  /* 0x0000002609007c0c */ /* 0x000fe2000bf44270 */
[----:B------:R-:W-:-:S12]  /*11050*/  VIADD R8, R8, 0xfffffffe ;  /* 0xfffffffe08087836 */ /* 0x000fd80000000000 */
[----:B------:R-:W-:Y:S05]  /*11060*/  @P2 BRA `(.L_x_1442) ;  /* 0xfffffff400002947 */ /* 0x000fea000383ffff */
.L_x_1427:
[----:B------:R-:W-:Y:S05]  /*11070*/  BSYNC B0 ;  /* 0x0000000000007941 */ /* 0x000fea0003800000 */
.L_x_1418:
[----:B------:R-:W-:Y:S01]  /*11080*/  VIADD R16, R16, 0x1 ;  /* 0x0000000110107836 */ /* 0x000fe20000000000 */
[----:B------:R-:W-:Y:S04]  /*11090*/  BSSY B0, `(.L_x_1443) ;  /* 0x0000011000007945 */ /* 0x000fe80003800000 */
[----:B------:R-:W-:-:S04]  /*110a0*/  ISETP.NE.AND P0, PT, R16, 0x2, PT ;  /* 0x000000021000780c */ /* 0x000fc80003f05270 */
[----:B------:R-:W-:-:S04]  /*110b0*/  SEL R0, RZ, 0x1, P0 ;  /* 0x00000001ff007807 */ /* 0x000fc80000000000 */
[----:B------:R-:W-:Y:S01]  /*110c0*/  LOP3.LUT R17, R17, R0, RZ, 0x3c, !PT ;  /* 0x0000000011117212 */ /* 0x000fe200078e3cff */
[----:B------:R-:W-:Y:S06]  /*110d0*/  @P1 BRA `(.L_x_1444) ;  /* 0x0000000000301947 */ /* 0x000fec0003800000 */
[----:B-12---:R-:W1:Y:S01]  /*110e0*/  S2R R5, SR_LANEID ;  /* 0x0000000000057919 */ /* 0x006e620000000000 */
[----:B------:R-:W-:Y:S01]  /*110f0*/  VOTEU.ANY UR6, UPT, PT ;  /* 0x0000000000067886 */ /* 0x000fe200038e0100 */
[----:B---34-:R-:W2:Y:S01]  /*11100*/  LDC.64 R2, c[0x0][0xdf0] ;  /* 0x00037c00ff027b82 */ /* 0x018ea20000000a00 */
        /* <DEDUP_REMOVED lines=8> */
[----:B-1----:R-:W-:-:S07]  /*11190*/  IADD3 R18, R0, UR44, R7 ;  /* 0x0000002c00127c10 */ /* 0x002fce000fffe007 */
.L_x_1444:
[----:B------:R-:W-:Y:S05]  /*111a0*/  BSYNC B0 ;  /* 0x0000000000007941 */ /* 0x000fea0003800000 */
.L_x_1443:
[----:B------:R-:W-:Y:S01]  /*111b0*/  SEL R16, R16, RZ, P0 ;  /* 0x000000ff10107207 */ /* 0x000fe20000000000 */
[----:B------:R-:W-:-:S07]  /*111c0*/  IMAD.MOV.U32 R13, RZ, RZ, R18 ;  /* 0x000000ffff0d7224 */ /* 0x000fce00078e0012 */
.L_x_1403:
[----:B------:R-:W-:Y:S05]  /*111d0*/  BSYNC B6 ;  /* 0x0000000000067941 */ /* 0x000fea0003800000 */
.L_x_1401:
[----:B------:R-:W-:-:S03]  /*111e0*/  UMOV UR6, 0xffffffff ;  /* 0xffffffff00067882 */ /* 0x000fc60000000000 */
[----:B------:R-:W-:Y:S05]  /*111f0*/  BRA.DIV UR6, `(.L_x_1445) ;  /* 0x0000000a06d07947 */ /* 0x000fea000b800000 */
[----:B------:R1:W1:Y:S02]  /*11200*/  SHFL.IDX PT, R14, R13, RZ, 0x1f ;  /* 0x00001fff0d0e7589 */ /* 0x00026400000e0000 */
.L_x_1473:
[----:B------:R-:W-:Y:S01]  /*11210*/  ISETP.NE.AND P0, PT, R19, RZ, PT ;  /* 0x000000ff1300720c */ /* 0x000fe20003f05270 */
[----:B------:R-:W-:Y:S05]  /*11220*/  WARPSYNC.ALL ;  /* 0x0000000000007948 */ /* 0x000fea0003800000 */
[----:B------:R-:W-:Y:S01]  /*11230*/  BAR.SYNC.DEFER_BLOCKING 0x4, 0x120 ;  /* 0x0104800000007b1d */ /* 0x000fe20000010000 */
[----:B-1----:R-:W-:-:S05]  /*11240*/  IMAD.MOV.U32 R18, RZ, RZ, R14 ;  /* 0x000000ffff127224 */ /* 0x002fca00078e000e */
[----:B------:R-:W-:Y:S01]  /*11250*/  ULDC UR6, c[0x0][0xda8] ;  /* 0x00036a0000067ab9 */ /* 0x000fe20000000800 */
[----:B------:R-:W-:Y:S01]  /*11260*/  @!P0 MOV R0, 0x400 ;  /* 0x0000040000008802 */ /* 0x000fe20000000f00 */
[----:B--234-:R-:W1:Y:S03]  /*11270*/  @!P0 S2R R3, SR_CgaCtaId ;  /* 0x0000000000038919 */ /* 0x01ce660000008800 */
[----:B-1----:R-:W-:-:S05]  /*11280*/  @!P0 LEA R0, R3, R0, 0x18 ;  /* 0x0000000003008211 */ /* 0x002fca00078ec0ff */
[----:B------:R1:W-:Y:S01]  /*11290*/  @!P0 STS [R0+0x228d0], R13 ;  /* 0x0228d00d00008388 */ /* 0x0003e20000000800 */
[----:B------:R-:W-:Y:S06]  /*112a0*/  BAR.ARV 0x5, 0x120 ;  /* 0x0144800000007b1d */ /* 0x000fec0000002000 */
[----:B------:R-:W-:-:S13]  /*112b0*/  ISETP.GE.AND P0, PT, R18, UR6, PT ;  /* 0x0000000612007c0c */ /* 0x000fda000bf06270 */
[----:B-1----:R-:W-:Y:S05]  /*112c0*/  @!P0 BRA `(.L_x_1446) ;  /* 0xffffffd4003c8947 */ /* 0x002fea000383ffff */
.L_x_1392:
[----:B------:R-:W1:Y:S01]  /*112d0*/  S2R R3, SR_CgaCtaId ;  /* 0x0000000000037919 */ /* 0x000e620000008800 */
[----:B------:R-:W-:Y:S01]  /*112e0*/  UIADD3 UR45, UR45, 0x1, URZ ;  /* 0x000000012d2d7890 */ /* 0x000fe2000fffe03f */
[----:B------:R-:W-:-:S03]  /*112f0*/  MOV R0, 0x400 ;  /* 0x0000040000007802 */ /* 0x000fc60000000f00 */
[----:B------:R-:W-:-:S04]  /*11300*/  ULEA.HI UR4, UR45, UR45, URZ, 0x1 ;  /* 0x0000002d2d047291 */ /* 0x000fc8000f8f083f */
[----:B------:R-:W-:-:S04]  /*11310*/  ULOP3.LUT UR4, UR4, 0xfffffffe, URZ, 0xc0, !UPT ;  /* 0xfffffffe04047892 */ /* 0x000fc8000f8ec03f */
[----:B------:R-:W-:Y:S01]  /*11320*/  UIADD3 UR4, UR45, -UR4, URZ ;  /* 0x800000042d047290 */ /* 0x000fe2000fffe03f */
[----:B-1----:R-:W-:-:S05]  /*11330*/  LEA R7, R3, R0, 0x18 ;  /* 0x0000000003077211 */ /* 0x002fca00078ec0ff */
[----:B------:R-:W-:-:S05]  /*11340*/  IMAD.U32 R0, RZ, RZ, UR4 ;  /* 0x00000004ff007e24 */ /* 0x000fca000f8e00ff */
[----:B------:R-:W-:-:S04]  /*11350*/  SHF.L.U32 R0, R0, 0x1f, RZ ;  /* 0x0000001f00007819 */ /* 0x000fc800000006ff */
[----:B------:R-:W1:Y:S02]  /*11360*/  SYNCS.PHASECHK.TRANS64.TRYWAIT P0, [R7+URZ+0x22820], R0 ;  /* 0x02282000070075a7 */ /* 0x000e64000800017f */
[----:B-1----:R-:W-:Y:S05]  /*11370*/  @!P0 BRA `(.L_x_1447) ;  /* 0x0000000800948947 */ /* 0x002fea0003800000 */
.L_x_1474:
[----:B------:R-:W2:Y:S02]  /*11380*/  S2R R2, SR_TID.X ;  /* 0x0000000000027919 */ /* 0x000ea40000002100 */
[----:B--2---:R-:W-:-:S04]  /*11390*/  SHF.R.U32.HI R2, RZ, 0x5, R2 ;  /* 0x00000005ff027819 */ /* 0x004fc80000011602 */
[----:B------:R-:W-:-:S05]  /*113a0*/  LOP3.LUT R2, R2, 0x3, RZ, 0xc0, !PT ;  /* 0x0000000302027812 */ /* 0x000fca00078ec0ff */
[----:B-1----:R-:W1:Y:S02]  /*113b0*/  SHFL.IDX PT, R0, R2, RZ, 0x1f ;  /* 0x00001fff02007589 */ /* 0x002e6400000e0000 */
[----:B-1----:R-:W-:-:S13]  /*113c0*/  ISETP.NE.AND P0, PT, R0, RZ, PT ;  /* 0x000000ff0000720c */ /* 0x002fda0003f05270 */
[----:B------:R-:W-:Y:S05]  /*113d0*/  @P0 EXIT ;  /* 0x000000000000094d */ /* 0x000fea0003800000 */
[----:B------:R-:W-:Y:S01]  /*113e0*/  ELECT P0, URZ, PT ;  /* 0x00000000003f782f */ /* 0x000fe20003800000 */
[----:B------:R-:W-:-:S12]  /*113f0*/  BSSY B0, `(.L_x_1448) ;  /* 0x0000020000007945 */ /* 0x000fd80003800000 */
[----:B------:R-:W-:Y:S05]  /*11400*/  @!P0 BRA `(.L_x_1449) ;  /* 0x0000000000788947 */ /* 0x000fea0003800000 */
[----:B------:R-:W-:-:S06]  /*11410*/  ULOP3.LUT UR4, UR36, 0x2, URZ, 0xfc, !UPT ;  /* 0x0000000224047892 */ /* 0x000fcc000f8efc3f */
[----:B------:R-:W-:-:S05]  /*11420*/  IMAD.U32 R0, RZ, RZ, UR4 ;  /* 0x00000004ff007e24 */ /* 0x000fca000f8e00ff */
[----:B------:R-:W-:-:S13]  /*11430*/  ISETP.NE.AND P2, PT, R0, 0x3, PT ;  /* 0x000000030000780c */ /* 0x000fda0003f45270 */
[----:B------:R-:W-:Y:S05]  /*11440*/  @!P2 BRA `(.L_x_1450) ;  /* 0x000000000004a947 */ /* 0x000fea0003800000 */
[----:B------:R-:W-:Y:S01]  /*11450*/  BPT.TRAP 0x1 ;  /* 0x000000040000795c */ /* 0x000fe20000300000 */
.L_x_1450:
[----:B------:R-:W-:Y:S01]  /*11460*/  VIADD R3, R7, 0x22840 ;  /* 0x0002284007037836 */ /* 0x000fe20000000000 */
[----:B------:R-:W-:Y:S01]  /*11470*/  SHF.L.U32 R4, R17, 0x1f, RZ ;  /* 0x0000001f11047819 */ /* 0x000fe200000006ff */
[C---:B------:R-:W-:Y:S02]  /*11480*/  VIADD R0, R16.reuse, 0x1 ;  /* 0x0000000110007836 */ /* 0x040fe40000000000 */
[----:B------:R-:W-:-:S03]  /*11490*/  IMAD R5, R16, 0x8, R3 ;  /* 0x0000000810057824 */ /* 0x000fc600078e0203 */
[----:B------:R-:W-:Y:S01]  /*114a0*/  ISETP.NE.AND P1, PT, R0, 0x2, PT ;  /* 0x000000020000780c */ /* 0x000fe20003f25270 */
[----:B------:R-:W1:Y:S03]  /*114b0*/  SYNCS.PHASECHK.TRANS64.TRYWAIT P0, [R5+URZ], R4 ;  /* 0x00000004050075a7 */ /* 0x000e66000800017f */
[----:B------:R-:W-:-:S04]  /*114c0*/  SEL R2, RZ, 0x1, P1 ;  /* 0x00000001ff027807 */ /* 0x000fc80000800000 */
[----:B------:R-:W-:Y:S02]  /*114d0*/  LOP3.LUT R17, R17, R2, RZ, 0x3c, !PT ;  /* 0x0000000211117212 */ /* 0x000fe400078e3cff */
[----:B------:R-:W-:Y:S02]  /*114e0*/  SEL R2, R0, RZ, P1 ;  /* 0x000000ff00027207 */ /* 0x000fe40000800000 */
[----:B------:R-:W-:-:S03]  /*114f0*/  SHF.L.U32 R0, R17, 0x1f, RZ ;  /* 0x0000001f11007819 */ /* 0x000fc600000006ff */
[----:B------:R-:W-:Y:S01]  /*11500*/  IMAD R3, R2, 0x8, R3 ;  /* 0x0000000802037824 */ /* 0x000fe200078e0203 */
[----:B-1----:R-:W-:Y:S06]  /*11510*/  @!P0 BRA `(.L_x_1451) ;  /* 0x0000000800408947 */ /* 0x002fec0003800000 */
.L_x_1475:
[----:B------:R-:W2:Y:S02]  /*11520*/  SYNCS.PHASECHK.TRANS64.TRYWAIT P0, [R3+URZ], R0 ;  /* 0x00000000030075a7 */ /* 0x000ea4000800017f */
[----:B--2---:R-:W-:Y:S05]  /*11530*/  @!P0 BRA `(.L_x_1452) ;  /* 0x00000008004c8947 */ /* 0x004fea0003800000 */
.L_x_1476:
[----:B------:R-:W-:Y:S05]  /*11540*/  @!P2 BRA `(.L_x_1453) ;  /* 0x000000000004a947 */ /* 0x000fea0003800000 */
[----:B------:R-:W-:Y:S01]  /*11550*/  BPT.TRAP 0x1 ;  /* 0x000000040000795c */ /* 0x000fe20000300000 */
.L_x_1453:
[----:B--2---:R-:W-:-:S04]  /*11560*/  VIADD R3, R7, 0x22860 ;  /* 0x0002286007037836 */ /* 0x004fc80000000000 */
[----:B-1----:R-:W-:-:S04]  /*11570*/  IMAD R5, R16, 0x8, R3 ;  /* 0x0000000810057824 */ /* 0x002fc800078e0203 */
[----:B------:R-:W1:Y:S02]  /*11580*/  SYNCS.PHASECHK.TRANS64.TRYWAIT P0, [R5+URZ], R4 ;  /* 0x00000004050075a7 */ /* 0x000e64000800017f */
[----:B-1----:R-:W-:Y:S05]  /*11590*/  @!P0 BRA `(.L_x_1454) ;  /* 0x0000000800488947 */ /* 0x002fea0003800000 */
.L_x_1477:
[----:B------:R-:W-:-:S07]  /*115a0*/  IMAD R3, R2, 0x8, R3 ;  /* 0x0000000802037824 */ /* 0x000fce00078e0203 */
.L_x_1455:
[----:B--2---:R2:W3:Y:S02]  /*115b0*/  SYNCS.PHASECHK.TRANS64.TRYWAIT P0, [R3+URZ], R0 ;  /* 0x00000000030075a7 */ /* 0x0044e4000800017f */
[----:B---3--:R-:W-:Y:S05]  /*115c0*/  @!P0 NANOSLEEP.SYNCS 0x989680 ;  /* 0x009896800000895d */ /* 0x008fea0003900000 */
[----:B------:R-:W3:Y:S02]  /*115d0*/  @!P0 SYNCS.PHASECHK.TRANS64 P0, [R3+URZ], R0 ;  /* 0x00000000030085a7 */ /* 0x000ee4000800007f */
[----:B---3--:R-:W-:Y:S05]  /*115e0*/  @!P0 BRA `(.L_x_1455) ;  /* 0xfffffffc00f08947 */ /* 0x008fea000383ffff */
.L_x_1449:
[----:B------:R-:W-:Y:S05]  /*115f0*/  BSYNC B0 ;  /* 0x0000000000007941 */ /* 0x000fea0003800000 */
.L_x_1448:
[----:B------:R-:W-:Y:S05]  /*11600*/  EXIT ;  /* 0x000000000000794d */ /* 0x000fea0003800000 */
.L_x_1309:
[----:B-1----:R-:W-:-:S04]  /*11610*/  IMAD.U32 R3, RZ, RZ, UR46 ;  /* 0x0000002eff037e24 */ /* 0x002fc8000f8e00ff */
[----:B------:R1:W2:Y:S03]  /*11620*/  SYNCS.PHASECHK.TRANS64.TRYWAIT P0, [R3+URZ+0x22800], R0 ;  /* 0x02280000030075a7 */ /* 0x0002a6000800017f */
[----:B--2---:R-:W-:Y:S05]  /*11630*/  @!P0 NANOSLEEP.SYNCS 0x989680 ;  /* 0x009896800000895d */ /* 0x004fea0003900000 */
[----:B------:R-:W2:Y:S02]  /*11640*/  @!P0 SYNCS.PHASECHK.TRANS64 P0, [R3+URZ+0x22800], R0 ;  /* 0x02280000030085a7 */ /* 0x000ea4000800007f */
[----:B--2---:R-:W-:Y:S05]  /*11650*/  @!P0 BRA `(.L_x_1309) ;  /* 0xfffffffc00ec8947 */ /* 0x004fea000383ffff */
[----:B------:R-:W-:Y:S05]  /*11660*/  BRA `(.L_x_1456) ;  /* 0xffffff0400347947 */ /* 0x000fea000383ffff */
.L_x_1313:
[----:B--2---:R-:W-:-:S04]  /*11670*/  IMAD.U32 R0, RZ, RZ, UR21 ;  /* 0x00000015ff007e24 */ /* 0x004fc8000f8e00ff */
[----:B------:R2:W3:Y:S03]  /*11680*/  SYNCS.PHASECHK.TRANS64.TRYWAIT P1, [R0+URZ+0x22830], R11 ;  /* 0x0228300b000075a7 */ /* 0x0004e6000802017f */
[----:B---3--:R-:W-:Y:S05]  /*11690*/  @!P1 NANOSLEEP.SYNCS 0x989680 ;  /* 0x009896800000995d */ /* 0x008fea0003900000 */
[----:B------:R-:W3:Y:S02]  /*116a0*/  @!P1 SYNCS.PHASECHK.TRANS64 P1, [R0+URZ+0x22830], R11 ;  /* 0x0228300b000095a7 */ /* 0x000ee4000802007f */
[----:B---3--:R-:W-:Y:S05]  /*116b0*/  @!P1 BRA `(.L_x_1313) ;  /* 0xfffffffc00ec9947 */ /* 0x008fea000383ffff */
[----:B------:R-:W-:Y:S05]  /*116c0*/  BRA `(.L_x_1312) ;  /* 0xffffff0400587947 */ /* 0x000fea000383ffff */
.L_x_1325:
[----:B---3--:R3:W4:Y:S02]  /*116d0*/  SYNCS.PHASECHK.TRANS64.TRYWAIT P1, [R8+URZ+0x22850], R11 ;  /* 0x0228500b080075a7 */ /* 0x008724000802017f */
[----:B----4-:R-:W-:Y:S05]  /*116e0*/  @!P1 NANOSLEEP.SYNCS 0x989680 ;  /* 0x009896800000995d */ /* 0x010fea0003900000 */
[----:B------:R-:W4:Y:S02]  /*116f0*/  @!P1 SYNCS.PHASECHK.TRANS64 P1, [R8+URZ+0x22850], R11 ;  /* 0x0228500b080095a7 */ /* 0x000f24000802007f */
[----:B----4-:R-:W-:Y:S05]  /*11700*/  @!P1 BRA `(.L_x_1325) ;  /* 0xfffffffc00f09947 */ /* 0x010fea000383ffff */
[----:B------:R-:W-:Y:S05]  /*11710*/  BRA `(.L_x_1324) ;  /* 0xffffff2400e07947 */ /* 0x000fea000383ffff */
.L_x_1333:
[----:B----4-:R-:W-:-:S04]  /*11720*/  IMAD.U32 R5, RZ, RZ, UR27 ;  /* 0x0000001bff057e24 */ /* 0x010fc8000f8e00ff */
[----:B------:R4:W1:Y:S03]  /*11730*/  SYNCS.PHASECHK.TRANS64.TRYWAIT P1, [R5+URZ+0x22830], R12 ;  /* 0x0228300c050075a7 */ /* 0x000866000802017f */
[----:B-1----:R-:W-:Y:S05]  /*11740*/  @!P1 NANOSLEEP.SYNCS 0x989680 ;  /* 0x009896800000995d */ /* 0x002fea0003900000 */
[----:B------:R-:W1:Y:S02]  /*11750*/  @!P1 SYNCS.PHASECHK.TRANS64 P1, [R5+URZ+0x22830], R12 ;  /* 0x0228300c050095a7 */ /* 0x000e64000802007f */
[----:B-1----:R-:W-:Y:S05]  /*11760*/  @!P1 BRA `(.L_x_1333) ;  /* 0xfffffffc00ec9947 */ /* 0x002fea000383ffff */
[----:B------:R-:W-:Y:S05]  /*11770*/  BRA `(.L_x_1332) ;  /* 0xffffff2c00507947 */ /* 0x000fea000383ffff */
.L_x_1345:
[----:B--2---:R2:W3:Y:S02]  /*11780*/  SYNCS.PHASECHK.TRANS64.TRYWAIT P1, [R11+URZ+0x22850], R12 ;  /* 0x0228500c0b0075a7 */ /* 0x0044e4000802017f */
[----:B---3--:R-:W-:Y:S05]  /*11790*/  @!P1 NANOSLEEP.SYNCS 0x989680 ;  /* 0x009896800000995d */ /* 0x008fea0003900000 */
[----:B------:R-:W3:Y:S02]  /*117a0*/  @!P1 SYNCS.PHASECHK.TRANS64 P1, [R11+URZ+0x22850], R12 ;  /* 0x0228500c0b0095a7 */ /* 0x000ee4000802007f */
[----:B---3--:R-:W-:Y:S05]  /*117b0*/  @!P1 BRA `(.L_x_1345) ;  /* 0xfffffffc00f09947 */ /* 0x008fea000383ffff */
[----:B------:R-:W-:Y:S05]  /*117c0*/  BRA `(.L_x_1344) ;  /* 0xffffff5800007947 */ /* 0x000fea000383ffff */
.L_x_1354:
[----:B--2---:R-:W-:-:S04]  /*117d0*/  IMAD.U32 R3, RZ, RZ, UR24 ;  /* 0x00000018ff037e24 */ /* 0x004fc8000f8e00ff */
[----:B------:R2:W3:Y:S03]  /*117e0*/  SYNCS.PHASECHK.TRANS64.TRYWAIT P2, [R3+URZ+0x22830], R8 ;  /* 0x02283008030075a7 */ /* 0x0004e6000804017f */
[----:B---3--:R-:W-:Y:S05]  /*117f0*/  @!P2 NANOSLEEP.SYNCS 0x989680 ;  /* 0x009896800000a95d */ /* 0x008fea0003900000 */
[----:B------:R-:W3:Y:S02]  /*11800*/  @!P2 SYNCS.PHASECHK.TRANS64 P2, [R3+URZ+0x22830], R8 ;  /* 0x022830080300a5a7 */ /* 0x000ee4000804007f */
[----:B---3--:R-:W-:Y:S05]  /*11810*/  @!P2 BRA `(.L_x_1354) ;  /* 0xfffffffc00eca947 */ /* 0x008fea000383ffff */
[----:B------:R-:W-:Y:S05]  /*11820*/  BRA `(.L_x_1353) ;  /* 0xffffff5c00847947 */ /* 0x000fea000383ffff */
.L_x_1358:
[----:B--2---:R2:W3:Y:S02]  /*11830*/  SYNCS.PHASECHK.TRANS64.TRYWAIT P2, [R183+URZ+0x22850], R8 ;  /* 0x02285008b70075a7 */ /* 0x0044e4000804017f */
[----:B---3--:R-:W-:Y:S05]  /*11840*/  @!P2 NANOSLEEP.SYNCS 0x989680 ;  /* 0x009896800000a95d */ /* 0x008fea0003900000 */
[----:B------:R-:W3:Y:S02]  /*11850*/  @!P2 SYNCS.PHASECHK.TRANS64 P2, [R183+URZ+0x22850], R8 ;  /* 0x02285008b700a5a7 */ /* 0x000ee4000804007f */
[----:B---3--:R-:W-:Y:S05]  /*11860*/  @!P2 BRA `(.L_x_1358) ;  /* 0xfffffffc00f0a947 */ /* 0x008fea000383ffff */
[----:B------:R-:W-:Y:S05]  /*11870*/  BRA `(.L_x_1357) ;  /* 0xffffff7400a47947 */ /* 0x000fea000383ffff */
.L_x_1364:
[----:B--2---:R-:W-:-:S04]  /*11880*/  IMAD.U32 R10, RZ, RZ, UR26 ;  /* 0x0000001aff0a7e24 */ /* 0x004fc8000f8e00ff */
[----:B------:R2:W3:Y:S03]  /*11890*/  SYNCS.PHASECHK.TRANS64.TRYWAIT P1, [R10+URZ+0x22830], R13 ;  /* 0x0228300d0a0075a7 */ /* 0x0004e6000802017f */
[----:B---3--:R-:W-:Y:S05]  /*118a0*/  @!P1 NANOSLEEP.SYNCS 0x989680 ;  /* 0x009896800000995d */ /* 0x008fea0003900000 */
[----:B------:R-:W3:Y:S02]  /*118b0*/  @!P1 SYNCS.PHASECHK.TRANS64 P1, [R10+URZ+0x22830], R13 ;  /* 0x0228300d0a0095a7 */ /* 0x000ee4000802007f */
[----:B---3--:R-:W-:Y:S05]  /*118c0*/  @!P1 BRA `(.L_x_1364) ;  /* 0xfffffffc00ec9947 */ /* 0x008fea000383ffff */
[----:B------:R-:W-:Y:S05]  /*118d0*/  BRA `(.L_x_1363) ;  /* 0xffffff7800a87947 */ /* 0x000fea000383ffff */
.L_x_1376:
[----:B--2---:R2:W3:Y:S02]  /*118e0*/  SYNCS.PHASECHK.TRANS64.TRYWAIT P1, [R12+URZ+0x22850], R13 ;  /* 0x0228500d0c0075a7 */ /* 0x0044e4000802017f */
[----:B---3--:R-:W-:Y:S05]  /*118f0*/  @!P1 NANOSLEEP.SYNCS 0x989680 ;  /* 0x009896800000995d */ /* 0x008fea0003900000 */
[----:B------:R-:W3:Y:S02]  /*11900*/  @!P1 SYNCS.PHASECHK.TRANS64 P1, [R12+URZ+0x22850], R13 ;  /* 0x0228500d0c0095a7 */ /* 0x000ee4000802007f */
[----:B---3--:R-:W-:Y:S05]  /*11910*/  @!P1 BRA `(.L_x_1376) ;  /* 0xfffffffc00f09947 */ /* 0x008fea000383ffff */
[----:B------:R-:W-:Y:S05]  /*11920*/  BRA `(.L_x_1375) ;  /* 0xffffffa400587947 */ /* 0x000fea000383ffff */
.L_x_1407:
[----:B------:R-:W1:Y:S01]  /*11930*/  S2R R7, SR_TID.X ;  /* 0x0000000000077919 */ /* 0x000e620000002100 */
[----:B------:R-:W-:Y:S02]  /*11940*/  IMAD.MOV.U32 R12, RZ, RZ, RZ ;  /* 0x000000ffff0c7224 */ /* 0x000fe400078e00ff */
[----:B------:R-:W-:Y:S02]  /*11950*/  IMAD.MOV.U32 R11, RZ, RZ, 0x1f ;  /* 0x0000001fff0b7424 */ /* 0x000fe400078e00ff */
[----:B------:R-:W-:Y:S01]  /*11960*/  IMAD.MOV.U32 R15, RZ, RZ, -0x1 ;  /* 0xffffffffff0f7424 */ /* 0x000fe200078e00ff */
[----:B-1----:R-:W-:-:S04]  /*11970*/  SHF.R.U32.HI R7, RZ, 0x5, R7 ;  /* 0x00000005ff077819 */ /* 0x002fc80000011607 */
[----:B------:R-:W-:-:S05]  /*11980*/  LOP3.LUT R7, R7, 0x3, RZ, 0xc0, !PT ;  /* 0x0000000307077812 */ /* 0x000fca00078ec0ff */
[----:B------:R-:W-:-:S07]  /*11990*/  IMAD.MOV.U32 R13, RZ, RZ, R7 ;  /* 0x000000ffff0d7224 */ /* 0x000fce00078e0007 */
[----:B------:R-:W-:Y:S05]  /*119a0*/  WARPSYNC.COLLECTIVE R15, `(.L_x_1457) ;  /* 0x000000000f087348 */ /* 0x000fea0003c00000 */
[----:B------:R1:W2:Y:S02]  /*119b0*/  SHFL.IDX P6, R14, R13, R12, R11 ;  /* 0x0000000c0d0e7389 */ /* 0x0002a400000c000b */
[----:B-12---:R-:W-:Y:S01]  /*119c0*/  ENDCOLLECTIVE ;  /* 0x000000000000791b */ /* 0x006fe20003800000 */
.L_x_1457:
[----:B------:R-:W-:Y:S05]  /*119d0*/  BRA `(.L_x_1458) ;  /* 0xffffffd800ec7947 */ /* 0x000fea000383ffff */
.L_x_1408:
[----:B------:R-:W-:Y:S01]  /*119e0*/  BSSY B0, `(.L_x_1459) ;  /* 0x0000006000007945 */ /* 0x000fe20003800000 */
[----:B------:R-:W-:-:S07]  /*119f0*/  IMAD.MOV.U32 R15, RZ, RZ, -0x1 ;  /* 0xffffffffff0f7424 */ /* 0x000fce00078e00ff */
[----:B------:R-:W-:Y:S05]  /*11a00*/  WARPSYNC.COLLECTIVE R15, `(.L_x_1460) ;  /* 0x000000000f0c7348 */ /* 0x000fea0003c00000 */
[----:B------:R-:W-:Y:S02]  /*11a10*/  ELECT P6, UR62, PT ;  /* 0x00000000003e782f */ /* 0x000fe400038c0000 */
[----:B------:R-:W-:Y:S01]  /*11a20*/  MOV R14, UR62 ;  /* 0x0000003e000e7c02 */ /* 0x000fe20008000f00 */
[----:B------:R-:W-:Y:S10]  /*11a30*/  ENDCOLLECTIVE ;  /* 0x000000000000791b */ /* 0x000ff40003800000 */
.L_x_1460:
[----:B------:R-:W-:Y:S05]  /*11a40*/  BSYNC B0 ;  /* 0x0000000000007941 */ /* 0x000fea0003800000 */
.L_x_1459:
[----:B------:R-:W-:Y:S05]  /*11a50*/  BRA `(.L_x_1461) ;  /* 0xffffffd800dc7947 */ /* 0x000fea000383ffff */
.L_x_1411:
[----:B-1----:R1:W2:Y:S02]  /*11a60*/  SYNCS.PHASECHK.TRANS64.TRYWAIT P2, [R8+URZ+0x22840], R5 ;  /* 0x02284005080075a7 */ /* 0x0022a4000804017f */
[----:B--2---:R-:W-:Y:S05]  /*11a70*/  @!P2 NANOSLEEP.SYNCS 0x989680 ;  /* 0x009896800000a95d */ /* 0x004fea0003900000 */
[----:B------:R-:W2:Y:S02]  /*11a80*/  @!P2 SYNCS.PHASECHK.TRANS64 P2, [R8+URZ+0x22840], R5 ;  /* 0x022840050800a5a7 */ /* 0x000ea4000804007f */
[----:B--2---:R-:W-:Y:S05]  /*11a90*/  @!P2 BRA `(.L_x_1411) ;  /* 0xfffffffc00f0a947 */ /* 0x004fea000383ffff */
[----:B------:R-:W-:Y:S05]  /*11aa0*/  BRA `(.L_x_1462) ;  /* 0xffffffdc00387947 */ /* 0x000fea000383ffff */
.L_x_1413:
[----:B-1----:R-:W-:-:S04]  /*11ab0*/  IMAD.U32 R8, RZ, RZ, UR37 ;  /* 0x00000025ff087e24 */ /* 0x002fc8000f8e00ff */
[----:B------:R1:W2:Y:S03]  /*11ac0*/  SYNCS.PHASECHK.TRANS64.TRYWAIT P2, [R8+URZ+0x22820], R5 ;  /* 0x02282005080075a7 */ /* 0x0002a6000804017f */
[----:B--2---:R-:W-:Y:S05]  /*11ad0*/  @!P2 NANOSLEEP.SYNCS 0x989680 ;  /* 0x009896800000a95d */ /* 0x004fea0003900000 */
[----:B------:R-:W2:Y:S02]  /*11ae0*/  @!P2 SYNCS.PHASECHK.TRANS64 P2, [R8+URZ+0x22820], R5 ;  /* 0x022820050800a5a7 */ /* 0x000ea4000804007f */
[----:B--2---:R-:W-:Y:S05]  /*11af0*/  @!P2 BRA `(.L_x_1413) ;  /* 0xfffffffc00eca947 */ /* 0x004fea000383ffff */
[----:B------:R-:W-:Y:S05]  /*11b00*/  BRA `(.L_x_1463) ;  /* 0xffffffdc00d87947 */ /* 0x000fea000383ffff */
.L_x_1416:
[----:B-1----:R1:W2:Y:S02]  /*11b10*/  SYNCS.PHASECHK.TRANS64.TRYWAIT P2, [R8+URZ+0x22860], R5 ;  /* 0x02286005080075a7 */ /* 0x0022a4000804017f */
[----:B--2---:R-:W-:Y:S05]  /*11b20*/  @!P2 NANOSLEEP.SYNCS 0x989680 ;  /* 0x009896800000a95d */ /* 0x004fea0003900000 */
[----:B------:R-:W2:Y:S02]  /*11b30*/  @!P2 SYNCS.PHASECHK.TRANS64 P2, [R8+URZ+0x22860], R5 ;  /* 0x022860050800a5a7 */ /* 0x000ea4000804007f */
[----:B--2---:R-:W-:Y:S05]  /*11b40*/  @!P2 BRA `(.L_x_1416) ;  /* 0xfffffffc00f0a947 */ /* 0x004fea000383ffff */
[----:B------:R-:W-:Y:S05]  /*11b50*/  BRA `(.L_x_1464) ;  /* 0xffffffdc00ec7947 */ /* 0x000fea000383ffff */
.L_x_1423:
[----:B-1----:R1:W2:Y:S02]  /*11b60*/  SYNCS.PHASECHK.TRANS64.TRYWAIT P3, [R2+URZ+0x22840], R3 ;  /* 0x02284003020075a7 */ /* 0x0022a4000806017f */
[----:B--2---:R-:W-:Y:S05]  /*11b70*/  @!P3 NANOSLEEP.SYNCS 0x989680 ;  /* 0x009896800000b95d */ /* 0x004fea0003900000 */
[----:B------:R-:W2:Y:S02]  /*11b80*/  @!P3 SYNCS.PHASECHK.TRANS64 P3, [R2+URZ+0x22840], R3 ;  /* 0x022840030200b5a7 */ /* 0x000ea4000806007f */
[----:B--2---:R-:W-:Y:S05]  /*11b90*/  @!P3 BRA `(.L_x_1423) ;  /* 0xfffffffc00f0b947 */ /* 0x004fea000383ffff */
[----:B------:R-:W-:Y:S05]  /*11ba0*/  BRA `(.L_x_1465) ;  /* 0xffffffe400247947 */ /* 0x000fea000383ffff */
.L_x_1425:
[----:B---3--:R3:W4:Y:S02]  /*11bb0*/  SYNCS.PHASECHK.TRANS64.TRYWAIT P3, [R2+URZ+0x22860], R3 ;  /* 0x02286003020075a7 */ /* 0x008724000806017f */
[----:B----4-:R-:W-:Y:S05]  /*11bc0*/  @!P3 NANOSLEEP.SYNCS 0x989680 ;  /* 0x009896800000b95d */ /* 0x010fea0003900000 */
[----:B------:R-:W4:Y:S02]  /*11bd0*/  @!P3 SYNCS.PHASECHK.TRANS64 P3, [R2+URZ+0x22860], R3 ;  /* 0x022860030200b5a7 */ /* 0x000f24000806007f */
[----:B----4-:R-:W-:Y:S05]  /*11be0*/  @!P3 BRA `(.L_x_1425) ;  /* 0xfffffffc00f0b947 */ /* 0x010fea000383ffff */
[----:B------:R-:W-:Y:S05]  /*11bf0*/  BRA `(.L_x_1466) ;  /* 0xffffffe4006c7947 */ /* 0x000fea000383ffff */
.L_x_1431:
[----:B-1----:R1:W2:Y:S02]  /*11c00*/  SYNCS.PHASECHK.TRANS64.TRYWAIT P3, [R3+URZ+0x22840], R2 ;  /* 0x02284002030075a7 */ /* 0x0022a4000806017f */
[----:B--2---:R-:W-:Y:S05]  /*11c10*/  @!P3 NANOSLEEP.SYNCS 0x989680 ;  /* 0x009896800000b95d */ /* 0x004fea0003900000 */
[----:B------:R-:W2:Y:S02]  /*11c20*/  @!P3 SYNCS.PHASECHK.TRANS64 P3, [R3+URZ+0x22840], R2 ;  /* 0x022840020300b5a7 */ /* 0x000ea4000806007f */
[----:B--2---:R-:W-:Y:S05]  /*11c30*/  @!P3 BRA `(.L_x_1431) ;  /* 0xfffffffc00f0b947 */ /* 0x004fea000383ffff */
[----:B------:R-:W-:Y:S05]  /*11c40*/  BRA `(.L_x_1467) ;  /* 0xffffffe800947947 */ /* 0x000fea000383ffff */
.L_x_1433:
[----:B---3--:R3:W4:Y:S02]  /*11c50*/  SYNCS.PHASECHK.TRANS64.TRYWAIT P3, [R3+URZ+0x22860], R2 ;  /* 0x02286002030075a7 */ /* 0x008724000806017f */
[----:B----4-:R-:W-:Y:S05]  /*11c60*/  @!P3 NANOSLEEP.SYNCS 0x989680 ;  /* 0x009896800000b95d */ /* 0x010fea0003900000 */
[----:B------:R-:W4:Y:S02]  /*11c70*/  @!P3 SYNCS.PHASECHK.TRANS64 P3, [R3+URZ+0x22860], R2 ;  /* 0x022860020300b5a7 */ /* 0x000f24000806007f */
[----:B----4-:R-:W-:Y:S05]  /*11c80*/  @!P3 BRA `(.L_x_1433) ;  /* 0xfffffffc00f0b947 */ /* 0x010fea000383ffff */
[----:B------:R-:W-:Y:S05]  /*11c90*/  BRA `(.L_x_1468) ;  /* 0xffffffe800dc7947 */ /* 0x000fea000383ffff */
.L_x_1438:
[----:B-1----:R1:W2:Y:S02]  /*11ca0*/  SYNCS.PHASECHK.TRANS64.TRYWAIT P3, [R2+URZ+0x22840], R3 ;  /* 0x02284003020075a7 */ /* 0x0022a4000806017f */
[----:B--2---:R-:W-:Y:S05]  /*11cb0*/  @!P3 NANOSLEEP.SYNCS 0x989680 ;  /* 0x009896800000b95d */ /* 0x004fea0003900000 */
[----:B------:R-:W2:Y:S02]  /*11cc0*/  @!P3 SYNCS.PHASECHK.TRANS64 P3, [R2+URZ+0x22840], R3 ;  /* 0x022840030200b5a7 */ /* 0x000ea4000806007f */
[----:B--2---:R-:W-:Y:S05]  /*11cd0*/  @!P3 BRA `(.L_x_1438) ;  /* 0xfffffffc00f0b947 */ /* 0x004fea000383ffff */
[----:B------:R-:W-:Y:S05]  /*11ce0*/  BRA `(.L_x_1469) ;  /* 0xffffffec00e47947 */ /* 0x000fea000383ffff */
.L_x_1440:
[----:B--2---:R2:W3:Y:S02]  /*11cf0*/  SYNCS.PHASECHK.TRANS64.TRYWAIT P3, [R2+URZ+0x22860], R3 ;  /* 0x02286003020075a7 */ /* 0x0044e4000806017f */
[----:B---3--:R-:W-:Y:S05]  /*11d00*/  @!P3 NANOSLEEP.SYNCS 0x989680 ;  /* 0x009896800000b95d */ /* 0x008fea0003900000 */
[----:B------:R-:W3:Y:S02]  /*11d10*/  @!P3 SYNCS.PHASECHK.TRANS64 P3, [R2+URZ+0x22860], R3 ;  /* 0x022860030200b5a7 */ /* 0x000ee4000806007f */
[----:B---3--:R-:W-:Y:S05]  /*11d20*/  @!P3 BRA `(.L_x_1440) ;  /* 0xfffffffc00f0b947 */ /* 0x008fea000383ffff */
[----:B------:R-:W-:Y:S05]  /*11d30*/  BRA `(.L_x_1470) ;  /* 0xfffffff0002c7947 */ /* 0x000fea000383ffff */
.L_x_1445:
[----:B------:R-:W-:Y:S01]  /*11d40*/  BSSY B0, `(.L_x_1471) ;  /* 0x0000007000007945 */ /* 0x000fe20003800000 */
[----:B--2---:R-:W-:Y:S02]  /*11d50*/  IMAD.MOV.U32 R12, RZ, RZ, RZ ;  /* 0x000000ffff0c7224 */ /* 0x004fe400078e00ff */
[----:B------:R-:W-:Y:S02]  /*11d60*/  IMAD.MOV.U32 R11, RZ, RZ, 0x1f ;  /* 0x0000001fff0b7424 */ /* 0x000fe400078e00ff */
[----:B------:R-:W-:-:S07]  /*11d70*/  IMAD.MOV.U32 R15, RZ, RZ, -0x1 ;  /* 0xffffffffff0f7424 */ /* 0x000fce00078e00ff */
[----:B-1-34-:R-:W-:Y:S05]  /*11d80*/  WARPSYNC.COLLECTIVE R15, `(.L_x_1472) ;  /* 0x000000000f087348 */ /* 0x01afea0003c00000 */
[----:B------:R2:W1:Y:S02]  /*11d90*/  SHFL.IDX P6, R14, R13, R12, R11 ;  /* 0x0000000c0d0e7389 */ /* 0x00046400000c000b */
[----:B-1234-:R-:W-:Y:S01]  /*11da0*/  ENDCOLLECTIVE ;  /* 0x000000000000791b */ /* 0x01efe20003800000 */
.L_x_1472:
[----:B------:R-:W-:Y:S05]  /*11db0*/  BSYNC B0 ;  /* 0x0000000000007941 */ /* 0x000fea0003800000 */
.L_x_1471:
[----:B------:R-:W-:Y:S05]  /*11dc0*/  BRA `(.L_x_1473) ;  /* 0xfffffff400107947 */ /* 0x000fea000383ffff */
.L_x_1447:
[----:B-1----:R1:W2:Y:S02]  /*11dd0*/  SYNCS.PHASECHK.TRANS64.TRYWAIT P0, [R7+URZ+0x22820], R0 ;  /* 0x02282000070075a7 */ /* 0x0022a4000800017f */
[----:B--2---:R-:W-:Y:S05]  /*11de0*/  @!P0 NANOSLEEP.SYNCS 0x989680 ;  /* 0x009896800000895d */ /* 0x004fea0003900000 */
[----:B------:R-:W2:Y:S02]  /*11df0*/  @!P0 SYNCS.PHASECHK.TRANS64 P0, [R7+URZ+0x22820], R0 ;  /* 0x02282000070085a7 */ /* 0x000ea4000800007f */
[----:B--2---:R-:W-:Y:S05]  /*11e00*/  @!P0 BRA `(.L_x_1447) ;  /* 0xfffffffc00f08947 */ /* 0x004fea000383ffff */
[----:B------:R-:W-:Y:S05]  /*11e10*/  BRA `(.L_x_1474) ;  /* 0xfffffff400587947 */ /* 0x000fea000383ffff */
.L_x_1451:
[----:B-1----:R1:W2:Y:S02]  /*11e20*/  SYNCS.PHASECHK.TRANS64.TRYWAIT P0, [R5+URZ], R4 ;  /* 0x00000004050075a7 */ /* 0x0022a4000800017f */
[----:B--2---:R-:W-:Y:S05]  /*11e30*/  @!P0 NANOSLEEP.SYNCS 0x989680 ;  /* 0x009896800000895d */ /* 0x004fea0003900000 */
[----:B------:R-:W2:Y:S02]  /*11e40*/  @!P0 SYNCS.PHASECHK.TRANS64 P0, [R5+URZ], R4 ;  /* 0x00000004050085a7 */ /* 0x000ea4000800007f */
[----:B--2---:R-:W-:Y:S05]  /*11e50*/  @!P0 BRA `(.L_x_1451) ;  /* 0xfffffffc00f08947 */ /* 0x004fea000383ffff */
[----:B------:R-:W-:Y:S05]  /*11e60*/  BRA `(.L_x_1475) ;  /* 0xfffffff400ac7947 */ /* 0x000fea000383ffff */
.L_x_1452:
[----:B--2---:R2:W3:Y:S02]  /*11e70*/  SYNCS.PHASECHK.TRANS64.TRYWAIT P0, [R3+URZ], R0 ;  /* 0x00000000030075a7 */ /* 0x0044e4000800017f */
[----:B---3--:R-:W-:Y:S05]  /*11e80*/  @!P0 NANOSLEEP.SYNCS 0x989680 ;  /* 0x009896800000895d */ /* 0x008fea0003900000 */
[----:B------:R-:W3:Y:S02]  /*11e90*/  @!P0 SYNCS.PHASECHK.TRANS64 P0, [R3+URZ], R0 ;  /* 0x00000000030085a7 */ /* 0x000ee4000800007f */
[----:B---3--:R-:W-:Y:S05]  /*11ea0*/  @!P0 BRA `(.L_x_1452) ;  /* 0xfffffffc00f08947 */ /* 0x008fea000383ffff */
[----:B------:R-:W-:Y:S05]  /*11eb0*/  BRA `(.L_x_1476) ;  /* 0xfffffff400a07947 */ /* 0x000fea000383ffff */
.L_x_1454:
[----:B-1----:R1:W2:Y:S02]  /*11ec0*/  SYNCS.PHASECHK.TRANS64.TRYWAIT P0, [R5+URZ], R4 ;  /* 0x00000004050075a7 */ /* 0x0022a4000800017f */
[----:B--2---:R-:W-:Y:S05]  /*11ed0*/  @!P0 NANOSLEEP.SYNCS 0x989680 ;  /* 0x009896800000895d */ /* 0x004fea0003900000 */
[----:B------:R-:W2:Y:S02]  /*11ee0*/  @!P0 SYNCS.PHASECHK.TRANS64 P0, [R5+URZ], R4 ;  /* 0x00000004050085a7 */ /* 0x000ea4000800007f */
[----:B--2---:R-:W-:Y:S05]  /*11ef0*/  @!P0 BRA `(.L_x_1454) ;  /* 0xfffffffc00f08947 */ /* 0x004fea000383ffff */
[----:B------:R-:W-:Y:S05]  /*11f00*/  BRA `(.L_x_1477) ;  /* 0xfffffff400a47947 */ /* 0x000fea000383ffff */
.L_x_1478:
        /* <DEDUP_REMOVED lines=15> */
.L_x_4720:


//--------------------- .text._ZN7cutlass13device_kernelIN5flash11enable_sm90INS1_16FlashAttnFwdSm90INS1_25CollectiveMainloopFwdSm90ILi2EN4cute5tupleIJNS5_1CILi1EEES8_S8_EEENS6_IJNS7_ILi128EEENS7_ILi96EEENS7_ILi64EEEEEELi256ENS_10bfloat16_tEfNS_4arch4Sm90ELb0ELb1ELb0ELb0ELb0ELb0ELb1ELb1ELb0ELb0ELb0ELb0EEENS1_21CollectiveEpilogueFwdINS6_IJSA_NS7_ILi256EEESB_EEES9_SE_SG_Li256ELb0ELb0ELb0ELb0EEENS1_30DynamicPersistentTileSchedulerILi256ELi32ELb0ELb0ELb1EEEEEEEEEvNT_6ParamsE --------------------------
	.section	.text._ZN7cutlass13device_kernelIN5flash11enable_sm90INS1_16FlashAttnFwdSm90INS1_25CollectiveMainloopFwdSm90ILi2EN4cute5tupleIJNS5_1CILi1EEES8_S8_EEENS6_IJNS7_ILi128EEENS7_ILi96EEENS7_ILi64EEEEEELi256ENS_10bfloat16_tEfNS_4arch4Sm90ELb0ELb1ELb0ELb0ELb0ELb0ELb1ELb1ELb0ELb0ELb0ELb0EEENS1_21CollectiveEpilogueFwdINS6_IJSA_NS7_ILi256EEESB_EEES9_SE_SG_Li256ELb0ELb0ELb0ELb0EEENS1_30DynamicPersistentTileSchedulerILi256ELi32ELb0ELb0ELb1EEEEEEEEEvNT_6ParamsE,"ax",@progbits
	.align	128
.text._ZN7cutlass13device_kernelIN5flash11enable_sm90INS1_16FlashAttnFwdSm90INS1_25CollectiveMainloopFwdSm90ILi2EN4cute5tupleIJNS5_1CILi1EEES8_S8_EEENS6_IJNS7_ILi128EEENS7_ILi96EEENS7_ILi64EEEEEELi256ENS_10bfloat16_tEfNS_4arch4Sm90ELb0ELb1ELb0ELb0ELb0ELb0ELb1ELb1ELb0ELb0ELb0ELb0EEENS1_21CollectiveEpilogueFwdINS6_IJSA_NS7_ILi256EEESB_EEES9_SE_SG_Li256ELb0ELb0ELb0ELb0EEENS1_30DynamicPersistentTileSchedulerILi256ELi32ELb0ELb0ELb1EEEEEEEEEvNT_6ParamsE:
        .type           _ZN7cutlass13device_kernelIN5flash11enable_sm90INS1_16FlashAttnFwdSm90INS1_25CollectiveMainloopFwdSm90ILi2EN4cute5tupleIJNS5_1CILi1EEES8_S8_EEENS6_IJNS7_ILi128EEENS7_ILi96EEENS7_ILi64EEEEEELi256ENS_10bfloat16_tEfNS_4arch4Sm90ELb0ELb1ELb0ELb0ELb0ELb0ELb1ELb1ELb0ELb0ELb0ELb0EEENS1_21CollectiveEpilogueFwdINS6_IJSA_NS7_ILi256EEESB_EEES9_SE_SG_Li256ELb0ELb0ELb0ELb0EEENS1_30DynamicPersistentTileSchedulerILi256ELi32ELb0ELb0ELb1EEEEEEEEEvNT_6ParamsE,@function
        .size           _ZN7cutlass13device_kernelIN5flash11enable_sm90INS1_16FlashAttnFwdSm90INS1_25CollectiveMainloopFwdSm90ILi2EN4cute5tupleIJNS5_1CILi1EEES8_S8_EEENS6_IJNS7_ILi128EEENS7_ILi96EEENS7_ILi64EEEEEELi256ENS_10bfloat16_tEfNS_4arch4Sm90ELb0ELb1ELb0ELb0ELb0ELb0ELb1ELb1ELb0ELb0ELb0ELb0EEENS1_21CollectiveEpilogueFwdINS6_IJSA_NS7_ILi256EEESB_EEES9_SE_SG_Li256ELb0ELb0ELb0ELb0EEENS1_30DynamicPersistentTileSchedulerILi256ELi32ELb0ELb0ELb1EEEEEEEEEvNT_6ParamsE,(.L_x_4721 - _ZN7cutlass13device_kernelIN5flash11enable_sm90INS1_16FlashAttnFwdSm90INS1_25CollectiveMainloopFwdSm90ILi2EN4cute5tupleIJNS5_1CILi1EEES8_S8_EEENS6_IJNS7_ILi128EEENS7_ILi96EEENS7_ILi64EEEEEELi256ENS_10bfloat16_tEfNS_4arch4Sm90ELb0ELb1ELb0ELb0ELb0ELb0ELb1ELb1ELb0ELb0ELb0ELb0EEENS1_21CollectiveEpilogueFwdINS6_IJSA_NS7_ILi256EEESB_EEES9_SE_SG_Li256ELb0ELb0ELb0ELb0EEENS1_30DynamicPersistentTileSchedulerILi256ELi32ELb0ELb0ELb1EEEEEEEEEvNT_6ParamsE)
        .other          _ZN7cutlass13device_kernelIN5flash11enable_sm90INS1_16FlashAttnFwdSm90INS1_25CollectiveMainloopFwdSm90ILi2EN4cute5tupleIJNS5_1CILi1EEES8_S8_EEENS6_IJNS7_ILi128EEENS7_ILi96EEENS7_ILi64EEEEEELi256ENS_10bfloat16_tEfNS_4arch4Sm90ELb0ELb1ELb0ELb0ELb0ELb0ELb1ELb1ELb0ELb0ELb0ELb0EEENS1_21CollectiveEpilogueFwdINS6_IJSA_NS7_ILi256EEESB_EEES9_SE_SG_Li256ELb0ELb0ELb0ELb0EEENS1_30DynamicPersistentTileSchedulerILi256ELi32ELb0ELb0ELb1EEEEEEEEEvNT_6ParamsE,@"STO_CUDA_ENTRY STV_DEFAULT"
_ZN7cutlass13device_kernelIN5flash11enable_sm90INS1_16FlashAttnFwdSm90INS1_25CollectiveMainloopFwdSm90ILi2EN4cute5tupleIJNS5_1CILi1EEES8_S8_EEENS6_IJNS7_ILi128EEENS7_ILi96EEENS7_ILi64EEEEEELi256ENS_10bfloat16_tEfNS_4arch4Sm90ELb0ELb1ELb0ELb0ELb0ELb0ELb1ELb1ELb0ELb0ELb0ELb0EEENS1_21CollectiveEpilogueFwdINS6_IJSA_NS7_ILi256EEESB_EEES9_SE_SG_Li256ELb0ELb0ELb0ELb0EEENS1_30DynamicPersistentTileSchedulerILi256ELi32ELb0ELb0ELb1EEEEEEEEEvNT_6ParamsE:
[----:B------:R-:W1:Y:S02]  /*0000*/  LDC R1, c[0x0][0x28] ;  /* 0x00000a00ff017b82 */ /* 0x000e640000000800 */
[----:B-1----:R-:W-:Y:S01]  /*0010*/  VIADD R1, R1, 0xfffffb90 ;  /* 0xfffffb9001017836 */ /* 0x002fe20000000000 */
[----:B------:R-:W1:Y:S01]  /*0020*/  S2R R3, SR_TID.X ;  /* 0x0000000000037919 */ /* 0x000e620000002100 */
[----:B------:R-:W-:Y:S01]  /*0030*/  ELECT P0, URZ, PT ;  /* 0x00000000003f782f */ /* 0x000fe20003800000 */
[----:B------:R-:W-:Y:S01]  /*0040*/  BSSY B0, `(.L_x_1479) ;  /* 0x000001b000007945 */ /* 0x000fe20003800000 */
[----:B------:R-:W-:Y:S02]  /*0050*/  ULDC UR4, c[0x0][0x20] ;  /* 0x0000080000047ab9 */ /* 0x000fe40000000800 */
[----:B------:R-:W-:Y:S01]  /*0060*/  IADD3 R16, P1, R1, UR4, RZ ;  /* 0x0000000401107c10 */ /* 0x000fe2000ff3e0ff */
[----:B------:R-:W-:-:S04]  /*0070*/  ULDC UR4, c[0x0][0x24] ;  /* 0x0000090000047ab9 */ /* 0x000fc80000000800 */
[----:B------:R-:W-:Y:S01]  /*0080*/  IMAD.X R17, RZ, RZ, UR4, P1 ;  /* 0x00000004ff117e24 */ /* 0x000fe200088e06ff */
        /* <DEDUP_REMOVED lines=22> */
.L_x_1480:
[----:B------:R-:W-:Y:S05]  /*01f0*/  BSYNC B0 ;  /* 0x0000000000007941 */ /* 0x000fea0003800000 */
.L_x_1479:
        /* <DEDUP_REMOVED lines=39> */
.L_x_1481:
        /* <DEDUP_REMOVED lines=22> */
.L_x_1482:
        /* <DEDUP_REMOVED lines=18> */
.L_x_1483:
        /* <DEDUP_REMOVED lines=22> */
.L_x_1484:
        /* <DEDUP_REMOVED lines=22> */
.L_x_1485:
[----:B------:R-:W-:Y:S01]  /*09b0*/  IADD3 R2, P0, R16, 0x70, RZ ;  /* 0x0000007010027810 */ /* 0x000fe20007f1e0ff */
[----:B------:R-:W-:Y:S01]  /*09c0*/  UMOV UR38, 0x1 ;  /* 0x0000000100267882 */ /* 0x000fe20000000000 */
[----:B------:R-:W-:Y:S01]  /*09d0*/  PLOP3.LUT P1, PT, PT, PT, UP0, 0x80, 0x0 ;  /* 0x000000000000781c */ /* 0x000fe20003f2f008 */
[----:B------:R-:W-:Y:S01]  /*09e0*/  NOP ;  /* 0x0000000000007918 */ /* 0x000fe20000000000 */
[----:B------:R-:W-:Y:S01]  /*09f0*/  USEL UR38, UR38, 0x2, !UP0 ;  /* 0x0000000226267887 */ /* 0x000fe2000c000000 */
[----:B------:R5:W-:Y:S01]  /*0a00*/  STL [R1+0x464], R2 ;  /* 0x0004640201007387 */ /* 0x000be20000100800 */
[----:B------:R-:W-:Y:S01]  /*0a10*/  ULDC.64 UR46, c[0x0][0x208] ;  /* 0x00008200002e7ab9 */ /* 0x000fe20000000a00 */
[----:B------:R-:W-:Y:S02]  /*0a20*/  IMAD.MOV.U32 R22, RZ, RZ, R16 ;  /* 0x000000ffff167224 */ /* 0x000fe400078e0010 */
[--C-:B------:R-:W-:Y:S02]  /*0a30*/  IMAD.MOV.U32 R23, RZ, RZ, R17.reuse ;  /* 0x000000ffff177224 */ /* 0x100fe400078e0011 */
[----:B-----5:R-:W-:-:S05]  /*0a40*/  IMAD.X R2, RZ, RZ, R17, P0 ;  /* 0x000000ffff027224 */ /* 0x020fca00000e0611 */
[----:B------:R1:W-:Y:S02]  /*0a50*/  STL [R1+0x460], R2 ;  /* 0x0004600201007387 */ /* 0x0003e40000100800 */
[----:B-1234-:R-:W-:Y:S06]  /*0a60*/  BAR.SYNC.DEFER_BLOCKING 0x0 ;  /* 0x0000000000007b1d */ /* 0x01efec0000010000 */
[----:B------:R-:W-:Y:S05]  /*0a70*/  @!P1 BRA `(.L_x_1486) ;  /* 0x000001f800409947 */ /* 0x000fea0003800000 */
.L_x_1487:
        /* <DEDUP_REMOVED lines=8> */
[----:B------:R-:W-:Y:S01]  /*0b00*/  ISETP.NE.AND P0, PT, R26, 0x1, PT ;  /* 0x000000011a00780c */ /* 0x000fe20003f05270 */
[----:B------:R2:W-:-:S12]  /*0b10*/  STL.64 [R1+0x210], RZ ;  /* 0x000210ff01007387 */ /* 0x0005d80000100a00 */
[----:B------:R-:W-:Y:S06]  /*0b20*/  @!P0 BAR.ARV 0x9, 0x100 ;  /* 0x0244000000008b1d */ /* 0x000fec0000002000 */
[C---:B------:R-:W-:Y:S02]  /*0b30*/  IADD3 R217, P1, R16.reuse, 0x210, RZ ;  /* 0x0000021010d97810 */ /* 0x040fe40007f3e0ff */
[----:B------:R-:W-:Y:S01]  /*0b40*/  IADD3 R219, P2, R16, 0x21c, RZ ;  /* 0x0000021c10db7810 */ /* 0x000fe20007f5e0ff */
[----:B------:R2:W-:Y:S01]  /*0b50*/  STL [R1+0x218], RZ ;  /* 0x000218ff01007387 */ /* 0x0005e20000100800 */
[----:B-1----:R-:W-:Y:S01]  /*0b60*/  ISETP.LE.AND P0, PT, R0, UR5, PT ;  /* 0x0000000500007c0c */ /* 0x002fe2000bf03270 */
[----:B------:R-:W-:-:S02]  /*0b70*/  IMAD.X R216, RZ, RZ, R17, P1 ;  /* 0x000000ffffd87224 */ /* 0x000fc400008e0611 */
[----:B------:R2:W-:Y:S01]  /*0b80*/  STL [R1+0x21c], RZ ;  /* 0x00021cff01007387 */ /* 0x0005e20000100800 */
[----:B------:R-:W-:-:S09]  /*0b90*/  IMAD.X R218, RZ, RZ, R17, P2 ;  /* 0x000000ffffda7224 */ /* 0x000fd200010e0611 */
[----:B--2---:R-:W-:Y:S05]  /*0ba0*/  @P0 EXIT ;  /* 0x000000000000094d */ /* 0x004fea0003800000 */
[----:B------:R-:W1:Y:S01]  /*0bb0*/  S2R R8, SR_TID.X ;  /* 0x0000000000087919 */ /* 0x000e620000002100 */
[----:B------:R-:W2:Y:S01]  /*0bc0*/  S2UR UR6, SR_CgaCtaId ;  /* 0x00000000000679c3 */ /* 0x000ea20000008800 */
[----:B------:R-:W-:Y:S01]  /*0bd0*/  UMOV UR50, 0x400 ;  /* 0x0000040000327882 */ /* 0x000fe20000000000 */
[----:B------:R-:W-:Y:S01]  /*0be0*/  IMAD.MOV.U32 R195, RZ, RZ, 0x2 ;  /* 0x00000002ffc37424 */ /* 0x000fe200078e00ff */
[C---:B------:R-:W-:Y:S01]  /*0bf0*/  IADD3 R203, -R26.reuse, 0xb, RZ ;  /* 0x0000000b1acb7810 */ /* 0x040fe20007ffe1ff */
[----:B------:R-:W-:Y:S01]  /*0c00*/  VIADD R208, R26, 0x8 ;  /* 0x000000081ad07836 */ /* 0x000fe20000000000 */
[----:B------:R-:W-:-:S03]  /*0c10*/  ULDC.64 UR36, c[0x0][0x198] ;  /* 0x0000660000247ab9 */ /* 0x000fc60000000a00 */
[----:B------:R-:W3:Y:S01]  /*0c20*/  S2UR UR4, SR_SWINHI ;  /* 0x00000000000479c3 */ /* 0x000ee20000002f00 */
[----:B--2---:R-:W-:Y:S01]  /*0c30*/  ULEA UR50, UR6, UR50, 0x18 ;  /* 0x0000003206327291 */ /* 0x004fe2000f8ec03f */
[----:B-1----:R-:W-:-:S06]  /*0c40*/  VIADD R197, R8, 0xffffff80 ;  /* 0xffffff8008c57836 */ /* 0x002fcc0000000000 */
[----:B------:R-:W-:Y:S01]  /*0c50*/  UMOV UR48, UR50 ;  /* 0x0000003200307c82 */ /* 0x000fe20008000000 */
[----:B---3--:R-:W-:Y:S01]  /*0c60*/  UMOV UR49, UR4 ;  /* 0x0000000400317c82 */ /* 0x008fe20008000000 */
[----:B------:R-:W-:Y:S01]  /*0c70*/  LOP3.LUT R8, R8, 0x7f, RZ, 0xc0, !PT ;  /* 0x0000007f08087812 */ /* 0x000fe200078ec0ff */
[----:B------:R-:W-:Y:S01]  /*0c80*/  UMOV UR4, UR5 ;  /* 0x0000000500047c82 */ /* 0x000fe20008000000 */
[----:B------:R-:W-:Y:S02]  /*0c90*/  SHF.R.S32.HI R0, RZ, 0x1f, R197 ;  /* 0x0000001fff007819 */ /* 0x000fe400000114c5 */
[----:B------:R-:W-:Y:S02]  /*0ca0*/  ISETP.NE.AND P0, PT, R8, RZ, PT ;  /* 0x000000ff0800720c */ /* 0x000fe40003f05270 */
[CC--:B------:R-:W-:Y:S02]  /*0cb0*/  LEA.HI R2, R0.reuse, R197.reuse, RZ, 0x4 ;  /* 0x000000c500027211 */ /* 0x0c0fe400078f20ff */
[----:B------:R-:W-:-:S02]  /*0cc0*/  LEA.HI R19, R0, R197, RZ, 0x7 ;  /* 0x000000c500137211 */ /* 0x000fc400078f38ff */
[----:B------:R-:W-:Y:S02]  /*0cd0*/  SHF.R.S32.HI R3, RZ, 0x4, R2 ;  /* 0x00000004ff037819 */ /* 0x000fe40000011402 */
[----:B------:R-:W-:Y:S02]  /*0ce0*/  LEA.HI R221, R0, R197, RZ, 0x5 ;  /* 0x000000c500dd7211 */ /* 0x000fe400078f28ff */
[C---:B------:R-:W-:Y:S02]  /*0cf0*/  LEA.HI R5, R2.reuse, R3, RZ, 0x1 ;  /* 0x0000000302057211 */ /* 0x040fe400078f08ff */
[----:B------:R-:W-:Y:S02]  /*0d00*/  LOP3.LUT R4, R2, 0x3fffff0, RZ, 0xc0, !PT ;  /* 0x03fffff002047812 */ /* 0x000fe400078ec0ff */
[----:B------:R-:W-:Y:S02]  /*0d10*/  LOP3.LUT R2, R19, 0xffffff80, RZ, 0xc0, !PT ;  /* 0xffffff8013027812 */ /* 0x000fe400078ec0ff */
[----:B------:R-:W-:Y:S01]  /*0d20*/  LOP3.LUT R6, R5, 0x1ffffffe, RZ, 0xc0, !PT ;  /* 0x1ffffffe05067812 */ /* 0x000fe200078ec0ff */
[C---:B------:R-:W-:Y:S01]  /*0d30*/  IMAD.IADD R4, R197.reuse, 0x1, -R4 ;  /* 0x00000001c5047824 */ /* 0x040fe200078e0a04 */
[----:B------:R-:W-:Y:S01]  /*0d40*/  SHF.R.S32.HI R221, RZ, 0x5, R221 ;  /* 0x00000005ffdd7819 */ /* 0x000fe200000114dd */
[----:B------:R-:W-:Y:S01]  /*0d50*/  IMAD.IADD R209, R197, 0x1, -R2 ;  /* 0x00000001c5d17824 */ /* 0x000fe200078e0a02 */
[----:B------:R-:W-:Y:S01]  /*0d60*/  SHF.R.S32.HI R220, RZ, 0x7, R19 ;  /* 0x00000007ffdc7819 */ /* 0x000fe20000011413 */
[----:B------:R-:W-:Y:S01]  /*0d70*/  IMAD.IADD R6, R3, 0x1, -R6 ;  /* 0x0000000103067824 */ /* 0x000fe200078e0a06 */
[----:B------:R-:W-:Y:S01]  /*0d80*/  LEA.HI R198, R0, R197, RZ, 0x3 ;  /* 0x000000c500c67211 */ /* 0x000fe200078f18ff */
[----:B------:R-:W-:Y:S01]  /*0d90*/  IMAD R3, R221, 0x10, R4 ;  /* 0x00000010dd037824 */ /* 0x000fe200078e0204 */
[----:B------:R-:W-:-:S02]  /*0da0*/  SHF.R.S32.HI R2, RZ, 0x1f, R209 ;  /* 0x0000001fff027819 */ /* 0x000fc400000114d1 */
[----:B------:R-:W-:Y:S01]  /*0db0*/  SEL R204, RZ, 0x1, P0 ;  /* 0x00000001ffcc7807 */ /* 0x000fe20000000000 */
[----:B------:R-:W-:Y:S01]  /*0dc0*/  IMAD R3, R3, 0x8, R6 ;  /* 0x0000000803037824 */ /* 0x000fe200078e0206 */
[CC--:B------:R-:W-:Y:S02]  /*0dd0*/  LEA.HI R27, R2.reuse, R209.reuse, RZ, 0x2 ;  /* 0x000000d1021b7211 */ /* 0x0c0fe400078f10ff */
[----:B------:R-:W-:Y:S01]  /*0de0*/  LEA.HI R2, R2, R209, RZ, 0x5 ;  /* 0x000000d102027211 */ /* 0x000fe200078f28ff */
[----:B------:R-:W-:Y:S01]  /*0df0*/  IMAD.SHL.U32 R194, R3, 0x8, RZ ;  /* 0x0000000803c27824 */ /* 0x000fe200078e00ff */
[--C-:B------:R-:W-:Y:S02]  /*0e00*/  SHF.R.S32.HI R3, RZ, 0x2, R27.reuse ;  /* 0x00000002ff037819 */ /* 0x100fe4000001141b */
[----:B------:R-:W-:Y:S01]  /*0e10*/  SHF.R.S32.HI R4, RZ, 0x1f, R27 ;  /* 0x0000001fff047819 */ /* 0x000fe2000001141b */
[----:B------:R-:W-:Y:S01]  /*0e20*/  IMAD.WIDE R194, R194, R195, UR48 ;  /* 0x00000030c2c27e25 */ /* 0x000fe2000f8e02c3 */
[----:B------:R-:W-:-:S02]  /*0e30*/  SHF.R.S32.HI R2, RZ, 0x5, R2 ;  /* 0x00000005ff027819 */ /* 0x000fc40000011402 */
[----:B------:R-:W-:Y:S02]  /*0e40*/  LEA.HI R4, R4, R3, RZ, 0x3 ;  /* 0x0000000304047211 */ /* 0x000fe400078f18ff */
[C---:B------:R-:W-:Y:S02]  /*0e50*/  IADD3 R9, P5, R194.reuse, 0x20, RZ ;  /* 0x00000020c2097810 */ /* 0x040fe40007fbe0ff */
[----:B------:R-:W-:Y:S02]  /*0e60*/  IADD3 R7, P6, R194, 0x40, RZ ;  /* 0x00000040c2077810 */ /* 0x000fe40007fde0ff */
[----:B------:R-:W-:Y:S02]  /*0e70*/  LOP3.LUT R4, R4, 0xfffffff8, RZ, 0xc0, !PT ;  /* 0xfffffff804047812 */ /* 0x000fe400078ec0ff */
[----:B------:R-:W-:Y:S02]  /*0e80*/  LOP3.LUT R6, R9, 0x380, RZ, 0xc0, !PT ;  /* 0x0000038009067812 */ /* 0x000fe400078ec0ff */
[----:B------:R-:W-:Y:S01]  /*0e90*/  LOP3.LUT R5, R7, 0x380, RZ, 0xc0, !PT ;  /* 0x0000038007057812 */ /* 0x000fe200078ec0ff */
[----:B------:R-:W-:Y:S01]  /*0ea0*/  IMAD.IADD R3, R3, 0x1, -R4 ;  /* 0x0000000103037824 */ /* 0x000fe200078e0a04 */
[----:B------:R-:W-:-:S02]  /*0eb0*/  SHF.R.U64 R6, R6, 0x3, RZ ;  /* 0x0000000306067819 */ /* 0x000fc400000012ff */
[----:B------:R-:W-:Y:S01]  /*0ec0*/  SHF.R.U64 R4, R5, 0x3, RZ ;  /* 0x0000000305047819 */ /* 0x000fe200000012ff */
[----:B------:R-:W-:Y:S01]  /*0ed0*/  IMAD R200, R2, 0x10, R3 ;  /* 0x0000001002c87824 */ /* 0x000fe200078e0203 */
[----:B------:R-:W-:Y:S01]  /*0ee0*/  IADD3 R11, P3, R194, 0x4020, RZ ;  /* 0x00004020c20b7810 */ /* 0x000fe20007f7e0ff */
[--C-:B------:R-:W-:Y:S01]  /*0ef0*/  IMAD.X R3, RZ, RZ, R195.reuse, P5 ;  /* 0x000000ffff037224 */ /* 0x100fe200028e06c3 */
[----:B------:R-:W-:Y:S01]  /*0f00*/  LOP3.LUT R2, R6, R9, RZ, 0x3c, !PT ;  /* 0x0000000906027212 */ /* 0x000fe200078e3cff */
[----:B------:R-:W-:Y:S01]  /*0f10*/  IMAD.X R5, RZ, RZ, R195, P6 ;  /* 0x000000ffff057224 */ /* 0x000fe200030e06c3 */
[----:B------:R-:W-:Y:S02]  /*0f20*/  LOP3.LUT R4, R4, R7, RZ, 0x3c, !PT ;  /* 0x0000000704047212 */ /* 0x000fe400078e3cff */
[C---:B------:R-:W-:Y:S02]  /*0f30*/  IADD3 R7, P1, R194.reuse, 0x60, RZ ;  /* 0x00000060c2077810 */ /* 0x040fe40007f3e0ff */
[----:B------:R-:W-:-:S02]  /*0f40*/  IADD3 R9, P2, R194, 0x4000, RZ ;  /* 0x00004000c2097810 */ /* 0x000fc40007f5e0ff */
[----:B------:R-:W-:Y:S02]  /*0f50*/  LOP3.LUT R10, R11, 0x380, RZ, 0xc0, !PT ;  /* 0x000003800b0a7812 */ /* 0x000fe400078ec0ff */
[----:B------:R-:W-:Y:S02]  /*0f60*/  LOP3.LUT R6, R7, 0x380, RZ, 0xc0, !PT ;  /* 0x0000038007067812 */ /* 0x000fe400078ec0ff */
[----:B------:R-:W-:Y:S02]  /*0f70*/  LOP3.LUT R8, R9, 0x380, RZ, 0xc0, !PT ;  /* 0x0000038009087812 */ /* 0x000fe400078ec0ff */
[----:B------:R-:W-:Y:S02]  /*0f80*/  SHF.R.U64 R10, R10, 0x3, RZ ;  /* 0x000000030a0a7819 */ /* 0x000fe400000012ff */
[----:B------:R-:W-:Y:S02]  /*0f90*/  SHF.R.U64 R6, R6, 0x3, RZ ;  /* 0x0000000306067819 */ /* 0x000fe400000012ff */
[----:B------:R-:W-:-:S02]  /*0fa0*/  SHF.R.U64 R8, R8, 0x3, RZ ;  /* 0x0000000308087819 */ /* 0x000fc400000012ff */
[----:B------:R-:W-:Y:S02]  /*0fb0*/  LOP3.LUT R10, R10, R11, RZ, 0x3c, !PT ;  /* 0x0000000b0a0a7212 */ /* 0x000fe400078e3cff */
[----:B------:R-:W-:Y:S02]  /*0fc0*/  IADD3 R11, P6, R194, 0x8000, RZ ;  /* 0x00008000c20b7810 */ /* 0x000fe40007fde0ff */
[----:B------:R-:W-:Y:S01]  /*0fd0*/  LOP3.LUT R6, R6, R7, RZ, 0x3c, !PT ;  /* 0x0000000706067212 */ /* 0x000fe200078e3cff */
[--C-:B------:R-:W-:Y:S01]  /*0fe0*/  IMAD.X R7, RZ, RZ, R195.reuse, P1 ;  /* 0x000000ffff077224 */ /* 0x100fe200008e06c3 */
[----:B------:R-:W-:Y:S01]  /*0ff0*/  LOP3.LUT R8, R8, R9, RZ, 0x3c, !PT ;  /* 0x0000000908087212 */ /* 0x000fe200078e3cff */
[----:B------:R-:W-:Y:S01]  /*1000*/  IMAD.X R9, RZ, RZ, R195, P2 ;  /* 0x000000ffff097224 */ /* 0x000fe200010e06c3 */
[----:B------:R-:W-:Y:S02]  /*1010*/  MOV R3, R2 ;  /* 0x0000000200037202 */ /* 0x000fe40000000f00 */
[----:B------:R-:W-:-:S02]  /*1020*/  MOV R2, R4 ;  /* 0x0000000400027202 */ /* 0x000fc40000000f00 */
[C---:B------:R-:W-:Y:S01]  /*1030*/  IADD3 R21, P1, R194.reuse, 0x8020, RZ ;  /* 0x00008020c2157810 */ /* 0x040fe20007f3e0ff */
[----:B------:R-:W-:Y:S01]  /*1040*/  STL [R1+0x46c], R3 ;  /* 0x00046c0301007387 */ /* 0x000fe20000100800 */
[C---:B------:R-:W-:Y:S02]  /*1050*/  IADD3 R25, P2, R194.reuse, 0x8040, RZ ;  /* 0x00008040c2197810 */ /* 0x040fe40007f5e0ff */
[C---:B------:R-:W-:Y:S01]  /*1060*/  IADD3 R13, P4, R194.reuse, 0x4040, RZ ;  /* 0x00004040c20d7810 */ /* 0x040fe20007f9e0ff */
[----:B------:R1:W-:Y:S01]  /*1070*/  STL [R1+0x468], R2 ;  /* 0x0004680201007387 */ /* 0x0003e20000100800 */
[----:B------:R-:W-:Y:S02]  /*1080*/  IADD3 R15, P5, R194, 0x4060, RZ ;  /* 0x00004060c20f7810 */ /* 0x000fe40007fbe0ff */
[----:B------:R-:W-:Y:S02]  /*1090*/  LOP3.LUT R18, R11, 0x380, RZ, 0xc0, !PT ;  /* 0x000003800b127812 */ /* 0x000fe400078ec0ff */
[----:B------:R-:W-:-:S02]  /*10a0*/  LOP3.LUT R20, R21, 0x380, RZ, 0xc0, !PT ;  /* 0x0000038015147812 */ /* 0x000fc400078ec0ff */
[----:B------:R-:W-:Y:S02]  /*10b0*/  LOP3.LUT R24, R25, 0x380, RZ, 0xc0, !PT ;  /* 0x0000038019187812 */ /* 0x000fe400078ec0ff */
[----:B------:R-:W-:Y:S02]  /*10c0*/  LOP3.LUT R12, R13, 0x380, RZ, 0xc0, !PT ;  /* 0x000003800d0c7812 */ /* 0x000fe400078ec0ff */
[----:B------:R-:W-:Y:S02]  /*10d0*/  LOP3.LUT R14, R15, 0x380, RZ, 0xc0, !PT ;  /* 0x000003800f0e7812 */ /* 0x000fe400078ec0ff */
[----:B------:R-:W-:Y:S02]  /*10e0*/  SHF.R.U64 R18, R18, 0x3, RZ ;  /* 0x0000000312127819 */ /* 0x000fe400000012ff */
[----:B-1----:R-:W-:Y:S01]  /*10f0*/  LEA.HI R2, R19, R220, RZ, 0x1 ;  /* 0x000000dc13027211 */ /* 0x002fe200078f08ff */
[----:B------:R-:W-:Y:S01]  /*1100*/  IMAD.X R19, RZ, RZ, R195, P6 ;  /* 0x000000ffff137224 */ /* 0x000fe200030e06c3 */
[----:B------:R-:W-:-:S02]  /*1110*/  SHF.R.U64 R20, R20, 0x3, RZ ;  /* 0x0000000314147819 */ /* 0x000fc400000012ff */
[----:B------:R-:W-:Y:S02]  /*1120*/  SHF.R.U64 R24, R24, 0x3, RZ ;  /* 0x0000000318187819 */ /* 0x000fe400000012ff */
[----:B------:R-:W-:Y:S02]  /*1130*/  SHF.R.U64 R12, R12, 0x3, RZ ;  /* 0x000000030c0c7819 */ /* 0x000fe400000012ff */
[----:B------:R-:W-:Y:S02]  /*1140*/  SHF.R.U64 R14, R14, 0x3, RZ ;  /* 0x000000030e0e7819 */ /* 0x000fe400000012ff */
[----:B------:R-:W-:Y:S01]  /*1150*/  LOP3.LUT R18, R18, R11, RZ, 0x3c, !PT ;  /* 0x0000000b12127212 */ /* 0x000fe200078e3cff */
[----:B------:R-:W-:Y:S01]  /*1160*/  IMAD.X R11, RZ, RZ, R195, P3 ;  /* 0x000000ffff0b7224 */ /* 0x000fe200018e06c3 */
[----:B------:R-:W-:Y:S02]  /*1170*/  LOP3.LUT R3, R2, 0x3fffffe, RZ, 0xc0, !PT ;  /* 0x03fffffe02037812 */ /* 0x000fe400078ec0ff */
[----:B------:R-:W-:-:S02]  /*1180*/  LOP3.LUT R2, R198, 0x1ffffff8, RZ, 0xc0, !PT ;  /* 0x1ffffff8c6027812 */ /* 0x000fc400078ec0ff */
[----:B------:R-:W-:Y:S01]  /*1190*/  LOP3.LUT R0, R27, 0x7ffffffc, RZ, 0xc0, !PT ;  /* 0x7ffffffc1b007812 */ /* 0x000fe200078ec0ff */
[----:B------:R-:W-:Y:S01]  /*11a0*/  IMAD.IADD R3, R220, 0x1, -R3 ;  /* 0x00000001dc037824 */ /* 0x000fe200078e0a03 */
        /* <DEDUP_REMOVED lines=8> */
[----:B------:R-:W-:Y:S01]  /*1230*/  MOV R232, R18 ;  /* 0x0000001200e87202 */ /* 0x000fe20000000f00 */
[----:B------:R-:W-:Y:S01]  /*1240*/  IMAD.IADD R2, R197, 0x1, -R2 ;  /* 0x00000001c5027824 */ /* 0x000fe200078e0a02 */
[C---:B------:R-:W-:Y:S01]  /*1250*/  IADD3 R18, P1, R16.reuse, 0x13c, RZ ;  /* 0x0000013c10127810 */ /* 0x040fe20007f3e0ff */
[----:B------:R-:W-:Y:S01]  /*1260*/  IMAD.IADD R0, R209, 0x1, -R0 ;  /* 0x00000001d1007824 */ /* 0x000fe200078e0a00 */
[----:B------:R-:W-:Y:S01]  /*1270*/  IADD3 R211, P2, R16, 0x220, RZ ;  /* 0x0000022010d37810 */ /* 0x000fe20007f5e0ff */
[----:B------:R-:W-:Y:S01]  /*1280*/  IMAD R200, R3, 0x40, R200 ;  /* 0x0000004003c87824 */ /* 0x000fe200078e02c8 */
[----:B------:R-:W-:Y:S01]  /*1290*/  MOV R237, R6 ;  /* 0x0000000600ed7202 */ /* 0x000fe20000000f00 */
[--C-:B------:R-:W-:Y:S01]  /*12a0*/  IMAD.X R165, RZ, RZ, R17.reuse, P1 ;  /* 0x000000ffffa57224 */ /* 0x100fe200008e0611 */
[----:B------:R-:W-:Y:S01]  /*12b0*/  MOV R236, R8 ;  /* 0x0000000800ec7202 */ /* 0x000fe20000000f00 */
[----:B------:R-:W-:Y:S01]  /*12c0*/  IMAD.X R210, RZ, RZ, R17, P2 ;  /* 0x000000ffffd27224 */ /* 0x000fe200010e0611 */
[----:B------:R-:W-:Y:S01]  /*12d0*/  MOV R235, R10 ;  /* 0x0000000a00eb7202 */ /* 0x000fe20000000f00 */
[----:B------:R-:W-:Y:S01]  /*12e0*/  IMAD.SHL.U32 R188, R2, 0x8, RZ ;  /* 0x0000000802bc7824 */ /* 0x000fe200078e00ff */
[----:B------:R-:W-:Y:S01]  /*12f0*/  MOV R234, R12 ;  /* 0x0000000c00ea7202 */ /* 0x000fe20000000f00 */
[----:B------:R-:W-:Y:S01]  /*1300*/  IMAD.SHL.U32 R201, R0, 0x2, RZ ;  /* 0x0000000200c97824 */ /* 0x000fe200078e00ff */
[----:B------:R-:W-:-:S02]  /*1310*/  MOV R233, R14 ;  /* 0x0000000e00e97202 */ /* 0x000fc40000000f00 */
[----:B------:R-:W-:Y:S02]  /*1320*/  MOV R231, R20 ;  /* 0x0000001400e77202 */ /* 0x000fe40000000f00 */
[----:B------:R-:W-:Y:S02]  /*1330*/  MOV R230, R24 ;  /* 0x0000001800e67202 */ /* 0x000fe40000000f00 */
[----:B------:R-:W-:-:S07]  /*1340*/  SHF.R.S32.HI R198, RZ, 0x3, R198 ;  /* 0x00000003ffc67819 */ /* 0x000fce00000114c6 */
.L_x_1606:
        /* <DEDUP_REMOVED lines=20> */
.L_x_1488:
[----:B------:R-:W-:Y:S01]  /*1490*/  ULDC UR6, c[0x0][0xec4] ;  /* 0x0003b10000067ab9 */ /* 0x000fe20000000800 */
[----:B------:R-:W-:Y:S01]  /*14a0*/  UMOV UR39, UR7 ;  /* 0x0000000700277c82 */ /* 0x000fe20008000000 */
[----:B------:R-:W-:-:S11]  /*14b0*/  UISETP.NE.AND UP0, UPT, UR6, 0x1, UPT ;  /* 0x000000010600788c */ /* 0x000fd6000bf05270 */
[----:B------:R-:W-:Y:S02]  /*14c0*/  @UP0 ULDC.64 UR10, c[0x0][0xec8] ;  /* 0x0003b200000a0ab9 */ /* 0x000fe40000000a00 */
[----:B------:R-:W-:-:S04]  /*14d0*/  UIMAD.WIDE.U32 UR4, UR7, UR10, URZ ;  /* 0x0000000a070472a5 */ /* 0x000fc8000f8e003f */
[----:B------:R-:W-:-:S04]  /*14e0*/  @UP0 USHF.R.U32.HI UR39, URZ, UR11, UR5 ;  /* 0x0000000b3f270299 */ /* 0x000fc80008011605 */
[----:B------:R-:W-:-:S12]  /*14f0*/  UIMAD UR4, UR39, UR6, URZ ;  /* 0x00000006270472a4 */ /* 0x000fd8000f8e023f */
.L_x_1489:
[----:B------:R-:W1:Y:S01]  /*1500*/  LDC R0, c[0x0][0xa80] ;  /* 0x0002a000ff007b82 */ /* 0x000e620000000800 */
[----:B------:R-:W-:Y:S01]  /*1510*/  ULOP3.LUT UR5, URZ, UR39, URZ, 0x33, !UPT ;  /* 0x000000273f057292 */ /* 0x000fe2000f8e333f */
[----:B------:R-:W-:Y:S01]  /*1520*/  IMAD.MOV.U32 R2, RZ, RZ, 0x3000 ;  /* 0x00003000ff027424 */ /* 0x000fe200078e00ff */
[----:B------:R-:W-:Y:S01]  /*1530*/  UIADD3 UR6, UP2, UR48, 0x32450, URZ ;  /* 0x0003245030067890 */ /* 0x000fe2000ff5e03f */
[----:B------:R-:W-:Y:S01]  /*1540*/  IMAD.U32 R3, RZ, RZ, UR38 ;  /* 0x00000026ff037e24 */ /* 0x000fe2000f8e00ff */
[----:B------:R-:W-:Y:S01]  /*1550*/  ULDC UR42, c[0x0][0xeac] ;  /* 0x0003ab00002a7ab9 */ /* 0x000fe20000000800 */
[----:B------:R-:W-:Y:S01]  /*1560*/  UIADD3 UR11, UP3, UR48, 0x32460, URZ ;  /* 0x00032460300b7890 */ /* 0x000fe2000ff7e03f */
[----:B------:R-:W-:Y:S01]  /*1570*/  IMAD.MOV.U32 R4, RZ, RZ, 0xc000 ;  /* 0x0000c000ff047424 */ /* 0x000fe200078e00ff */
[----:B------:R-:W-:Y:S01]  /*1580*/  UIADD3 UR42, UR5, UR42, URZ ;  /* 0x0000002a052a7290 */ /* 0x000fe2000fffe03f */
[----:B------:R-:W-:Y:S01]  /*1590*/  IMAD.U32 R8, RZ, RZ, UR6 ;  /* 0x00000006ff087e24 */ /* 0x000fe2000f8e00ff */
[----:B------:R-:W-:Y:S01]  /*15a0*/  UIADD3.X UR5, URZ, UR49, URZ, UP2, !UPT ;  /* 0x000000313f057290 */ /* 0x000fe200097fe43f */
[----:B------:R-:W-:Y:S01]  /*15b0*/  IMAD.U32 R5, RZ, RZ, UR38 ;  /* 0x00000026ff057e24 */ /* 0x000fe2000f8e00ff */
[----:B------:R-:W-:Y:S01]  /*15c0*/  UIADD3 UR9, UP0, UR48, 0x32430, URZ ;  /* 0x0003243030097890 */ /* 0x000fe2000ff1e03f */
[----:B------:R-:W-:Y:S01]  /*15d0*/  IMAD.MOV.U32 R6, RZ, RZ, R204 ;  /* 0x000000ffff067224 */ /* 0x000fe200078e00cc */
[----:B------:R-:W-:Y:S01]  /*15e0*/  UIADD3 UR10, UP1, UR48, 0x32440, URZ ;  /* 0x00032440300a7890 */ /* 0x000fe2000ff3e03f */
[----:B------:R-:W-:Y:S01]  /*15f0*/  IMAD.MOV.U32 R7, RZ, RZ, 0x100 ;  /* 0x00000100ff077424 */ /* 0x000fe200078e00ff */
[----:B------:R-:W-:Y:S01]  /*1600*/  UIADD3.X UR12, URZ, UR49, URZ, UP3, !UPT ;  /* 0x000000313f0c7290 */ /* 0x000fe20009ffe43f */
[----:B------:R-:W-:Y:S01]  /*1610*/  IMAD.U32 R9, RZ, RZ, UR5 ;  /* 0x00000005ff097e24 */ /* 0x000fe2000f8e00ff */
[----:B------:R-:W-:Y:S01]  /*1620*/  UIADD3.X UR5, URZ, UR49, URZ, UP0, !UPT ;  /* 0x000000313f057290 */ /* 0x000fe200087fe43f */
[----:B------:R2:W-:Y:S01]  /*1630*/  STL.64 [R1+0x18], R2 ;  /* 0x0000180201007387 */ /* 0x0005e20000100a00 */
[----:B------:R-:W-:Y:S01]  /*1640*/  UIADD3.X UR6, URZ, UR49, URZ, UP1, !UPT ;  /* 0x000000313f067290 */ /* 0x000fe20008ffe43f */
[----:B------:R-:W-:Y:S01]  /*1650*/  IMAD.U32 R10, RZ, RZ, UR11 ;  /* 0x0000000bff0a7e24 */ /* 0x000fe2000f8e00ff */
[----:B------:R-:W-:Y:S01]  /*1660*/  ULDC UR43, c[0x0][0xeb8] ;  /* 0x0003ae00002b7ab9 */ /* 0x000fe20000000800 */
[----:B------:R3:W-:Y:S01]  /*1670*/  STL.128 [R1+0x50], R4 ;  /* 0x0000500401007387 */ /* 0x0007e20000100c00 */
[----:B------:R-:W-:Y:S01]  /*1680*/  UISETP.NE.AND UP1, UPT, UR43, 0x1, UPT ;  /* 0x000000012b00788c */ /* 0x000fe2000bf25270 */
[----:B------:R-:W-:Y:S01]  /*1690*/  IMAD.MOV.U32 R205, RZ, RZ, 0x100 ;  /* 0x00000100ffcd7424 */ /* 0x000fe200078e00ff */
[----:B------:R-:W-:Y:S01]  /*16a0*/  UIADD3 UR7, UR7, -UR4, URZ ;  /* 0x8000000407077290 */ /* 0x000fe2000fffe03f */
[----:B------:R-:W-:Y:S01]  /*16b0*/  IMAD.MOV.U32 R206, RZ, RZ, 0x1 ;  /* 0x00000001ffce7424 */ /* 0x000fe200078e00ff */
[----:B-1----:R1:W-:Y:S01]  /*16c0*/  STL [R1+0x450], R0 ;  /* 0x0004500001007387 */ /* 0x0023e20000100800 */
[----:B------:R-:W-:Y:S01]  /*16d0*/  IMAD.MOV.U32 R207, RZ, RZ, RZ ;  /* 0x000000ffffcf7224 */ /* 0x000fe200078e00ff */
[----:B------:R-:W-:Y:S01]  /*16e0*/  ULDC UR40, c[0x0][0x404] ;  /* 0x0001010000287ab9 */ /* 0x000fe20000000800 */
[----:B--2---:R-:W-:Y:S01]  /*16f0*/  IMAD.U32 R2, RZ, RZ, UR10 ;  /* 0x0000000aff027e24 */ /* 0x004fe2000f8e00ff */
[----:B------:R-:W-:Y:S01]  /*1700*/  ULDC.64 UR10, c[0x0][0x3f8] ;  /* 0x0000fe00000a7ab9 */ /* 0x000fe20000000a00 */
[----:B------:R-:W-:Y:S01]  /*1710*/  IMAD.MOV.U32 R12, RZ, RZ, 0x1 ;  /* 0x00000001ff0c7424 */ /* 0x000fe200078e00ff */
[----:B------:R-:W-:Y:S01]  /*1720*/  UISETP.NE.U32.AND UP0, UPT, UR10, URZ, UPT ;  /* 0x0000003f0a00728c */ /* 0x000fe2000bf05070 */
[----:B------:R-:W-:Y:S01]  /*1730*/  IMAD.MOV.U32 R13, RZ, RZ, RZ ;  /* 0x000000ffff0d7224 */ /* 0x000fe200078e00ff */
[----:B------:R1:W-:Y:S01]  /*1740*/  STL.128 [R1+0x20], R204 ;  /* 0x000020cc01007387 */ /* 0x0003e20000100c00 */
[----:B------:R-:W-:Y:S01]  /*1750*/  IMAD.U32 R11, RZ, RZ, UR12 ;  /* 0x0000000cff0b7e24 */ /* 0x000fe2000f8e00ff */
[----:B------:R-:W-:Y:S01]  /*1760*/  UISETP.NE.AND.EX UP0, UPT, UR11, URZ, UPT, UP0 ;  /* 0x0000003f0b00728c */ /* 0x000fe2000bf05300 */
[----:B---3--:R-:W-:Y:S01]  /*1770*/  IMAD.U32 R6, RZ, RZ, UR42 ;  /* 0x0000002aff067e24 */ /* 0x008fe2000f8e00ff */
[----:B------:R1:W-:Y:S01]  /*1780*/  STL.64 [R1+0x60], R12 ;  /* 0x0000600c01007387 */ /* 0x0003e20000100a00 */
[----:B------:R-:W-:Y:S01]  /*1790*/  IMAD.U32 R4, RZ, RZ, UR9 ;  /* 0x00000009ff047e24 */ /* 0x000fe2000f8e00ff */
[----:B------:R-:W-:Y:S01]  /*17a0*/  ULDC UR11, c[0x0][0xec4] ;  /* 0x0003b100000b7ab9 */ /* 0x000fe20000000800 */
[----:B------:R-:W-:Y:S01]  /*17b0*/  IMAD.U32 R5, RZ, RZ, UR5 ;  /* 0x00000005ff057e24 */ /* 0x000fe2000f8e00ff */
[----:B------:R-:W-:Y:S01]  /*17c0*/  ULDC.64 UR4, c[0x0][0xad8] ;  /* 0x0002b60000047ab9 */ /* 0x000fe20000000a00 */
[----:B------:R-:W-:Y:S01]  /*17d0*/  IMAD.U32 R3, RZ, RZ, UR6 ;  /* 0x00000006ff037e24 */ /* 0x000fe2000f8e00ff */
[----:B------:R-:W-:Y:S01]  /*17e0*/  UISETP.GE.AND UP2, UPT, UR5, 0x1, UPT ;  /* 0x000000010500788c */ /* 0x000fe2000bf46270 */
[----:B------:R1:W-:Y:S01]  /*17f0*/  STL [R1+0x70], R6 ;  /* 0x0000700601007387 */ /* 0x0003e20000100800 */
[----:B------:R-:W-:Y:S01]  /*1800*/  UIMAD UR11, UR8, UR11, UR7 ;  /* 0x0000000b080b72a4 */ /* 0x000fe2000f8e0207 */
[C---:B------:R-:W-:Y:S01]  /*1810*/  IADD3 R36, P0, R16.reuse, 0x430, RZ ;  /* 0x0000043010247810 */ /* 0x040fe20007f1e0ff */
[----:B------:R-:W-:Y:S01]  /*1820*/  USHF.L.U32 UR42, UR42, 0x7, URZ ;  /* 0x000000072a2a7899 */ /* 0x000fe2000800063f */
[----:B------:R1:W-:Y:S01]  /*1830*/  STL.128 [R1+0x40], R8 ;  /* 0x0000400801007387 */ /* 0x0003e20000100c00 */
[----:B------:R-:W-:Y:S01]  /*1840*/  @UP1 ULDC UR8, c[0x0][0xebc] ;  /* 0x0003af0000081ab9 */ /* 0x000fe20000000800 */
[----:B------:R-:W-:Y:S01]  /*1850*/  USEL UR40, UR40, 0x1, UP0 ;  /* 0x0000000128287887 */ /* 0x000fe20008000000 */
[----:B------:R-:W-:Y:S01]  /*1860*/  PLOP3.LUT P2, PT, PT, PT, UP2, 0x80, 0x0 ;  /* 0x000000000000781c */ /* 0x000fe20003f4f028 */
[----:B------:R1:W-:Y:S01]  /*1870*/  STL.64 [R1+0x68], R10 ;  /* 0x0000680a01007387 */ /* 0x0003e20000100a00 */
[----:B------:R-:W-:Y:S01]  /*1880*/  UIMAD.WIDE.U32 UR8, UR11, UR8, URZ ;  /* 0x000000080b0872a5 */ /* 0x000fe2000f8e003f */
[----:B------:R-:W-:Y:S01]  /*1890*/  IADD3 R34, P1, R16, 0x38, RZ ;  /* 0x0000003810227810 */ /* 0x000fe20007f3e0ff */
[----:B------:R-:W-:Y:S01]  /*18a0*/  ULDC UR10, c[0x0][0x2e0] ;  /* 0x0000b800000a7ab9 */ /* 0x000fe20000000800 */
[----:B------:R1:W-:Y:S01]  /*18b0*/  STL.64 [R1+0x8], R4 ;  /* 0x0000080401007387 */ /* 0x0003e20000100a00 */
[----:B------:R-:W-:Y:S01]  /*18c0*/  ULDC UR6, c[0x0][0x288] ;  /* 0x0000a20000067ab9 */ /* 0x000fe20000000800 */
[----:B------:R-:W-:Y:S01]  /*18d0*/  @UP1 ULDC UR12, c[0x0][0xec0] ;  /* 0x0003b000000c1ab9 */ /* 0x000fe20000000800 */
[----:B------:R-:W-:Y:S01]  /*18e0*/  UMOV UR44, UR11 ;  /* 0x0000000b002c7c82 */ /* 0x000fe20008000000 */
[----:B------:R1:W-:Y:S01]  /*18f0*/  STL.64 [R1+0x10], R2 ;  /* 0x0000100201007387 */ /* 0x0003e20000100a00 */
[----:B------:R-:W-:Y:S01]  /*1900*/  UIADD3 UR7, UR42, 0x80, -UR6 ;  /* 0x000000802a077890 */ /* 0x000fe2000fffe806 */
[--C-:B------:R-:W-:Y:S01]  /*1910*/  IMAD.X R45, RZ, RZ, R17.reuse, P0 ;  /* 0x000000ffff2d7224 */ /* 0x100fe200000e0611 */
[----:B------:R-:W-:Y:S01]  /*1920*/  UIMAD UR40, UR40, UR10, URZ ;  /* 0x0000000a282872a4 */ /* 0x000fe2000f8e023f */
[----:B------:R1:W-:Y:S01]  /*1930*/  STL.64 [R1+0x30], R2 ;  /* 0x0000300201007387 */ /* 0x0003e20000100a00 */
[----:B------:R-:W-:Y:S01]  /*1940*/  @UP1 USHF.R.U32.HI UR44, URZ, UR12, UR9 ;  /* 0x0000000c3f2c1299 */ /* 0x000fe20008011609 */
[----:B------:R-:W-:Y:S01]  /*1950*/  IMAD.X R43, RZ, RZ, R17, P1 ;  /* 0x000000ffff2b7224 */ /* 0x000fe200008e0611 */
[----:B------:R-:W-:Y:S01]  /*1960*/  UIADD3 UR8, UR40, UR7, URZ ;  /* 0x0000000728087290 */ /* 0x000fe2000fffe03f */
[----:B------:R1:W-:Y:S01]  /*1970*/  STL.128 [R1+0x430], RZ ;  /* 0x000430ff01007387 */ /* 0x0003e20000100c00 */
[----:B------:R-:W-:-:S02]  /*1980*/  UIADD3 UR7, -UR44, URZ, URZ ;  /* 0x0000003f2c077290 */ /* 0x000fc4000fffe13f */
[----:B------:R-:W-:Y:S01]  /*1990*/  UIADD3 UR4, UR8, UR4, URZ ;  /* 0x0000000408047290 */ /* 0x000fe2000fffe03f */
[----:B------:R1:W-:Y:S01]  /*19a0*/  STL.128 [R1+0x440], RZ ;  /* 0x000440ff01007387 */ /* 0x0003e20000100c00 */
[----:B------:R-:W-:-:S03]  /*19b0*/  UIMAD UR43, UR43, UR7, UR11 ;  /* 0x000000072b2b72a4 */ /* 0x000fc6000f8e020b */
[----:B------:R1:W-:Y:S04]  /*19c0*/  STL.128 [R1+0x220], RZ ;  /* 0x000220ff01007387 */ /* 0x0003e80000100c00 */
        /* <DEDUP_REMOVED lines=31> */
[----:B------:R1:W-:Y:S04]  /*1bc0*/  STL.64 [R1], RZ ;  /* 0x000000ff01007387 */ /* 0x0003e80000100a00 */
[----:B------:R1:W-:Y:S01]  /*1bd0*/  STL.64 [R1+0x38], RZ ;  /* 0x000038ff01007387 */ /* 0x0003e20000100a00 */
[----:B------:R-:W-:Y:S05]  /*1be0*/  @!P2 BRA `(.L_x_1490) ;  /* 0x000000000044a947 */ /* 0x000fea0003800000 */
        /* <DEDUP_REMOVED lines=10> */
.L_x_1491:
[----:B------:R-:W-:-:S11]  /*1c90*/  UISETP.NE.AND UP0, UPT, UR5, 0x1, UPT ;  /* 0x000000010500788c */ /* 0x000fd6000bf05270 */
[----:B------:R-:W-:Y:S02]  /*1ca0*/  @UP0 ULDC.64 UR10, c[0x0][0xae0] ;  /* 0x0002b800000a0ab9 */ /* 0x000fe40000000a00 */
[----:B------:R-:W-:-:S04]  /*1cb0*/  UIMAD.WIDE.U32 UR8, UR7, UR10, URZ ;  /* 0x0000000a070872a5 */ /* 0x000fc8000f8e003f */
[----:B------:R-:W-:-:S12]  /*1cc0*/  @UP0 USHF.R.U32.HI UR7, URZ, UR11, UR9 ;  /* 0x0000000b3f070299 */ /* 0x000fd80008011609 */
.L_x_1492:
[----:B------:R-:W-:-:S04]  /*1cd0*/  UIMAD UR7, UR7, UR5, UR5 ;  /* 0x00000005070772a4 */ /* 0x000fc8000f8e0205 */
[----:B------:R-:W-:-:S04]  /*1ce0*/  UISETP.LT.AND UP0, UPT, UR4, UR7, UPT ;  /* 0x000000070400728c */ /* 0x000fc8000bf01270 */
[----:B------:R-:W-:-:S12]  /*1cf0*/  USEL UR4, UR4, UR7, UP0 ;  /* 0x0000000704047287 */ /* 0x000fd80008000000 */
.L_x_1490:
[----:B------:R-:W-:Y:S02]  /*1d00*/  UIADD3 UR8, UR40, 0x5f, URZ ;  /* 0x0000005f28087890 */ /* 0x000fe4000fffe03f */
[----:B------:R-:W-:Y:S02]  /*1d10*/  UIADD3 UR10, UR4, 0x5f, URZ ;  /* 0x0000005f040a7890 */ /* 0x000fe4000fffe03f */
[----:B------:R-:W-:Y:S02]  /*1d20*/  UIMAD.WIDE UR8, UR8, 0x2aaaaaab, URZ ;  /* 0x2aaaaaab080878a5 */ /* 0x000fe4000f8e023f */
[----:B------:R-:W-:Y:S02]  /*1d30*/  UIMAD.WIDE UR10, UR10, 0x2aaaaaab, URZ ;  /* 0x2aaaaaab0a0a78a5 */ /* 0x000fe4000f8e023f */
[----:B------:R-:W-:Y:S02]  /*1d40*/  USHF.R.U32.HI UR4, URZ, 0x1f, UR9 ;  /* 0x0000001f3f047899 */ /* 0x000fe40008011609 */
[----:B------:R-:W-:-:S02]  /*1d50*/  USHF.R.U32.HI UR7, URZ, 0x1f, UR11 ;  /* 0x0000001f3f077899 */ /* 0x000fc4000801160b */
[----:B------:R-:W-:Y:S02]  /*1d60*/  ULEA.HI.SX32 UR4, UR9, UR4, 0x1c ;  /* 0x0000000409047291 */ /* 0x000fe4000f8fe23f */
[----:B------:R-:W-:Y:S02]  /*1d70*/  ULEA.HI.SX32 UR7, UR11, UR7, 0x1c ;  /* 0x000000070b077291 */ /* 0x000fe4000f8fe23f */
[----:B------:R-:W-:Y:S02]  /*1d80*/  UIADD3 UR6, UR40, -UR6, UR42 ;  /* 0x8000000628067290 */ /* 0x000fe4000fffe02a */
[----:B------:R-:W-:Y:S01]  /*1d90*/  UISETP.LT.AND UP0, UPT, UR4, UR7, UPT ;  /* 0x000000070400728c */ /* 0x000fe2000bf01270 */
[----:B------:R-:W-:Y:S02]  /*1da0*/  ULDC UR8, c[0x0][0xad4] ;  /* 0x0002b50000087ab9 */ /* 0x000fe40000000800 */
[----:B------:R-:W-:Y:S02]  /*1db0*/  UIADD3 UR8, UR6, -UR8, URZ ;  /* 0x8000000806087290 */ /* 0x000fe4000fffe03f */
        /* <DEDUP_REMOVED lines=13> */
.L_x_1494:
[----:B------:R-:W-:-:S11]  /*1e90*/  UISETP.NE.AND UP0, UPT, UR5, 0x1, UPT ;  /* 0x000000010500788c */ /* 0x000fd6000bf05270 */
[----:B------:R-:W-:Y:S02]  /*1ea0*/  @UP0 ULDC.64 UR10, c[0x0][0xae0] ;  /* 0x0002b800000a0ab9 */ /* 0x000fe40000000a00 */
[----:B------:R-:W-:-:S04]  /*1eb0*/  UIMAD.WIDE.U32 UR6, UR4, UR10, URZ ;  /* 0x0000000a040672a5 */ /* 0x000fc8000f8e003f */
[----:B------:R-:W-:-:S12]  /*1ec0*/  @UP0 USHF.R.U32.HI UR4, URZ, UR11, UR7 ;  /* 0x0000000b3f040299 */ /* 0x000fd80008011607 */
.L_x_1495:
[----:B------:R-:W-:-:S04]  /*1ed0*/  UIMAD UR4, UR4, UR5, URZ ;  /* 0x00000005040472a4 */ /* 0x000fc8000f8e023f */
[----:B------:R-:W-:-:S04]  /*1ee0*/  UISETP.LT.AND UP0, UPT, UR8, UR4, UPT ;  /* 0x000000040800728c */ /* 0x000fc8000bf01270 */
[----:B------:R-:W-:-:S12]  /*1ef0*/  USEL UR8, UR8, UR4, !UP0 ;  /* 0x0000000408087287 */ /* 0x000fd8000c000000 */
.L_x_1493:
[----:B------:R-:W-:Y:S01]  /*1f00*/  UIMAD.WIDE UR4, UR8, 0x2aaaaaab, URZ ;  /* 0x2aaaaaab080478a5 */ /* 0x000fe2000f8e023f */
[----:B------:R-:W-:-:S03]  /*1f10*/  PLOP3.LUT P0, PT, PT, PT, PT, 0x80, 0x0 ;  /* 0x000000000000781c */ /* 0x000fc60003f0f070 */
[----:B------:R-:W-:-:S04]  /*1f20*/  USHF.R.U32.HI UR4, URZ, 0x1f, UR5 ;  /* 0x0000001f3f047899 */ /* 0x000fc80008011605 */
[----:B------:R-:W-:-:S04]  /*1f30*/  ULEA.HI.SX32 UR4, UR5, UR4, 0x1c ;  /* 0x0000000405047291 */ /* 0x000fc8000f8fe23f */
[----:B------:R-:W-:-:S04]  /*1f40*/  UISETP.LT.AND UP0, UPT, URZ, UR4, UPT ;  /* 0x000000043f00728c */ /* 0x000fc8000bf01270 */
[----:B------:R-:W-:-:S04]  /*1f50*/  USEL UR41, URZ, UR4, !UP0 ;  /* 0x000000043f297287 */ /* 0x000fc8000c000000 */
[----:B------:R-:W-:-:S06]  /*1f60*/  UISETP.GT.AND UP0, UPT, UR45, UR41, UPT ;  /* 0x000000292d00728c */ /* 0x000fcc000bf04270 */
[----:B------:R-:W-:-:S13]  /*1f70*/  PLOP3.LUT P1, PT, PT, PT, UP0, 0x80, 0x0 ;  /* 0x000000000000781c */ /* 0x000fda0003f2f008 */
[----:B------:R-:W-:Y:S05]  /*1f80*/  @!P1 BRA `(.L_x_1496) ;  /* 0x000001c800d89947 */ /* 0x000fea0003800000 */
[----:B-1----:R-:W1:Y:S01]  /*1f90*/  SHFL.IDX PT, R0, R220, RZ, 0x1f ;  /* 0x00001fffdc007589 */ /* 0x002e6200000e0000 */
[----:B------:R-:W-:Y:S01]  /*1fa0*/  UIADD3 UR6, UR50, 0x18400, URZ ;  /* 0x0001840032067890 */ /* 0x000fe2000fffe03f */
[----:B------:R-:W-:Y:S01]  /*1fb0*/  IMAD.MOV.U32 R12, RZ, RZ, 0x1 ;  /* 0x00000001ff0c7424 */ /* 0x000fe200078e00ff */
[----:B------:R-:W-:Y:S01]  /*1fc0*/  UIADD3 UR5, UR50, 0x400, URZ ;  /* 0x0000040032057890 */ /* 0x000fe2000fffe03f */
[----:B------:R-:W-:Y:S01]  /*1fd0*/  IMAD.MOV.U32 R4, RZ, RZ, 0x1 ;  /* 0x00000001ff047424 */ /* 0x000fe200078e00ff */
[----:B------:R-:W-:Y:S01]  /*1fe0*/  UIADD3 UR4, UR50, 0x1c400, URZ ;  /* 0x0001c40032047890 */ /* 0x000fe2000fffe03f */
[----:B------:R-:W-:Y:S01]  /*1ff0*/  IMAD.MOV.U32 R5, RZ, RZ, RZ ;  /* 0x000000ffff057224 */ /* 0x000fe200078e00ff */
[----:B------:R-:W-:Y:S01]  /*2000*/  USHF.R.U32.HI UR5, URZ, 0x4, UR5 ;  /* 0x000000043f057899 */ /* 0x000fe20008011605 */
[----:B------:R-:W-:Y:S01]  /*2010*/  IMAD.MOV.U32 R6, RZ, RZ, 0x1 ;  /* 0x00000001ff067424 */ /* 0x000fe200078e00ff */
[----:B------:R-:W-:Y:S01]  /*2020*/  USHF.R.U32.HI UR4, URZ, 0x4, UR4 ;  /* 0x000000043f047899 */ /* 0x000fe20008011604 */
[----:B------:R-:W-:Y:S01]  /*2030*/  IMAD.MOV.U32 R7, RZ, RZ, RZ ;  /* 0x000000ffff077224 */ /* 0x000fe200078e00ff */
[----:B------:R-:W-:Y:S01]  /*2040*/  ULOP3.LUT UR5, UR5, 0x3fff, URZ, 0xc0, !UPT ;  /* 0x00003fff05057892 */ /* 0x000fe2000f8ec03f */
[----:B------:R-:W-:Y:S01]  /*2050*/  IMAD.MOV.U32 R13, RZ, RZ, RZ ;  /* 0x000000ffff0d7224 */ /* 0x000fe200078e00ff */
[----:B------:R-:W-:Y:S01]  /*2060*/  ULOP3.LUT UR4, UR4, 0x3fff, URZ, 0xc0, !UPT ;  /* 0x00003fff04047892 */ /* 0x000fe2000f8ec03f */
[----:B------:R-:W-:Y:S01]  /*2070*/  IMAD.MOV.U32 R9, RZ, RZ, 0x40000040 ;  /* 0x40000040ff097424 */ /* 0x000fe200078e00ff */
[----:B------:R-:W-:Y:S01]  /*2080*/  ULOP3.LUT UR7, UR5, 0x3000000, URZ, 0xfc, !UPT ;  /* 0x0300000005077892 */ /* 0x000fe2000f8efc3f */
[----:B------:R2:W-:Y:S01]  /*2090*/  STL.128 [R1+0x80], R4 ;  /* 0x0000800401007387 */ /* 0x0005e20000100c00 */
[----:B------:R-:W-:Y:S01]  /*20a0*/  ULOP3.LUT UR4, UR4, 0x10000, URZ, 0xfc, !UPT ;  /* 0x0001000004047892 */ /* 0x000fe2000f8efc3f */
[----:B------:R-:W-:Y:S01]  /*20b0*/  IMAD.MOV.U32 R11, RZ, RZ, 0x40000040 ;  /* 0x40000040ff0b7424 */ /* 0x000fe200078e00ff */
[----:B------:R-:W-:Y:S01]  /*20c0*/  ULOP3.LUT UR5, UR5, 0x10000, URZ, 0xfc, !UPT ;  /* 0x0001000005057892 */ /* 0x000fe2000f8efc3f */
[----:B------:R3:W-:Y:S01]  /*20d0*/  STL.64 [R1+0x90], R12 ;  /* 0x0000900c01007387 */ /* 0x0007e20000100a00 */
[----:B------:R-:W-:Y:S01]  /*20e0*/  IMAD.U32 R10, RZ, RZ, UR7 ;  /* 0x00000007ff0a7e24 */ /* 0x000fe2000f8e00ff */
[----:B------:R-:W-:Y:S01]  /*20f0*/  IADD3 R29, P5, R16, 0xa0, RZ ;  /* 0x000000a0101d7810 */ /* 0x000fe20007fbe0ff */
[----:B------:R-:W-:Y:S01]  /*2100*/  IMAD.U32 R8, RZ, RZ, UR4 ;  /* 0x00000004ff087e24 */ /* 0x000fe2000f8e00ff */
[----:B-1----:R-:W-:Y:S01]  /*2110*/  LEA.HI R2, R0, R0, RZ, 0x1 ;  /* 0x0000000000027211 */ /* 0x002fe200078f08ff */
[----:B------:R-:W-:Y:S01]  /*2120*/  IMAD.U32 R14, RZ, RZ, UR5 ;  /* 0x00000005ff0e7e24 */ /* 0x000fe2000f8e00ff */
[----:B------:R-:W-:Y:S01]  /*2130*/  ULOP3.LUT UP0, URZ, UR6, 0x1bf, URZ, 0xc0, !UPT ;  /* 0x000001bf063f7892 */ /* 0x000fe2000f80c03f */
[----:B------:R-:W-:Y:S01]  /*2140*/  IMAD.MOV.U32 R15, RZ, RZ, 0x40000040 ;  /* 0x40000040ff0f7424 */ /* 0x000fe200078e00ff */
[----:B------:R-:W-:Y:S01]  /*2150*/  LOP3.LUT R3, R2, 0x7fffe, RZ, 0xc0, !PT ;  /* 0x0007fffe02037812 */ /* 0x000fe200078ec0ff */
[----:B------:R1:W-:Y:S01]  /*2160*/  STL.128 [R1+0xa0], R8 ;  /* 0x0000a00801007387 */ /* 0x0003e20000100c00 */
[----:B------:R-:W-:Y:S01]  /*2170*/  IMAD.X R44, RZ, RZ, R17, P5 ;  /* 0x000000ffff2c7224 */ /* 0x000fe200028e0611 */
[----:B------:R-:W-:Y:S01]  /*2180*/  IADD3 R32, P1, R16, 0x118, RZ ;  /* 0x0000011810207810 */ /* 0x000fe20007f3e0ff */
[----:B--2---:R-:W-:Y:S01]  /*2190*/  IMAD.MOV.U32 R5, RZ, RZ, 0x40000040 ;  /* 0x40000040ff057424 */ /* 0x004fe200078e00ff */
[----:B------:R1:W-:Y:S01]  /*21a0*/  STL.64 [R1+0x78], RZ ;  /* 0x000078ff01007387 */ /* 0x0003e20000100a00 */
[----:B------:R-:W-:Y:S01]  /*21b0*/  IMAD.IADD R3, R0, 0x1, -R3 ;  /* 0x0000000100037824 */ /* 0x000fe200078e0a03 */
[----:B------:R-:W-:Y:S01]  /*21c0*/  PLOP3.LUT P5, PT, PT, PT, UP0, 0x80, 0x0 ;  /* 0x000000000000781c */ /* 0x000fe20003faf008 */
[----:B---3--:R-:W-:Y:S01]  /*21d0*/  IMAD.MOV.U32 R13, RZ, RZ, 0x40000040 ;  /* 0x40000040ff0d7424 */ /* 0x008fe200078e00ff */
[----:B------:R1:W-:Y:S01]  /*21e0*/  STL.128 [R1+0xb0], RZ ;  /* 0x0000b0ff01007387 */ /* 0x0003e20000100c00 */
[C---:B------:R-:W-:Y:S01]  /*21f0*/  IADD3 R30, P6, R16.reuse, 0x110, RZ ;  /* 0x00000110101e7810 */ /* 0x040fe20007fde0ff */
[--C-:B------:R-:W-:Y:S01]  /*2200*/  IMAD.X R33, RZ, RZ, R17.reuse, P1 ;  /* 0x000000ffff217224 */ /* 0x100fe200008e0611 */
[----:B------:R-:W-:Y:S01]  /*2210*/  LEA R3, R3, UR6, 0xd ;  /* 0x0000000603037c11 */ /* 0x000fe2000f8e68ff */
[----:B------:R1:W-:Y:S01]  /*2220*/  STL.128 [R1+0xc0], RZ ;  /* 0x0000c0ff01007387 */ /* 0x0003e20000100c00 */
[C---:B------:R-:W-:Y:S01]  /*2230*/  IADD3 R27, P0, R16.reuse, 0x98, RZ ;  /* 0x00000098101b7810 */ /* 0x040fe20007f1e0ff */
[----:B------:R-:W-:Y:S01]  /*2240*/  IMAD.X R39, RZ, RZ, R17, P6 ;  /* 0x000000ffff277224 */ /* 0x000fe200030e0611 */
[----:B------:R-:W-:Y:S01]  /*2250*/  SHF.R.U32.HI R0, RZ, 0x4, R3 ;  /* 0x00000004ff007819 */ /* 0x000fe20000011603 */
[----:B------:R-:W-:Y:S01]  /*2260*/  VIADD R2, R3, 0xa000 ;  /* 0x0000a00003027836 */ /* 0x000fe20000000000 */
[----:B------:R1:W-:Y:S01]  /*2270*/  STL.128 [R1+0xd0], RZ ;  /* 0x0000d0ff01007387 */ /* 0x0003e20000100c00 */
[----:B------:R-:W-:Y:S01]  /*2280*/  IADD3 R26, P4, R16, 0x90, RZ ;  /* 0x00000090101a7810 */ /* 0x000fe20007f9e0ff */
[--C-:B------:R-:W-:Y:S01]  /*2290*/  IMAD.X R42, RZ, RZ, R17.reuse, P0 ;  /* 0x000000ffff2a7224 */ /* 0x100fe200000e0611 */
[----:B------:R-:W-:Y:S01]  /*22a0*/  LOP3.LUT R0, R0, 0x3fff, RZ, 0xc0, !PT ;  /* 0x00003fff00007812 */ /* 0x000fe200078ec0ff */
[----:B------:R1:W-:Y:S01]  /*22b0*/  STL.128 [R1+0xe0], RZ ;  /* 0x0000e0ff01007387 */ /* 0x0003e20000100c00 */
[----:B------:R-:W-:Y:S01]  /*22c0*/  SHF.R.U32.HI R2, RZ, 0x4, R2 ;  /* 0x00000004ff027819 */ /* 0x000fe20000011602 */
[----:B------:R-:W-:Y:S01]  /*22d0*/  IMAD.X R37, RZ, RZ, R17, P4 ;  /* 0x000000ffff257224 */ /* 0x000fe200020e0611 */
[----:B------:R-:W-:Y:S01]  /*22e0*/  LOP3.LUT R4, R0, 0x10000, RZ, 0xfc, !PT ;  /* 0x0001000000047812 */ /* 0x000fe200078efcff */
[----:B------:R1:W-:Y:S01]  /*22f0*/  STL.128 [R1+0xf0], RZ ;  /* 0x0000f0ff01007387 */ /* 0x0003e20000100c00 */
[----:B------:R-:W-:-:S02]  /*2300*/  LOP3.LUT R2, R2, 0x3fff, RZ, 0xc0, !PT ;  /* 0x00003fff02027812 */ /* 0x000fc400078ec0ff */
[----:B------:R-:W-:Y:S01]  /*2310*/  IADD3 R28, P3, R16, 0x88, RZ ;  /* 0x00000088101c7810 */ /* 0x000fe20007f7e0ff */
[----:B------:R1:W-:Y:S01]  /*2320*/  STL.64 [R1+0x98], R4 ;  /* 0x0000980401007387 */ /* 0x0003e20000100a00 */
[----:B------:R-:W-:Y:S02]  /*2330*/  LOP3.LUT R2, R2, 0x10000, RZ, 0xfc, !PT ;  /* 0x0001000002027812 */ /* 0x000fe400078efcff */
[C---:B------:R-:W-:Y:S01]  /*2340*/  IADD3 R19, P2, R16.reuse, 0x80, RZ ;  /* 0x0000008010137810 */ /* 0x040fe20007f5e0ff */
[----:B------:R1:W-:Y:S01]  /*2350*/  STL.128 [R1+0x100], RZ ;  /* 0x000100ff01007387 */ /* 0x0003e20000100c00 */
[C---:B------:R-:W-:Y:S01]  /*2360*/  IADD3 R24, P1, R16.reuse, 0x78, RZ ;  /* 0x0000007810187810 */ /* 0x040fe20007f3e0ff */
[----:B------:R-:W-:Y:S01]  /*2370*/  IMAD.MOV.U32 R12, RZ, RZ, R2 ;  /* 0x000000ffff0c7224 */ /* 0x000fe200078e0002 */
[----:B------:R-:W-:Y:S01]  /*2380*/  IADD3 R35, P6, R16, 0xb0, RZ ;  /* 0x000000b010237810 */ /* 0x000fe20007fde0ff */
[--C-:B------:R-:W-:Y:S02]  /*2390*/  IMAD.X R41, RZ, RZ, R17.reuse, P3 ;  /* 0x000000ffff297224 */ /* 0x100fe400018e0611 */
[--C-:B------:R-:W-:Y:S01]  /*23a0*/  IMAD.X R38, RZ, RZ, R17.reuse, P2 ;  /* 0x000000ffff267224 */ /* 0x100fe200010e0611 */
[----:B------:R1:W-:Y:S01]  /*23b0*/  STL.128 [R1+0x110], R12 ;  /* 0x0001100c01007387 */ /* 0x0003e20000100c00 */
[----:B------:R-:W-:-:S02]  /*23c0*/  IMAD.X R25, RZ, RZ, R17, P1 ;  /* 0x000000ffff197224 */ /* 0x000fc400008e0611 */
[----:B------:R-:W-:Y:S01]  /*23d0*/  IMAD.X R40, RZ, RZ, R17, P6 ;  /* 0x000000ffff287224 */ /* 0x000fe200030e0611 */
[----:B------:R-:W-:Y:S06]  /*23e0*/  @!P5 BRA `(.L_x_1497) ;  /* 0x000000000040d947 */ /* 0x000fec0003800000 */
[----:B------:R-:W-:Y:S01]  /*23f0*/  MOV R0, 0x0 ;  /* 0x0000000000007802 */ /* 0x000fe20000000f00 */
[----:B------:R-:W-:Y:S01]  /*2400*/  ULDC.64 UR4, c[0x4][0x90] ;  /* 0x0100240000047ab9 */ /* 0x000fe20000000a00 */
[----:B------:R-:W-:Y:S01]  /*2410*/  ULDC.64 UR6, c[0x4][0x28] ;  /* 0x01000a0000067ab9 */ /* 0x000fe20000000a00 */
[----:B-1----:R-:W-:Y:S01]  /*2420*/  IMAD.U32 R4, RZ, RZ, UR4 ;  /* 0x00000004ff047e24 */ /* 0x002fe2000f8e00ff */
        /* <DEDUP_REMOVED lines=12> */
.L_x_1497:
[----:B------:R-:W2:Y:S01]  /*24f0*/  S2R R20, SR_TID.X ;  /* 0x0000000000147919 */ /* 0x000ea20000002100 */
[----:B-1----:R-:W1:Y:S01]  /*2500*/  LDC.64 R10, c[0x0][0x428] ;  /* 0x00010a00ff0a7b82 */ /* 0x002e620000000a00 */
[----:B------:R-:W-:Y:S01]  /*2510*/  IADD3 R8, P0, R16, 0x120, RZ ;  /* 0x0000012010087810 */ /* 0x000fe20007f1e0ff */
[----:B------:R-:W-:Y:S01]  /*2520*/  ULDC UR4, c[0x0][0x20] ;  /* 0x0000080000047ab9 */ /* 0x000fe20000000800 */
[----:B------:R-:W-:Y:S01]  /*2530*/  IMAD.U32 R7, RZ, RZ, UR40 ;  /* 0x00000028ff077e24 */ /* 0x000fe2000f8e00ff */
[----:B------:R-:W-:Y:S01]  /*2540*/  STL.64 [R1+0x130], R24 ;  /* 0x0001301801007387 */ /* 0x000fe20000100a00 */
[----:B------:R-:W-:Y:S02]  /*2550*/  VIADD R6, R18, -UR4 ;  /* 0x8000000412067c36 */ /* 0x000fe40008000000 */
[----:B------:R-:W-:Y:S01]  /*2560*/  IMAD.X R9, RZ, RZ, R17, P0 ;  /* 0x000000ffff097224 */ /* 0x000fe200000e0611 */
[----:B------:R-:W3:Y:S01]  /*2570*/  LDC R15, c[0x0][0xad4] ;  /* 0x0002b500ff0f7b82 */ /* 0x000ee20000000800 */
[----:B------:R-:W-:Y:S04]  /*2580*/  STL.64 [R1+0x120], R200 ;  /* 0x000120c801007387 */ /* 0x000fe80000100a00 */
[----:B------:R-:W-:Y:S03]  /*2590*/  STL.64 [R1+0x128], R8 ;  /* 0x0001280801007387 */ /* 0x000fe60000100a00 */
[----:B------:R-:W4:Y:S01]  /*25a0*/  LDC R13, c[0x0][0x430] ;  /* 0x00010c00ff0d7b82 */ /* 0x000f220000000800 */
[----:B------:R-:W-:Y:S04]  /*25b0*/  STL.U8 [R1+0x138], RZ ;  /* 0x000138ff01007387 */ /* 0x000fe80000100000 */
[----:B------:R5:W-:Y:S03]  /*25c0*/  STL [R6+0x8], R7 ;  /* 0x0000080706007387 */ /* 0x000be60000100800 */
[----:B------:R-:W5:Y:S01]  /*25d0*/  LDC.64 R4, c[0x0][0xad8] ;  /* 0x0002b600ff047b82 */ /* 0x000f620000000a00 */
[----:B-1----:R-:W-:Y:S04]  /*25e0*/  STL [R6+0x24], R10 ;  /* 0x0000240a06007387 */ /* 0x002fe80000100800 */
[----:B------:R-:W-:Y:S01]  /*25f0*/  STL [R6+0x28], R11 ;  /* 0x0000280b06007387 */ /* 0x000fe20000100800 */
[----:B--2---:R-:W-:-:S02]  /*2600*/  VIADD R197, R20, 0xffffff80 ;  /* 0xffffff8014c57836 */ /* 0x004fc40000000000 */
[----:B------:R-:W1:Y:S01]  /*2610*/  LDC.64 R2, c[0x0][0xae0] ;  /* 0x0002b800ff027b82 */ /* 0x000e620000000a00 */
[----:B---3--:R-:W-:Y:S04]  /*2620*/  STL [R6+0xc], R15 ;  /* 0x00000c0f06007387 */ /* 0x008fe80000100800 */
[----:B------:R-:W-:Y:S03]  /*2630*/  STL [R6+0x14], RZ ;  /* 0x000014ff06007387 */ /* 0x000fe60000100800 */
[----:B------:R-:W2:Y:S01]  /*2640*/  LDC R0, c[0x0][0x288] ;  /* 0x0000a200ff007b82 */ /* 0x000ea20000000800 */
[----:B----4-:R-:W-:Y:S04]  /*2650*/  STL [R6+0x2c], R13 ;  /* 0x00002c0d06007387 */ /* 0x010fe80000100800 */
[----:B------:R-:W-:Y:S04]  /*2660*/  STL [R6], R197 ;  /* 0x000000c506007387 */ /* 0x000fe80000100800 */
[----:B-----5:R-:W-:Y:S04]  /*2670*/  STL [R6+0x10], R4 ;  /* 0x0000100406007387 */ /* 0x020fe80000100800 */
[----:B------:R-:W-:Y:S04]  /*2680*/  STL [R6+0x18], R5 ;  /* 0x0000180506007387 */ /* 0x000fe80000100800 */
[----:B-1----:R-:W-:Y:S04]  /*2690*/  STL [R6+0x1c], R2 ;  /* 0x00001c0206007387 */ /* 0x002fe80000100800 */
[----:B------:R-:W-:Y:S04]  /*26a0*/  STL [R6+0x20], R3 ;  /* 0x0000200306007387 */ /* 0x000fe80000100800 */
[----:B--2---:R1:W-:Y:S04]  /*26b0*/  STL [R6+0x4], R0 ;  /* 0x0000040006007387 */ /* 0x0043e80000100800 */
[----:B------:R-:W1:Y:S01]  /*26c0*/  LDL R7, [R1+0x21c] ;  /* 0x00021c0001077983 */ /* 0x000e620000100800 */
[----:B------:R-:W-:Y:S03]  /*26d0*/  BSSY B0, `(.L_x_1498) ;  /* 0x0000008000007945 */ /* 0x000fe60003800000 */
[----:B------:R2:W-:Y:S01]  /*26e0*/  STL.U8 [R1+0x16c], RZ ;  /* 0x00016cff01007387 */ /* 0x0005e20000100000 */
[----:B-1----:R-:W-:-:S04]  /*26f0*/  LEA.HI R0, R7, R7, RZ, 0x1 ;  /* 0x0000000707007211 */ /* 0x002fc800078f08ff */
[----:B------:R-:W-:-:S05]  /*2700*/  LOP3.LUT R0, R0, 0xfffffffe, RZ, 0xc0, !PT ;  /* 0xfffffffe00007812 */ /* 0x000fca00078ec0ff */
[----:B------:R-:W-:-:S05]  /*2710*/  IMAD.IADD R0, R7, 0x1, -R0 ;  /* 0x0000000107007824 */ /* 0x000fca00078e0a00 */
[----:B------:R-:W-:-:S04]  /*2720*/  SHF.L.U32 R0, R0, 0x1f, RZ ;  /* 0x0000001f00007819 */ /* 0x000fc800000006ff */
[----:B------:R-:W1:Y:S02]  /*2730*/  SYNCS.PHASECHK.TRANS64.TRYWAIT P0, [UR50+0x32400], R0 ;  /* 0x03240000ff0075a7 */ /* 0x000e640008000172 */
[----:B-12---:R-:W-:Y:S05]  /*2740*/  @!P0 BRA `(.L_x_1499) ;  /* 0x0000020c00b48947 */ /* 0x006fea0003800000 */
.L_x_1673:
[----:B------:R-:W-:Y:S05]  /*2750*/  BSYNC B0 ;  /* 0x0000000000007941 */ /* 0x000fea0003800000 */
.L_x_1498:
[----:B------:R-:W2:Y:S04]  /*2760*/  LDL R31, [R1+0x1c] ;  /* 0x00001c00011f7983 */ /* 0x000ea80000100800 */
[----:B------:R3:W5:Y:S01]  /*2770*/  LDL.64 R24, [R1+0x210] ;  /* 0x0002100001187983 */ /* 0x0007620000100a00 */
[----:B------:R-:W-:Y:S01]  /*2780*/  IMAD.U32 R8, RZ, RZ, UR48 ;  /* 0x00000030ff087e24 */ /* 0x000fe2000f8e00ff */
[C---:B-1----:R-:W-:Y:S01]  /*2790*/  IADD3 R0, P2, R16.reuse, 0x420, RZ ;  /* 0x0000042010007810 */ /* 0x042fe20007f5e0ff */
[----:B------:R-:W-:Y:S01]  /*27a0*/  IMAD.U32 R9, RZ, RZ, UR49 ;  /* 0x00000031ff097e24 */ /* 0x000fe2000f8e00ff */
[----:B------:R-:W-:Y:S01]  /*27b0*/  IADD3 R20, P1, R16, 0x128, RZ ;  /* 0x0000012810147810 */ /* 0x000fe20007f3e0ff */
[----:B------:R-:W-:Y:S01]  /*27c0*/  IMAD.MOV.U32 R10, RZ, RZ, R219 ;  /* 0x000000ffff0a7224 */ /* 0x000fe200078e00db */
[----:B------:R-:W-:Y:S05]  /*27d0*/  WARPSYNC.ALL ;  /* 0x0000000000007948 */ /* 0x000fea0003800000 */
[----:B------:R-:W-:Y:S01]  /*27e0*/  IMAD.MOV.U32 R11, RZ, RZ, R218 ;  /* 0x000000ffff0b7224 */ /* 0x000fe200078e00da */
[----:B------:R-:W-:Y:S01]  /*27f0*/  BSSY B0, `(.L_x_1500) ;  /* 0x0000037000007945 */ /* 0x000fe20003800000 */
[----:B------:R-:W-:-:S02]  /*2800*/  IMAD.MOV.U32 R14, RZ, RZ, R19 ;  /* 0x000000ffff0e7224 */ /* 0x000fc400078e0013 */
[----:B------:R-:W-:Y:S01]  /*2810*/  IMAD.MOV.U32 R15, RZ, RZ, R38 ;  /* 0x000000ffff0f7224 */ /* 0x000fe200078e0026 */
[----:B------:R1:W-:Y:S01]  /*2820*/  STL.128 [R1+0x1a0], R8 ;  /* 0x0001a00801007387 */ /* 0x0003e20000100c00 */
[----:B------:R-:W-:Y:S02]  /*2830*/  IMAD.MOV.U32 R12, RZ, RZ, R217 ;  /* 0x000000ffff0c7224 */ /* 0x000fe400078e00d9 */
[----:B------:R-:W-:Y:S02]  /*2840*/  IMAD.MOV.U32 R13, RZ, RZ, R216 ;  /* 0x000000ffff0d7224 */ /* 0x000fe400078e00d8 */
[--C-:B------:R-:W-:Y:S02]  /*2850*/  IMAD.X R7, RZ, RZ, R17.reuse, P2 ;  /* 0x000000ffff077224 */ /* 0x100fe400010e0611 */
[----:B------:R-:W-:Y:S01]  /*2860*/  IMAD.X R21, RZ, RZ, R17, P1 ;  /* 0x000000ffff157224 */ /* 0x000fe200008e0611 */
[----:B------:R4:W-:Y:S01]  /*2870*/  STL.128 [R1+0x170], R12 ;  /* 0x0001700c01007387 */ /* 0x0009e20000100c00 */
[----:B------:R-:W-:Y:S01]  /*2880*/  IMAD.MOV.U32 R38, RZ, RZ, R20 ;  /* 0x000000ffff267224 */ /* 0x000fe200078e0014 */
[----:B------:R-:W-:Y:S01]  /*2890*/  IADD3 R20, P1, R16, 0x138, RZ ;  /* 0x0000013810147810 */ /* 0x000fe20007f3e0ff */
[----:B-1----:R-:W-:-:S02]  /*28a0*/  IMAD.MOV.U32 R8, RZ, RZ, R34 ;  /* 0x000000ffff087224 */ /* 0x002fc400078e0022 */
[----:B------:R-:W-:Y:S02]  /*28b0*/  IMAD.MOV.U32 R9, RZ, RZ, R43 ;  /* 0x000000ffff097224 */ /* 0x000fe400078e002b */
[----:B------:R-:W-:Y:S01]  /*28c0*/  IMAD.MOV.U32 R10, RZ, RZ, R26 ;  /* 0x000000ffff0a7224 */ /* 0x000fe200078e001a */
[----:B------:R3:W-:Y:S01]  /*28d0*/  BAR.SYNC.DEFER_BLOCKING R208, 0x100 ;  /* 0x000400d00000751d */ /* 0x0007e20000010000 */
[----:B------:R-:W-:Y:S01]  /*28e0*/  IMAD.MOV.U32 R11, RZ, RZ, R37 ;  /* 0x000000ffff0b7224 */ /* 0x000fe200078e0025 */
[----:B------:R-:W-:Y:S01]  /*28f0*/  IADD3 R26, P0, R16, 0x16c, RZ ;  /* 0x0000016c101a7810 */ /* 0x000fe20007f1e0ff */
[----:B----4-:R-:W-:Y:S02]  /*2900*/  IMAD.MOV.U32 R12, RZ, RZ, R27 ;  /* 0x000000ffff0c7224 */ /* 0x010fe400078e001b */
[----:B------:R-:W-:Y:S02]  /*2910*/  IMAD.MOV.U32 R13, RZ, RZ, R42 ;  /* 0x000000ffff0d7224 */ /* 0x000fe400078e002a */
[----:B------:R-:W-:Y:S01]  /*2920*/  IMAD.X R27, RZ, RZ, R17, P0 ;  /* 0x000000ffff1b7224 */ /* 0x000fe200000e0611 */
[----:B------:R1:W-:Y:S01]  /*2930*/  STL.128 [R1+0x1b0], R8 ;  /* 0x0001b00801007387 */ /* 0x0003e20000100c00 */
[----:B------:R-:W-:-:S02]  /*2940*/  IMAD.MOV.U32 R14, RZ, RZ, R29 ;  /* 0x000000ffff0e7224 */ /* 0x000fc400078e001d */
[----:B------:R-:W-:Y:S02]  /*2950*/  IMAD.MOV.U32 R15, RZ, RZ, R44 ;  /* 0x000000ffff0f7224 */ /* 0x000fe400078e002c */
[----:B------:R-:W-:-:S03]  /*2960*/  IMAD.MOV.U32 R37, RZ, RZ, R45 ;  /* 0x000000ffff257224 */ /* 0x000fc600078e002d */
[----:B------:R-:W-:Y:S01]  /*2970*/  STL.128 [R1+0x190], R12 ;  /* 0x0001900c01007387 */ /* 0x000fe20000100c00 */
[----:B-1----:R-:W-:Y:S02]  /*2980*/  IMAD.MOV.U32 R8, RZ, RZ, R30 ;  /* 0x000000ffff087224 */ /* 0x002fe400078e001e */
[----:B------:R-:W-:Y:S02]  /*2990*/  IMAD.MOV.U32 R9, RZ, RZ, R39 ;  /* 0x000000ffff097224 */ /* 0x000fe400078e0027 */
[----:B------:R-:W-:Y:S02]  /*29a0*/  IMAD.MOV.U32 R10, RZ, RZ, R32 ;  /* 0x000000ffff0a7224 */ /* 0x000fe400078e0020 */
[----:B------:R-:W-:Y:S02]  /*29b0*/  IMAD.MOV.U32 R11, RZ, RZ, R33 ;  /* 0x000000ffff0b7224 */ /* 0x000fe400078e0021 */
[----:B------:R-:W-:Y:S02]  /*29c0*/  IMAD.MOV.U32 R39, RZ, RZ, R21 ;  /* 0x000000ffff277224 */ /* 0x000fe400078e0015 */
[----:B------:R-:W-:Y:S01]  /*29d0*/  IMAD.X R21, RZ, RZ, R17, P1 ;  /* 0x000000ffff157224 */ /* 0x000fe200008e0611 */
[----:B------:R1:W-:Y:S04]  /*29e0*/  STL.128 [R1+0x1c0], R8 ;  /* 0x0001c00801007387 */ /* 0x0003e80000100c00 */
[----:B------:R-:W-:Y:S04]  /*29f0*/  STL.128 [R1+0x1e0], R36 ;  /* 0x0001e02401007387 */ /* 0x000fe80000100c00 */
[----:B------:R-:W-:Y:S01]  /*2a00*/  STL.128 [R1+0x180], R20 ;  /* 0x0001801401007387 */ /* 0x000fe20000100c00 */
[----:B-1----:R-:W-:-:S02]  /*2a10*/  IMAD.MOV.U32 R10, RZ, RZ, R26 ;  /* 0x000000ffff0a7224 */ /* 0x002fc400078e001a */
[----:B------:R-:W-:Y:S02]  /*2a20*/  IMAD.MOV.U32 R11, RZ, RZ, R27 ;  /* 0x000000ffff0b7224 */ /* 0x000fe400078e001b */
[----:B------:R-:W-:Y:S01]  /*2a30*/  IMAD.MOV.U32 R8, RZ, RZ, R0 ;  /* 0x000000ffff087224 */ /* 0x000fe200078e0000 */
[----:B------:R-:W-:Y:S01]  /*2a40*/  IADD3 R0, P0, R16, 0xa8, RZ ;  /* 0x000000a810007810 */ /* 0x000fe20007f1e0ff */
[----:B------:R-:W-:-:S04]  /*2a50*/  IMAD.MOV.U32 R9, RZ, RZ, R7 ;  /* 0x000000ffff097224 */ /* 0x000fc800078e0007 */
[----:B------:R-:W-:Y:S01]  /*2a60*/  IMAD.X R7, RZ, RZ, R17, P0 ;  /* 0x000000ffff077224 */ /* 0x000fe200000e0611 */
[----:B------:R1:W-:Y:S02]  /*2a70*/  STL.128 [R1+0x1d0], R8 ;  /* 0x0001d00801007387 */ /* 0x0003e40000100c00 */
[----:B-1----:R-:W-:Y:S02]  /*2a80*/  IMAD.MOV.U32 R10, RZ, RZ, R28 ;  /* 0x000000ffff0a7224 */ /* 0x002fe400078e001c */
[----:B------:R-:W-:Y:S02]  /*2a90*/  IMAD.MOV.U32 R11, RZ, RZ, R41 ;  /* 0x000000ffff0b7224 */ /* 0x000fe400078e0029 */
[----:B------:R-:W-:Y:S02]  /*2aa0*/  IMAD.MOV.U32 R8, RZ, RZ, R211 ;  /* 0x000000ffff087224 */ /* 0x000fe400078e00d3 */
[----:B------:R-:W-:-:S05]  /*2ab0*/  IMAD.MOV.U32 R9, RZ, RZ, R210 ;  /* 0x000000ffff097224 */ /* 0x000fca00078e00d2 */
[----:B------:R1:W-:Y:S02]  /*2ac0*/  STL.128 [R1+0x1f0], R8 ;  /* 0x0001f00801007387 */ /* 0x0003e40000100c00 */
[----:B-1----:R-:W-:Y:S02]  /*2ad0*/  IMAD.MOV.U32 R8, RZ, RZ, R35 ;  /* 0x000000ffff087224 */ /* 0x002fe400078e0023 */
[----:B------:R-:W-:Y:S02]  /*2ae0*/  IMAD.MOV.U32 R9, RZ, RZ, R40 ;  /* 0x000000ffff097224 */ /* 0x000fe400078e0028 */
[----:B------:R-:W-:Y:S02]  /*2af0*/  IMAD.MOV.U32 R10, RZ, RZ, R0 ;  /* 0x000000ffff0a7224 */ /* 0x000fe400078e0000 */
[----:B------:R-:W-:-:S05]  /*2b00*/  IMAD.MOV.U32 R11, RZ, RZ, R7 ;  /* 0x000000ffff0b7224 */ /* 0x000fca00078e0007 */
[----:B------:R3:W-:Y:S01]  /*2b10*/  STL.128 [R1+0x200], R8 ;  /* 0x0002000801007387 */ /* 0x0007e20000100c00 */
[----:B--2---:R-:W-:-:S04]  /*2b20*/  LOP3.LUT R0, R31, 0x1, RZ, 0xfc, !PT ;  /* 0x000000011f007812 */ /* 0x004fc800078efcff */
[----:B------:R-:W-:-:S13]  /*2b30*/  ISETP.NE.AND P1, PT, R0, 0x3, PT ;  /* 0x000000030000780c */ /* 0x000fda0003f25270 */
[----:B---3--:R-:W-:Y:S05]  /*2b40*/  @!P1 BRA `(.L_x_1501) ;  /* 0x0000000000049947 */ /* 0x008fea0003800000 */
[----:B------:R-:W-:Y:S01]  /*2b50*/  BPT.TRAP 0x1 ;  /* 0x000000040000795c */ /* 0x000fe20000300000 */
.L_x_1501:
[----:B------:R-:W-:Y:S05]  /*2b60*/  BSYNC B0 ;  /* 0x0000000000007941 */ /* 0x000fea0003800000 */
.L_x_1500:
[----:B------:R-:W2:Y:S01]  /*2b70*/  LDL.64 R8, [R1+0x8] ;  /* 0x0000080001087983 */ /* 0x000ea20000100a00 */
[----:B-----5:R-:W-:Y:S01]  /*2b80*/  SHF.L.U32 R25, R25, 0x1f, RZ ;  /* 0x0000001f19197819 */ /* 0x020fe200000006ff */
[----:B------:R-:W-:Y:S01]  /*2b90*/  BSSY B0, `(.L_x_1502) ;  /* 0x0000006000007945 */ /* 0x000fe20003800000 */
[----:B--2---:R-:W-:-:S05]  /*2ba0*/  MOV R7, R8 ;  /* 0x0000000800077202 */ /* 0x004fca0000000f00 */
[----:B------:R-:W-:-:S04]  /*2bb0*/  IMAD R24, R24, 0x8, R7 ;  /* 0x0000000818187824 */ /* 0x000fc800078e0207 */
[----:B------:R1:W2:Y:S01]  /*2bc0*/  SYNCS.PHASECHK.TRANS64.TRYWAIT P0, [R24+URZ], R25 ;  /* 0x00000019180075a7 */ /* 0x0002a2000800017f */
[----:B------:R-:W-:Y:S05]  /*2bd0*/  @!P1 BRA `(.L_x_1503) ;  /* 0x0000000000049947 */ /* 0x000fea0003800000 */
[----:B------:R-:W-:Y:S01]  /*2be0*/  BPT.TRAP 0x1 ;  /* 0x000000040000795c */ /* 0x000fe20000300000 */
.L_x_1503:
[----:B------:R-:W-:Y:S05]  /*2bf0*/  BSYNC B0 ;  /* 0x0000000000007941 */ /* 0x000fea0003800000 */
.L_x_1502:
[----:B------:R-:W-:Y:S04]  /*2c00*/  BSSY B0, `(.L_x_1504) ;  /* 0x0000004000007945 */ /* 0x000fe80003800000 */
[----:B--2---:R-:W-:Y:S05]  /*2c10*/  @P0 BRA `(.L_x_1505) ;  /* 0x0000000000080947 */ /* 0x004fea0003800000 */
[----:B------:R-:W2:Y:S02]  /*2c20*/  SYNCS.PHASECHK.TRANS64.TRYWAIT P0, [R24+URZ], R25 ;  /* 0x00000019180075a7 */ /* 0x000ea4000800017f */
[----:B--2---:R-:W-:Y:S05]  /*2c30*/  @!P0 BRA `(.L_x_1506) ;  /* 0x0000020800908947 */ /* 0x004fea0003800000 */
.L_x_1505:
[----:B------:R-:W-:Y:S05]  /*2c40*/  BSYNC B0 ;  /* 0x0000000000007941 */ /* 0x000fea0003800000 */
.L_x_1504:
[----:B------:R-:W3:Y:S04]  /*2c50*/  LDL R13, [R1+0x210] ;  /* 0x00021000010d7983 */ /* 0x000ee80000100800 */
[----:B------:R-:W3:Y:S01]  /*2c60*/  LDL.64 R8, [R1+0xa0] ;  /* 0x0000a00001087983 */ /* 0x000ee20000100a00 */
[----:B------:R-:W-:Y:S05]  /*2c70*/  WARPSYNC.ALL ;  /* 0x0000000000007948 */ /* 0x000fea0003800000 */
[----:B-12---:R-:W2:Y:S04]  /*2c80*/  LDL.64 R24, [R1+0x98] ;  /* 0x0000980001187983 */ /* 0x006ea80000100a00 */
[----:B------:R-:W4:Y:S04]  /*2c90*/  LDL.64 R10, [R1+0x98] ;  /* 0x00009800010a7983 */ /* 0x000f280000100a00 */
[----:B------:R-:W5:Y:S01]  /*2ca0*/  LDL.64 R14, [R1+0x98] ;  /* 0x00009800010e7983 */ /* 0x000f620000100a00 */
[----:B---3--:R-:W-:-:S03]  /*2cb0*/  IMAD R8, R13, 0x300, R8 ;  /* 0x000003000d087824 */ /* 0x008fc600078e0208 */
[----:B------:R-:W3:Y:S01]  /*2cc0*/  LDL.64 R20, [R1+0x98] ;  /* 0x0000980001147983 */ /* 0x000ee20000100a00 */
[----:B------:R-:W-:Y:S02]  /*2cd0*/  R2UR UR7, R9 ;  /* 0x00000000090772ca */ /* 0x000fe400000e0000 */
[C---:B------:R-:W-:Y:S01]  /*2ce0*/  R2UR UR6, R8.reuse ;  /* 0x00000000080672ca */ /* 0x040fe200000e0000 */
[----:B------:R-:W3:Y:S01]  /*2cf0*/  LDL R7, [R1+0x21c] ;  /* 0x00021c0001077983 */ /* 0x000ee20000100800 */
[----:B------:R-:W-:Y:S01]  /*2d00*/  VIADD R12, R8, 0x2 ;  /* 0x00000002080c7836 */ /* 0x000fe20000000000 */
[----:B------:R-:W-:Y:S01]  /*2d10*/  BSSY B0, `(.L_x_1507) ;  /* 0x000002e000007945 */ /* 0x000fe20003800000 */
[----:B------:R-:W-:Y:S01]  /*2d20*/  IMAD.MOV.U32 R13, RZ, RZ, R9 ;  /* 0x000000ffff0d7224 */ /* 0x000fe200078e0009 */
[----:B------:R1:W-:Y:S01]  /*2d30*/  STL [R1+0x80], RZ ;  /* 0x000080ff01007387 */ /* 0x0003e20000100800 */
[----:B--2---:R-:W-:Y:S02]  /*2d40*/  R2UR UR4, R24 ;  /* 0x00000000180472ca */ /* 0x004fe400000e0000 */
[----:B------:R-:W-:-:S02]  /*2d50*/  R2UR UR5, R25 ;  /* 0x00000000190572ca */ /* 0x000fc400000e0000 */
[----:B------:R-:W-:Y:S01]  /*2d60*/  WARPGROUP.ARRIVE ;  /* 0x00000000000079c5 */ /* 0x000fe20000000000 */
[----:B----4-:R-:W-:Y:S02]  /*2d70*/  VIADD R10, R10, 0x2 ;  /* 0x000000020a0a7836 */ /* 0x010fe40000000000 */
[----:B-----5:R-:W-:Y:S02]  /*2d80*/  VIADD R14, R14, 0x4 ;  /* 0x000000040e0e7836 */ /* 0x020fe40000000000 */
[----:B---3--:R-:W-:-:S06]  /*2d90*/  VIADD R20, R20, 0x6 ;  /* 0x0000000614147836 */ /* 0x008fcc0000000000 */
[----:B------:R-:W-:Y:S01]  /*2da0*/  HGMMA.64x96x16.F32.BF16 R24, gdesc[UR4], RZ, !UPT, gsb0 ;  /* 0x01600000041879f0 */ /* 0x000fe2000c0018ff */
[----:B------:R-:W-:Y:S02]  /*2db0*/  R2UR UR6, R12 ;  /* 0x000000000c0672ca */ /* 0x000fe400000e0000 */
[----:B------:R-:W-:Y:S02]  /*2dc0*/  R2UR UR7, R13 ;  /* 0x000000000d0772ca */ /* 0x000fe400000e0000 */
[----:B------:R-:W-:Y:S01]  /*2dd0*/  R2UR UR4, R10 ;  /* 0x000000000a0472ca */ /* 0x000fe200000e0000 */
[C---:B------:R-:W-:Y:S01]  /*2de0*/  VIADD R10, R8.reuse, 0x4 ;  /* 0x00000004080a7836 */ /* 0x040fe20000000000 */
[----:B------:R-:W-:Y:S01]  /*2df0*/  R2UR UR5, R11 ;  /* 0x000000000b0572ca */ /* 0x000fe200000e0000 */
[----:B------:R-:W-:Y:S01]  /*2e00*/  IMAD.MOV.U32 R11, RZ, RZ, R9 ;  /* 0x000000ffff0b7224 */ /* 0x000fe200078e0009 */
[----:B------:R-:W-:Y:S01]  /*2e10*/  LEA.HI R0, R7, R7, RZ, 0x1 ;  /* 0x0000000707007211 */ /* 0x000fe200078f08ff */
[----:B------:R-:W-:Y:S01]  /*2e20*/  VIADD R8, R8, 0x6 ;  /* 0x0000000608087836 */ /* 0x000fe20000000000 */
[----:B------:R-:W-:-:S02]  /*2e30*/  WARPGROUP.DEPBAR.LE gsb0, 0x0 ;  /* 0x00008000000079c5 */ /* 0x000fc40000010000 */
[----:B------:R-:W-:-:S07]  /*2e40*/  WARPGROUP.ARRIVE ;  /* 0x00000000000079c5 */ /* 0x000fce0000000000 */
        /* <DEDUP_REMOVED lines=11> */
[----:B------:R-:W-:Y:S02]  /*2f00*/  R2UR UR5, R21 ;  /* 0x00000000150572ca */ /* 0x000fe400000e0000 */
[----:B------:R-:W-:Y:S01]  /*2f10*/  LOP3.LUT R8, R0, 0xfffffffe, RZ, 0xc0, !PT ;  /* 0xfffffffe00087812 */ /* 0x000fe200078ec0ff */
[----:B------:R-:W-:-:S04]  /*2f20*/  IMAD.MOV.U32 R0, RZ, RZ, 0x1 ;  /* 0x00000001ff007424 */ /* 0x000fc800078e00ff */
[----:B------:R-:W-:Y:S01]  /*2f30*/  IMAD.IADD R7, R7, 0x1, -R8 ;  /* 0x0000000107077824 */ /* 0x000fe200078e0a08 */
[----:B------:R1:W-:Y:S04]  /*2f40*/  STL [R1+0x80], R0 ;  /* 0x0000800001007387 */ /* 0x0003e80000100800 */
[----:B------:R-:W-:Y:S01]  /*2f50*/  SHF.L.U32 R7, R7, 0x1f, RZ ;  /* 0x0000001f07077819 */ /* 0x000fe200000006ff */
[----:B------:R1:W-:Y:S04]  /*2f60*/  STL [R1+0x80], R0 ;  /* 0x0000800001007387 */ /* 0x0003e80000100800 */
[----:B------:R1:W-:Y:S04]  /*2f70*/  STL [R1+0x80], R0 ;  /* 0x0000800001007387 */ /* 0x0003e80000100800 */
[----:B------:R1:W-:Y:S01]  /*2f80*/  STL [R1+0x80], R0 ;  /* 0x0000800001007387 */ /* 0x0003e20000100800 */
[----:B------:R-:W-:-:S02]  /*2f90*/  WARPGROUP.DEPBAR.LE gsb0, 0x0 ;  /* 0x00008000000079c5 */ /* 0x000fc40000010000 */
[----:B------:R-:W-:-:S06]  /*2fa0*/  WARPGROUP.ARRIVE ;  /* 0x00000000000079c5 */ /* 0x000fcc0000000000 */
[----:B------:R-:W-:Y:S03]  /*2fb0*/  HGMMA.64x96x16.F32.BF16 R24, gdesc[UR4], R24, gsb0 ;  /* 0x01600000041879f0 */ /* 0x000fe60008001818 */
[----:B------:R-:W-:Y:S02]  /*2fc0*/  WARPGROUP.DEPBAR.LE gsb0, 0x0 ;  /* 0x00008000000079c5 */ /* 0x000fe40000010000 */
[----:B------:R-:W2:Y:S02]  /*2fd0*/  SYNCS.PHASECHK.TRANS64.TRYWAIT P0, [UR50+0x32410], R7 ;  /* 0x03241007ff0075a7 */ /* 0x000ea40008000172 */
[----:B-12---:R-:W-:Y:S05]  /*2fe0*/  @!P0 BRA `(.L_x_1508) ;  /* 0x0000020400b88947 */ /* 0x006fea0003800000 */
.L_x_1674:
[----:B------:R-:W-:Y:S05]  /*2ff0*/  BSYNC B0 ;  /* 0x0000000000007941 */ /* 0x000fea0003800000 */
.L_x_1507:
[----:B-1----:R-:W2:Y:S04]  /*3000*/  LDL R7, [R1+0x54] ;  /* 0x0000540001077983 */ /* 0x002ea80000100800 */
[----:B------:R1:W5:Y:S01]  /*3010*/  LDL.64 R8, [R1+0x210] ;  /* 0x0002100001087983 */ /* 0x0003620000100a00 */
[----:B------:R-:W-:Y:S01]  /*3020*/  BSSY B0, `(.L_x_1509) ;  /* 0x0000005000007945 */ /* 0x000fe20003800000 */
[----:B--2---:R-:W-:-:S04]  /*3030*/  LOP3.LUT R7, R7, 0x1, RZ, 0xfc, !PT ;  /* 0x0000000107077812 */ /* 0x004fc800078efcff */
[----:B------:R-:W-:-:S13]  /*3040*/  ISETP.NE.AND P1, PT, R7, 0x3, PT ;  /* 0x000000030700780c */ /* 0x000fda0003f25270 */
[----:B-1----:R-:W-:Y:S05]  /*3050*/  @!P1 BRA `(.L_x_1510) ;  /* 0x0000000000049947 */ /* 0x002fea0003800000 */
[----:B------:R-:W-:Y:S01]  /*3060*/  BPT.TRAP 0x1 ;  /* 0x000000040000795c */ /* 0x000fe20000300000 */
.L_x_1510:
[----:B------:R-:W-:Y:S05]  /*3070*/  BSYNC B0 ;  /* 0x0000000000007941 */ /* 0x000fea0003800000 */
.L_x_1509:
        /* <DEDUP_REMOVED lines=8> */
.L_x_1512:
[----:B------:R-:W-:Y:S05]  /*3100*/  BSYNC B0 ;  /* 0x0000000000007941 */ /* 0x000fea0003800000 */
.L_x_1511:
[----:B------:R-:W-:Y:S04]  /*3110*/  BSSY B0, `(.L_x_1513) ;  /* 0x0000004000007945 */ /* 0x000fe80003800000 */
[----:B--2---:R-:W-:Y:S05]  /*3120*/  @P0 BRA `(.L_x_1514) ;  /* 0x0000000000080947 */ /* 0x004fea0003800000 */
[----:B------:R-:W2:Y:S02]  /*3130*/  SYNCS.PHASECHK.TRANS64.TRYWAIT P0, [R8+URZ], R9 ;  /* 0x00000009080075a7 */ /* 0x000ea4000800017f */
[----:B--2---:R-:W-:Y:S05]  /*3140*/  @!P0 BRA `(.L_x_1515) ;  /* 0x0000020400788947 */ /* 0x004fea0003800000 */
.L_x_1514:
[----:B------:R-:W-:Y:S05]  /*3150*/  BSYNC B0 ;  /* 0x0000000000007941 */ /* 0x000fea0003800000 */
.L_x_1513:
[----:B------:R-:W3:Y:S04]  /*3160*/  LDL R19, [R1+0x210] ;  /* 0x0002100001137983 */ /* 0x000ee80000100800 */
[----:B-12---:R-:W3:Y:S04]  /*3170*/  LDL.64 R8, [R1+0x118] ;  /* 0x0001180001087983 */ /* 0x006ee80000100a00 */
[----:B------:R-:W2:Y:S04]  /*3180*/  LDL R7, [R1+0x90] ;  /* 0x0000900001077983 */ /* 0x000ea80000100800 */
[----:B------:R-:W4:Y:S04]  /*3190*/  LDL.64 R10, [R1+0x110] ;  /* 0x00011000010a7983 */ /* 0x000f280000100a00 */
[----:B------:R-:W5:Y:S04]  /*31a0*/  LDL.64 R12, [R1+0x110] ;  /* 0x00011000010c7983 */ /* 0x000f680000100a00 */
[----:B------:R-:W5:Y:S04]  /*31b0*/  LDL.64 R14, [R1+0x110] ;  /* 0x00011000010e7983 */ /* 0x000f680000100a00 */
[----:B------:R-:W5:Y:S01]  /*31c0*/  LDL.64 R20, [R1+0x110] ;  /* 0x0001100001147983 */ /* 0x000f620000100a00 */
[----:B------:R-:W-:Y:S05]  /*31d0*/  WARPSYNC.ALL ;  /* 0x0000000000007948 */ /* 0x000fea0003800000 */
[----:B------:R-:W-:Y:S01]  /*31e0*/  WARPGROUP.ARRIVE ;  /* 0x00000000000079c5 */ /* 0x000fe20000000000 */
[----:B------:R-:W5:Y:S01]  /*31f0*/  LDL.64 R72, [R1+0x110] ;  /* 0x0001100001487983 */ /* 0x000f620000100a00 */
[----:B---3--:R-:W-:Y:S01]  /*3200*/  IMAD R8, R19, 0xc00, R8 ;  /* 0x00000c0013087824 */ /* 0x008fe200078e0208 */
[----:B------:R-:W-:-:S02]  /*3210*/  R2UR UR7, R9 ;  /* 0x00000000090772ca */ /* 0x000fc400000e0000 */
[----:B--2---:R-:W-:Y:S02]  /*3220*/  ISETP.NE.U32.AND P0, PT, R7, RZ, PT ;  /* 0x000000ff0700720c */ /* 0x004fe40003f05070 */
[----:B------:R-:W-:Y:S02]  /*3230*/  R2UR UR6, R8 ;  /* 0x00000000080672ca */ /* 0x000fe400000e0000 */
[----:B----4-:R-:W-:Y:S02]  /*3240*/  R2UR UR4, R10 ;  /* 0x000000000a0472ca */ /* 0x010fe400000e0000 */
[----:B------:R-:W-:-:S07]  /*3250*/  R2UR UR5, R11 ;  /* 0x000000000b0572ca */ /* 0x000fce00000e0000 */
[----:B------:R-:W-:-:S06]  /*3260*/  VOTEU.ANY UP0, P0 ;  /* 0x00000000003f7886 */ /* 0x000fcc0000000100 */
[----:B------:R-:W-:Y:S01]  /*3270*/  HGMMA.64x96x16.F32.BF16 R24, gdesc[UR4], R24, UP0, gsb0 ;  /* 0x01600000041879f0 */ /* 0x000fe2000b801818 */
[----:B-----5:R-:W-:Y:S02]  /*3280*/  VIADD R12, R12, 0x2 ;  /* 0x000000020c0c7836 */ /* 0x020fe40000000000 */
[----:B------:R-:W-:Y:S02]  /*3290*/  VIADD R10, R8, 0x2 ;  /* 0x00000002080a7836 */ /* 0x000fe40000000000 */
[----:B------:R-:W-:Y:S01]  /*32a0*/  IMAD.MOV.U32 R11, RZ, RZ, R9 ;  /* 0x000000ffff0b7224 */ /* 0x000fe200078e0009 */
[----:B------:R-:W-:Y:S02]  /*32b0*/  R2UR UR4, R12 ;  /* 0x000000000c0472ca */ /* 0x000fe400000e0000 */
[----:B------:R-:W-:Y:S02]  /*32c0*/  R2UR UR6, R10 ;  /* 0x000000000a0672ca */ /* 0x000fe400000e0000 */
[----:B------:R-:W-:-:S02]  /*32d0*/  R2UR UR7, R11 ;  /* 0x000000000b0772ca */ /* 0x000fc400000e0000 */
[----:B------:R-:W-:Y:S02]  /*32e0*/  R2UR UR5, R13 ;  /* 0x000000000d0572ca */ /* 0x000fe400000e0000 */
[----:B------:R-:W2:Y:S01]  /*32f0*/  LDL.64 R12, [R1+0x110] ;  /* 0x00011000010c7983 */ /* 0x000ea20000100a00 */
[----:B------:R-:W-:Y:S02]  /*3300*/  WARPGROUP.DEPBAR.LE gsb0, 0x0 ;  /* 0x00008000000079c5 */ /* 0x000fe40000010000 */
[----:B------:R-:W-:-:S08]  /*3310*/  WARPGROUP.ARRIVE ;  /* 0x00000000000079c5 */ /* 0x000fd00000000000 */
[----:B------:R-:W-:Y:S01]  /*3320*/  HGMMA.64x96x16.F32.BF16 R24, gdesc[UR4], R24, gsb0 ;  /* 0x01600000041879f0 */ /* 0x000fe20008001818 */
[----:B------:R-:W-:Y:S02]  /*3330*/  VIADD R14, R14, 0x4 ;  /* 0x000000040e0e7836 */ /* 0x000fe40000000000 */
[----:B------:R-:W-:Y:S02]  /*3340*/  VIADD R10, R8, 0x4 ;  /* 0x00000004080a7836 */ /* 0x000fe40000000000 */
[----:B------:R-:W-:Y:S01]  /*3350*/  IMAD.MOV.U32 R11, RZ, RZ, R9 ;  /* 0x000000ffff0b7224 */ /* 0x000fe200078e0009 */
[----:B------:R-:W-:Y:S02]  /*3360*/  R2UR UR4, R14 ;  /* 0x000000000e0472ca */ /* 0x000fe400000e0000 */
[----:B------:R-:W-:Y:S02]  /*3370*/  R2UR UR6, R10 ;  /* 0x000000000a0672ca */ /* 0x000fe400000e0000 */
[----:B------:R-:W-:-:S02]  /*3380*/  R2UR UR7, R11 ;  /* 0x000000000b0772ca */ /* 0x000fc400000e0000 */
[----:B------:R-:W-:Y:S02]  /*3390*/  R2UR UR5, R15 ;  /* 0x000000000f0572ca */ /* 0x000fe400000e0000 */
[----:B------:R-:W3:Y:S01]  /*33a0*/  LDL.64 R14, [R1+0x110] ;  /* 0x00011000010e7983 */ /* 0x000ee20000100a00 */
        /* <DEDUP_REMOVED lines=10> */
[----:B------:R-:W4:Y:S01]  /*3450*/  LDL.64 R20, [R1+0x110] ;  /* 0x0001100001147983 */ /* 0x000f220000100a00 */
        /* <DEDUP_REMOVED lines=10> */
[----:B------:R-:W5:Y:S01]  /*3500*/  LDL.64 R72, [R1+0x110] ;  /* 0x0001100001487983 */ /* 0x000f620000100a00 */
[----:B------:R-:W-:Y:S02]  /*3510*/  WARPGROUP.DEPBAR.LE gsb0, 0x0 ;  /* 0x00008000000079c5 */ /* 0x000fe40000010000 */
[----:B------:R-:W-:-:S08]  /*3520*/  WARPGROUP.ARRIVE ;  /* 0x00000000000079c5 */ /* 0x000fd00000000000 */
[----:B------:R-:W-:Y:S01]  /*3530*/  HGMMA.64x96x16.F32.BF16 R24, gdesc[UR4], R24, gsb0 ;  /* 0x01600000041879f0 */ /* 0x000fe20008001818 */
[----:B--2---:R-:W-:Y:S02]  /*3540*/  VIADD R12, R12, 0x402 ;  /* 0x000004020c0c7836 */ /* 0x004fe40000000000 */
        /* <DEDUP_REMOVED lines=10> */
[----:B---3--:R-:W-:Y:S02]  /*35f0*/  VIADD R14, R14, 0x404 ;  /* 0x000004040e0e7836 */ /* 0x008fe40000000000 */
        /* <DEDUP_REMOVED lines=10> */
[----:B----4-:R-:W-:Y:S02]  /*36a0*/  VIADD R20, R20, 0x406 ;  /* 0x0000040614147836 */ /* 0x010fe40000000000 */
        /* <DEDUP_REMOVED lines=10> */
[----:B-----5:R-:W-:Y:S02]  /*3750*/  VIADD R72, R72, 0x800 ;  /* 0x0000080048487836 */ /* 0x020fe40000000000 */
        /* <DEDUP_REMOVED lines=49> */
[----:B------:R-:W-:Y:S01]  /*3a70*/  R2UR UR5, R73 ;  /* 0x00000000490572ca */ /* 0x000fe200000e0000 */
[----:B------:R-:W1:Y:S01]  /*3a80*/  S2R R74, SR_TID.X ;  /* 0x00000000004a7919 */ /* 0x000e620000002100 */
[----:B--2---:R-:W-:Y:S01]  /*3a90*/  VIADD R12, R12, 0xc02 ;  /* 0x00000c020c0c7836 */ /* 0x004fe20000000000 */
[----:B------:R-:W-:Y:S02]  /*3aa0*/  WARPGROUP.DEPBAR.LE gsb0, 0x0 ;  /* 0x00008000000079c5 */ /* 0x000fe40000010000 */
[----:B------:R-:W-:-:S08]  /*3ab0*/  WARPGROUP.ARRIVE ;  /* 0x00000000000079c5 */ /* 0x000fd00000000000 */
[----:B------:R-:W-:Y:S01]  /*3ac0*/  HGMMA.64x96x16.F32.BF16 R24, gdesc[UR4], R24, gsb0 ;  /* 0x01600000041879f0 */ /* 0x000fe20008001818 */
[----:B-1----:R-:W-:Y:S01]  /*3ad0*/  LOP3.LUT P1, RZ, R74, 0x7f, RZ, 0xc0, !PT ;  /* 0x0000007f4aff7812 */ /* 0x002fe2000782c0ff */
[----:B------:R-:W-:Y:S02]  /*3ae0*/  VIADD R10, R8, 0x902 ;  /* 0x00000902080a7836 */ /* 0x000fe40000000000 */
[----:B------:R-:W-:-:S10]  /*3af0*/  IMAD.MOV.U32 R11, RZ, RZ, R9 ;  /* 0x000000ffff0b7224 */ /* 0x000fd400078e0009 */
[----:B------:R-:W2:Y:S04]  /*3b00*/  @!P1 LDL.64 R74, [R1+0x30] ;  /* 0x00003000014a9983 */ /* 0x000ea80000100a00 */
[----:B------:R-:W5:Y:S01]  /*3b10*/  @!P1 LDL R7, [R1+0x210] ;  /* 0x0002100001079983 */ /* 0x000f620000100800 */
[----:B------:R-:W-:Y:S02]  /*3b20*/  R2UR UR6, R10 ;  /* 0x000000000a0672ca */ /* 0x000fe400000e0000 */
[----:B------:R-:W-:Y:S02]  /*3b30*/  R2UR UR7, R11 ;  /* 0x000000000b0772ca */ /* 0x000fe400000e0000 */
[----:B------:R-:W-:Y:S02]  /*3b40*/  R2UR UR4, R12 ;  /* 0x000000000c0472ca */ /* 0x000fe400000e0000 */
[----:B------:R-:W-:Y:S01]  /*3b50*/  R2UR UR5, R13 ;  /* 0x000000000d0572ca */ /* 0x000fe200000e0000 */
[----:B------:R-:W-:-:S02]  /*3b60*/  WARPGROUP.DEPBAR.LE gsb0, 0x0 ;  /* 0x00008000000079c5 */ /* 0x000fc40000010000 */
[----:B------:R-:W-:-:S10]  /*3b70*/  WARPGROUP.ARRIVE ;  /* 0x00000000000079c5 */ /* 0x000fd40000000000 */
[----:B------:R-:W-:Y:S01]  /*3b80*/  HGMMA.64x96x16.F32.BF16 R24, gdesc[UR4], R24, gsb0 ;  /* 0x01600000041879f0 */ /* 0x000fe20008001818 */
[----:B---3--:R-:W-:Y:S02]  /*3b90*/  VIADD R14, R14, 0xc04 ;  /* 0x00000c040e0e7836 */ /* 0x008fe40000000000 */
[----:B------:R-:W-:Y:S02]  /*3ba0*/  VIADD R10, R8, 0x904 ;  /* 0x00000904080a7836 */ /* 0x000fe40000000000 */
[----:B------:R-:W-:Y:S01]  /*3bb0*/  IMAD.MOV.U32 R11, RZ, RZ, R9 ;  /* 0x000000ffff0b7224 */ /* 0x000fe200078e0009 */
[----:B------:R-:W-:Y:S02]  /*3bc0*/  R2UR UR4, R14 ;  /* 0x000000000e0472ca */ /* 0x000fe400000e0000 */
[----:B------:R-:W-:Y:S02]  /*3bd0*/  R2UR UR6, R10 ;  /* 0x000000000a0672ca */ /* 0x000fe400000e0000 */
[----:B------:R-:W-:-:S02]  /*3be0*/  R2UR UR7, R11 ;  /* 0x000000000b0772ca */ /* 0x000fc400000e0000 */
[----:B------:R-:W-:Y:S01]  /*3bf0*/  R2UR UR5, R15 ;  /* 0x000000000f0572ca */ /* 0x000fe200000e0000 */
[----:B------:R-:W-:Y:S01]  /*3c00*/  VIADD R8, R8, 0x906 ;  /* 0x0000090608087836 */ /* 0x000fe20000000000 */
[----:B------:R-:W-:Y:S02]  /*3c10*/  WARPGROUP.DEPBAR.LE gsb0, 0x0 ;  /* 0x00008000000079c5 */ /* 0x000fe40000010000 */
[----:B------:R-:W-:-:S09]  /*3c20*/  WARPGROUP.ARRIVE ;  /* 0x00000000000079c5 */ /* 0x000fd20000000000 */
[----:B------:R-:W-:Y:S01]  /*3c30*/  HGMMA.64x96x16.F32.BF16 R24, gdesc[UR4], R24, gsb0 ;  /* 0x01600000041879f0 */ /* 0x000fe20008001818 */
[----:B----4-:R-:W-:Y:S01]  /*3c40*/  VIADD R20, R20, 0xc06 ;  /* 0x00000c0614147836 */ /* 0x010fe20000000000 */
[----:B------:R-:W-:Y:S02]  /*3c50*/  R2UR UR6, R8 ;  /* 0x00000000080672ca */ /* 0x000fe400000e0000 */
[----:B------:R-:W-:Y:S02]  /*3c60*/  R2UR UR7, R9 ;  /* 0x00000000090772ca */ /* 0x000fe400000e0000 */
[----:B------:R-:W-:Y:S02]  /*3c70*/  R2UR UR4, R20 ;  /* 0x00000000140472ca */ /* 0x000fe400000e0000 */
[----:B------:R-:W-:Y:S01]  /*3c80*/  R2UR UR5, R21 ;  /* 0x00000000150572ca */ /* 0x000fe200000e0000 */
[----:B------:R1:W-:Y:S04]  /*3c90*/  STL [R1+0x90], R0 ;  /* 0x0000900001007387 */ /* 0x0003e80000100800 */
[----:B------:R1:W-:Y:S01]  /*3ca0*/  STL [R1+0x90], R0 ;  /* 0x0000900001007387 */ /* 0x0003e20000100800 */
[----:B------:R-:W-:-:S02]  /*3cb0*/  WARPGROUP.DEPBAR.LE gsb0, 0x0 ;  /* 0x00008000000079c5 */ /* 0x000fc40000010000 */
[----:B------:R-:W-:-:S06]  /*3cc0*/  WARPGROUP.ARRIVE ;  /* 0x00000000000079c5 */ /* 0x000fcc0000000000 */
[----:B------:R-:W-:Y:S01]  /*3cd0*/  HGMMA.64x96x16.F32.BF16 R24, gdesc[UR4], R24, gsb0 ;  /* 0x01600000041879f0 */ /* 0x000fe20008001818 */
[----:B--2---:R-:W-:Y:S01]  /*3ce0*/  @!P1 MOV R74, R74 ;  /* 0x0000004a004a9202 */ /* 0x004fe20000000f00 */
[----:B------:R1:W-:Y:S04]  /*3cf0*/  STL [R1+0x90], R0 ;  /* 0x0000900001007387 */ /* 0x0003e80000100800 */
[----:B------:R1:W-:Y:S01]  /*3d00*/  STL [R1+0x90], R0 ;  /* 0x0000900001007387 */ /* 0x0003e20000100800 */
[----:B-----5:R-:W-:-:S03]  /*3d10*/  @!P1 IMAD R7, R7, 0x8, R74 ;  /* 0x0000000807079824 */ /* 0x020fc600078e024a */
[----:B------:R1:W-:Y:S04]  /*3d20*/  STL [R1+0x90], R0 ;  /* 0x0000900001007387 */ /* 0x0003e80000100800 */
[----:B------:R1:W-:Y:S04]  /*3d30*/  STL [R1+0x90], R0 ;  /* 0x0000900001007387 */ /* 0x0003e80000100800 */
[----:B------:R1:W-:Y:S04]  /*3d40*/  STL [R1+0x90], R0 ;  /* 0x0000900001007387 */ /* 0x0003e80000100800 */
[----:B------:R1:W-:Y:S01]  /*3d50*/  STL [R1+0x90], R0 ;  /* 0x0000900001007387 */ /* 0x0003e20000100800 */
[----:B------:R-:W-:-:S03]  /*3d60*/  @!P1 PRMT R7, RZ, 0x654, R7 ;  /* 0x00000654ff079816 */ /* 0x000fc60000000007 */
[----:B------:R1:W-:Y:S04]  /*3d70*/  STL [R1+0x90], R0 ;  /* 0x0000900001007387 */ /* 0x0003e80000100800 */
[----:B------:R1:W-:Y:S04]  /*3d80*/  STL [R1+0x90], R0 ;  /* 0x0000900001007387 */ /* 0x0003e80000100800 */
[----:B------:R1:W-:Y:S04]  /*3d90*/  STL [R1+0x90], R0 ;  /* 0x0000900001007387 */ /* 0x0003e80000100800 */
[----:B------:R1:W-:Y:S04]  /*3da0*/  STL [R1+0x90], R0 ;  /* 0x0000900001007387 */ /* 0x0003e80000100800 */
[----:B------:R1:W-:Y:S04]  /*3db0*/  STL [R1+0x90], R0 ;  /* 0x0000900001007387 */ /* 0x0003e80000100800 */
[----:B------:R1:W-:Y:S04]  /*3dc0*/  STL [R1+0x90], R0 ;  /* 0x0000900001007387 */ /* 0x0003e80000100800 */
[----:B------:R1:W-:Y:S04]  /*3dd0*/  STL [R1+0x90], R0 ;  /* 0x0000900001007387 */ /* 0x0003e80000100800 */
[----:B------:R1:W-:Y:S01]  /*3de0*/  STL [R1+0x90], R0 ;  /* 0x0000900001007387 */ /* 0x0003e20000100800 */
[----:B------:R-:W-:-:S02]  /*3df0*/  WARPGROUP.DEPBAR.LE gsb0, 0x0 ;  /* 0x00008000000079c5 */ /* 0x000fc40000010000 */
[----:B------:R1:W-:Y:S06]  /*3e00*/  BAR.ARV R203, 0x100 ;  /* 0x000400cb0000751d */ /* 0x0003ec0000002000 */
[----:B------:R2:W-:Y:S01]  /*3e10*/  @!P1 SYNCS.ARRIVE.TRANS64.RED.A1T0 RZ, [R7+URZ], RZ ;  /* 0x000000ff07ff99a7 */ /* 0x0005e2000810043f */
[----:B------:R-:W3:Y:S04]  /*3e20*/  LDL R15, [R1+0x70] ;  /* 0x00007000010f7983 */ /* 0x000ee80000100800 */
[----:B------:R-:W4:Y:S04]  /*3e30*/  LDL R11, [R6+0x8] ;  /* 0x00000800060b7983 */ /* 0x000f280000100800 */
[----:B--2---:R-:W2:Y:S04]  /*3e40*/  LDL R7, [R6] ;  /* 0x0000000006077983 */ /* 0x004ea80000100800 */
[----:B------:R-:W5:Y:S04]  /*3e50*/  LDL R19, [R6+0x18] ;  /* 0x0000180006137983 */ /* 0x000f680000100800 */
[----:B------:R-:W5:Y:S04]  /*3e60*/  LDL R12, [R6+0x4] ;  /* 0x00000400060c7983 */ /* 0x000f680000100800 */
[----:B------:R-:W5:Y:S04]  /*3e70*/  LDL R13, [R6+0xc] ;  /* 0x00000c00060d7983 */ /* 0x000f680000100800 */
[----:B------:R-:W5:Y:S04]  /*3e80*/  LDL R9, [R6+0x10] ;  /* 0x0000100006097983 */ /* 0x000f680000100800 */
[----:B------:R-:W5:Y:S01]  /*3e90*/  LDL R14, [R6+0x14] ;  /* 0x00001400060e7983 */ /* 0x000f620000100800 */
[----:B------:R-:W-:-:S02]  /*3ea0*/  UMOV UR4, 0xffffffa0 ;  /* 0xffffffa000047882 */ /* 0x000fc40000000000 */
[----:B------:R-:W-:Y:S01]  /*3eb0*/  UIMAD UR4, UR45, UR4, 0x60 ;  /* 0x000000602d0474a4 */ /* 0x000fe2000f8e0204 */
[----:B------:R-:W-:Y:S01]  /*3ec0*/  LOP3.LUT R166, R166, 0xffefffff, RZ, 0xc0, !PT ;  /* 0xffefffffa6a67812 */ /* 0x000fe200078ec0ff */
[----:B------:R-:W-:Y:S03]  /*3ed0*/  BSSY B0, `(.L_x_1516) ;  /* 0x000003f000007945 */ /* 0x000fe60003800000 */
[----:B------:R-:W-:Y:S02]  /*3ee0*/  @P1 LOP3.LUT R166, R166, 0x100000, RZ, 0xfc, !PT ;  /* 0x00100000a6a61812 */ /* 0x000fe400078efcff */
[----:B--2---:R-:W-:-:S04]  /*3ef0*/  SHF.R.S32.HI R8, RZ, 0x1f, R7 ;  /* 0x0000001fff087819 */ /* 0x004fc80000011407 */
[----:B------:R-:W-:-:S04]  /*3f00*/  LEA.HI R8, R8, R7, RZ, 0x7 ;  /* 0x0000000708087211 */ /* 0x000fc800078f38ff */
[----:B------:R-:W-:-:S05]  /*3f10*/  LOP3.LUT R10, R8, 0xffffff80, RZ, 0xc0, !PT ;  /* 0xffffff80080a7812 */ /* 0x000fca00078ec0ff */
[----:B------:R-:W-:-:S05]  /*3f20*/  IMAD.IADD R10, R7, 0x1, -R10 ;  /* 0x00000001070a7824 */ /* 0x000fca00078e0a0a */
[----:B------:R-:W-:-:S04]  /*3f30*/  SHF.R.S32.HI R21, RZ, 0x1f, R10 ;  /* 0x0000001fff157819 */ /* 0x000fc8000001140a */
[CC--:B------:R-:W-:Y:S02]  /*3f40*/  LEA.HI R20, R21.reuse, R10.reuse, RZ, 0x2 ;  /* 0x0000000a15147211 */ /* 0x0c0fe400078f10ff */
[----:B------:R-:W-:Y:S02]  /*3f50*/  LEA.HI R21, R21, R10, RZ, 0x5 ;  /* 0x0000000a15157211 */ /* 0x000fe400078f28ff */
[--C-:B------:R-:W-:Y:S02]  /*3f60*/  SHF.R.S32.HI R72, RZ, 0x2, R20.reuse ;  /* 0x00000002ff487819 */ /* 0x100fe40000011414 */
[----:B------:R-:W-:Y:S02]  /*3f70*/  SHF.R.S32.HI R7, RZ, 0x1f, R20 ;  /* 0x0000001fff077819 */ /* 0x000fe40000011414 */
[----:B------:R-:W-:Y:S02]  /*3f80*/  SHF.R.S32.HI R74, RZ, 0x5, R21 ;  /* 0x00000005ff4a7819 */ /* 0x000fe40000011415 */
[----:B------:R-:W-:-:S02]  /*3f90*/  LEA.HI R73, R7, R72, RZ, 0x3 ;  /* 0x0000004807497211 */ /* 0x000fc400078f18ff */
[----:B------:R-:W-:Y:S01]  /*3fa0*/  SHF.R.S32.HI R7, RZ, 0x7, R8 ;  /* 0x00000007ff077819 */ /* 0x000fe20000011408 */
[----:B---3--:R-:W-:Y:S01]  /*3fb0*/  IMAD R74, R15, 0x8, R74 ;  /* 0x000000080f4a7824 */ /* 0x008fe200078e024a */
[----:B------:R-:W-:Y:S01]  /*3fc0*/  LOP3.LUT R21, R20, 0x7ffffffc, RZ, 0xc0, !PT ;  /* 0x7ffffffc14157812 */ /* 0x000fe200078ec0ff */
[----:B----4-:R-:W-:Y:S01]  /*3fd0*/  VIADD R15, R11, UR4 ;  /* 0x000000040b0f7c36 */ /* 0x010fe20008000000 */
[----:B------:R-:W-:Y:S02]  /*3fe0*/  LOP3.LUT R73, R73, 0xfffffff8, RZ, 0xc0, !PT ;  /* 0xfffffff849497812 */ /* 0x000fe400078ec0ff */
[----:B------:R-:W-:Y:S01]  /*3ff0*/  LEA.HI R8, R8, R7, RZ, 0x1 ;  /* 0x0000000708087211 */ /* 0x000fe200078f08ff */
[----:B------:R-:W-:Y:S01]  /*4000*/  IMAD.IADD R21, R10, 0x1, -R21 ;  /* 0x000000010a157824 */ /* 0x000fe200078e0a15 */
[----:B-----5:R-:W-:Y:S01]  /*4010*/  ISETP.GE.AND P0, PT, R19, 0x1, PT ;  /* 0x000000011300780c */ /* 0x020fe20003f06270 */
[----:B------:R-:W-:Y:S01]  /*4020*/  IMAD.IADD R73, R72, 0x1, -R73 ;  /* 0x0000000148497824 */ /* 0x000fe200078e0a49 */
[----:B------:R-:W-:-:S02]  /*4030*/  LOP3.LUT R8, R8, 0x3fffffe, RZ, 0xc0, !PT ;  /* 0x03fffffe08087812 */ /* 0x000fc400078ec0ff */
[----:B------:R-:W-:Y:S01]  /*4040*/  IADD3 R10, -R12, 0x1, R15 ;  /* 0x000000010c0a7810 */ /* 0x000fe20007ffe10f */
[----:B------:R-:W-:Y:S01]  /*4050*/  IMAD.U32 R73, R74, 0x10, R73 ;  /* 0x000000104a497824 */ /* 0x000fe200078e0049 */
[----:B------:R-:W-:Y:S01]  /*4060*/  LOP3.LUT R13, RZ, R13, RZ, 0x33, !PT ;  /* 0x0000000dff0d7212 */ /* 0x000fe200078e33ff */
[----:B------:R-:W-:Y:S02]  /*4070*/  IMAD.IADD R8, R7, 0x1, -R8 ;  /* 0x0000000107087824 */ /* 0x000fe400078e0a08 */
[C---:B------:R-:W-:Y:S02]  /*4080*/  IMAD R10, R21.reuse, -0x2, R10 ;  /* 0xfffffffe150a7824 */ /* 0x040fe400078e020a */
[----:B------:R-:W-:Y:S02]  /*4090*/  IMAD R20, R21, -0x2, R15 ;  /* 0xfffffffe15147824 */ /* 0x000fe400078e020f */
[----:B------:R-:W-:Y:S02]  /*40a0*/  IMAD R73, R8, 0x40, R73 ;  /* 0x0000004008497824 */ /* 0x000fe400078e0249 */
[----:B------:R-:W-:-:S02]  /*40b0*/  IMAD.IADD R15, R10, 0x1, R9 ;  /* 0x000000010a0f7824 */ /* 0x000fc400078e0209 */
[----:B------:R-:W-:Y:S02]  /*40c0*/  IMAD.U32 R8, RZ, RZ, UR4 ;  /* 0x00000004ff087e24 */ /* 0x000fe4000f8e00ff */
[----:B------:R-:W-:Y:S02]  /*40d0*/  IMAD.IADD R72, R10, 0x1, R13 ;  /* 0x000000010a487824 */ /* 0x000fe400078e020d */
[----:B------:R-:W-:Y:S01]  /*40e0*/  VIADD R14, R14, UR4 ;  /* 0x000000040e0e7c36 */ /* 0x000fe20008000000 */
[----:B------:R-:W-:Y:S01]  /*40f0*/  VIADDMNMX R10, R73, R15, R20, PT ;  /* 0x0000000f490a7246 */ /* 0x000fe20003800114 */
[----:B------:R-:W-:Y:S02]  /*4100*/  IMAD R21, R21, -0x2, R8 ;  /* 0xfffffffe15157824 */ /* 0x000fe400078e0208 */
[----:B------:R-:W-:Y:S01]  /*4110*/  IMAD.IADD R7, R72, 0x1, R73 ;  /* 0x0000000148077824 */ /* 0x000fe200078e0249 */
[----:B-1----:R-:W-:Y:S06]  /*4120*/  @!P0 BRA `(.L_x_1517) ;  /* 0x0000000000648947 */ /* 0x002fec0003800000 */
[----:B------:R-:W-:Y:S01]  /*4130*/  IADD3 R8, R73, R11, -R12 ;  /* 0x0000000b49087210 */ /* 0x000fe20007ffe80c */
[----:B------:R-:W-:Y:S03]  /*4140*/  BSSY B1, `(.L_x_1518) ;  /* 0x0000014000017945 */ /* 0x000fe60003800000 */
[----:B------:R-:W-:-:S13]  /*4150*/  ISETP.GT.AND P0, PT, R8, -0x1, PT ;  /* 0xffffffff0800780c */ /* 0x000fda0003f04270 */
[----:B------:R-:W-:Y:S05]  /*4160*/  @P0 BRA `(.L_x_1519) ;  /* 0x00000000002c0947 */ /* 0x000fea0003800000 */
[----:B------:R-:W-:Y:S01]  /*4170*/  ISETP.NE.AND P0, PT, R19, 0x1, PT ;  /* 0x000000011300780c */ /* 0x000fe20003f05270 */
[----:B------:R-:W-:Y:S01]  /*4180*/  BSSY B2, `(.L_x_1520) ;  /* 0x0000007000027945 */ /* 0x000fe20003800000 */
[----:B------:R-:W-:-:S11]  /*4190*/  LOP3.LUT R8, RZ, R8, RZ, 0x33, !PT ;  /* 0x00000008ff087212 */ /* 0x000fd600078e33ff */
[----:B------:R-:W-:Y:S05]  /*41a0*/  @!P0 BRA `(.L_x_1521) ;  /* 0x0000000000108947 */ /* 0x000fea0003800000 */
[----:B------:R-:W2:Y:S04]  /*41b0*/  LDL R9, [R6+0x1c] ;  /* 0x00001c0006097983 */ /* 0x000ea80000100800 */
[----:B------:R-:W3:Y:S01]  /*41c0*/  LDL R13, [R6+0x20] ;  /* 0x00002000060d7983 */ /* 0x000ee20000100800 */
[----:B--2---:R-:W-:-:S05]  /*41d0*/  IMAD.HI.U32 R8, R8, R9, RZ ;  /* 0x0000000908087227 */ /* 0x004fca00078e00ff */
[----:B---3--:R-:W-:-:S07]  /*41e0*/  SHF.R.U32.HI R8, RZ, R13, R8 ;  /* 0x0000000dff087219 */ /* 0x008fce0000011608 */
.L_x_1521:
[----:B------:R-:W-:Y:S05]  /*41f0*/  BSYNC B2 ;  /* 0x0000000000027941 */ /* 0x000fea0003800000 */
.L_x_1520:
[----:B------:R-:W-:Y:S01]  /*4200*/  LOP3.LUT R8, RZ, R8, RZ, 0x33, !PT ;  /* 0x00000008ff087212 */ /* 0x000fe200078e33ff */
[----:B------:R-:W-:Y:S06]  /*4210*/  BRA `(.L_x_1522) ;  /* 0x0000000000187947 */ /* 0x000fec0003800000 */
.L_x_1519:
[----:B------:R-:W-:-:S13]  /*4220*/  ISETP.NE.AND P0, PT, R19, 0x1, PT ;  /* 0x000000011300780c */ /* 0x000fda0003f05270 */
[----:B------:R-:W-:Y:S05]  /*4230*/  @!P0 BRA `(.L_x_1522) ;  /* 0x0000000000108947 */ /* 0x000fea0003800000 */
[----:B------:R-:W2:Y:S04]  /*4240*/  LDL R9, [R6+0x1c] ;  /* 0x00001c0006097983 */ /* 0x000ea80000100800 */
[----:B------:R-:W3:Y:S01]  /*4250*/  LDL R13, [R6+0x20] ;  /* 0x00002000060d7983 */ /* 0x000ee20000100800 */
[----:B--2---:R-:W-:-:S05]  /*4260*/  IMAD.HI.U32 R8, R8, R9, RZ ;  /* 0x0000000908087227 */ /* 0x004fca00078e00ff */
[----:B---3--:R-:W-:-:S07]  /*4270*/  SHF.R.U32.HI R8, RZ, R13, R8 ;  /* 0x0000000dff087219 */ /* 0x008fce0000011608 */
.L_x_1522:
[----:B------:R-:W-:Y:S05]  /*4280*/  BSYNC B1 ;  /* 0x0000000000017941 */ /* 0x000fea0003800000 */
.L_x_1518:
[----:B------:R-:W-:-:S05]  /*4290*/  IMAD R8, R19, R8, R21 ;  /* 0x0000000813087224 */ /* 0x000fca00078e0215 */
[----:B------:R-:W-:Y:S02]  /*42a0*/  VIMNMX R7, R7, R8, !PT ;  /* 0x0000000807077248 */ /* 0x000fe40007fe0100 */
[----:B------:R-:W-:-:S07]  /*42b0*/  VIADDMNMX R10, R8, R19, R10, PT ;  /* 0x00000013080a7246 */ /* 0x000fce000380010a */
.L_x_1517:
[----:B------:R-:W-:Y:S05]  /*42c0*/  BSYNC B0 ;  /* 0x0000000000007941 */ /* 0x000fea0003800000 */
.L_x_1516:
[C---:B------:R-:W-:Y:S01]  /*42d0*/  ISETP.GE.AND P0, PT, R14.reuse, 0x2, PT ;  /* 0x000000020e00780c */ /* 0x040fe20003f06270 */
[----:B------:R-:W-:Y:S01]  /*42e0*/  VIADD R73, R73, 0x8 ;  /* 0x0000000849497836 */ /* 0x000fe20000000000 */
[C---:B------:R-:W-:Y:S01]  /*42f0*/  ISETP.GE.AND P4, PT, R14.reuse, 0xa, PT ;  /* 0x0000000a0e00780c */ /* 0x040fe20003f86270 */
[----:B------:R-:W-:Y:S01]  /*4300*/  BSSY B0, `(.L_x_1523) ;  /* 0x000008e000007945 */ /* 0x000fe20003800000 */
[C---:B------:R-:W-:Y:S02]  /*4310*/  ISETP.GT.AND P2, PT, R7.reuse, 0x1, !P0 ;  /* 0x000000010700780c */ /* 0x040fe40004744270 */
[----:B------:R-:W-:Y:S02]  /*4320*/  ISETP.GE.AND P1, PT, R14, 0x9, PT ;  /* 0x000000090e00780c */ /* 0x000fe40003f26270 */
[----:B------:R-:W-:Y:S02]  /*4330*/  ISETP.LT.OR P2, PT, R10, 0x2, P2 ;  /* 0x000000020a00780c */ /* 0x000fe40001741670 */
[----:B------:R-:W-:-:S02]  /*4340*/  ISETP.GT.AND P3, PT, R7, 0x8, !P1 ;  /* 0x000000080700780c */ /* 0x000fc40004f64270 */
[----:B------:R-:W-:Y:S02]  /*4350*/  FSEL R178, R25, -INF , !P2 ;  /* 0xff80000019b27808 */ /* 0x000fe40005000000 */
[----:B------:R-:W-:Y:S02]  /*4360*/  ISETP.GT.AND P2, PT, R7, 0x9, !P4 ;  /* 0x000000090700780c */ /* 0x000fe40006744270 */
[----:B------:R-:W-:Y:S02]  /*4370*/  P2R R25, PR, RZ, 0x10 ;  /* 0x00000010ff197803 */ /* 0x000fe40000000000 */
        /* <DEDUP_REMOVED lines=82> */
[----:B------:R-:W-:Y:S02]  /*48a0*/  P2R R28, PR, RZ, 0x10 ;  /* 0x00000010ff1c7803 */ /* 0x000fe40000000000 */
        /* <DEDUP_REMOVED lines=14> */
[----:B------:R-:W-:-:S04]  /*4990*/  ISETP.GT.AND P6, PT, R7, RZ, !P5 ;  /* 0x000000ff0700720c */ /* 0x000fc80006fc4270 */
[----:B------:R-:W-:-:S04]  /*49a0*/  ISETP.LT.OR P6, PT, R10, 0x1, P6 ;  /* 0x000000010a00780c */ /* 0x000fc800037c1670 */
[----:B------:R-:W-:Y:S02]  /*49b0*/  FSEL R61, R24, -INF , !P6 ;  /* 0xff800000183d7808 */ /* 0x000fe40007000000 */
[----:B------:R-:W-:-:S04]  /*49c0*/  ISETP.GE.AND P6, PT, R14, 0x5a, PT ;  /* 0x0000005a0e00780c */ /* 0x000fc80003fc6270 */
[----:B------:R-:W-:Y:S02]  /*49d0*/  P2R R14, PR, RZ, 0x40 ;  /* 0x00000040ff0e7803 */ /* 0x000fe40000000000 */
[----:B------:R-:W-:Y:S01]  /*49e0*/  ISETP.GT.AND P6, PT, R7, 0x59, !P6 ;  /* 0x000000590700780c */ /* 0x000fe200077c4270 */
[----:B------:R-:W-:-:S03]  /*49f0*/  IMAD.IADD R7, R72, 0x1, R73 ;  /* 0x0000000148077824 */ /* 0x000fc600078e0249 */
[----:B------:R-:W-:Y:S02]  /*4a00*/  ISETP.LT.OR P6, PT, R10, 0x5a, P6 ;  /* 0x0000005a0a00780c */ /* 0x000fe400037c1670 */
[----:B------:R-:W-:Y:S02]  /*4a10*/  VIADDMNMX R10, R73, R15, R20, PT ;  /* 0x0000000f490a7246 */ /* 0x000fe40003800114 */
[----:B------:R-:W-:Y:S02]  /*4a20*/  FSEL R177, R69, -INF , !P6 ;  /* 0xff80000045b17808 */ /* 0x000fe40007000000 */
[----:B------:R-:W-:-:S13]  /*4a30*/  ISETP.GE.AND P6, PT, R19, 0x1, PT ;  /* 0x000000011300780c */ /* 0x000fda0003fc6270 */
[----:B------:R-:W-:Y:S05]  /*4a40*/  @!P6 BRA `(.L_x_1524) ;  /* 0x000000000064e947 */ /* 0x000fea0003800000 */
        /* <DEDUP_REMOVED lines=12> */
.L_x_1528:
[----:B------:R-:W-:Y:S05]  /*4b10*/  BSYNC B2 ;  /* 0x0000000000027941 */ /* 0x000fea0003800000 */
.L_x_1527:
[----:B------:R-:W-:Y:S01]  /*4b20*/  LOP3.LUT R12, RZ, R12, RZ, 0x33, !PT ;  /* 0x0000000cff0c7212 */ /* 0x000fe200078e33ff */
[----:B------:R-:W-:Y:S06]  /*4b30*/  BRA `(.L_x_1529) ;  /* 0x0000000000187947 */ /* 0x000fec0003800000 */
.L_x_1526:
[----:B------:R-:W-:-:S13]  /*4b40*/  ISETP.NE.AND P6, PT, R19, 0x1, PT ;  /* 0x000000011300780c */ /* 0x000fda0003fc5270 */
[----:B------:R-:W-:Y:S05]  /*4b50*/  @!P6 BRA `(.L_x_1529) ;  /* 0x000000000010e947 */ /* 0x000fea0003800000 */
[----:B------:R-:W2:Y:S04]  /*4b60*/  LDL R11, [R6+0x1c] ;  /* 0x00001c00060b7983 */ /* 0x000ea80000100800 */
[----:B------:R-:W3:Y:S01]  /*4b70*/  LDL R13, [R6+0x20] ;  /* 0x00002000060d7983 */ /* 0x000ee20000100800 */
[----:B--2---:R-:W-:-:S05]  /*4b80*/  IMAD.HI.U32 R12, R12, R11, RZ ;  /* 0x0000000b0c0c7227 */ /* 0x004fca00078e00ff */
[----:B---3--:R-:W-:-:S07]  /*4b90*/  SHF.R.U32.HI R12, RZ, R13, R12 ;  /* 0x0000000dff0c7219 */ /* 0x008fce000001160c */
.L_x_1529:
[----:B------:R-:W-:Y:S05]  /*4ba0*/  BSYNC B1 ;  /* 0x0000000000017941 */ /* 0x000fea0003800000 */
.L_x_1525:
[----:B------:R-:W-:-:S05]  /*4bb0*/  IMAD R12, R19, R12, R21 ;  /* 0x0000000c130c7224 */ /* 0x000fca00078e0215 */
[----:B------:R-:W-:Y:S02]  /*4bc0*/  VIADDMNMX R10, R12, R19, R10, PT ;  /* 0x000000130c0a7246 */ /* 0x000fe4000380010a */
[----:B------:R-:W-:-:S07]  /*4bd0*/  VIMNMX R7, R7, R12, !PT ;  /* 0x0000000c07077248 */ /* 0x000fce0007fe0100 */
.L_x_1524:
[----:B------:R-:W-:Y:S05]  /*4be0*/  BSYNC B0 ;  /* 0x0000000000007941 */ /* 0x000fea0003800000 */
.L_x_1523:
[C---:B------:R-:W-:Y:S01]  /*4bf0*/  ISETP.GT.AND P0, PT, R7.reuse, 0x1, !P0 ;  /* 0x000000010700780c */ /* 0x040fe20004704270 */
[----:B------:R-:W2:Y:S01]  /*4c00*/  LDL R222, [R1+0x228] ;  /* 0x0002280001de7983 */ /* 0x000ea20000100800 */
[----:B------:R-:W-:Y:S02]  /*4c10*/  ISETP.GT.AND P1, PT, R7, 0x8, !P1 ;  /* 0x000000080700780c */ /* 0x000fe40004f24270 */
[C---:B------:R-:W-:Y:S01]  /*4c20*/  ISETP.LT.OR P0, PT, R10.reuse, 0x2, P0 ;  /* 0x000000020a00780c */ /* 0x040fe20000701670 */
[----:B------:R-:W3:Y:S01]  /*4c30*/  LDL R224, [R1+0x22c] ;  /* 0x00022c0001e07983 */ /* 0x000ee20000100800 */
[----:B------:R-:W-:Y:S02]  /*4c40*/  ISETP.LT.OR P1, PT, R10, 0x9, P1 ;  /* 0x000000090a00780c */ /* 0x000fe40000f21670 */
[----:B------:R-:W-:Y:S01]  /*4c50*/  FSEL R53, R27, -INF , !P0 ;  /* 0xff8000001b357808 */ /* 0x000fe20004000000 */
[----:B------:R-:W4:Y:S01]  /*4c60*/  LDL R20, [R1+0x450] ;  /* 0x0004500001147983 */ /* 0x000f220000100800 */
[----:B------:R-:W-:-:S02]  /*4c70*/  ISETP.NE.AND P0, PT, R25, RZ, PT ;  /* 0x000000ff1900720c */ /* 0x000fc40003f05270 */
[----:B------:R-:W-:Y:S01]  /*4c80*/  FSEL R49, R30, -INF , !P1 ;  /* 0xff8000001e317808 */ /* 0x000fe20004800000 */
[----:B------:R-:W5:Y:S01]  /*4c90*/  LDL R21, [R1+0x234] ;  /* 0x0002340001157983 */ /* 0x000f620000100800 */
[----:B------:R-:W-:Y:S02]  /*4ca0*/  ISETP.GT.AND P0, PT, R7, 0x9, !P0 ;  /* 0x000000090700780c */ /* 0x000fe40004704270 */
[----:B------:R-:W-:Y:S01]  /*4cb0*/  ISETP.NE.AND P1, PT, R32, RZ, PT ;  /* 0x000000ff2000720c */ /* 0x000fe20003f25270 */
[----:B------:R-:W4:Y:S01]  /*4cc0*/  LDL R15, [R1+0x210] ;  /* 0x00021000010f7983 */ /* 0x000f220000100800 */
[----:B------:R-:W-:Y:S02]  /*4cd0*/  ISETP.LT.OR P0, PT, R10, 0xa, P0 ;  /* 0x0000000a0a00780c */ /* 0x000fe40000701670 */
[----:B------:R-:W-:Y:S01]  /*4ce0*/  ISETP.NE.AND P6, PT, R36, RZ, PT ;  /* 0x000000ff2400720c */ /* 0x000fe20003fc5270 */
[----:B------:R-:W4:Y:S01]  /*4cf0*/  LDL R156, [R1+0x224] ;  /* 0x00022400019c7983 */ /* 0x000f220000100800 */
[----:B------:R-:W-:-:S02]  /*4d00*/  FSEL R45, R31, -INF , !P0 ;  /* 0xff8000001f2d7808 */ /* 0x000fc40004000000 */
[----:B------:R-:W-:Y:S01]  /*4d10*/  ISETP.NE.AND P0, PT, R28, RZ, PT ;  /* 0x000000ff1c00720c */ /* 0x000fe20003f05270 */
[----:B------:R-:W4:Y:S01]  /*4d20*/  LDL R25, [R1+0x238] ;  /* 0x0002380001197983 */ /* 0x000f220000100800 */
[C---:B------:R-:W-:Y:S02]  /*4d30*/  ISETP.GT.AND P5, PT, R7.reuse, RZ, !P5 ;  /* 0x000000ff0700720c */ /* 0x040fe40006fa4270 */
[----:B------:R-:W-:Y:S01]  /*4d40*/  ISETP.GT.AND P0, PT, R7, 0x10, !P0 ;  /* 0x000000100700780c */ /* 0x000fe20004704270 */
[----:B------:R-:W4:Y:S01]  /*4d50*/  LDL R116, [R1+0x220] ;  /* 0x0002200001747983 */ /* 0x000f220000100800 */
[C---:B------:R-:W-:Y:S02]  /*4d60*/  ISETP.LT.OR P5, PT, R10.reuse, 0x1, P5 ;  /* 0x000000010a00780c */ /* 0x040fe40002fa1670 */
[----:B------:R-:W-:Y:S01]  /*4d70*/  ISETP.LT.OR P0, PT, R10, 0x11, P0 ;  /* 0x000000110a00780c */ /* 0x000fe20000701670 */
[----:B------:R-:W4:Y:S01]  /*4d80*/  LDL R118, [R1+0x230] ;  /* 0x0002300001767983 */ /* 0x000f220000100800 */
[----:B------:R-:W-:-:S02]  /*4d90*/  FSEL R83, R26, -INF , !P5 ;  /* 0xff8000001a537808 */ /* 0x000fc40006800000 */
[----:B------:R-:W-:Y:S01]  /*4da0*/  FSEL R191, R34, -INF , !P0 ;  /* 0xff80000022bf7808 */ /* 0x000fe20004000000 */
[----:B------:R-:W4:Y:S01]  /*4db0*/  LDL R27, [R1+0x23c] ;  /* 0x00023c00011b7983 */ /* 0x000f220000100800 */
[----:B------:R-:W-:Y:S02]  /*4dc0*/  ISETP.NE.AND P0, PT, R29, RZ, PT ;  /* 0x000000ff1d00720c */ /* 0x000fe40003f05270 */
[----:B------:R-:W-:Y:S01]  /*4dd0*/  FMNMX.FTZ R11, R61, R178, !PT ;  /* 0x000000b23d0b7209 */ /* 0x000fe20007810000 */
[----:B------:R-:W4:Y:S01]  /*4de0*/  LDL R120, [R1+0x240] ;  /* 0x0002400001787983 */ /* 0x000f220000100800 */
[----:B------:R-:W-:Y:S02]  /*4df0*/  ISETP.GT.AND P0, PT, R7, 0x11, !P0 ;  /* 0x000000110700780c */ /* 0x000fe40004704270 */
[----:B------:R-:W-:Y:S01]  /*4e00*/  FMNMX.FTZ R6, R83, R53, !PT ;  /* 0x0000003553067209 */ /* 0x000fe20007810000 */
[----:B------:R-:W4:Y:S01]  /*4e10*/  LDL R29, [R1+0x244] ;  /* 0x00024400011d7983 */ /* 0x000f220000100800 */
[----:B------:R-:W-:-:S02]  /*4e20*/  ISETP.LT.OR P0, PT, R10, 0x12, P0 ;  /* 0x000000120a00780c */ /* 0x000fc40000701670 */
[----:B------:R-:W-:Y:S01]  /*4e30*/  FMNMX.FTZ R11, R154, R11, !PT ;  /* 0x0000000b9a0b7209 */ /* 0x000fe20007810000 */
[----:B------:R-:W4:Y:S01]  /*4e40*/  LDL R31, [R1+0x248] ;  /* 0x00024800011f7983 */ /* 0x000f220000100800 */
[----:B------:R-:W-:Y:S02]  /*4e50*/  FSEL R196, R35, -INF , !P0 ;  /* 0xff80000023c47808 */ /* 0x000fe40004000000 */
[----:B------:R-:W-:Y:S01]  /*4e60*/  ISETP.GT.AND P0, PT, R7, 0x18, !P1 ;  /* 0x000000180700780c */ /* 0x000fe20004f04270 */
[----:B------:R-:W4:Y:S01]  /*4e70*/  LDL R122, [R1+0x250] ;  /* 0x00025000017a7983 */ /* 0x000f220000100800 */
[----:B------:R-:W-:Y:S02]  /*4e80*/  FMNMX.FTZ R6, R49, R6, !PT ;  /* 0x0000000631067209 */ /* 0x000fe40007810000 */
[----:B------:R-:W-:Y:S01]  /*4e90*/  ISETP.LT.OR P0, PT, R10, 0x19, P0 ;  /* 0x000000190a00780c */ /* 0x000fe20000701670 */
[----:B------:R-:W4:Y:S01]  /*4ea0*/  LDL R35, [R1+0x258] ;  /* 0x0002580001237983 */ /* 0x000f220000100800 */
[----:B------:R-:W-:-:S02]  /*4eb0*/  FMNMX.FTZ R11, R152, R11, !PT ;  /* 0x0000000b980b7209 */ /* 0x000fc40007810000 */
        /* <DEDUP_REMOVED lines=30> */
[----:B------:R-:W-:Y:S01]  /*50a0*/  ISETP.NE.AND P0, PT, R40, RZ, PT ;  /* 0x000000ff2800720c */ /* 0x000fe20003f05270 */
[----:B------:R-:W4:Y:S01]  /*50b0*/  LDL R43, [R1+0x26c] ;  /* 0x00026c00012b7983 */ /* 0x000f220000100800 */
[----:B------:R-:W-:Y:S02]  /*50c0*/  FMNMX.FTZ R6, R213, R6, !PT ;  /* 0x00000006d5067209 */ /* 0x000fe40007810000 */
[----:B------:R-:W-:Y:S01]  /*50d0*/  ISETP.GT.AND P0, PT, R7, 0x28, !P0 ;  /* 0x000000280700780c */ /* 0x000fe20004704270 */
[----:B------:R-:W4:Y:S01]  /*50e0*/  LDL R132, [R1+0x2a0] ;  /* 0x0002a00001847983 */ /* 0x000f220000100800 */
[----:B------:R-:W-:-:S02]  /*50f0*/  FMNMX.FTZ R12, R162, R13, !PT ;  /* 0x0000000da20c7209 */ /* 0x000fc40007810000 */
[----:B------:R-:W-:Y:S01]  /*5100*/  ISETP.LT.OR P0, PT, R10, 0x29, P0 ;  /* 0x000000290a00780c */ /* 0x000fe20000701670 */
[----:B------:R-:W4:Y:S01]  /*5110*/  LDL R73, [R1+0x2a8] ;  /* 0x0002a80001497983 */ /* 0x000f220000100800 */
[----:B------:R-:W-:Y:S02]  /*5120*/  FMNMX.FTZ R11, R183, R6, !PT ;  /* 0x00000006b70b7209 */ /* 0x000fe40007810000 */
[----:B------:R-:W-:Y:S01]  /*5130*/  FSEL R192, R46, -INF , !P0 ;  /* 0xff8000002ec07808 */ /* 0x000fe20004000000 */
[----:B------:R-:W4:Y:S01]  /*5140*/  LDL R134, [R1+0x2b0] ;  /* 0x0002b00001867983 */ /* 0x000f220000100800 */
[----:B------:R-:W-:Y:S02]  /*5150*/  ISETP.NE.AND P0, PT, R41, RZ, PT ;  /* 0x000000ff2900720c */ /* 0x000fe40003f05270 */
[----:B------:R-:W-:Y:S01]  /*5160*/  FMNMX.FTZ R13, R167, R12, !PT ;  /* 0x0000000ca70d7209 */ /* 0x000fe20007810000 */
[----:B------:R-:W4:Y:S01]  /*5170*/  LDL R41, [R1+0x268] ;  /* 0x0002680001297983 */ /* 0x000f220000100800 */
[----:B------:R-:W-:-:S02]  /*5180*/  ISETP.GT.AND P0, PT, R7, 0x29, !P0 ;  /* 0x000000290700780c */ /* 0x000fc40004704270 */
[----:B------:R-:W-:Y:S01]  /*5190*/  FMNMX.FTZ R11, R186, R11, !PT ;  /* 0x0000000bba0b7209 */ /* 0x000fe20007810000 */
[----:B------:R-:W4:Y:S01]  /*51a0*/  LDL R77, [R1+0x2b4] ;  /* 0x0002b400014d7983 */ /* 0x000f220000100800 */
[----:B------:R-:W-:Y:S02]  /*51b0*/  ISETP.LT.OR P0, PT, R10, 0x2a, P0 ;  /* 0x0000002a0a00780c */ /* 0x000fe40000701670 */
[----:B------:R-:W-:Y:S01]  /*51c0*/  FMNMX.FTZ R6, R170, R13, !PT ;  /* 0x0000000daa067209 */ /* 0x000fe20007810000 */
[----:B------:R-:W4:Y:S01]  /*51d0*/  LDL R79, [R1+0x2b8] ;  /* 0x0002b800014f7983 */ /* 0x000f220000100800 */
[----:B------:R-:W-:Y:S02]  /*51e0*/  FSEL R202, R47, -INF , !P0 ;  /* 0xff8000002fca7808 */ /* 0x000fe40004000000 */
[----:B------:R-:W-:Y:S01]  /*51f0*/  ISETP.NE.AND P0, PT, R44, RZ, PT ;  /* 0x000000ff2c00720c */ /* 0x000fe20003f05270 */
[----:B------:R-:W4:Y:S01]  /*5200*/  LDL R47, [R1+0x274] ;  /* 0x00027400012f7983 */ /* 0x000f220000100800 */
[----:B------:R-:W-:-:S02]  /*5210*/  FMNMX.FTZ R11, R192, R11, !PT ;  /* 0x0000000bc00b7209 */ /* 0x000fc40007810000 */
[----:B------:R-:W-:Y:S01]  /*5220*/  ISETP.GT.AND P0, PT, R7, 0x30, !P0 ;  /* 0x000000300700780c */ /* 0x000fe20004704270 */
[----:B------:R-:W4:Y:S01]  /*5230*/  LDL R81, [R1+0x2bc] ;  /* 0x0002bc0001517983 */ /* 0x000f220000100800 */
[----:B------:R-:W-:Y:S02]  /*5240*/  FMNMX.FTZ R6, R173, R6, !PT ;  /* 0x00000006ad067209 */ /* 0x000fe40007810000 */
[----:B------:R-:W-:Y:S01]  /*5250*/  ISETP.LT.OR P0, PT, R10, 0x31, P0 ;  /* 0x000000310a00780c */ /* 0x000fe20000701670 */
[----:B------:R-:W4:Y:S01]  /*5260*/  LDL R136, [R1+0x2c0] ;  /* 0x0002c00001887983 */ /* 0x000f220000100800 */
[----:B------:R-:W-:Y:S02]  /*5270*/  ISETP.NE.AND P1, PT, R75, RZ, PT ;  /* 0x000000ff4b00720c */ /* 0x000fe40003f25270 */
[----:B------:R-:W-:Y:S01]  /*5280*/  FSEL R180, R50, -INF , !P0 ;  /* 0xff80000032b47808 */ /* 0x000fe20004000000 */
[----:B------:R-:W4:Y:S01]  /*5290*/  LDL R75, [R1+0x2ac] ;  /* 0x0002ac00014b7983 */ /* 0x000f220000100800 */
[----:B------:R-:W-:-:S02]  /*52a0*/  ISETP.NE.AND P0, PT, R48, RZ, PT ;  /* 0x000000ff3000720c */ /* 0x000fc40003f05270 */
[----:B------:R-:W-:Y:S01]  /*52b0*/  FMNMX.FTZ R11, R202, R11, !PT ;  /* 0x0000000bca0b7209 */ /* 0x000fe20007810000 */
[----:B------:R-:W4:Y:S01]  /*52c0*/  LDL R85, [R1+0x2c4] ;  /* 0x0002c40001557983 */ /* 0x000f220000100800 */
[----:B------:R-:W-:Y:S02]  /*52d0*/  ISETP.GT.AND P0, PT, R7, 0x31, !P0 ;  /* 0x000000310700780c */ /* 0x000fe40004704270 */
[----:B------:R-:W-:Y:S01]  /*52e0*/  FMNMX.FTZ R6, R159, R6, !PT ;  /* 0x000000069f067209 */ /* 0x000fe20007810000 */
[----:B------:R-:W4:Y:S01]  /*52f0*/  LDL R87, [R1+0x2c8] ;  /* 0x0002c80001577983 */ /* 0x000f220000100800 */
[----:B------:R-:W-:Y:S02]  /*5300*/  ISETP.LT.OR P0, PT, R10, 0x32, P0 ;  /* 0x000000320a00780c */ /* 0x000fe40000701670 */
[----:B------:R-:W-:Y:S01]  /*5310*/  FMNMX.FTZ R11, R180, R11, !PT ;  /* 0x0000000bb40b7209 */ /* 0x000fe20007810000 */
[----:B------:R-:W4:Y:S01]  /*5320*/  LDL R89, [R1+0x2cc] ;  /* 0x0002cc0001597983 */ /* 0x000f220000100800 */
[----:B------:R-:W-:-:S02]  /*5330*/  FSEL R182, R51, -INF , !P0 ;  /* 0xff80000033b67808 */ /* 0x000fc40004000000 */
[----:B------:R-:W-:Y:S01]  /*5340*/  ISETP.NE.AND P0, PT, R74, RZ, PT ;  /* 0x000000ff4a00720c */ /* 0x000fe20003f05270 */
[----:B------:R-:W4:Y:S01]  /*5350*/  LDL R51, [R1+0x278] ;  /* 0x0002780001337983 */ /* 0x000f220000100800 */
[----:B------:R-:W-:Y:S02]  /*5360*/  FMNMX.FTZ R6, R161, R6, !PT ;  /* 0x00000006a1067209 */ /* 0x000fe40007810000 */
[----:B------:R-:W-:Y:S01]  /*5370*/  ISETP.GT.AND P0, PT, R7, 0x38, !P0 ;  /* 0x000000380700780c */ /* 0x000fe20004704270 */
[----:B------:R-:W4:Y:S01]  /*5380*/  LDL R138, [R1+0x2d0] ;  /* 0x0002d000018a7983 */ /* 0x000f220000100800 */
[----:B------:R-:W-:Y:S02]  /*5390*/  ISETP.NE.AND P6, PT, R56, RZ, PT ;  /* 0x000000ff3800720c */ /* 0x000fe40003fc5270 */
        /* <DEDUP_REMOVED lines=23> */
[----:B------:R-:W-:Y:S02]  /*5510*/  ISETP.GT.AND P0, PT, R7, 0x41, !P6 ;  /* 0x000000410700780c */ /* 0x000fe40007704270 */
[----:B------:R-:W-:Y:S01]  /*5520*/  FMNMX.FTZ R13, R158, R13, !PT ;  /* 0x0000000d9e0d7209 */ /* 0x000fe20007810000 */
[----:B------:R-:W4:Y:S01]  /*5530*/  LDL R101, [R1+0x2ec] ;  /* 0x0002ec0001657983 */ /* 0x000f220000100800 */
[----:B------:R-:W-:Y:S02]  /*5540*/  ISETP.LT.OR P0, PT, R10, 0x42, P0 ;  /* 0x000000420a00780c */ /* 0x000fe40000701670 */
[----:B------:R-:W-:Y:S01]  /*5550*/  ISETP.NE.AND P1, PT, R60, RZ, PT ;  /* 0x000000ff3c00720c */ /* 0x000fe20003f25270 */
[----:B------:R-:W4:Y:S01]  /*5560*/  LDL R142, [R1+0x2f0] ;  /* 0x0002f000018e7983 */ /* 0x000f220000100800 */
[----:B------:R-:W-:-:S02]  /*5570*/  ISETP.NE.AND P6, PT, R14, RZ, PT ;  /* 0x000000ff0e00720c */ /* 0x000fc40003fc5270 */
[----:B------:R-:W-:Y:S01]  /*5580*/  FSEL R185, R59, -INF , !P0 ;  /* 0xff8000003bb97808 */ /* 0x000fe20004000000 */
[----:B------:R-:W4:Y:S01]  /*5590*/  LDL R14, [R1+0x354] ;  /* 0x00035400010e7983 */ /* 0x000f220000100800 */
[----:B------:R-:W-:Y:S02]  /*55a0*/  ISETP.GT.AND P0, PT, R7, 0x48, !P5 ;  /* 0x000000480700780c */ /* 0x000fe40006f04270 */
[----:B------:R-:W-:Y:S01]  /*55b0*/  FMNMX.FTZ R6, R181, R6, !PT ;  /* 0x00000006b5067209 */ /* 0x000fe20007810000 */
[----:B------:R-:W4:Y:S01]  /*55c0*/  LDL R59, [R1+0x288] ;  /* 0x00028800013b7983 */ /* 0x000f220000100800 */
[----:B------:R-:W-:Y:S02]  /*55d0*/  FMNMX.FTZ R13, R160, R13, !PT ;  /* 0x0000000da00d7209 */ /* 0x000fe40007810000 */
[C---:B------:R-:W-:Y:S01]  /*55e0*/  ISETP.GT.AND P1, PT, R7.reuse, 0x49, !P1 ;  /* 0x000000490700780c */ /* 0x040fe20004f24270 */
[----:B------:R-:W4:Y:S01]  /*55f0*/  LDL R103, [R1+0x2f4] ;  /* 0x0002f40001677983 */ /* 0x000f220000100800 */
[----:B------:R-:W-:-:S02]  /*5600*/  ISETP.GT.AND P2, PT, R7, 0x50, !P2 ;  /* 0x000000500700780c */ /* 0x000fc40005744270 */
[C---:B------:R-:W-:Y:S01]  /*5610*/  ISETP.GT.AND P3, PT, R7.reuse, 0x51, !P3 ;  /* 0x000000510700780c */ /* 0x040fe20005f64270 */
[----:B------:R-:W4:Y:S01]  /*5620*/  LDL R105, [R1+0x2f8] ;  /* 0x0002f80001697983 */ /* 0x000f220000100800 */
[C---:B------:R-:W-:Y:S02]  /*5630*/  ISETP.GT.AND P4, PT, R7.reuse, 0x58, !P4 ;  /* 0x000000580700780c */ /* 0x040fe40006784270 */
[----:B------:R-:W-:Y:S01]  /*5640*/  ISETP.GT.AND P5, PT, R7, 0x59, !P6 ;  /* 0x000000590700780c */ /* 0x000fe200077a4270 */
[----:B------:R-:W4:Y:S01]  /*5650*/  LDL R107, [R1+0x2fc] ;  /* 0x0002fc00016b7983 */ /* 0x000f220000100800 */
[----:B------:R-:W-:Y:S02]  /*5660*/  ISETP.LT.OR P0, PT, R10, 0x49, P0 ;  /* 0x000000490a00780c */ /* 0x000fe40000701670 */
[----:B------:R-:W-:Y:S01]  /*5670*/  FMNMX.FTZ R7, R185, R6, !PT ;  /* 0x00000006b9077209 */ /* 0x000fe20007810000 */
[----:B------:R-:W4:Y:S01]  /*5680*/  LDL R144, [R1+0x300] ;  /* 0x0003000001907983 */ /* 0x000f220000100800 */
[----:B------:R-:W-:-:S02]  /*5690*/  FMNMX.FTZ R6, R164, R13, !PT ;  /* 0x0000000da4067209 */ /* 0x000fc40007810000 */
[----:B------:R-:W-:Y:S01]  /*56a0*/  FSEL R190, R62, -INF , !P0 ;  /* 0xff8000003ebe7808 */ /* 0x000fe20004000000 */
[----:B------:R-:W4:Y:S01]  /*56b0*/  LDL R109, [R1+0x304] ;  /* 0x00030400016d7983 */ /* 0x000f220000100800 */
[----:B------:R-:W-:Y:S02]  /*56c0*/  FMNMX.FTZ R6, R169, R6, !PT ;  /* 0x00000006a9067209 */ /* 0x000fe40007810000 */
[----:B------:R-:W-:Y:S01]  /*56d0*/  FMNMX.FTZ R12, R190, R7, !PT ;  /* 0x00000007be0c7209 */ /* 0x000fe20007810000 */
[----:B------:R-:W4:Y:S01]  /*56e0*/  LDL R111, [R1+0x308] ;  /* 0x00030800016f7983 */ /* 0x000f220000100800 */
[C---:B------:R-:W-:Y:S02]  /*56f0*/  ISETP.LT.OR P1, PT, R10.reuse, 0x4a, P1 ;  /* 0x0000004a0a00780c */ /* 0x040fe40000f21670 */
[----:B------:R-:W-:Y:S01]  /*5700*/  FMNMX.FTZ R7, R171, R6, !PT ;  /* 0x00000006ab077209 */ /* 0x000fe20007810000 */
[----:B------:R-:W4:Y:S01]  /*5710*/  LDL R113, [R1+0x30c] ;  /* 0x00030c0001717983 */ /* 0x000f220000100800 */
[----:B------:R-:W-:-:S02]  /*5720*/  ISETP.LT.OR P2, PT, R10, 0x51, P2 ;  /* 0x000000510a00780c */ /* 0x000fc40001741670 */
[----:B------:R-:W-:Y:S01]  /*5730*/  FSEL R193, R63, -INF , !P1 ;  /* 0xff8000003fc17808 */ /* 0x000fe20004800000 */
[----:B------:R-:W4:Y:S01]  /*5740*/  LDL R146, [R1+0x310] ;  /* 0x0003100001927983 */ /* 0x000f220000100800 */
[----:B------:R-:W-:Y:S02]  /*5750*/  FMNMX.FTZ R6, R172, R7, !PT ;  /* 0x00000007ac067209 */ /* 0x000fe40007810000 */
[----:B------:R-:W-:Y:S01]  /*5760*/  ISETP.LT.OR P3, PT, R10, 0x52, P3 ;  /* 0x000000520a00780c */ /* 0x000fe20001f61670 */
[----:B------:R-:W4:Y:S01]  /*5770*/  LDL R63, [R1+0x28c] ;  /* 0x00028c00013f7983 */ /* 0x000f220000100800 */
[----:B------:R-:W-:Y:S02]  /*5780*/  FSEL R205, R66, -INF , !P2 ;  /* 0xff80000042cd7808 */ /* 0x000fe40005000000 */
[----:B------:R-:W-:Y:S01]  /*5790*/  FMNMX.FTZ R12, R193, R12, !PT ;  /* 0x0000000cc10c7209 */ /* 0x000fe20007810000 */
[----:B------:R-:W4:Y:S01]  /*57a0*/  LDL R115, [R1+0x314] ;  /* 0x0003140001737983 */ /* 0x000f220000100800 */
[----:B------:R-:W-:-:S02]  /*57b0*/  FMNMX.FTZ R6, R175, R6, !PT ;  /* 0x00000006af067209 */ /* 0x000fc40007810000 */
[C---:B------:R-:W-:Y:S01]  /*57c0*/  ISETP.LT.OR P4, PT, R10.reuse, 0x59, P4 ;  /* 0x000000590a00780c */ /* 0x040fe20002781670 */
[----:B------:R-:W4:Y:S01]  /*57d0*/  LDL R117, [R1+0x318] ;  /* 0x0003180001757983 */ /* 0x000f220000100800 */
[----:B------:R-:W-:Y:S02]  /*57e0*/  ISETP.LT.OR P5, PT, R10, 0x5a, P5 ;  /* 0x0000005a0a00780c */ /* 0x000fe40002fa1670 */
[----:B------:R-:W-:Y:S01]  /*57f0*/  FSEL R206, R67, -INF , !P3 ;  /* 0xff80000043ce7808 */ /* 0x000fe20005800000 */
[----:B------:R-:W4:Y:S01]  /*5800*/  LDL R119, [R1+0x31c] ;  /* 0x00031c0001777983 */ /* 0x000f220000100800 */
[----:B------:R-:W-:Y:S02]  /*5810*/  FMNMX.FTZ R11, R205, R12, !PT ;  /* 0x0000000ccd0b7209 */ /* 0x000fe40007810000 */
[----:B------:R-:W-:Y:S01]  /*5820*/  FMNMX.FTZ R10, R177, R6, !PT ;  /* 0x00000006b10a7209 */ /* 0x000fe20007810000 */
[----:B------:R-:W4:Y:S01]  /*5830*/  LDL R67, [R1+0x298] ;  /* 0x0002980001437983 */ /* 0x000f220000100800 */
[----:B------:R-:W-:-:S02]  /*5840*/  FSEL R212, R70, -INF , !P4 ;  /* 0xff80000046d47808 */ /* 0x000fc40006000000 */
[----:B------:R-:W-:Y:S01]  /*5850*/  FMNMX.FTZ R11, R206, R11, !PT ;  /* 0x0000000bce0b7209 */ /* 0x000fe20007810000 */
[----:B------:R-:W1:Y:S01]  /*5860*/  SHFL.BFLY PT, R7, R10, 0x2, 0x1f ;  /* 0x0c401f000a077f89 */ /* 0x000e6200000e0000 */
[----:B------:R-:W-:Y:S02]  /*5870*/  FSEL R215, R71, -INF , !P5 ;  /* 0xff80000047d77808 */ /* 0x000fe40006800000 */
[----:B------:R-:W-:Y:S01]  /*5880*/  FMNMX.FTZ R12, R212, R11, !PT ;  /* 0x0000000bd40c7209 */ /* 0x000fe20007810000 */
[----:B------:R-:W4:Y:S03]  /*5890*/  LDL R71, [R1+0x2a4] ;  /* 0x0002a40001477983 */ /* 0x000f260000100800 */
[----:B------:R-:W-:Y:S01]  /*58a0*/  FMNMX.FTZ R11, R215, R12, !PT ;  /* 0x0000000cd70b7209 */ /* 0x000fe20007810000 */
[----:B------:R-:W4:Y:S04]  /*58b0*/  LDL R148, [R1+0x320] ;  /* 0x0003200001947983 */ /* 0x000f280000100800 */
[----:B------:R-:W-:Y:S04]  /*58c0*/  STL.64 [R1+0x430], R10 ;  /* 0x0004300a01007387 */ /* 0x000fe80000100a00 */
[----:B------:R-:W5:Y:S04]  /*58d0*/  LDL R19, [R1+0x434] ;  /* 0x0004340001137983 */ /* 0x000f680000100800 */
[----:B------:R-:W4:Y:S01]  /*58e0*/  LDL R121, [R1+0x324] ;  /* 0x0003240001797983 */ /* 0x000f220000100800 */
[----:B-1----:R-:W-:-:S03]  /*58f0*/  FMNMX.FTZ R12, R10, R7, !PT ;  /* 0x000000070a0c7209 */ /* 0x002fc60007810000 */
[----:B------:R-:W4:Y:S04]  /*5900*/  LDL R123, [R1+0x328] ;  /* 0x00032800017b7983 */ /* 0x000f280000100800 */
[----:B------:R-:W1:Y:S04]  /*5910*/  SHFL.BFLY PT, R13, R12, 0x1, 0x1f ;  /* 0x0c201f000c0d7f89 */ /* 0x000e6800000e0000 */
[----:B------:R-:W4:Y:S04]  /*5920*/  LDL.64 R6, [R1+0xa8] ;  /* 0x0000a80001067983 */ /* 0x000f280000100a00 */
[----:B------:R-:W4:Y:S04]  /*5930*/  LDL R125, [R1+0x32c] ;  /* 0x00032c00017d7983 */ /* 0x000f280000100800 */
[----:B------:R-:W4:Y:S04]  /*5940*/  LDL R150, [R1+0x330] ;  /* 0x0003300001967983 */ /* 0x000f280000100800 */
[----:B------:R-:W4:Y:S04]  /*5950*/  LDL R127, [R1+0x334] ;  /* 0x00033400017f7983 */ /* 0x000f280000100800 */
[----:B------:R-:W4:Y:S01]  /*5960*/  LDL R129, [R1+0x338] ;  /* 0x0003380001817983 */ /* 0x000f220000100800 */
[----:B-1----:R-:W-:-:S03]  /*5970*/  FMNMX.FTZ R12, R12, R13, !PT ;  /* 0x0000000d0c0c7209 */ /* 0x002fc60007810000 */
[----:B------:R-:W4:Y:S04]  /*5980*/  LDL R110, [R1+0x33c] ;  /* 0x00033c00016e7983 */ /* 0x000f280000100800 */
[----:B------:R1:W-:Y:S04]  /*5990*/  STL [R1+0x430], R12 ;  /* 0x0004300c01007387 */ /* 0x0003e80000100800 */
[----:B------:R-:W4:Y:S04]  /*59a0*/  LDL R157, [R1+0x430] ;  /* 0x00043000019d7983 */ /* 0x000f280000100800 */
[----:B------:R-:W4:Y:S04]  /*59b0*/  LDL R13, [R1+0x24c] ;  /* 0x00024c00010d7983 */ /* 0x000f280000100800 */
[----:B-1----:R-:W4:Y:S04]  /*59c0*/  LDL R12, [R1+0x3c0] ;  /* 0x0003c000010c7983 */ /* 0x002f280000100800 */
[----:B------:R-:W4:Y:S04]  /*59d0*/  LDL R112, [R1+0x340] ;  /* 0x0003400001707983 */ /* 0x000f280000100800 */
        /* <DEDUP_REMOVED lines=44> */
[----:B--2---:R1:W-:Y:S04]  /*5ca0*/  STL [R1+0x228], R222 ;  /* 0x000228de01007387 */ /* 0x0043e80000100800 */
[----:B---3--:R2:W-:Y:S04]  /*5cb0*/  STL [R1+0x22c], R224 ;  /* 0x00022ce001007387 */ /* 0x0085e80000100800 */
[----:B------:R-:W3:Y:S04]  /*5cc0*/  LDL R226, [R1+0x400] ;  /* 0x0004000001e27983 */ /* 0x000ee80000100800 */
[----:B------:R-:W3:Y:S04]  /*5cd0*/  LDL R227, [R1+0x404] ;  /* 0x0004040001e37983 */ /* 0x000ee80000100800 */
[----:B------:R-:W3:Y:S04]  /*5ce0*/  LDL R228, [R1+0x408] ;  /* 0x0004080001e47983 */ /* 0x000ee80000100800 */
[----:B------:R-:W3:Y:S04]  /*5cf0*/  LDL R229, [R1+0x40c] ;  /* 0x00040c0001e57983 */ /* 0x000ee80000100800 */
[----:B-1----:R-:W3:Y:S04]  /*5d00*/  LDL R222, [R1+0x410] ;  /* 0x0004100001de7983 */ /* 0x002ee80000100800 */
[----:B------:R-:W3:Y:S04]  /*5d10*/  LDL R223, [R1+0x414] ;  /* 0x0004140001df7983 */ /* 0x000ee80000100800 */
[----:B--2---:R-:W2:Y:S04]  /*5d20*/  LDL R224, [R1+0x418] ;  /* 0x0004180001e07983 */ /* 0x004ea80000100800 */
[----:B------:R-:W2:Y:S04]  /*5d30*/  LDL R225, [R1+0x41c] ;  /* 0x00041c0001e17983 */ /* 0x000ea80000100800 */
[----:B-----5:R-:W1:Y:S02]  /*5d40*/  SHFL.BFLY PT, R10, R19, 0x2, 0x1f ;  /* 0x0c401f00130a7f89 */ /* 0x020e6400000e0000 */
[----:B-1----:R-:W-:-:S05]  /*5d50*/  FMNMX.FTZ R11, R10, R19, !PT ;  /* 0x000000130a0b7209 */ /* 0x002fca0007810000 */
[----:B------:R-:W1:Y:S04]  /*5d60*/  SHFL.BFLY PT, R10, R11, 0x1, 0x1f ;  /* 0x0c201f000b0a7f89 */ /* 0x000e6800000e0000 */
[----:B------:R5:W-:Y:S01]  /*5d70*/  STL [R1+0x234], R21 ;  /* 0x0002341501007387 */ /* 0x000be20000100800 */
[----:B----4-:R-:W-:Y:S01]  /*5d80*/  FSETP.NEU.FTZ.AND P0, PT, R157, -INF , PT ;  /* 0xff8000009d00780b */ /* 0x010fe20003f1d000 */
[----:B------:R-:W-:-:S05]  /*5d90*/  FMUL.FTZ R157, R20, R157 ;  /* 0x0000009d149d7220 */ /* 0x000fca0000410000 */
[----:B------:R-:W-:Y:S02]  /*5da0*/  FSEL R157, R157, RZ, P0 ;  /* 0x000000ff9d9d7208 */ /* 0x000fe40000000000 */
[----:B-1----:R-:W-:-:S03]  /*5db0*/  FMNMX.FTZ R10, R11, R10, !PT ;  /* 0x0000000a0b0a7209 */ /* 0x002fc60007810000 */
[-CC-:B-----5:R-:W-:Y:S01]  /*5dc0*/  FFMA.FTZ R21, R178, R20.reuse, -R157.reuse ;  /* 0x00000014b2157223 */ /* 0x1a0fe2000001089d */
[C---:B------:R-:W-:Y:S01]  /*5dd0*/  FSETP.NEU.FTZ.AND P0, PT, R10.reuse, -INF , PT ;  /* 0xff8000000a00780b */ /* 0x040fe20003f1d000 */
[-C--:B------:R-:W-:Y:S01]  /*5de0*/  FMUL.FTZ R178, R10, R20.reuse ;  /* 0x000000140ab27220 */ /* 0x080fe20000410000 */
[-CC-:B------:R-:W-:Y:S01]  /*5df0*/  FFMA.FTZ R11, R154, R20.reuse, -R157.reuse ;  /* 0x000000149a0b7223 */ /* 0x180fe2000001089d */
[----:B------:R1:W-:Y:S03]  /*5e00*/  STL [R1+0x354], R14 ;  /* 0x0003540e01007387 */ /* 0x0003e60000100800 */
[----:B------:R-:W-:Y:S01]  /*5e10*/  FSEL R178, R178, RZ, P0 ;  /* 0x000000ffb2b27208 */ /* 0x000fe20000000000 */
[----:B------:R-:W-:Y:S01]  /*5e20*/  IMAD R6, R15, 0xc00, R6 ;  /* 0x00000c000f067824 */ /* 0x000fe200078e0206 */
[----:B------:R4:W-:Y:S01]  /*5e30*/  STL [R1+0x224], R156 ;  /* 0x0002249c01007387 */ /* 0x0009e20000100800 */
[----:B------:R-:W-:-:S02]  /*5e40*/  FFMA.FTZ R19, R152, R20, -R157 ;  /* 0x0000001498137223 */ /* 0x000fc4000001089d */
[-CC-:B------:R-:W-:Y:S01]  /*5e50*/  FFMA.FTZ R15, R83, R20.reuse, -R178.reuse ;  /* 0x00000014530f7223 */ /* 0x180fe200000108b2 */
[----:B------:R5:W-:Y:S01]  /*5e60*/  STL [R1+0x24c], R13 ;  /* 0x00024c0d01007387 */ /* 0x000be20000100800 */
[----:B-1----:R1:W-:Y:S03]  /*5e70*/  MUFU.EX2 R14, R11 ;  /* 0x0000000b000e7308 */ /* 0x0023e60000000800 */
[----:B------:R5:W-:Y:S01]  /*5e80*/  STL [R1+0x238], R25 ;  /* 0x0002381901007387 */ /* 0x000be20000100800 */
[-C--:B----4-:R-:W-:Y:S01]  /*5e90*/  FFMA.FTZ R156, R61, R20.reuse, -R157 ;  /* 0x000000143d9c7223 */ /* 0x090fe2000001089d */
[-CC-:B-1----:R-:W-:Y:S01]  /*5ea0*/  FFMA.FTZ R11, R53, R20.reuse, -R178.reuse ;  /* 0x00000014350b7223 */ /* 0x182fe200000108b2 */
[-CC-:B-----5:R-:W-:Y:S01]  /*5eb0*/  FFMA.FTZ R13, R49, R20.reuse, -R178.reuse ;  /* 0x00000014310d7223 */ /* 0x1a0fe200000108b2 */
[----:B------:R-:W-:Y:S01]  /*5ec0*/  FFMA.FTZ R25, R45, R20, -R178 ;  /* 0x000000142d197223 */ /* 0x000fe200000108b2 */
[----:B------:R1:W-:Y:S02]  /*5ed0*/  STL [R1+0x3c0], R12 ;  /* 0x0003c00c01007387 */ /* 0x0003e40000100800 */
[----:B------:R-:W-:Y:S08]  /*5ee0*/  MUFU.EX2 R156, R156 ;  /* 0x0000009c009c7308 */ /* 0x000ff00000000800 */
[----:B------:R-:W4:Y:S08]  /*5ef0*/  MUFU.EX2 R21, R21 ;  /* 0x0000001500157308 */ /* 0x000f300000000800 */
[----:B------:R-:W5:Y:S08]  /*5f00*/  MUFU.EX2 R19, R19 ;  /* 0x0000001300137308 */ /* 0x000f700000000800 */
[----:B------:R-:W-:Y:S08]  /*5f10*/  MUFU.EX2 R15, R15 ;  /* 0x0000000f000f7308 */ /* 0x000ff00000000800 */
[----:B------:R-:W5:Y:S08]  /*5f20*/  MUFU.EX2 R11, R11 ;  /* 0x0000000b000b7308 */ /* 0x000f700000000800 */
[----:B------:R-:W-:Y:S08]  /*5f30*/  MUFU.EX2 R13, R13 ;  /* 0x0000000d000d7308 */ /* 0x000ff00000000800 */
[----:B-1----:R-:W1:Y:S01]  /*5f40*/  MUFU.EX2 R12, R25 ;  /* 0x00000019000c7308 */ /* 0x002e620000000800 */
[----:B------:R5:W-:Y:S01]  /*5f50*/  STL [R1+0x26c], R43 ;  /* 0x00026c2b01007387 */ /* 0x000be20000100800 */
[----:B------:R-:W-:-:S02]  /*5f60*/  R2UR UR6, R6 ;  /* 0x00000000060672ca */ /* 0x000fc400000e0000 */
[----:B------:R-:W-:Y:S01]  /*5f70*/  R2UR UR7, R7 ;  /* 0x00000000070772ca */ /* 0x000fe200000e0000 */
[----:B------:R1:W-:Y:S01]  /*5f80*/  STL [R1+0x3cc], R42 ;  /* 0x0003cc2a01007387 */ /* 0x0003e20000100800 */
[----:B----4-:R-:W-:Y:S02]  /*5f90*/  F2FP.BF16.F32.PACK_AB R152, R21, R156 ;  /* 0x0000009c1598723e */ /* 0x010fe400000010ff */
[----:B-----5:R-:W-:Y:S01]  /*5fa0*/  F2FP.BF16.F32.PACK_AB R154, R19, R14 ;  /* 0x0000000e139a723e */ /* 0x020fe200000010ff */
[----:B------:R-:W-:Y:S01]  /*5fb0*/  IMAD.MOV.U32 R43, RZ, RZ, R7 ;  /* 0x000000ffff2b7224 */ /* 0x000fe200078e0007 */
[----:B------:R-:W-:Y:S01]  /*5fc0*/  F2FP.BF16.F32.PACK_AB R153, R11, R15 ;  /* 0x0000000f0b99723e */ /* 0x000fe200000010ff */
[----:B-1----:R-:W-:Y:S01]  /*5fd0*/  VIADD R42, R6, 0x80 ;  /* 0x00000080062a7836 */ /* 0x002fe20000000000 */
[----:B------:R-:W-:Y:S01]  /*5fe0*/  F2FP.BF16.F32.PACK_AB R155, R12, R13 ;  /* 0x0000000d0c9b723e */ /* 0x000fe200000010ff */
[----:B------:R-:W-:Y:S01]  /*5ff0*/  STL [R1+0x220], R116 ;  /* 0x0002207401007387 */ /* 0x000fe20000100800 */
[----:B------:R-:W-:-:S02]  /*6000*/  R2UR UR11, R43 ;  /* 0x000000002b0b72ca */ /* 0x000fc400000e0000 */
[----:B------:R-:W-:Y:S01]  /*6010*/  R2UR UR10, R42 ;  /* 0x000000002a0a72ca */ /* 0x000fe200000e0000 */
[----:B------:R-:W-:Y:S04]  /*6020*/  STL [R1+0x230], R118 ;  /* 0x0002307601007387 */ /* 0x000fe80000100800 */
        /* <DEDUP_REMOVED lines=106> */
[----:B------:R1:W-:Y:S01]  /*66d0*/  STL [R1+0x3fc], R28 ;  /* 0x0003fc1c01007387 */ /* 0x0003e20000100800 */
[----:B------:R4:W-:Y:S06]  /*66e0*/  BAR.SYNC.DEFER_BLOCKING R208, 0x100 ;  /* 0x000400d00000751d */ /* 0x0009ec0000010000 */
[----:B-1----:R-:W-:-:S06]  /*66f0*/  WARPGROUP.ARRIVE ;  /* 0x00000000000079c5 */ /* 0x002fcc0000000000 */
[----:B------:R-:W-:Y:S01]  /*6700*/  HGMMA.64x256x16.F32.BF16 R24, R152, gdesc[UR4].tnspB, RZ, !UPT, gsb0 ;  /* 0x43e0000498187df0 */ /* 0x000fe2000c0018ff */
[----:B------:R1:W-:Y:S01]  /*6710*/  STL [R1+0x3f4], R214 ;  /* 0x0003f4d601007387 */ /* 0x0003e20000100800 */
[-CC-:B------:R-:W-:Y:S01]  /*6720*/  FFMA.FTZ R179, R8, R20.reuse, -R157.reuse ;  /* 0x0000001408b37223 */ /* 0x180fe2000001089d */
[-CC-:B------:R-:W-:Y:S01]  /*6730*/  FFMA.FTZ R174, R174, R20.reuse, -R157.reuse ;  /* 0x00000014aeae7223 */ /* 0x180fe2000001089d */
[-CC-:B------:R-:W-:Y:S01]  /*6740*/  FFMA.FTZ R176, R176, R20.reuse, -R157.reuse ;  /* 0x00000014b0b07223 */ /* 0x180fe2000001089d */
[-CC-:B------:R-:W-:Y:S01]  /*6750*/  FFMA.FTZ R191, R191, R20.reuse, -R178.reuse ;  /* 0x00000014bfbf7223 */ /* 0x180fe200000108b2 */
[-CC-:B------:R-:W-:Y:S01]  /*6760*/  FFMA.FTZ R196, R196, R20.reuse, -R178.reuse ;  /* 0x00000014c4c47223 */ /* 0x180fe200000108b2 */
[-CC-:B------:R-:W-:Y:S01]  /*6770*/  FFMA.FTZ R207, R207, R20.reuse, -R178.reuse ;  /* 0x00000014cfcf7223 */ /* 0x180fe200000108b2 */
[-CC-:B------:R-:W-:Y:S01]  /*6780*/  FFMA.FTZ R213, R213, R20.reuse, -R178.reuse ;  /* 0x00000014d5d57223 */ /* 0x180fe200000108b2 */
[-CC-:B-1----:R-:W-:Y:S01]  /*6790*/  FFMA.FTZ R214, R9, R20.reuse, -R157.reuse ;  /* 0x0000001409d67223 */ /* 0x182fe2000001089d */
[----:B------:R-:W-:Y:S08]  /*67a0*/  MUFU.EX2 R179, R179 ;  /* 0x000000b300b37308 */ /* 0x000ff00000000800 */
[----:B------:R-:W1:Y:S08]  /*67b0*/  MUFU.EX2 R214, R214 ;  /* 0x000000d600d67308 */ /* 0x000e700000000800 */
[----:B------:R-:W-:Y:S08]  /*67c0*/  MUFU.EX2 R174, R174 ;  /* 0x000000ae00ae7308 */ /* 0x000ff00000000800 */
[----:B------:R-:W5:Y:S08]  /*67d0*/  MUFU.EX2 R176, R176 ;  /* 0x000000b000b07308 */ /* 0x000f700000000800 */
[----:B------:R-:W-:Y:S08]  /*67e0*/  MUFU.EX2 R191, R191 ;  /* 0x000000bf00bf7308 */ /* 0x000ff00000000800 */
[----:B------:R-:W4:Y:S08]  /*67f0*/  MUFU.EX2 R196, R196 ;  /* 0x000000c400c47308 */ /* 0x000f300000000800 */
[----:B------:R-:W-:Y:S08]  /*6800*/  MUFU.EX2 R207, R207 ;  /* 0x000000cf00cf7308 */ /* 0x000ff00000000800 */
[----:B------:R-:W4:Y:S01]  /*6810*/  MUFU.EX2 R213, R213 ;  /* 0x000000d500d57308 */ /* 0x000f220000000800 */
[----:B---3--:R-:W-:Y:S04]  /*6820*/  STL [R1+0x400], R226 ;  /* 0x000400e201007387 */ /* 0x008fe80000100800 */
[----:B------:R-:W-:Y:S04]  /*6830*/  STL [R1+0x404], R227 ;  /* 0x000404e301007387 */ /* 0x000fe80000100800 */
[----:B------:R-:W-:Y:S04]  /*6840*/  STL [R1+0x408], R228 ;  /* 0x000408e401007387 */ /* 0x000fe80000100800 */
[----:B------:R-:W-:Y:S04]  /*6850*/  STL [R1+0x40c], R229 ;  /* 0x00040ce501007387 */ /* 0x000fe80000100800 */
[----:B------:R-:W-:Y:S04]  /*6860*/  STL [R1+0x410], R222 ;  /* 0x000410de01007387 */ /* 0x000fe80000100800 */
[----:B------:R-:W-:Y:S04]  /*6870*/  STL [R1+0x414], R223 ;  /* 0x000414df01007387 */ /* 0x000fe80000100800 */
[----:B--2---:R-:W-:Y:S04]  /*6880*/  STL [R1+0x418], R224 ;  /* 0x000418e001007387 */ /* 0x004fe80000100800 */
[----:B------:R-:W-:Y:S01]  /*6890*/  STL [R1+0x41c], R225 ;  /* 0x00041ce101007387 */ /* 0x000fe20000100800 */
[-CC-:B------:R-:W-:Y:S01]  /*68a0*/  FFMA.FTZ R162, R162, R20.reuse, -R157.reuse ;  /* 0x00000014a2a27223 */ /* 0x180fe2000001089d */
[-CC-:B------:R-:W-:Y:S01]  /*68b0*/  FFMA.FTZ R167, R167, R20.reuse, -R157.reuse ;  /* 0x00000014a7a77223 */ /* 0x180fe2000001089d */
[-CC-:B------:R-:W-:Y:S01]  /*68c0*/  FFMA.FTZ R170, R170, R20.reuse, -R157.reuse ;  /* 0x00000014aaaa7223 */ /* 0x180fe2000001089d */
[-C--:B------:R-:W-:Y:S01]  /*68d0*/  FFMA.FTZ R173, R173, R20.reuse, -R157 ;  /* 0x00000014adad7223 */ /* 0x080fe2000001089d */
[-CC-:B------:R-:W-:Y:S01]  /*68e0*/  FFMA.FTZ R183, R183, R20.reuse, -R178.reuse ;  /* 0x00000014b7b77223 */ /* 0x180fe200000108b2 */
[-CC-:B------:R-:W-:Y:S01]  /*68f0*/  FFMA.FTZ R186, R186, R20.reuse, -R178.reuse ;  /* 0x00000014baba7223 */ /* 0x180fe200000108b2 */
[-CC-:B------:R-:W-:Y:S01]  /*6900*/  FFMA.FTZ R192, R192, R20.reuse, -R178.reuse ;  /* 0x00000014c0c07223 */ /* 0x180fe200000108b2 */
[----:B------:R-:W-:Y:S01]  /*6910*/  FFMA.FTZ R202, R202, R20, -R178 ;  /* 0x00000014caca7223 */ /* 0x000fe200000108b2 */
[----:B------:R-:W-:Y:S01]  /*6920*/  MUFU.EX2 R162, R162 ;  /* 0x000000a200a27308 */ /* 0x000fe20000000800 */
[----:B------:R-:W-:-:S02]  /*6930*/  WARPGROUP.DEPBAR.LE gsb0, 0x0 ;  /* 0x00008000000079c5 */ /* 0x000fc40000010000 */
[----:B-1----:R-:W-:Y:S02]  /*6940*/  F2FP.BF16.F32.PACK_AB R152, R214, R179 ;  /* 0x000000b3d698723e */ /* 0x002fe400000010ff */
[----:B-----5:R-:W-:Y:S02]  /*6950*/  F2FP.BF16.F32.PACK_AB R154, R176, R174 ;  /* 0x000000aeb09a723e */ /* 0x020fe400000010ff */
[----:B----4-:R-:W-:Y:S02]  /*6960*/  F2FP.BF16.F32.PACK_AB R153, R196, R191 ;  /* 0x000000bfc499723e */ /* 0x010fe400000010ff */
[----:B------:R-:W-:Y:S01]  /*6970*/  F2FP.BF16.F32.PACK_AB R155, R213, R207 ;  /* 0x000000cfd59b723e */ /* 0x000fe200000010ff */
[----:B------:R-:W-:Y:S04]  /*6980*/  STL.128 [R1+0x220], R24 ;  /* 0x0002201801007387 */ /* 0x000fe80000100c00 */
        /* <DEDUP_REMOVED lines=30> */
[----:B------:R1:W-:Y:S02]  /*6b70*/  STL.128 [R1+0x410], R148 ;  /* 0x0004109401007387 */ /* 0x0003e40000100c00 */
[----:B-1----:R-:W-:-:S06]  /*6b80*/  WARPGROUP.ARRIVE ;  /* 0x00000000000079c5 */ /* 0x002fcc0000000000 */
[----:B------:R-:W-:Y:S01]  /*6b90*/  HGMMA.64x256x16.F32.BF16 R24, R152, gdesc[UR8].tnspB, R24, gsb0 ;  /* 0x43e0000898187df0 */ /* 0x000fe20008001818 */
[----:B------:R-:W1:Y:S08]  /*6ba0*/  MUFU.EX2 R167, R167 ;  /* 0x000000a700a77308 */ /* 0x000e700000000800 */
[----:B------:R-:W-:Y:S08]  /*6bb0*/  MUFU.EX2 R170, R170 ;  /* 0x000000aa00aa7308 */ /* 0x000ff00000000800 */
[----:B------:R-:W2:Y:S08]  /*6bc0*/  MUFU.EX2 R173, R173 ;  /* 0x000000ad00ad7308 */ /* 0x000eb00000000800 */
[----:B------:R-:W-:Y:S08]  /*6bd0*/  MUFU.EX2 R183, R183 ;  /* 0x000000b700b77308 */ /* 0x000ff00000000800 */
[----:B------:R-:W3:Y:S08]  /*6be0*/  MUFU.EX2 R186, R186 ;  /* 0x000000ba00ba7308 */ /* 0x000ef00000000800 */
[----:B------:R-:W-:Y:S08]  /*6bf0*/  MUFU.EX2 R192, R192 ;  /* 0x000000c000c07308 */ /* 0x000ff00000000800 */
[----:B------:R-:W4:Y:S01]  /*6c00*/  MUFU.EX2 R202, R202 ;  /* 0x000000ca00ca7308 */ /* 0x000f220000000800 */
[----:B------:R-:W-:-:S02]  /*6c10*/  VIADD R8, R6, 0x100 ;  /* 0x0000010006087836 */ /* 0x000fc40000000000 */
[----:B------:R-:W-:-:S03]  /*6c20*/  IMAD.MOV.U32 R9, RZ, RZ, R7 ;  /* 0x000000ffff097224 */ /* 0x000fc600078e0007 */
[----:B------:R-:W-:Y:S02]  /*6c30*/  R2UR UR6, R8 ;  /* 0x00000000080672ca */ /* 0x000fe400000e0000 */
[----:B------:R-:W-:Y:S01]  /*6c40*/  R2UR UR7, R9 ;  /* 0x00000000090772ca */ /* 0x000fe200000e0000 */
        /* <DEDUP_REMOVED lines=8> */
[----:B------:R-:W-:Y:S08]  /*6cd0*/  MUFU.EX2 R159, R159 ;  /* 0x0000009f009f7308 */ /* 0x000ff00000000800 */
[----:B------:R-:W5:Y:S08]  /*6ce0*/  MUFU.EX2 R161, R161 ;  /* 0x000000a100a17308 */ /* 0x000f700000000800 */
[----:B------:R-:W-:Y:S08]  /*6cf0*/  MUFU.EX2 R163, R163 ;  /* 0x000000a300a37308 */ /* 0x000ff00000000800 */
[----:B------:R-:W5:Y:S08]  /*6d00*/  MUFU.EX2 R168, R168 ;  /* 0x000000a800a87308 */ /* 0x000f700000000800 */
[----:B------:R-:W-:Y:S08]  /*6d10*/  MUFU.EX2 R180, R180 ;  /* 0x000000b400b47308 */ /* 0x000ff00000000800 */
[----:B------:R-:W5:Y:S01]  /*6d20*/  MUFU.EX2 R182, R182 ;  /* 0x000000b600b67308 */ /* 0x000f620000000800 */
[----:B------:R-:W-:-:S02]  /*6d30*/  WARPGROUP.DEPBAR.LE gsb0, 0x0 ;  /* 0x00008000000079c5 */ /* 0x000fc40000010000 */
[----:B-1----:R-:W-:Y:S02]  /*6d40*/  F2FP.BF16.F32.PACK_AB R152, R167, R162 ;  /* 0x000000a2a798723e */ /* 0x002fe400000010ff */
[----:B--2---:R-:W-:Y:S02]  /*6d50*/  F2FP.BF16.F32.PACK_AB R154, R173, R170 ;  /* 0x000000aaad9a723e */ /* 0x004fe400000010ff */
[----:B---3--:R-:W-:Y:S02]  /*6d60*/  F2FP.BF16.F32.PACK_AB R153, R186, R183 ;  /* 0x000000b7ba99723e */ /* 0x008fe400000010ff */
[----:B----4-:R-:W-:Y:S01]  /*6d70*/  F2FP.BF16.F32.PACK_AB R155, R202, R192 ;  /* 0x000000c0ca9b723e */ /* 0x010fe200000010ff */
        /* <DEDUP_REMOVED lines=34> */
[----:B------:R-:W-:Y:S08]  /*6fa0*/  MUFU.EX2 R184, R184 ;  /* 0x000000b800b87308 */ /* 0x000ff00000000800 */
[----:B------:R-:W1:Y:S01]  /*6fb0*/  MUFU.EX2 R187, R187 ;  /* 0x000000bb00bb7308 */ /* 0x000e620000000800 */
        /* <DEDUP_REMOVED lines=9> */
[----:B------:R-:W-:Y:S02]  /*7050*/  IMAD.MOV.U32 R9, RZ, RZ, R7 ;  /* 0x000000ffff097224 */ /* 0x000fe400078e0007 */
[-CC-:B------:R-:W-:Y:S01]  /*7060*/  FFMA.FTZ R190, R190, R20.reuse, -R178.reuse ;  /* 0x00000014bebe7223 */ /* 0x180fe200000108b2 */
[-CC-:B------:R-:W-:Y:S01]  /*7070*/  FFMA.FTZ R193, R193, R20.reuse, -R178.reuse ;  /* 0x00000014c1c17223 */ /* 0x180fe200000108b2 */
[-CC-:B------:R-:W-:Y:S01]  /*7080*/  FFMA.FTZ R171, R171, R20.reuse, -R157.reuse ;  /* 0x00000014abab7223 */ /* 0x180fe2000001089d */
[-C--:B------:R-:W-:Y:S01]  /*7090*/  FFMA.FTZ R175, R175, R20.reuse, -R157 ;  /* 0x00000014afaf7223 */ /* 0x080fe2000001089d */
[-CC-:B------:R-:W-:Y:S01]  /*70a0*/  FFMA.FTZ R205, R205, R20.reuse, -R178.reuse ;  /* 0x00000014cdcd7223 */ /* 0x180fe200000108b2 */
[-CC-:B------:R-:W-:Y:S01]  /*70b0*/  FFMA.FTZ R206, R206, R20.reuse, -R178.reuse ;  /* 0x00000014cece7223 */ /* 0x180fe200000108b2 */
[----:B------:R-:W-:Y:S01]  /*70c0*/  FFMA.FTZ R212, R212, R20, -R178 ;  /* 0x00000014d4d47223 */ /* 0x000fe200000108b2 */
[----:B------:R-:W-:Y:S08]  /*70d0*/  MUFU.EX2 R158, R158 ;  /* 0x0000009e009e7308 */ /* 0x000ff00000000800 */
[----:B------:R-:W2:Y:S08]  /*70e0*/  MUFU.EX2 R160, R160 ;  /* 0x000000a000a07308 */ /* 0x000eb00000000800 */
[----:B------:R-:W-:Y:S08]  /*70f0*/  MUFU.EX2 R164, R164 ;  /* 0x000000a400a47308 */ /* 0x000ff00000000800 */
[----:B------:R-:W3:Y:S08]  /*7100*/  MUFU.EX2 R169, R169 ;  /* 0x000000a900a97308 */ /* 0x000ef00000000800 */
[----:B------:R-:W-:Y:S01]  /*7110*/  MUFU.EX2 R181, R181 ;  /* 0x000000b500b57308 */ /* 0x000fe20000000800 */
[----:B------:R-:W-:Y:S01]  /*7120*/  VIADD R8, R6, 0x200 ;  /* 0x0000020006087836 */ /* 0x000fe20000000000 */
[----:B------:R-:W-:-:S02]  /*7130*/  WARPGROUP.DEPBAR.LE gsb0, 0x0 ;  /* 0x00008000000079c5 */ /* 0x000fc40000010000 */
[----:B-----5:R-:W-:Y:S02]  /*7140*/  F2FP.BF16.F32.PACK_AB R152, R161, R159 ;  /* 0x0000009fa198723e */ /* 0x020fe400000010ff */
[----:B------:R-:W-:Y:S02]  /*7150*/  F2FP.BF16.F32.PACK_AB R154, R168, R163 ;  /* 0x000000a3a89a723e */ /* 0x000fe400000010ff */
[----:B------:R-:W-:Y:S02]  /*7160*/  F2FP.BF16.F32.PACK_AB R153, R182, R180 ;  /* 0x000000b4b699723e */ /* 0x000fe400000010ff */
[----:B-1----:R-:W-:Y:S01]  /*7170*/  F2FP.BF16.F32.PACK_AB R155, R187, R184 ;  /* 0x000000b8bb9b723e */ /* 0x002fe200000010ff */
        /* <DEDUP_REMOVED lines=34> */
[----:B------:R-:W-:Y:S02]  /*73a0*/  R2UR UR7, R9 ;  /* 0x00000000090772ca */ /* 0x000fe400000e0000 */
[----:B------:R-:W-:Y:S01]  /*73b0*/  MUFU.EX2 R9, R193 ;  /* 0x000000c100097308 */ /* 0x000fe20000000800 */
[----:B------:R-:W-:Y:S01]  /*73c0*/  R2UR UR6, R8 ;  /* 0x00000000080672ca */ /* 0x000fe200000e0000 */
[----:B------:R-:W-:-:S06]  /*73d0*/  FADD.FTZ R21, R156, R21 ;  /* 0x000000159c157221 */ /* 0x000fcc0000010000 */
[----:B------:R-:W-:Y:S08]  /*73e0*/  MUFU.EX2 R8, R171 ;  /* 0x000000ab00087308 */ /* 0x000ff00000000800 */
[----:B------:R-:W-:Y:S08]  /*73f0*/  MUFU.EX2 R175, R175 ;  /* 0x000000af00af7308 */ /* 0x000ff00000000800 */
[----:B------:R-:W-:Y:S08]  /*7400*/  MUFU.EX2 R205, R205 ;  /* 0x000000cd00cd7308 */ /* 0x000ff00000000800 */
[----:B------:R-:W-:Y:S08]  /*7410*/  MUFU.EX2 R206, R206 ;  /* 0x000000ce00ce7308 */ /* 0x000ff00000000800 */
[----:B------:R-:W-:Y:S01]  /*7420*/  MUFU.EX2 R212, R212 ;  /* 0x000000d400d47308 */ /* 0x000fe20000000800 */
[----:B------:R-:W-:Y:S01]  /*7430*/  VIADD R6, R6, 0x280 ;  /* 0x0000028006067836 */ /* 0x000fe20000000000 */
[----:B------:R-:W-:-:S02]  /*7440*/  WARPGROUP.DEPBAR.LE gsb0, 0x0 ;  /* 0x00008000000079c5 */ /* 0x000fc40000010000 */
[-CC-:B------:R-:W-:Y:S01]  /*7450*/  FFMA.FTZ R152, R185, R20.reuse, -R178.reuse ;  /* 0x00000014b9987223 */ /* 0x180fe200000108b2 */
[-CC-:B------:R-:W-:Y:S01]  /*7460*/  FFMA.FTZ R185, R172, R20.reuse, -R157.reuse ;  /* 0x00000014acb97223 */ /* 0x180fe2000001089d */
[-C--:B------:R-:W-:Y:S01]  /*7470*/  FFMA.FTZ R157, R177, R20.reuse, -R157 ;  /* 0x00000014b19d7223 */ /* 0x080fe2000001089d */
[----:B------:R-:W-:Y:S01]  /*7480*/  FFMA.FTZ R178, R215, R20, -R178 ;  /* 0x00000014d7b27223 */ /* 0x000fe200000108b2 */
[----:B------:R2:W1:Y:S08]  /*7490*/  MUFU.EX2 R172, R152 ;  /* 0x0000009800ac7308 */ /* 0x0004700000000800 */
[----:B------:R-:W4:Y:S01]  /*74a0*/  MUFU.EX2 R20, R190 ;  /* 0x000000be00147308 */ /* 0x000f220000000800 */
[----:B--2---:R-:W-:-:S02]  /*74b0*/  F2FP.BF16.F32.PACK_AB R152, R160, R158 ;  /* 0x0000009ea098723e */ /* 0x004fc400000010ff */
[----:B---3--:R-:W-:Y:S01]  /*74c0*/  F2FP.BF16.F32.PACK_AB R154, R169, R164 ;  /* 0x000000a4a99a723e */ /* 0x008fe200000010ff */
[----:B------:R-:W-:Y:S01]  /*74d0*/  STL.128 [R1+0x220], R24 ;  /* 0x0002201801007387 */ /* 0x000fe20000100c00 */
[----:B-1----:R-:W-:-:S03]  /*74e0*/  F2FP.BF16.F32.PACK_AB R153, R172, R181 ;  /* 0x000000b5ac99723e */ /* 0x002fc600000010ff */
[----:B------:R-:W-:Y:S04]  /*74f0*/  STL.128 [R1+0x230], R28 ;  /* 0x0002301c01007387 */ /* 0x000fe80000100c00 */
[----:B------:R-:W-:Y:S01]  /*7500*/  STL.128 [R1+0x240], R32 ;  /* 0x0002402001007387 */ /* 0x000fe20000100c00 */
[----:B----4-:R-:W-:-:S03]  /*7510*/  F2FP.BF16.F32.PACK_AB R155, R9, R20 ;  /* 0x00000014099b723e */ /* 0x010fc600000010ff */
        /* <DEDUP_REMOVED lines=33> */
[----:B------:R-:W-:-:S02]  /*7730*/  R2UR UR6, R6 ;  /* 0x00000000060672ca */ /* 0x000fc400000e0000 */
[----:B------:R-:W-:Y:S01]  /*7740*/  R2UR UR7, R7 ;  /* 0x00000000070772ca */ /* 0x000fe200000e0000 */
[----:B------:R-:W2:Y:S02]  /*7750*/  S2R R227, SR_TID.X ;  /* 0x0000000000e37919 */ /* 0x000ea40000002100 */
[----:B--2---:R-:W-:-:S13]  /*7760*/  LOP3.LUT P6, RZ, R227, 0x7f, RZ, 0xc0, !PT ;  /* 0x0000007fe3ff7812 */ /* 0x004fda00078cc0ff */
[----:B------:R-:W2:Y:S01]  /*7770*/  @!P6 LDL.64 R6, [R1+0x68] ;  /* 0x000068000106e983 */ /* 0x000ea20000100a00 */
[----:B------:R-:W-:Y:S02]  /*7780*/  WARPGROUP.DEPBAR.LE gsb0, 0x0 ;  /* 0x00008000000079c5 */ /* 0x000fe40000010000 */
[----:B------:R-:W-:Y:S01]  /*7790*/  FADD.FTZ R152, R14, R21 ;  /* 0x000000150e987221 */ /* 0x000fe20000010000 */
[----:B------:R-:W-:Y:S02]  /*77a0*/  FADD.FTZ R14, R15, R11 ;  /* 0x0000000b0f0e7221 */ /* 0x000fe40000010000 */
[----:B------:R-:W3:Y:S01]  /*77b0*/  MUFU.EX2 R11, R178 ;  /* 0x000000b2000b7308 */ /* 0x000ee20000000800 */
[----:B------:R-:W-:Y:S01]  /*77c0*/  FADD.FTZ R152, R19, R152 ;  /* 0x0000009813987221 */ /* 0x000fe20000010000 */
[----:B-1----:R-:W-:Y:S02]  /*77d0*/  F2FP.BF16.F32.PACK_AB R154, R156, R175 ;  /* 0x000000af9c9a723e */ /* 0x002fe400000010ff */
[----:B------:R-:W-:Y:S01]  /*77e0*/  F2FP.BF16.F32.PACK_AB R153, R206, R205 ;  /* 0x000000cdce99723e */ /* 0x000fe200000010ff */
[----:B------:R-:W-:Y:S01]  /*77f0*/  FADD.FTZ R179, R179, R152 ;  /* 0x00000098b3b37221 */ /* 0x000fe20000010000 */
[----:B------:R-:W-:Y:S01]  /*7800*/  F2FP.BF16.F32.PACK_AB R152, R185, R8 ;  /* 0x00000008b998723e */ /* 0x000fe200000010ff */
[----:B------:R-:W-:Y:S04]  /*7810*/  STL.128 [R1+0x220], R24 ;  /* 0x0002201801007387 */ /* 0x000fe80000100c00 */
[----:B------:R-:W-:Y:S01]  /*7820*/  STL.128 [R1+0x230], R28 ;  /* 0x0002301c01007387 */ /* 0x000fe20000100c00 */
[----:B---3--:R-:W-:-:S03]  /*7830*/  F2FP.BF16.F32.PACK_AB R155, R11, R212 ;  /* 0x000000d40b9b723e */ /* 0x008fc600000010ff */
        /* <DEDUP_REMOVED lines=32> */
[----:B------:R-:W-:-:S04]  /*7a40*/  FADD.FTZ R13, R13, R14 ;  /* 0x0000000e0d0d7221 */ /* 0x000fc80000010000 */
[----:B------:R-:W-:Y:S02]  /*7a50*/  FADD.FTZ R190, R12, R13 ;  /* 0x0000000d0cbe7221 */ /* 0x000fe40000010000 */
[----:B------:R-:W3:Y:S02]  /*7a60*/  @!P6 LDL R13, [R1+0x210] ;  /* 0x00021000010de983 */ /* 0x000ee40000100800 */
        /* <DEDUP_REMOVED lines=11> */
[----:B------:R-:W-:Y:S02]  /*7b20*/  WARPGROUP.DEPBAR.LE gsb0, 0x0 ;  /* 0x00008000000079c5 */ /* 0x000fe40000010000 */
        /* <DEDUP_REMOVED lines=24> */
[----:B------:R1:W-:Y:S04]  /*7cb0*/  STL.128 [R1+0x3a0], R120 ;  /* 0x0003a07801007387 */ /* 0x0003e80000100c00 */
[----:B------:R-:W-:Y:S04]  /*7cc0*/  STL.128 [R1+0x3b0], R124 ;  /* 0x0003b07c01007387 */ /* 0x000fe80000100c00 */
[----:B------:R-:W-:Y:S04]  /*7cd0*/  STL.128 [R1+0x3c0], R128 ;  /* 0x0003c08001007387 */ /* 0x000fe80000100c00 */
[----:B------:R-:W-:Y:S04]  /*7ce0*/  STL.128 [R1+0x3d0], R132 ;  /* 0x0003d08401007387 */ /* 0x000fe80000100c00 */
[----:B------:R-:W-:Y:S01]  /*7cf0*/  STL.128 [R1+0x3e0], R136 ;  /* 0x0003e08801007387 */ /* 0x000fe20000100c00 */
[----:B------:R-:W-:Y:S01]  /*7d00*/  FADD.FTZ R170, R170, R167 ;  /* 0x000000a7aaaa7221 */ /* 0x000fe20000010000 */
[----:B------:R-:W-:Y:S01]  /*7d10*/  FADD.FTZ R183, R192, R183 ;  /* 0x000000b7c0b77221 */ /* 0x000fe20000010000 */
[----:B--2---:R-:W-:Y:S01]  /*7d20*/  @!P6 MOV R6, R6 ;  /* 0x000000060006e202 */ /* 0x004fe20000000f00 */
[----:B------:R-:W-:Y:S01]  /*7d30*/  STL.128 [R1+0x3f0], R140 ;  /* 0x0003f08c01007387 */ /* 0x000fe20000100c00 */
[----:B-1----:R-:W1:Y:S03]  /*7d40*/  LDC R123, c[0x0][0x288] ;  /* 0x0000a200ff7b7b82 */ /* 0x002e660000000800 */
[----:B------:R-:W-:Y:S04]  /*7d50*/  STL.128 [R1+0x400], R144 ;  /* 0x0004009001007387 */ /* 0x000fe80000100c00 */
[----:B------:R2:W-:Y:S04]  /*7d60*/  STL.128 [R1+0x410], R148 ;  /* 0x0004109401007387 */ /* 0x0005e80000100c00 */
[----:B------:R-:W4:Y:S04]  /*7d70*/  LDL R171, [R1+0x220] ;  /* 0x0002200001ab7983 */ /* 0x000f280000100800 */
[----:B------:R-:W5:Y:S04]  /*7d80*/  LDL R155, [R1+0x224] ;  /* 0x00022400019b7983 */ /* 0x000f680000100800 */
        /* <DEDUP_REMOVED lines=60> */
[----:B--2---:R-:W2:Y:S04]  /*8150*/  LDL R150, [R1+0x318] ;  /* 0x0003180001967983 */ /* 0x004ea80000100800 */
[----:B------:R-:W2:Y:S04]  /*8160*/  LDL R148, [R1+0x31c] ;  /* 0x00031c0001947983 */ /* 0x000ea80000100800 */
        /* <DEDUP_REMOVED lines=63> */
[----:B------:R-:W2:Y:S01]  /*8560*/  LDL R14, [R1+0x41c] ;  /* 0x00041c00010e7983 */ /* 0x000ea20000100800 */
        /* <DEDUP_REMOVED lines=22> */
[----:B---3--:R-:W-:Y:S02]  /*86d0*/  @!P6 IMAD R13, R13, 0x8, R6 ;  /* 0x000000080d0de824 */ /* 0x008fe400078e0206 */
[----:B------:R-:W-:Y:S01]  /*86e0*/  FADD.FTZ R175, R175, R8 ;  /* 0x00000008afaf7221 */ /* 0x000fe20000010000 */
[----:B------:R-:W-:Y:S01]  /*86f0*/  FADD.FTZ R212, R212, R205 ;  /* 0x000000cdd4d47221 */ /* 0x000fe20000010000 */
[----:B------:R-:W-:Y:S02]  /*8700*/  STL [R1+0x88], RZ ;  /* 0x000088ff01007387 */ /* 0x000fe40000100800 */
[----:B------:R-:W-:Y:S01]  /*8710*/  FADD.FTZ R156, R156, R175 ;  /* 0x000000af9c9c7221 */ /* 0x000fe20000010000 */
[----:B------:R-:W-:Y:S01]  /*8720*/  FADD.FTZ R157, R11, R212 ;  /* 0x000000d40b9d7221 */ /* 0x000fe20000010000 */
[----:B------:R-:W-:Y:S01]  /*8730*/  STL [R1+0x88], R0 ;  /* 0x0000880001007387 */ /* 0x000fe20000100800 */
[----:B------:R-:W-:-:S03]  /*8740*/  @!P6 PRMT R13, RZ, 0x654, R13 ;  /* 0x00000654ff0de816 */ /* 0x000fc6000000000d */
[----:B------:R-:W-:Y:S04]  /*8750*/  STL [R1+0x88], R0 ;  /* 0x0000880001007387 */ /* 0x000fe80000100800 */
[----:B------:R-:W-:Y:S04]  /*8760*/  STL [R1+0x88], R0 ;  /* 0x0000880001007387 */ /* 0x000fe80000100800 */
[----:B------:R-:W-:Y:S04]  /*8770*/  STL [R1+0x88], R0 ;  /* 0x0000880001007387 */ /* 0x000fe80000100800 */
[----:B------:R-:W-:Y:S04]  /*8780*/  STL [R1+0x88], R0 ;  /* 0x0000880001007387 */ /* 0x000fe80000100800 */
[----:B------:R3:W-:Y:S04]  /*8790*/  STL [R1+0x88], R0 ;  /* 0x0000880001007387 */ /* 0x0007e80000100800 */
[----:B------:R1:W-:Y:S04]  /*87a0*/  STL [R1+0x434], R10 ;  /* 0x0004340a01007387 */ /* 0x0003e80000100800 */
[----:B------:R1:W-:Y:S04]  /*87b0*/  STL.64 [R1+0x440], R156 ;  /* 0x0004409c01007387 */ /* 0x0003e80000100a00 */
[----:B----4-:R4:W-:Y:S04]  /*87c0*/  STL [R1+0x220], R171 ;  /* 0x000220ab01007387 */ /* 0x0109e80000100800 */
[----:B-----5:R4:W-:Y:S04]  /*87d0*/  STL [R1+0x224], R155 ;  /* 0x0002249b01007387 */ /* 0x0209e80000100800 */
[----:B------:R4:W-:Y:S04]  /*87e0*/  STL [R1+0x228], R153 ;  /* 0x0002289901007387 */ /* 0x0009e80000100800 */
        /* <DEDUP_REMOVED lines=59> */
[----:B--2---:R4:W-:Y:S04]  /*8ba0*/  STL [R1+0x318], R150 ;  /* 0x0003189601007387 */ /* 0x0049e80000100800 */
        /* <DEDUP_REMOVED lines=65> */
[----:B------:R4:W-:Y:S03]  /*8fc0*/  @!P6 SYNCS.ARRIVE.TRANS64.RED.A1T0 RZ, [R13+URZ], RZ ;  /* 0x000000ff0dffe9a7 */ /* 0x0009e6000810043f */
[----:B---3--:R-:W2:Y:S01]  /*8fd0*/  LDL R0, [R1+0x70] ;  /* 0x0000700001007983 */ /* 0x008ea20000100800 */
[----:B------:R-:W-:Y:S01]  /*8fe0*/  ISETP.GE.AND P0, PT, R5, 0x1, PT ;  /* 0x000000010500780c */ /* 0x000fe20003f06270 */
[----:B------:R-:W-:-:S06]  /*8ff0*/  UIADD3 UR45, UR45, -0x2, URZ ;  /* 0xfffffffe2d2d7890 */ /* 0x000fcc000fffe03f */
[----:B-1----:R-:W-:Y:S02]  /*9000*/  IMAD.U32 R10, RZ, RZ, UR45 ;  /* 0x0000002dff0a7e24 */ /* 0x002fe4000f8e00ff */
[----:B--2---:R-:W-:-:S05]  /*9010*/  IMAD.SHL.U32 R0, R0, 0x80, RZ ;  /* 0x0000008000007824 */ /* 0x004fca00078e00ff */
[----:B------:R-:W-:-:S05]  /*9020*/  IADD3 R7, R0, UR40, -R123 ;  /* 0x0000002800077c10 */ /* 0x000fca000fffe87b */
[----:B------:R-:W-:Y:S01]  /*9030*/  IMAD.IADD R4, R7, 0x1, R4 ;  /* 0x0000000107047824 */ /* 0x000fe200078e0204 */
[----:B----4-:R-:W-:Y:S06]  /*9040*/  @!P0 BRA `(.L_x_1530) ;  /* 0x0000000000408947 */ /* 0x010fec0003800000 */
[C---:B------:R-:W-:Y:S01]  /*9050*/  ISETP.GT.AND P0, PT, R7.reuse, RZ, PT ;  /* 0x000000ff0700720c */ /* 0x040fe20003f04270 */
[----:B------:R-:W-:Y:S01]  /*9060*/  BSSY B0, `(.L_x_1531) ;  /* 0x000000c000007945 */ /* 0x000fe20003800000 */
[----:B------:R-:W-:-:S11]  /*9070*/  VIADD R6, R7, 0xffffffff ;  /* 0xffffffff07067836 */ /* 0x000fd60000000000 */
[----:B------:R-:W-:Y:S05]  /*9080*/  @P0 BRA `(.L_x_1532) ;  /* 0x0000000000180947 */ /* 0x000fea0003800000 */
[----:B------:R-:W-:Y:S01]  /*9090*/  ISETP.NE.AND P0, PT, R5, 0x1, PT ;  /* 0x000000010500780c */ /* 0x000fe20003f05270 */
[----:B------:R-:W-:-:S12]  /*90a0*/  IMAD.MOV R7, RZ, RZ, -R7 ;  /* 0x000000ffff077224 */ /* 0x000fd800078e0a07 */
[----:B------:R-:W-:-:S05]  /*90b0*/  @P0 IMAD.HI.U32 R2, R7, R2, RZ ;  /* 0x0000000207020227 */ /* 0x000fca00078e00ff */
[----:B------:R-:W-:-:S04]  /*90c0*/  @P0 SHF.R.U32.HI R7, RZ, R3, R2 ;  /* 0x00000003ff070219 */ /* 0x000fc80000011602 */
[----:B------:R-:W-:Y:S01]  /*90d0*/  LOP3.LUT R6, RZ, R7, RZ, 0x33, !PT ;  /* 0x00000007ff067212 */ /* 0x000fe200078e33ff */
[----:B------:R-:W-:Y:S06]  /*90e0*/  BRA `(.L_x_1533) ;  /* 0x00000000000c7947 */ /* 0x000fec0003800000 */
.L_x_1532:
[----:B------:R-:W-:-:S13]  /*90f0*/  ISETP.NE.AND P0, PT, R5, 0x1, PT ;  /* 0x000000010500780c */ /* 0x000fda0003f05270 */
[----:B------:R-:W-:-:S05]  /*9100*/  @P0 IMAD.HI.U32 R2, R6, R2, RZ ;  /* 0x0000000206020227 */ /* 0x000fca00078e00ff */
[----:B------:R-:W-:-:S07]  /*9110*/  @P0 SHF.R.U32.HI R6, RZ, R3, R2 ;  /* 0x00000003ff060219 */ /* 0x000fce0000011602 */
.L_x_1533:
[----:B------:R-:W-:Y:S05]  /*9120*/  BSYNC B0 ;  /* 0x0000000000007941 */ /* 0x000fea0003800000 */
.L_x_1531:
[----:B------:R-:W-:-:S05]  /*9130*/  IMAD R5, R6, R5, R5 ;  /* 0x0000000506057224 */ /* 0x000fca00078e0205 */
[----:B------:R-:W-:-:S07]  /*9140*/  VIMNMX R4, R4, R5, PT ;  /* 0x0000000504047248 */ /* 0x000fce0003fe0100 */
.L_x_1530:
[----:B------:R-:W-:Y:S01]  /*9150*/  IMAD.HI R4, R4, 0x2aaaaaab, RZ ;  /* 0x2aaaaaab04047827 */ /* 0x000fe200078e02ff */
[----:B------:R-:W-:Y:S04]  /*9160*/  BSSY B2, `(.L_x_1534) ;  /* 0x0000012000027945 */ /* 0x000fe80003800000 */
[----:B------:R-:W-:-:S04]  /*9170*/  SHF.R.U32.HI R3, RZ, 0x1f, R4 ;  /* 0x0000001fff037819 */ /* 0x000fc80000011604 */
[----:B------:R-:W-:-:S04]  /*9180*/  LEA.HI.SX32 R3, R4, R3, 0x1c ;  /* 0x0000000304037211 */ /* 0x000fc800078fe2ff */
[----:B------:R-:W-:-:S04]  /*9190*/  VIMNMX R193, R3, UR41, !PT ;  /* 0x0000002903c17c48 */ /* 0x000fc8000ffe0100 */
[----:B------:R-:W-:-:S13]  /*91a0*/  ISETP.GE.AND P0, PT, R10, R193, PT ;  /* 0x000000c10a00720c */ /* 0x000fda0003f06270 */
[----:B------:R-:W-:Y:S05]  /*91b0*/  @!P0 BRA `(.L_x_1535) ;  /* 0x0000000000308947 */ /* 0x000fea0003800000 */
[----:B------:R-:W-:Y:S01]  /*91c0*/  BSSY B1, `(.L_x_1536) ;  /* 0x0000009000017945 */ /* 0x000fe20003800000 */
.L_x_1538:
[----:B------:R-:W-:Y:S01]  /*91d0*/  BSSY B0, `(.L_x_1537) ;  /* 0x0000004000007945 */ /* 0x000fe20003800000 */
[----:B------:R-:W-:Y:S01]  /*91e0*/  VIADD R0, R16, 0x170 ;  /* 0x0000017010007836 */ /* 0x000fe20000000000 */
[----:B------:R-:W-:-:S07]  /*91f0*/  MOV R205, 0x9210 ;  /* 0x0000921000cd7802 */ /* 0x000fce0000000f00 */
[----:B------:R-:W-:Y:S05]  /*9200*/  CALL.REL.NOINC `($_ZN7cutlass13device_kernelIN5flash11enable_sm90INS1_16FlashAttnFwdSm90INS1_25CollectiveMainloopFwdSm90ILi2EN4cute5tupleIJNS5_1CILi1EEES8_S8_EEENS6_IJNS7_ILi128EEENS7_ILi96EEENS7_ILi64EEEEEELi256ENS_10bfloat16_tEfNS_4arch4Sm90ELb0ELb1ELb0ELb0ELb0ELb0ELb1ELb1ELb0ELb0ELb0ELb0EEENS1_21CollectiveEpilogueFwdINS6_IJSA_NS7_ILi256EEESB_EEES9_SE_SG_Li256ELb0ELb0ELb0ELb0EEENS1_30DynamicPersistentTileSchedulerILi256ELi32ELb0ELb0ELb1EEEEEEEEEvNT_6ParamsE$_ZZN5flash25CollectiveMainloopFwdSm90ILi2EN4cute5tupleIJNS1_1CILi1EEES4_S4_EEENS2_IJNS3_ILi128EEENS3_ILi96EEENS3_ILi64EEEEEELi256EN7cutlass10bfloat16_tEfNSA_4arch4Sm90ELb0ELb1ELb0ELb0ELb0ELb0ELb1ELb1ELb0ELb0ELb0ELb0EE3mmaINS_16FlashAttnFwdSm90ISE_NS_21CollectiveEpilogueFwdINS2_IJS6_NS3_ILi256EEES7_EEES5_SB_SD_Li256ELb0ELb0ELb0ELb0EEENS_30DynamicPersistentTileSchedulerILi256ELi32ELb0ELb0ELb1EEEE13SharedStorageENS1_6TensorINS1_11ArrayEngineIfLm128EEENS1_6LayoutINS2_IJNS2_IJNS3_ILi2EEEST_NS3_ILi32EEEEEES4_S4_EEENS2_IJNS2_IJS4_ST_NS3_ILi4EEEEEENS3_ILi0EEESZ_EEEEEEENS_7SoftmaxILi2ELi0EEEEEbRKNSE_6ParamsENSA_25PipelineTmaAsyncNoClusterILi2ENSA_16PipelineTmaAsyncILi2EEEEES1B_RNSA_13PipelineStateILj2EEERT0_RT1_iRiRKNS_16SeqlenInfoQKNewKILb0ELb0EEENS2_IJiiiiEEERT_ENKUliT_T0_T1_E_clIZSF_ISO_S12_S14_EbS17_S1B_S1B_S1E_S1G_S1I_iS1J_S1N_S1O_S1Q_EUlRS1R_iE1_NS3_ILb0EEENS3_ILb1EEEEEDaiS1R_S1S_S1T_) ;  /* 0x000001ac00207944 */ /* 0x000fea0003c00000 */
[----:B------:R-:W-:Y:S05]  /*9210*/  BSYNC B0 ;  /* 0x0000000000007941 */ /* 0x000fea0003800000 */
.L_x_1537:
[C---:B------:R-:W-:Y:S01]  /*9220*/  ISETP.GT.AND P0, PT, R10.reuse, R193, PT ;  /* 0x000000c10a00720c */ /* 0x040fe20003f04270 */
[----:B------:R-:W-:-:S12]  /*9230*/  VIADD R10, R10, 0xffffffff ;  /* 0xffffffff0a0a7836 */ /* 0x000fd80000000000 */
[----:B------:R-:W-:Y:S05]  /*9240*/  @P0 BRA `(.L_x_1538) ;  /* 0xfffffffc00e00947 */ /* 0x000fea000383ffff */
[----:B------:R-:W-:Y:S05]  /*9250*/  BSYNC B1 ;  /* 0x0000000000017941 */ /* 0x000fea0003800000 */
.L_x_1536:
[----:B------:R-:W2:Y:S02]  /*9260*/  LDL R0, [R1+0x70] ;  /* 0x0000700001007983 */ /* 0x000ea40000100800 */
[----:B--2---:R-:W-:-:S07]  /*9270*/  IMAD.SHL.U32 R0, R0, 0x80, RZ ;  /* 0x0000008000007824 */ /* 0x004fce00078e00ff */
.L_x_1535:
[----:B------:R-:W-:Y:S05]  /*9280*/  BSYNC B2 ;  /* 0x0000000000027941 */ /* 0x000fea0003800000 */
.L_x_1534:
[----:B------:R-:W1:Y:S01]  /*9290*/  LDC R5, c[0x0][0xadc] ;  /* 0x0002b700ff057b82 */ /* 0x000e620000000800 */
[----:B------:R-:W-:Y:S02]  /*92a0*/  ULDC UR4, c[0x0][0x288] ;  /* 0x0000a20000047ab9 */ /* 0x000fe40000000800 */
[----:B------:R-:W-:-:S06]  /*92b0*/  UIADD3 UR4, UR40, 0x80, -UR4 ;  /* 0x0000008028047890 */ /* 0x000fcc000fffe804 */
[----:B------:R-:W-:Y:S01]  /*92c0*/  VIADD R0, R0, UR4 ;  /* 0x0000000400007c36 */ /* 0x000fe20008000000 */
[----:B------:R-:W-:-:S03]  /*92d0*/  ULDC UR4, c[0x0][0xad4] ;  /* 0x0002b50000047ab9 */ /* 0x000fc60000000800 */
[----:B------:R-:W-:Y:S01]  /*92e0*/  VIADD R2, R0, -UR4 ;  /* 0x8000000400027c36 */ /* 0x000fe20008000000 */
[----:B-1----:R-:W-:-:S13]  /*92f0*/  ISETP.GE.AND P0, PT, R5, 0x1, PT ;  /* 0x000000010500780c */ /* 0x002fda0003f06270 */
[----:B------:R-:W-:Y:S05]  /*9300*/  @!P0 BRA `(.L_x_1539) ;  /* 0x0000000000448947 */ /* 0x000fea0003800000 */
[----:B------:R-:W-:Y:S01]  /*9310*/  ISETP.GT.AND P0, PT, R0, -0x1, PT ;  /* 0xffffffff0000780c */ /* 0x000fe20003f04270 */
[----:B------:R-:W-:-:S12]  /*9320*/  BSSY B0, `(.L_x_1540) ;  /* 0x000000d000007945 */ /* 0x000fd80003800000 */
        /* <DEDUP_REMOVED lines=8> */
.L_x_1541:
[----:B------:R-:W-:-:S13]  /*93b0*/  ISETP.NE.AND P0, PT, R5, 0x1, PT ;  /* 0x000000010500780c */ /* 0x000fda0003f05270 */
[----:B------:R-:W1:Y:S02]  /*93c0*/  @P0 LDC.64 R6, c[0x0][0xae0] ;  /* 0x0002b800ff060b82 */ /* 0x000e640000000a00 */
[----:B-1----:R-:W-:-:S05]  /*93d0*/  @P0 IMAD.HI.U32 R4, R0, R6, RZ ;  /* 0x0000000600040227 */ /* 0x002fca00078e00ff */
[----:B------:R-:W-:-:S07]  /*93e0*/  @P0 SHF.R.U32.HI R0, RZ, R7, R4 ;  /* 0x00000007ff000219 */ /* 0x000fce0000011604 */
.L_x_1542:
[----:B------:R-:W-:Y:S05]  /*93f0*/  BSYNC B0 ;  /* 0x0000000000007941 */ /* 0x000fea0003800000 */
.L_x_1540:
[----:B------:R-:W-:-:S05]  /*9400*/  IMAD R3, R0, R5, RZ ;  /* 0x0000000500037224 */ /* 0x000fca00078e02ff */
[----:B------:R-:W-:-:S07]  /*9410*/  VIMNMX R2, R2, R3, !PT ;  /* 0x0000000302027248 */ /* 0x000fce0007fe0100 */
.L_x_1539:
[----:B------:R-:W-:-:S04]  /*9420*/  VIADD R2, R2, 0x5f ;  /* 0x0000005f02027836 */ /* 0x000fc80000000000 */
[----:B------:R-:W-:-:S05]  /*9430*/  IMAD.HI R2, R2, 0x2aaaaaab, RZ ;  /* 0x2aaaaaab02027827 */ /* 0x000fca00078e02ff */
[----:B------:R-:W-:-:S04]  /*9440*/  SHF.R.U32.HI R3, RZ, 0x1f, R2 ;  /* 0x0000001fff037819 */ /* 0x000fc80000011602 */
[----:B------:R-:W-:-:S04]  /*9450*/  LEA.HI.SX32 R2, R2, R3, 0x1c ;  /* 0x0000000302027211 */ /* 0x000fc800078fe2ff */
[----:B------:R-:W-:-:S04]  /*9460*/  VIMNMX R2, R2, UR41, !PT ;  /* 0x0000002902027c48 */ /* 0x000fc8000ffe0100 */
[----:B------:R-:W-:-:S13]  /*9470*/  ISETP.GE.AND P0, PT, R10, R2, PT ;  /* 0x000000020a00720c */ /* 0x000fda0003f06270 */
[----:B------:R-:W-:Y:S05]  /*9480*/  @!P0 BRA `(.L_x_1543) ;  /* 0x0000009400e88947 */ /* 0x000fea0003800000 */
.L_x_1560:
[----:B-12---:R-:W2:Y:S04]  /*9490*/  LD.E R3, desc[UR46][R22.64+0x210] ;  /* 0x0002102e16037980 */ /* 0x006ea8000c101900 */
[----:B------:R-:W3:Y:S01]  /*94a0*/  LD.E R0, desc[UR46][R22.64+0x218] ;  /* 0x0002182e16007980 */ /* 0x000ee2000c101900 */
[----:B--2---:R-:W-:-:S05]  /*94b0*/  VIADD R3, R3, 0x1 ;  /* 0x0000000103037836 */ /* 0x004fca0000000000 */
[----:B------:R-:W-:-:S13]  /*94c0*/  ISETP.NE.AND P1, PT, R3, 0x2, PT ;  /* 0x000000020300780c */ /* 0x000fda0003f25270 */
[----:B------:R1:W5:Y:S04]  /*94d0*/  @P1 LD.E R9, desc[UR46][R22.64+0x214] ;  /* 0x0002142e16091980 */ /* 0x000368000c101900 */
[----:B------:R-:W2:Y:S01]  /*94e0*/  @!P1 LD.E R4, desc[UR46][R22.64+0x214] ;  /* 0x0002142e16049980 */ /* 0x000ea2000c101900 */
[----:B---3--:R-:W-:-:S03]  /*94f0*/  VIADD R7, R0, 0x1 ;  /* 0x0000000100077836 */ /* 0x008fc60000000000 */
[----:B------:R3:W-:Y:S04]  /*9500*/  ST.E desc[UR46][R22.64+0x210], R3 ;  /* 0x0002100316007985 */ /* 0x0007e8000c10192e */
[----:B------:R1:W-:Y:S04]  /*9510*/  ST.E desc[UR46][R22.64+0x218], R7 ;  /* 0x0002180716007985 */ /* 0x0003e8000c10192e */
[----:B------:R1:W-:Y:S01]  /*9520*/  @!P1 ST.E desc[UR46][R22.64+0x210], RZ ;  /* 0x000210ff16009985 */ /* 0x0003e2000c10192e */
[----:B--2---:R-:W-:-:S05]  /*9530*/  @!P1 LOP3.LUT R9, R4, 0x1, RZ, 0x3c, !PT ;  /* 0x0000000104099812 */ /* 0x004fca00078e3cff */
[----:B------:R1:W-:Y:S04]  /*9540*/  @!P1 ST.E desc[UR46][R22.64+0x214], R9 ;  /* 0x0002140916009985 */ /* 0x0003e8000c10192e */
[----:B------:R-:W2:Y:S04]  /*9550*/  LDL.64 R72, [R1+0x188] ;  /* 0x0001880001487983 */ /* 0x000ea80000100a00 */
[----:B--2---:R-:W2:Y:S01]  /*9560*/  LD.E R0, desc[UR46][R72.64+0x1c] ;  /* 0x00001c2e48007980 */ /* 0x004ea2000c101900 */
[----:B------:R-:W-:Y:S01]  /*9570*/  IMAD.MOV.U32 R5, RZ, RZ, R10 ;  /* 0x000000ffff057224 */ /* 0x000fe200078e000a */
[----:B------:R-:W-:Y:S05]  /*9580*/  YIELD ;  /* 0x0000000000007946 */ /* 0x000fea0003800000 */
[----:B------:R-:W-:Y:S01]  /*9590*/  BSSY B0, `(.L_x_1544) ;  /* 0x0000008000007945 */ /* 0x000fe20003800000 */
[----:B------:R-:W-:Y:S01]  /*95a0*/  VIADD R10, R10, 0xffffffff ;  /* 0xffffffff0a0a7836 */ /* 0x000fe20000000000 */
[----:B------:R-:W-:Y:S01]  /*95b0*/  ISETP.GT.AND P0, PT, R5, R2, PT ;  /* 0x000000020500720c */ /* 0x000fe20003f04270 */
[----:B---3--:R-:W-:Y:S01]  /*95c0*/  @!P1 IMAD.MOV.U32 R3, RZ, RZ, RZ ;  /* 0x000000ffff039224 */ /* 0x008fe200078e00ff */
[----:B--2---:R-:W-:-:S04]  /*95d0*/  LOP3.LUT R0, R0, 0x1, RZ, 0xfc, !PT ;  /* 0x0000000100007812 */ /* 0x004fc800078efcff */
[----:B------:R-:W-:-:S13]  /*95e0*/  ISETP.NE.AND P2, PT, R0, 0x3, PT ;  /* 0x000000030000780c */ /* 0x000fda0003f45270 */
[----:B-1----:R-:W-:Y:S05]  /*95f0*/  @!P2 BRA `(.L_x_1545) ;  /* 0x000000000004a947 */ /* 0x002fea0003800000 */
[----:B------:R-:W-:Y:S01]  /*9600*/  BPT.TRAP 0x1 ;  /* 0x000000040000795c */ /* 0x000fe20000300000 */
.L_x_1545:
[----:B------:R-:W-:Y:S05]  /*9610*/  BSYNC B0 ;  /* 0x0000000000007941 */ /* 0x000fea0003800000 */
.L_x_1544:
[----:B------:R-:W2:Y:S01]  /*9620*/  LD.E.64 R4, desc[UR46][R72.64+0x8] ;  /* 0x0000082e48047980 */ /* 0x000ea2000c101b00 */
[----:B-----5:R-:W-:Y:S02]  /*9630*/  SHF.L.U32 R8, R9, 0x1f, RZ ;  /* 0x0000001f09087819 */ /* 0x020fe400000006ff */
[----:B--2---:R-:W-:-:S05]  /*9640*/  MOV R4, R4 ;  /* 0x0000000400047202 */ /* 0x004fca0000000f00 */
[----:B------:R-:W-:-:S04]  /*9650*/  IMAD R3, R3, 0x8, R4 ;  /* 0x0000000803037824 */ /* 0x000fc800078e0204 */
[----:B------:R1:W2:Y:S01]  /*9660*/  SYNCS.PHASECHK.TRANS64.TRYWAIT P1, [R3+URZ], R8 ;  /* 0x00000008030075a7 */ /* 0x0002a2000802017f */
[----:B------:R-:W3:Y:S04]  /*9670*/  LD.E R4, desc[UR46][R72.64+0x1c] ;  /* 0x00001c2e48047980 */ /* 0x000ee8000c101900 */
[----:B------:R1:W5:Y:S04]  /*9680*/  LD.E R0, desc[UR46][R22.64+0x210] ;  /* 0x0002102e16007980 */ /* 0x000368000c101900 */
[----:B------:R1:W5:Y:S01]  /*9690*/  LD.E R6, desc[UR46][R22.64+0x214] ;  /* 0x0002142e16067980 */ /* 0x000362000c101900 */
[----:B------:R-:W-:Y:S01]  /*96a0*/  BSSY B0, `(.L_x_1546) ;  /* 0x0000005000007945 */ /* 0x000fe20003800000 */
[----:B---3--:R-:W-:-:S04]  /*96b0*/  LOP3.LUT R4, R4, 0x1, RZ, 0xfc, !PT ;  /* 0x0000000104047812 */ /* 0x008fc800078efcff */
[----:B------:R-:W-:-:S13]  /*96c0*/  ISETP.NE.AND P2, PT, R4, 0x3, PT ;  /* 0x000000030400780c */ /* 0x000fda0003f45270 */
[----:B-12---:R-:W-:Y:S05]  /*96d0*/  @!P2 BRA `(.L_x_1547) ;  /* 0x000000000004a947 */ /* 0x006fea0003800000 */
[----:B------:R-:W-:Y:S01]  /*96e0*/  BPT.TRAP 0x1 ;  /* 0x000000040000795c */ /* 0x000fe20000300000 */
.L_x_1547:
[----:B------:R-:W-:Y:S05]  /*96f0*/  BSYNC B0 ;  /* 0x0000000000007941 */ /* 0x000fea0003800000 */
.L_x_1546:
[----:B------:R-:W-:Y:S04]  /*9700*/  BSSY B0, `(.L_x_1548) ;  /* 0x0000008000007945 */ /* 0x000fe80003800000 */
[----:B------:R-:W-:Y:S05]  /*9710*/  @P1 BRA `(.L_x_1549) ;  /* 0x0000000000181947 */ /* 0x000fea0003800000 */
[----:B------:R-:W2:Y:S01]  /*9720*/  LD.E.64 R4, desc[UR46][R72.64+0x8] ;  /* 0x0000082e48047980 */ /* 0x000ea2000c101b00 */
[----:B-----5:R-:W-:Y:S02]  /*9730*/  SHF.L.U32 R3, R6, 0x1f, RZ ;  /* 0x0000001f06037819 */ /* 0x020fe400000006ff */
[----:B--2---:R-:W-:-:S05]  /*9740*/  MOV R5, R4 ;  /* 0x0000000400057202 */ /* 0x004fca0000000f00 */
[----:B------:R-:W-:-:S04]  /*9750*/  IMAD R0, R0, 0x8, R5 ;  /* 0x0000000800007824 */ /* 0x000fc800078e0205 */
[----:B------:R-:W1:Y:S02]  /*9760*/  SYNCS.PHASECHK.TRANS64.TRYWAIT P1, [R0+URZ], R3 ;  /* 0x00000003000075a7 */ /* 0x000e64000802017f */
[----:B-1----:R-:W-:Y:S05]  /*9770*/  @!P1 BRA `(.L_x_1550) ;  /* 0x000001a000009947 */ /* 0x002fea0003800000 */
.L_x_1549:
[----:B------:R-:W-:Y:S05]  /*9780*/  BSYNC B0 ;  /* 0x0000000000007941 */ /* 0x000fea0003800000 */
.L_x_1548:
[----:B------:R-:W2:Y:S04]  /*9790*/  LD.E R5, desc[UR46][R22.64+0x210] ;  /* 0x0002102e16057980 */ /* 0x000ea8000c101900 */
[----:B------:R-:W2:Y:S01]  /*97a0*/  LDL.64 R8, [R1+0xa0] ;  /* 0x0000a00001087983 */ /* 0x000ea20000100a00 */
[----:B------:R-:W-:Y:S05]  /*97b0*/  WARPSYNC.ALL ;  /* 0x0000000000007948 */ /* 0x000fea0003800000 */
[----:B------:R-:W3:Y:S04]  /*97c0*/  LDL.64 R20, [R1+0x98] ;  /* 0x0000980001147983 */ /* 0x000ee80000100a00 */
[----:B-----5:R-:W4:Y:S04]  /*97d0*/  LDL.64 R6, [R1+0x98] ;  /* 0x0000980001067983 */ /* 0x020f280000100a00 */
[----:B------:R-:W4:Y:S01]  /*97e0*/  LDL.64 R12, [R1+0x98] ;  /* 0x00009800010c7983 */ /* 0x000f220000100a00 */
[----:B--2---:R-:W-:-:S03]  /*97f0*/  IMAD R4, R5, 0x300, R8 ;  /* 0x0000030005047824 */ /* 0x004fc600078e0208 */
[----:B------:R-:W2:Y:S01]  /*9800*/  LDL.64 R14, [R1+0x98] ;  /* 0x00009800010e7983 */ /* 0x000ea20000100a00 */
[----:B------:R-:W-:Y:S01]  /*9810*/  IMAD.MOV.U32 R5, RZ, RZ, R9 ;  /* 0x000000ffff057224 */ /* 0x000fe200078e0009 */
[C---:B------:R-:W-:Y:S01]  /*9820*/  R2UR UR6, R4.reuse ;  /* 0x00000000040672ca */ /* 0x040fe200000e0000 */
[----:B------:R-:W-:Y:S01]  /*9830*/  WARPGROUP.ARRIVE ;  /* 0x00000000000079c5 */ /* 0x000fe20000000000 */
[----:B------:R-:W2:Y:S02]  /*9840*/  LDL R11, [R1+0x54] ;  /* 0x00005400010b7983 */ /* 0x000ea40000100800 */
[----:B------:R-:W-:Y:S01]  /*9850*/  R2UR UR7, R5 ;  /* 0x00000000050772ca */ /* 0x000fe200000e0000 */
[----:B------:R-:W-:Y:S02]  /*9860*/  VIADD R8, R4, 0x2 ;  /* 0x0000000204087836 */ /* 0x000fe40000000000 */
[----:B-1----:R-:W-:Y:S01]  /*9870*/  IMAD.MOV.U32 R0, RZ, RZ, 0x1 ;  /* 0x00000001ff007424 */ /* 0x002fe200078e00ff */
[----:B------:R1:W-:Y:S04]  /*9880*/  STL [R1+0x80], RZ ;  /* 0x000080ff01007387 */ /* 0x0003e80000100800 */
[----:B------:R1:W-:Y:S04]  /*9890*/  STL [R1+0x80], R0 ;  /* 0x0000800001007387 */ /* 0x0003e80000100800 */
[----:B------:R1:W-:Y:S04]  /*98a0*/  STL [R1+0x80], R0 ;  /* 0x0000800001007387 */ /* 0x0003e80000100800 */
[----:B------:R1:W-:Y:S04]  /*98b0*/  STL [R1+0x80], R0 ;  /* 0x0000800001007387 */ /* 0x0003e80000100800 */
[----:B------:R1:W-:Y:S01]  /*98c0*/  STL [R1+0x80], R0 ;  /* 0x0000800001007387 */ /* 0x0003e20000100800 */
[----:B---3--:R-:W-:-:S02]  /*98d0*/  R2UR UR4, R20 ;  /* 0x00000000140472ca */ /* 0x008fc400000e0000 */
[----:B------:R-:W-:-:S13]  /*98e0*/  R2UR UR5, R21 ;  /* 0x00000000150572ca */ /* 0x000fda00000e0000 */
[----:B------:R-:W-:Y:S01]  /*98f0*/  HGMMA.64x96x16.F32.BF16 R24, gdesc[UR4], RZ, !UPT, gsb0 ;  /* 0x01600000041879f0 */ /* 0x000fe2000c0018ff */
[----:B----4-:R-:W-:Y:S01]  /*9900*/  VIADD R6, R6, 0x2 ;  /* 0x0000000206067836 */ /* 0x010fe20000000000 */
[----:B------:R-:W-:Y:S02]  /*9910*/  R2UR UR6, R8 ;  /* 0x00000000080672ca */ /* 0x000fe400000e0000 */
[----:B------:R-:W-:Y:S02]  /*9920*/  R2UR UR7, R9 ;  /* 0x00000000090772ca */ /* 0x000fe400000e0000 */
[----:B------:R-:W-:Y:S02]  /*9930*/  R2UR UR4, R6 ;  /* 0x00000000060472ca */ /* 0x000fe400000e0000 */
[----:B------:R-:W-:Y:S01]  /*9940*/  R2UR UR5, R7 ;  /* 0x00000000070572ca */ /* 0x000fe200000e0000 */
[----:B------:R-:W-:Y:S02]  /*9950*/  VIADD R12, R12, 0x4 ;  /* 0x000000040c0c7836 */ /* 0x000fe40000000000 */
[----:B------:R-:W-:-:S02]  /*9960*/  VIADD R6, R4, 0x4 ;  /* 0x0000000404067836 */ /* 0x000fc40000000000 */
[----:B------:R-:W-:Y:S01]  /*9970*/  IMAD.MOV.U32 R7, RZ, RZ, R9 ;  /* 0x000000ffff077224 */ /* 0x000fe200078e0009 */
[----:B------:R-:W-:Y:S02]  /*9980*/  WARPGROUP.DEPBAR.LE gsb0, 0x0 ;  /* 0x00008000000079c5 */ /* 0x000fe40000010000 */
[----:B------:R1:W5:Y:S04]  /*9990*/  LD.E R3, desc[UR46][R22.64+0x210] ;  /* 0x0002102e16037980 */ /* 0x000368000c101900 */
[----:B------:R1:W5:Y:S01]  /*99a0*/  LD.E R5, desc[UR46][R22.64+0x214] ;  /* 0x0002142e16057980 */ /* 0x000362000c101900 */
[----:B------:R-:W-:-:S06]  /*99b0*/  WARPGROUP.ARRIVE ;  /* 0x00000000000079c5 */ /* 0x000fcc0000000000 */
[----:B------:R-:W-:Y:S01]  /*99c0*/  HGMMA.64x96x16.F32.BF16 R24, gdesc[UR4], R24, gsb0 ;  /* 0x01600000041879f0 */ /* 0x000fe20008001818 */
[----:B------:R-:W-:Y:S02]  /*99d0*/  R2UR UR6, R6 ;  /* 0x00000000060672ca */ /* 0x000fe400000e0000 */
[----:B------:R-:W-:Y:S02]  /*99e0*/  R2UR UR7, R7 ;  /* 0x00000000070772ca */ /* 0x000fe400000e0000 */
[----:B------:R-:W-:Y:S02]  /*99f0*/  R2UR UR4, R12 ;  /* 0x000000000c0472ca */ /* 0x000fe400000e0000 */
[----:B------:R-:W-:Y:S01]  /*9a00*/  R2UR UR5, R13 ;  /* 0x000000000d0572ca */ /* 0x000fe200000e0000 */
[----:B------:R-:W-:Y:S02]  /*9a10*/  VIADD R6, R4, 0x6 ;  /* 0x0000000604067836 */ /* 0x000fe40000000000 */
[----:B--2---:R-:W-:-:S02]  /*9a20*/  VIADD R14, R14, 0x6 ;  /* 0x000000060e0e7836 */ /* 0x004fc40000000000 */
[----:B------:R-:W-:Y:S01]  /*9a30*/  IMAD.MOV.U32 R7, RZ, RZ, R9 ;  /* 0x000000ffff077224 */ /* 0x000fe200078e0009 */
[----:B------:R-:W-:Y:S02]  /*9a40*/  WARPGROUP.DEPBAR.LE gsb0, 0x0 ;  /* 0x00008000000079c5 */ /* 0x000fe40000010000 */
[----:B------:R-:W-:-:S06]  /*9a50*/  WARPGROUP.ARRIVE ;  /* 0x00000000000079c5 */ /* 0x000fcc0000000000 */
[----:B------:R-:W-:Y:S01]  /*9a60*/  HGMMA.64x96x16.F32.BF16 R24, gdesc[UR4], R24, gsb0 ;  /* 0x01600000041879f0 */ /* 0x000fe20008001818 */
[----:B------:R-:W-:Y:S02]  /*9a70*/  R2UR UR6, R6 ;  /* 0x00000000060672ca */ /* 0x000fe400000e0000 */
[----:B------:R-:W-:Y:S02]  /*9a80*/  R2UR UR7, R7 ;  /* 0x00000000070772ca */ /* 0x000fe400000e0000 */
[----:B------:R-:W-:Y:S02]  /*9a90*/  R2UR UR4, R14 ;  /* 0x000000000e0472ca */ /* 0x000fe400000e0000 */
[----:B------:R-:W-:Y:S02]  /*9aa0*/  R2UR UR5, R15 ;  /* 0x000000000f0572ca */ /* 0x000fe400000e0000 */
[----:B------:R-:W-:-:S04]  /*9ab0*/  LOP3.LUT R11, R11, 0x1, RZ, 0xfc, !PT ;  /* 0x000000010b0b7812 */ /* 0x000fc800078efcff */
[----:B------:R-:W-:Y:S01]  /*9ac0*/  ISETP.NE.AND P2, PT, R11, 0x3, PT ;  /* 0x000000030b00780c */ /* 0x000fe20003f45270 */
[----:B------:R-:W-:Y:S02]  /*9ad0*/  WARPGROUP.DEPBAR.LE gsb0, 0x0 ;  /* 0x00008000000079c5 */ /* 0x000fe40000010000 */
[----:B------:R-:W-:-:S06]  /*9ae0*/  WARPGROUP.ARRIVE ;  /* 0x00000000000079c5 */ /* 0x000fcc0000000000 */
[----:B------:R-:W-:Y:S01]  /*9af0*/  HGMMA.64x96x16.F32.BF16 R24, gdesc[UR4], R24, gsb0 ;  /* 0x01600000041879f0 */ /* 0x000fe20008001818 */
[----:B------:R-:W-:Y:S02]  /*9b00*/  BSSY B0, `(.L_x_1551) ;  /* 0x0000004000007945 */ /* 0x000fe40003800000 */
[----:B------:R-:W-:Y:S02]  /*9b10*/  WARPGROUP.DEPBAR.LE gsb0, 0x0 ;  /* 0x00008000000079c5 */ /* 0x000fe40000010000 */
[----:B-1----:R-:W-:Y:S05]  /*9b20*/  @!P2 BRA `(.L_x_1552) ;  /* 0x000000000004a947 */ /* 0x002fea0003800000 */
[----:B------:R-:W-:Y:S01]  /*9b30*/  BPT.TRAP 0x1 ;  /* 0x000000040000795c */ /* 0x000fe20000300000 */
.L_x_1552:
[----:B------:R-:W-:Y:S05]  /*9b40*/  BSYNC B0 ;  /* 0x0000000000007941 */ /* 0x000fea0003800000 */
.L_x_1551:
[----:B------:R-:W2:Y:S01]  /*9b50*/  LDL.64 R6, [R1+0x40] ;  /* 0x0000400001067983 */ /* 0x000ea20000100a00 */
[----:B-----5:R-:W-:Y:S02]  /*9b60*/  SHF.L.U32 R8, R5, 0x1f, RZ ;  /* 0x0000001f05087819 */ /* 0x020fe400000006ff */
[----:B--2---:R-:W-:-:S05]  /*9b70*/  MOV R6, R6 ;  /* 0x0000000600067202 */ /* 0x004fca0000000f00 */
[----:B------:R-:W-:-:S04]  /*9b80*/  IMAD R3, R3, 0x8, R6 ;  /* 0x0000000803037824 */ /* 0x000fc800078e0206 */
[----:B------:R1:W2:Y:S01]  /*9b90*/  SYNCS.PHASECHK.TRANS64.TRYWAIT P1, [R3+URZ], R8 ;  /* 0x00000008030075a7 */ /* 0x0002a2000802017f */
[----:B------:R1:W5:Y:S04]  /*9ba0*/  LD.E R4, desc[UR46][R22.64+0x210] ;  /* 0x0002102e16047980 */ /* 0x000368000c101900 */
[----:B------:R1:W5:Y:S01]  /*9bb0*/  LD.E R5, desc[UR46][R22.64+0x214] ;  /* 0x0002142e16057980 */ /* 0x000362000c101900 */
[----:B------:R-:W-:Y:S04]  /*9bc0*/  BSSY B0, `(.L_x_1553) ;  /* 0x0000003000007945 */ /* 0x000fe80003800000 */
[----:B------:R-:W-:Y:S05]  /*9bd0*/  @!P2 BRA `(.L_x_1554) ;  /* 0x000000000004a947 */ /* 0x000fea0003800000 */
[----:B------:R-:W-:Y:S01]  /*9be0*/  BPT.TRAP 0x1 ;  /* 0x000000040000795c */ /* 0x000fe20000300000 */
.L_x_1554:
[----:B------:R-:W-:Y:S05]  /*9bf0*/  BSYNC B0 ;  /* 0x0000000000007941 */ /* 0x000fea0003800000 */
.L_x_1553:
[----:B------:R-:W-:Y:S04]  /*9c00*/  BSSY B0, `(.L_x_1555) ;  /* 0x0000006000007945 */ /* 0x000fe80003800000 */
[----:B--2---:R-:W-:Y:S05]  /*9c10*/  @P1 BRA `(.L_x_1556) ;  /* 0x0000000000101947 */ /* 0x004fea0003800000 */
[----:B-----5:R-:W-:Y:S01]  /*9c20*/  IMAD R4, R4, 0x8, R6 ;  /* 0x0000000804047824 */ /* 0x020fe200078e0206 */
[----:B------:R-:W-:-:S04]  /*9c30*/  SHF.L.U32 R5, R5, 0x1f, RZ ;  /* 0x0000001f05057819 */ /* 0x000fc800000006ff */
[----:B------:R-:W2:Y:S02]  /*9c40*/  SYNCS.PHASECHK.TRANS64.TRYWAIT P1, [R4+URZ], R5 ;  /* 0x00000005040075a7 */ /* 0x000ea4000802017f */
[----:B--2---:R-:W-:Y:S05]  /*9c50*/  @!P1 BRA `(.L_x_1557) ;  /* 0x0000019800dc9947 */ /* 0x004fea0003800000 */
.L_x_1556:
[----:B------:R-:W-:Y:S05]  /*9c60*/  BSYNC B0 ;  /* 0x0000000000007941 */ /* 0x000fea0003800000 */
.L_x_1555:
[----:B------:R-:W3:Y:S04]  /*9c70*/  LD.E R11, desc[UR46][R22.64+0x210] ;  /* 0x0002102e160b7980 */ /* 0x000ee8000c101900 */
[----:B------:R-:W3:Y:S04]  /*9c80*/  LDL.64 R6, [R1+0x118] ;  /* 0x0001180001067983 */ /* 0x000ee80000100a00 */
[----:B-1----:R-:W4:Y:S04]  /*9c90*/  LDL R3, [R1+0x90] ;  /* 0x0000900001037983 */ /* 0x002f280000100800 */
[----:B--2--5:R-:W2:Y:S04]  /*9ca0*/  LDL.64 R4, [R1+0x110] ;  /* 0x0001100001047983 */ /* 0x024ea80000100a00 */
[----:B------:R-:W2:Y:S04]  /*9cb0*/  LDL.64 R8, [R1+0x110] ;  /* 0x0001100001087983 */ /* 0x000ea80000100a00 */
[----:B------:R-:W2:Y:S04]  /*9cc0*/  LDL.64 R12, [R1+0x110] ;  /* 0x00011000010c7983 */ /* 0x000ea80000100a00 */
[----:B------:R-:W2:Y:S01]  /*9cd0*/  LDL.64 R14, [R1+0x110] ;  /* 0x00011000010e7983 */ /* 0x000ea20000100a00 */
[----:B------:R-:W-:Y:S05]  /*9ce0*/  WARPSYNC.ALL ;  /* 0x0000000000007948 */ /* 0x000fea0003800000 */
[----:B------:R-:W-:Y:S01]  /*9cf0*/  WARPGROUP.ARRIVE ;  /* 0x00000000000079c5 */ /* 0x000fe20000000000 */
[----:B------:R-:W2:Y:S01]  /*9d00*/  LDL.64 R20, [R1+0x110] ;  /* 0x0001100001147983 */ /* 0x000ea20000100a00 */
[----:B---3--:R-:W-:Y:S01]  /*9d10*/  IMAD R6, R11, 0xc00, R6 ;  /* 0x00000c000b067824 */ /* 0x008fe200078e0206 */
[----:B------:R-:W-:-:S02]  /*9d20*/  R2UR UR7, R7 ;  /* 0x00000000070772ca */ /* 0x000fc400000e0000 */
[----:B----4-:R-:W-:Y:S02]  /*9d30*/  ISETP.NE.U32.AND P1, PT, R3, RZ, PT ;  /* 0x000000ff0300720c */ /* 0x010fe40003f25070 */
[----:B------:R-:W-:Y:S02]  /*9d40*/  R2UR UR6, R6 ;  /* 0x00000000060672ca */ /* 0x000fe400000e0000 */
[----:B--2---:R-:W-:Y:S02]  /*9d50*/  R2UR UR4, R4 ;  /* 0x00000000040472ca */ /* 0x004fe400000e0000 */
[----:B------:R-:W-:-:S07]  /*9d60*/  R2UR UR5, R5 ;  /* 0x00000000050572ca */ /* 0x000fce00000e0000 */
[----:B------:R-:W-:-:S06]  /*9d70*/  VOTEU.ANY UP0, P1 ;  /* 0x00000000003f7886 */ /* 0x000fcc0000800100 */
[----:B------:R-:W-:Y:S01]  /*9d80*/  HGMMA.64x96x16.F32.BF16 R24, gdesc[UR4], R24, UP0, gsb0 ;  /* 0x01600000041879f0 */ /* 0x000fe2000b801818 */
[----:B------:R-:W-:Y:S02]  /*9d90*/  VIADD R8, R8, 0x2 ;  /* 0x0000000208087836 */ /* 0x000fe40000000000 */
        /* <DEDUP_REMOVED lines=126> */
[----:B------:R-:W-:Y:S01]  /*a580*/  R2UR UR5, R21 ;  /* 0x00000000150572ca */ /* 0x000fe200000e0000 */
[----:B--2---:R-:W-:Y:S01]  /*a590*/  VIADD R8, R8, 0xc02 ;  /* 0x00000c0208087836 */ /* 0x004fe20000000000 */
[----:B------:R-:W-:Y:S02]  /*a5a0*/  WARPGROUP.DEPBAR.LE gsb0, 0x0 ;  /* 0x00008000000079c5 */ /* 0x000fe40000010000 */
[----:B------:R-:W-:-:S09]  /*a5b0*/  WARPGROUP.ARRIVE ;  /* 0x00000000000079c5 */ /* 0x000fd20000000000 */
[----:B------:R-:W-:Y:S01]  /*a5c0*/  HGMMA.64x96x16.F32.BF16 R24, gdesc[UR4], R24, gsb0 ;  /* 0x01600000041879f0 */ /* 0x000fe20008001818 */
[----:B------:R-:W-:Y:S02]  /*a5d0*/  VIADD R4, R6, 0x902 ;  /* 0x0000090206047836 */ /* 0x000fe40000000000 */
[----:B------:R-:W-:Y:S01]  /*a5e0*/  IMAD.MOV.U32 R5, RZ, RZ, R7 ;  /* 0x000000ffff057224 */ /* 0x000fe200078e0007 */
[----:B------:R-:W-:Y:S02]  /*a5f0*/  R2UR UR4, R8 ;  /* 0x00000000080472ca */ /* 0x000fe400000e0000 */
[----:B------:R-:W-:Y:S02]  /*a600*/  R2UR UR6, R4 ;  /* 0x00000000040672ca */ /* 0x000fe400000e0000 */
[----:B------:R-:W-:Y:S02]  /*a610*/  R2UR UR7, R5 ;  /* 0x00000000050772ca */ /* 0x000fe400000e0000 */
[----:B------:R-:W-:Y:S01]  /*a620*/  R2UR UR5, R9 ;  /* 0x00000000090572ca */ /* 0x000fe200000e0000 */
[----:B---3--:R-:W-:-:S02]  /*a630*/  VIADD R12, R12, 0xc04 ;  /* 0x00000c040c0c7836 */ /* 0x008fc40000000000 */
[----:B------:R-:W-:Y:S01]  /*a640*/  VIADD R4, R6, 0x904 ;  /* 0x0000090406047836 */ /* 0x000fe20000000000 */
[----:B------:R-:W-:Y:S02]  /*a650*/  WARPGROUP.DEPBAR.LE gsb0, 0x0 ;  /* 0x00008000000079c5 */ /* 0x000fe40000010000 */
[----:B------:R-:W-:-:S07]  /*a660*/  WARPGROUP.ARRIVE ;  /* 0x00000000000079c5 */ /* 0x000fce0000000000 */
[----:B------:R-:W-:Y:S01]  /*a670*/  HGMMA.64x96x16.F32.BF16 R24, gdesc[UR4], R24, gsb0 ;  /* 0x01600000041879f0 */ /* 0x000fe20008001818 */
[----:B------:R-:W-:Y:S01]  /*a680*/  IMAD.MOV.U32 R5, RZ, RZ, R7 ;  /* 0x000000ffff057224 */ /* 0x000fe200078e0007 */
[----:B------:R-:W-:Y:S02]  /*a690*/  R2UR UR6, R4 ;  /* 0x00000000040672ca */ /* 0x000fe400000e0000 */
[----:B------:R-:W-:Y:S02]  /*a6a0*/  R2UR UR4, R12 ;  /* 0x000000000c0472ca */ /* 0x000fe400000e0000 */
[----:B------:R-:W-:Y:S02]  /*a6b0*/  R2UR UR7, R5 ;  /* 0x00000000050772ca */ /* 0x000fe400000e0000 */
[----:B------:R-:W-:Y:S01]  /*a6c0*/  R2UR UR5, R13 ;  /* 0x000000000d0572ca */ /* 0x000fe200000e0000 */
[----:B----4-:R-:W-:Y:S02]  /*a6d0*/  VIADD R14, R14, 0xc06 ;  /* 0x00000c060e0e7836 */ /* 0x010fe40000000000 */
[----:B------:R-:W-:-:S02]  /*a6e0*/  VIADD R4, R6, 0x906 ;  /* 0x0000090606047836 */ /* 0x000fc40000000000 */
[----:B------:R-:W-:Y:S01]  /*a6f0*/  IMAD.MOV.U32 R5, RZ, RZ, R7 ;  /* 0x000000ffff057224 */ /* 0x000fe200078e0007 */
[----:B------:R-:W-:Y:S02]  /*a700*/  WARPGROUP.DEPBAR.LE gsb0, 0x0 ;  /* 0x00008000000079c5 */ /* 0x000fe40000010000 */
[----:B------:R-:W-:-:S06]  /*a710*/  WARPGROUP.ARRIVE ;  /* 0x00000000000079c5 */ /* 0x000fcc0000000000 */
[----:B------:R-:W-:Y:S01]  /*a720*/  HGMMA.64x96x16.F32.BF16 R24, gdesc[UR4], R24, gsb0 ;  /* 0x01600000041879f0 */ /* 0x000fe20008001818 */
[----:B------:R-:W-:Y:S02]  /*a730*/  R2UR UR4, R14 ;  /* 0x000000000e0472ca */ /* 0x000fe400000e0000 */
[----:B------:R-:W-:Y:S02]  /*a740*/  R2UR UR5, R15 ;  /* 0x000000000f0572ca */ /* 0x000fe400000e0000 */
[----:B------:R-:W-:Y:S02]  /*a750*/  R2UR UR6, R4 ;  /* 0x00000000040672ca */ /* 0x000fe400000e0000 */
[----:B------:R-:W-:Y:S01]  /*a760*/  R2UR UR7, R5 ;  /* 0x00000000050772ca */ /* 0x000fe200000e0000 */
[----:B------:R-:W1:Y:S01]  /*a770*/  S2R R19, SR_TID.X ;  /* 0x0000000000137919 */ /* 0x000e620000002100 */
[----:B------:R-:W-:Y:S04]  /*a780*/  STL [R1+0x90], R0 ;  /* 0x0000900001007387 */ /* 0x000fe80000100800 */
[----:B------:R-:W-:Y:S01]  /*a790*/  STL [R1+0x90], R0 ;  /* 0x0000900001007387 */ /* 0x000fe20000100800 */
[----:B------:R-:W-:-:S02]  /*a7a0*/  WARPGROUP.DEPBAR.LE gsb0, 0x0 ;  /* 0x00008000000079c5 */ /* 0x000fc40000010000 */
[----:B------:R-:W-:-:S06]  /*a7b0*/  WARPGROUP.ARRIVE ;  /* 0x00000000000079c5 */ /* 0x000fcc0000000000 */
[----:B------:R-:W-:Y:S01]  /*a7c0*/  HGMMA.64x96x16.F32.BF16 R24, gdesc[UR4], R24, gsb0 ;  /* 0x01600000041879f0 */ /* 0x000fe20008001818 */
[----:B------:R-:W-:Y:S01]  /*a7d0*/  STL [R1+0x90], R0 ;  /* 0x0000900001007387 */ /* 0x000fe20000100800 */
[----:B-1----:R-:W-:-:S03]  /*a7e0*/  LOP3.LUT P2, RZ, R19, 0x7f, RZ, 0xc0, !PT ;  /* 0x0000007f13ff7812 */ /* 0x002fc6000784c0ff */
        /* <DEDUP_REMOVED lines=12> */
[----:B------:R-:W-:Y:S01]  /*a8b0*/  STL [R1+0x90], R0 ;  /* 0x0000900001007387 */ /* 0x000fe20000100800 */
[----:B------:R-:W-:-:S02]  /*a8c0*/  WARPGROUP.DEPBAR.LE gsb0, 0x0 ;  /* 0x00008000000079c5 */ /* 0x000fc40000010000 */
[----:B------:R1:W-:Y:S06]  /*a8d0*/  BAR.ARV R203, 0x100 ;  /* 0x000400cb0000751d */ /* 0x0003ec0000002000 */
[----:B------:R-:W2:Y:S04]  /*a8e0*/  @!P2 LD.E.64 R72, desc[UR46][R72.64+0x30] ;  /* 0x0000302e4848a980 */ /* 0x000ea8000c101b00 */
[----:B------:R-:W3:Y:S01]  /*a8f0*/  @!P2 LD.E R3, desc[UR46][R22.64+0x210] ;  /* 0x0002102e1603a980 */ /* 0x000ee2000c101900 */
[----:B--2---:R-:W-:-:S05]  /*a900*/  @!P2 MOV R4, R72 ;  /* 0x000000480004a202 */ /* 0x004fca0000000f00 */
[----:B---3--:R-:W-:-:S05]  /*a910*/  @!P2 IMAD R3, R3, 0x8, R4 ;  /* 0x000000080303a824 */ /* 0x008fca00078e0204 */
[----:B------:R-:W-:-:S04]  /*a920*/  @!P2 PRMT R3, RZ, 0x654, R3 ;  /* 0x00000654ff03a816 */ /* 0x000fc80000000003 */
[----:B------:R2:W-:Y:S01]  /*a930*/  @!P2 SYNCS.ARRIVE.TRANS64.RED.A1T0 RZ, [R3+URZ], RZ ;  /* 0x000000ff03ffa9a7 */ /* 0x0005e2000810043f */
[----:B------:R-:W3:Y:S04]  /*a940*/  LDL.64 R14, [R1+0x430] ;  /* 0x00043000010e7983 */ /* 0x000ee80000100a00 */
[----:B------:R-:W4:Y:S04]  /*a950*/  LDL R20, [R1+0x450] ;  /* 0x0004500001147983 */ /* 0x000f280000100800 */
[----:B------:R-:W4:Y:S01]  /*a960*/  LDL.64 R72, [R1+0x440] ;  /* 0x0004400001487983 */ /* 0x000f220000100a00 */
[----:B---3--:R-:W-:-:S04]  /*a970*/  FMNMX.FTZ R4, R24, R14, !PT ;  /* 0x0000000e18047209 */ /* 0x008fc80007810000 */
        /* <DEDUP_REMOVED lines=41> */
[----:B--2---:R-:W-:Y:S02]  /*ac10*/  FMNMX.FTZ R7, R4, R5, !PT ;  /* 0x0000000504077209 */ /* 0x004fe40007810000 */
        /* <DEDUP_REMOVED lines=8> */
[----:B--2---:R-:W-:-:S03]  /*aca0*/  FMNMX.FTZ R6, R7, R8, !PT ;  /* 0x0000000807067209 */ /* 0x004fc60007810000 */
[----:B------:R-:W-:Y:S04]  /*acb0*/  STL.64 [R1+0x430], R4 ;  /* 0x0004300401007387 */ /* 0x000fe80000100a00 */
[----:B------:R-:W2:Y:S04]  /*acc0*/  LDL R7, [R1+0x434] ;  /* 0x0004340001077983 */ /* 0x000ea80000100800 */
[----:B------:R-:W-:Y:S04]  /*acd0*/  STL [R1+0x430], R6 ;  /* 0x0004300601007387 */ /* 0x000fe80000100800 */
[----:B------:R-:W3:Y:S04]  /*ace0*/  LDL R75, [R1+0x430] ;  /* 0x00043000014b7983 */ /* 0x000ee80000100800 */
[----:B--2---:R-:W2:Y:S01]  /*acf0*/  SHFL.BFLY PT, R4, R7, 0x2, 0x1f ;  /* 0x0c401f0007047f89 */ /* 0x004ea200000e0000 */
[----:B---3--:R-:W-:Y:S01]  /*ad00*/  FADD.FTZ R3, R14, -R75 ;  /* 0x8000004b0e037221 */ /* 0x008fe20000010000 */
[----:B----4-:R-:W-:-:S04]  /*ad10*/  FMUL.FTZ R75, R20, R75 ;  /* 0x0000004b144b7220 */ /* 0x010fc80000410000 */
[----:B------:R-:W-:Y:S01]  /*ad20*/  FFMA.FTZ R152, R24, R20, -R75 ;  /* 0x0000001418987223 */ /* 0x000fe2000001084b */
[----:B--2---:R-:W-:-:S05]  /*ad30*/  FMNMX.FTZ R5, R4, R7, !PT ;  /* 0x0000000704057209 */ /* 0x004fca0007810000 */
[----:B------:R-:W2:Y:S01]  /*ad40*/  SHFL.BFLY PT, R24, R5, 0x1, 0x1f ;  /* 0x0c201f0005187f89 */ /* 0x000ea200000e0000 */
[-CC-:B------:R-:W-:Y:S01]  /*ad50*/  FFMA.FTZ R155, R29, R20.reuse, -R75.reuse ;  /* 0x000000141d9b7223 */ /* 0x180fe2000001084b */
[-C--:B------:R-:W-:Y:S01]  /*ad60*/  FMUL.FTZ R21, R3, R20.reuse ;  /* 0x0000001403157220 */ /* 0x080fe20000410000 */
[-CC-:B------:R-:W-:Y:S01]  /*ad70*/  FFMA.FTZ R3, R25, R20.reuse, -R75.reuse ;  /* 0x0000001419037223 */ /* 0x180fe2000001084b */
[-CC-:B------:R-:W-:Y:S01]  /*ad80*/  FFMA.FTZ R12, R44, R20.reuse, -R75.reuse ;  /* 0x000000142c0c7223 */ /* 0x180fe2000001084b */
[----:B------:R-:W-:Y:S01]  /*ad90*/  MUFU.EX2 R152, R152 ;  /* 0x0000009800987308 */ /* 0x000fe20000000800 */
[----:B------:R-:W-:Y:S01]  /*ada0*/  FFMA.FTZ R154, R28, R20, -R75 ;  /* 0x000000141c9a7223 */ /* 0x000fe2000001084b */
[----:B--2---:R-:W-:-:S05]  /*adb0*/  FMNMX.FTZ R24, R5, R24, !PT ;  /* 0x0000001805187209 */ /* 0x004fca0007810000 */
[----:B------:R-:W-:Y:S01]  /*adc0*/  FMUL.FTZ R29, R24, R20 ;  /* 0x00000014181d7220 */ /* 0x000fe20000410000 */
[----:B------:R-:W-:-:S03]  /*add0*/  FADD.FTZ R25, R15, -R24 ;  /* 0x800000180f197221 */ /* 0x000fc60000010000 */
[-CC-:B------:R-:W-:Y:S01]  /*ade0*/  FFMA.FTZ R153, R26, R20.reuse, -R29.reuse ;  /* 0x000000141a997223 */ /* 0x180fe2000001081d */
[----:B------:R-:W-:Y:S01]  /*adf0*/  FMUL.FTZ R25, R20, R25 ;  /* 0x0000001914197220 */ /* 0x000fe20000410000 */
[-CC-:B------:R-:W-:Y:S01]  /*ae00*/  FFMA.FTZ R187, R27, R20.reuse, -R29.reuse ;  /* 0x000000141bbb7223 */ /* 0x180fe2000001081d */
[----:B------:R-:W-:Y:S01]  /*ae10*/  MUFU.EX2 R21, R21 ;  /* 0x0000001500157308 */ /* 0x000fe20000000800 */
[-CC-:B------:R-:W-:Y:S01]  /*ae20*/  FFMA.FTZ R186, R30, R20.reuse, -R29.reuse ;  /* 0x000000141eba7223 */ /* 0x180fe2000001081d */
[----:B------:R-:W-:-:S06]  /*ae30*/  FFMA.FTZ R190, R31, R20, -R29 ;  /* 0x000000141fbe7223 */ /* 0x000fcc000001081d */
[----:B------:R-:W-:Y:S08]  /*ae40*/  MUFU.EX2 R44, R25 ;  /* 0x00000019002c7308 */ /* 0x000ff00000000800 */
[----:B------:R-:W2:Y:S01]  /*ae50*/  MUFU.EX2 R153, R153 ;  /* 0x0000009900997308 */ /* 0x000ea20000000800 */
[----:B------:R-:W-:-:S07]  /*ae60*/  FFMA.FTZ R182, R34, R20, -R29 ;  /* 0x0000001422b67223 */ /* 0x000fce000001081d */
[----:B------:R-:W3:Y:S01]  /*ae70*/  MUFU.EX2 R187, R187 ;  /* 0x000000bb00bb7308 */ /* 0x000ee20000000800 */
[----:B------:R-:W-:-:S07]  /*ae80*/  FFMA.FTZ R13, R32, R20, -R75 ;  /* 0x00000014200d7223 */ /* 0x000fce000001084b */
[----:B------:R-:W4:Y:S01]  /*ae90*/  MUFU.EX2 R3, R3 ;  /* 0x0000000300037308 */ /* 0x000f220000000800 */
[----:B------:R-:W-:-:S07]  /*aea0*/  FFMA.FTZ R184, R35, R20, -R29 ;  /* 0x0000001423b87223 */ /* 0x000fce000001081d */
[----:B------:R-:W1:Y:S01]  /*aeb0*/  MUFU.EX2 R186, R186 ;  /* 0x000000ba00ba7308 */ /* 0x000e620000000800 */
[----:B------:R-:W-:-:S07]  /*aec0*/  FFMA.FTZ R163, R33, R20, -R75 ;  /* 0x0000001421a37223 */ /* 0x000fce000001084b */
[----:B------:R-:W1:Y:S01]  /*aed0*/  MUFU.EX2 R154, R154 ;  /* 0x0000009a009a7308 */ /* 0x000e620000000800 */
[----:B--2---:R-:W-:Y:S01]  /*aee0*/  FFMA.FTZ R26, R73, R44, R153 ;  /* 0x0000002c491a7223 */ /* 0x004fe20000010099 */
[----:B------:R-:W-:-:S06]  /*aef0*/  FFMA.FTZ R183, R38, R20, -R29 ;  /* 0x0000001426b77223 */ /* 0x000fcc000001081d */
[----:B------:R-:W2:Y:S01]  /*af00*/  MUFU.EX2 R190, R190 ;  /* 0x000000be00be7308 */ /* 0x000ea20000000800 */
[----:B------:R-:W-:Y:S01]  /*af10*/  FFMA.FTZ R72, R21, R72, R152 ;  /* 0x0000004815487223 */ /* 0x000fe20000010098 */
[----:B------:R-:W-:-:S06]  /*af20*/  FFMA.FTZ R14, R36, R20, -R75 ;  /* 0x00000014240e7223 */ /* 0x000fcc000001084b */
[----:B------:R-:W2:Y:S01]  /*af30*/  MUFU.EX2 R155, R155 ;  /* 0x0000009b009b7308 */ /* 0x000ea20000000800 */
[----:B---3--:R-:W-:Y:S01]  /*af40*/  FADD.FTZ R27, R187, R26 ;  /* 0x0000001abb1b7221 */ /* 0x008fe20000010000 */
[----:B------:R-:W-:-:S06]  /*af50*/  FFMA.FTZ R185, R39, R20, -R29 ;  /* 0x0000001427b97223 */ /* 0x000fcc000001081d */
[----:B------:R-:W3:Y:S01]  /*af60*/  MUFU.EX2 R182, R182 ;  /* 0x000000b600b67308 */ /* 0x000ee20000000800 */
[----:B----4-:R-:W-:Y:S01]  /*af70*/  FADD.FTZ R25, R3, R72 ;  /* 0x0000004803197221 */ /* 0x010fe20000010000 */
[----:B------:R-:W-:-:S06]  /*af80*/  FFMA.FTZ R162, R37, R20, -R75 ;  /* 0x0000001425a27223 */ /* 0x000fcc000001084b */
[----:B------:R-:W4:Y:S01]  /*af90*/  MUFU.EX2 R13, R13 ;  /* 0x0000000d000d7308 */ /* 0x000f220000000800 */
[----:B-1----:R-:W-:Y:S01]  /*afa0*/  FADD.FTZ R27, R186, R27 ;  /* 0x0000001bba1b7221 */ /* 0x002fe20000010000 */
[----:B------:R-:W-:-:S06]  /*afb0*/  FFMA.FTZ R178, R42, R20, -R29 ;  /* 0x000000142ab27223 */ /* 0x000fcc000001081d */
[----:B------:R-:W1:Y:S01]  /*afc0*/  MUFU.EX2 R184, R184 ;  /* 0x000000b800b87308 */ /* 0x000e620000000800 */
[----:B------:R-:W-:Y:S01]  /*afd0*/  FADD.FTZ R26, R154, R25 ;  /* 0x000000199a1a7221 */ /* 0x000fe20000010000 */
[----:B------:R-:W-:-:S06]  /*afe0*/  FFMA.FTZ R11, R40, R20, -R75 ;  /* 0x00000014280b7223 */ /* 0x000fcc000001084b */
[----:B------:R-:W1:Y:S01]  /*aff0*/  MUFU.EX2 R163, R163 ;  /* 0x000000a300a37308 */ /* 0x000e620000000800 */
[----:B--2---:R-:W-:Y:S01]  /*b000*/  FADD.FTZ R27, R190, R27 ;  /* 0x0000001bbe1b7221 */ /* 0x004fe20000010000 */
[----:B------:R-:W-:-:S06]  /*b010*/  FFMA.FTZ R180, R43, R20, -R29 ;  /* 0x000000142bb47223 */ /* 0x000fcc000001081d */
[----:B------:R-:W2:Y:S01]  /*b020*/  MUFU.EX2 R183, R183 ;  /* 0x000000b700b77308 */ /* 0x000ea20000000800 */
[----:B------:R-:W-:Y:S01]  /*b030*/  FADD.FTZ R26, R155, R26 ;  /* 0x0000001a9b1a7221 */ /* 0x000fe20000010000 */
[----:B------:R-:W-:-:S06]  /*b040*/  FFMA.FTZ R160, R41, R20, -R75 ;  /* 0x0000001429a07223 */ /* 0x000fcc000001084b */
[----:B------:R-:W2:Y:S01]  /*b050*/  MUFU.EX2 R14, R14 ;  /* 0x0000000e000e7308 */ /* 0x000ea20000000800 */
[----:B---3--:R-:W-:Y:S01]  /*b060*/  FADD.FTZ R27, R182, R27 ;  /* 0x0000001bb61b7221 */ /* 0x008fe20000010000 */
[----:B------:R-:W-:-:S06]  /*b070*/  FFMA.FTZ R179, R46, R20, -R29 ;  /* 0x000000142eb37223 */ /* 0x000fcc000001081d */
[----:B------:R-:W3:Y:S01]  /*b080*/  MUFU.EX2 R185, R185 ;  /* 0x000000b900b97308 */ /* 0x000ee20000000800 */
[----:B----4-:R-:W-:-:S07]  /*b090*/  FADD.FTZ R26, R13, R26 ;  /* 0x0000001a0d1a7221 */ /* 0x010fce0000010000 */
        /* <DEDUP_REMOVED lines=72> */
[----:B------:R-:W-:Y:S01]  /*b520*/  FFMA.FTZ R68, R68, R20, -R75 ;  /* 0x0000001444447223 */ /* 0x000fe2000001084b */
[----:B-1----:R-:W-:-:S06]  /*b530*/  FADD.FTZ R28, R174, R27 ;  /* 0x0000001bae1c7221 */ /* 0x002fcc0000010000 */
[----:B------:R-:W1:Y:S01]  /*b540*/  MUFU.EX2 R170, R170 ;  /* 0x000000aa00aa7308 */ /* 0x000e620000000800 */
[----:B------:R-:W-:Y:S01]  /*b550*/  FADD.FTZ R26, R156, R25 ;  /* 0x000000199c1a7221 */ /* 0x000fe20000010000 */
[----:B------:R-:W-:-:S06]  /*b560*/  FFMA.FTZ R177, R71, R20, -R29 ;  /* 0x0000001447b17223 */ /* 0x000fcc000001081d */
[----:B------:R-:W1:Y:S01]  /*b570*/  MUFU.EX2 R4, R4 ;  /* 0x0000000400047308 */ /* 0x000e620000000800 */
[----:B------:R-:W-:Y:S01]  /*b580*/  FFMA.FTZ R69, R69, R20, -R75 ;  /* 0x0000001445457223 */ /* 0x000fe2000001084b */
[----:B--2---:R-:W-:-:S06]  /*b590*/  FADD.FTZ R28, R169, R28 ;  /* 0x0000001ca91c7221 */ /* 0x004fcc0000010000 */
[----:B------:R-:W2:Y:S01]  /*b5a0*/  MUFU.EX2 R176, R176 ;  /* 0x000000b000b07308 */ /* 0x000ea20000000800 */
[----:B------:R-:W-:-:S07]  /*b5b0*/  FADD.FTZ R26, R7, R26 ;  /* 0x0000001a071a7221 */ /* 0x000fce0000010000 */
[----:B------:R-:W2:Y:S01]  /*b5c0*/  MUFU.EX2 R19, R19 ;  /* 0x0000001300137308 */ /* 0x000ea20000000800 */
[----:B---3--:R-:W-:Y:S01]  /*b5d0*/  FADD.FTZ R27, R175, R28 ;  /* 0x0000001caf1b7221 */ /* 0x008fe20000010000 */
[----:B----4-:R-:W-:-:S06]  /*b5e0*/  FADD.FTZ R25, R157, R26 ;  /* 0x0000001a9d197221 */ /* 0x010fcc0000010000 */
[----:B------:R-:W3:Y:S08]  /*b5f0*/  MUFU.EX2 R171, R171 ;  /* 0x000000ab00ab7308 */ /* 0x000ef00000000800 */
[----:B------:R-:W4:Y:S01]  /*b600*/  MUFU.EX2 R5, R68 ;  /* 0x0000004400057308 */ /* 0x000f220000000800 */
[----:B-1----:R-:W-:Y:S01]  /*b610*/  FADD.FTZ R27, R170, R27 ;  /* 0x0000001baa1b7221 */ /* 0x002fe20000010000 */
[----:B------:R-:W-:-:S06]  /*b620*/  FADD.FTZ R20, R4, R25 ;  /* 0x0000001904147221 */ /* 0x000fcc0000010000 */
[----:B------:R-:W1:Y:S08]  /*b630*/  MUFU.EX2 R177, R177 ;  /* 0x000000b100b17308 */ /* 0x000e700000000800 */
[----:B------:R-:W1:Y:S01]  /*b640*/  MUFU.EX2 R15, R69 ;  /* 0x00000045000f7308 */ /* 0x000e620000000800 */
[----:B--2---:R-:W-:Y:S01]  /*b650*/  FADD.FTZ R26, R176, R27 ;  /* 0x0000001bb01a7221 */ /* 0x004fe20000010000 */
[----:B------:R-:W-:-:S03]  /*b660*/  FADD.FTZ R20, R19, R20 ;  /* 0x0000001413147221 */ /* 0x000fc60000010000 */
[----:B---3--:R-:W-:Y:S01]  /*b670*/  FADD.FTZ R26, R171, R26 ;  /* 0x0000001aab1a7221 */ /* 0x008fe20000010000 */
[----:B----4-:R-:W-:-:S03]  /*b680*/  FADD.FTZ R20, R5, R20 ;  /* 0x0000001405147221 */ /* 0x010fc60000010000 */
[----:B-1----:R-:W-:Y:S01]  /*b690*/  FADD.FTZ R27, R177, R26 ;  /* 0x0000001ab11b7221 */ /* 0x002fe20000010000 */
[----:B------:R1:W-:Y:S01]  /*b6a0*/  STL [R1+0x434], R24 ;  /* 0x0004341801007387 */ /* 0x0003e20000100800 */
[----:B------:R-:W-:-:S05]  /*b6b0*/  FADD.FTZ R26, R15, R20 ;  /* 0x000000140f1a7221 */ /* 0x000fca0000010000 */
[----:B------:R2:W-:Y:S04]  /*b6c0*/  STL.64 [R1+0x440], R26 ;  /* 0x0004401a01007387 */ /* 0x0005e80000100a00 */
[----:B------:R-:W3:Y:S04]  /*b6d0*/  LD.E R25, desc[UR46][R22.64+0x41c] ;  /* 0x00041c2e16197980 */ /* 0x000ee8000c101900 */
[----:B------:R-:W4:Y:S04]  /*b6e0*/  LD.E R40, desc[UR46][R22.64+0x414] ;  /* 0x0004142e16287980 */ /* 0x000f28000c101900 */
[----:B------:R-:W4:Y:S04]  /*b6f0*/  LD.E R20, desc[UR46][R22.64+0x220] ;  /* 0x0002202e16147980 */ /* 0x000f28000c101900 */
[----:B------:R-:W4:Y:S04]  /*b700*/  LD.E R28, desc[UR46][R22.64+0x224] ;  /* 0x0002242e161c7980 */ /* 0x000f28000c101900 */
[----:B------:R-:W4:Y:S04]  /*b710*/  LD.E R30, desc[UR46][R22.64+0x230] ;  /* 0x0002302e161e7980 */ /* 0x000f28000c101900 */
[----:B------:R-:W4:Y:S04]  /*b720*/  LD.E R32, desc[UR46][R22.64+0x234] ;  /* 0x0002342e16207980 */ /* 0x000f28000c101900 */
[----:B------:R-:W4:Y:S04]  /*b730*/  LD.E R34, desc[UR46][R22.64+0x240] ;  /* 0x0002402e16227980 */ /* 0x000f28000c101900 */
[----:B------:R-:W4:Y:S04]  /*b740*/  LD.E R36, desc[UR46][R22.64+0x244] ;  /* 0x0002442e16247980 */ /* 0x000f28000c101900 */
[----:B------:R-:W4:Y:S04]  /*b750*/  LD.E R38, desc[UR46][R22.64+0x250] ;  /* 0x0002502e16267980 */ /* 0x000f28000c101900 */
[----:B-1----:R-:W4:Y:S04]  /*b760*/  LD.E R24, desc[UR46][R22.64+0x254] ;  /* 0x0002542e16187980 */ /* 0x002f28000c101900 */
        /* <DEDUP_REMOVED lines=54> */
[----:B--2---:R-:W2:Y:S04]  /*bad0*/  LD.E R26, desc[UR46][R22.64+0x410] ;  /* 0x0004102e161a7980 */ /* 0x004ea8000c101900 */
[----:B------:R-:W2:Y:S04]  /*bae0*/  LD.E R151, desc[UR46][R22.64+0x228] ;  /* 0x0002282e16977980 */ /* 0x000ea8000c101900 */
        /* <DEDUP_REMOVED lines=61> */
[----:B------:R-:W2:Y:S01]  /*bec0*/  LD.E R29, desc[UR46][R22.64+0x418] ;  /* 0x0004182e161d7980 */ /* 0x000ea2000c101900 */
[----:B---3--:R-:W-:Y:S01]  /*bed0*/  FMUL.FTZ R223, R44, R25 ;  /* 0x000000192cdf7220 */ /* 0x008fe20000410000 */
[C---:B----4-:R-:W-:Y:S01]  /*bee0*/  FMUL.FTZ R215, R21.reuse, R40 ;  /* 0x0000002815d77220 */ /* 0x050fe20000410000 */
[C---:B------:R-:W-:Y:S01]  /*bef0*/  FMUL.FTZ R25, R21.reuse, R20 ;  /* 0x0000001415197220 */ /* 0x040fe20000410000 */
[C---:B------:R-:W-:Y:S01]  /*bf00*/  FMUL.FTZ R191, R21.reuse, R28 ;  /* 0x0000001c15bf7220 */ /* 0x040fe20000410000 */
[C---:B------:R-:W-:Y:S01]  /*bf10*/  FMUL.FTZ R193, R21.reuse, R30 ;  /* 0x0000001e15c17220 */ /* 0x040fe20000410000 */
[----:B------:R1:W-:Y:S01]  /*bf20*/  ST.E desc[UR46][R22.64+0x41c], R223 ;  /* 0x00041cdf16007985 */ /* 0x0003e2000c10192e */
[C---:B------:R-:W-:Y:S01]  /*bf30*/  FMUL.FTZ R205, R21.reuse, R32 ;  /* 0x0000002015cd7220 */ /* 0x040fe20000410000 */
[C---:B------:R-:W-:Y:S01]  /*bf40*/  FMUL.FTZ R207, R21.reuse, R34 ;  /* 0x0000002215cf7220 */ /* 0x040fe20000410000 */
[C---:B------:R-:W-:Y:S01]  /*bf50*/  FMUL.FTZ R213, R21.reuse, R36 ;  /* 0x0000002415d57220 */ /* 0x040fe20000410000 */
[----:B------:R3:W-:Y:S01]  /*bf60*/  ST.E desc[UR46][R22.64+0x414], R215 ;  /* 0x000414d716007985 */ /* 0x0007e2000c10192e */
[C---:B------:R-:W-:Y:S01]  /*bf70*/  FMUL.FTZ R225, R21.reuse, R144 ;  /* 0x0000009015e17220 */ /* 0x040fe20000410000 */
[----:B------:R-:W-:-:S02]  /*bf80*/  FMUL.FTZ R227, R21, R146 ;  /* 0x0000009215e37220 */ /* 0x000fc40000410000 */
[----:B------:R4:W-:Y:S04]  /*bf90*/  ST.E desc[UR46][R22.64+0x220], R25 ;  /* 0x0002201916007985 */ /* 0x0009e8000c10192e */
[----:B------:R4:W-:Y:S01]  /*bfa0*/  ST.E desc[UR46][R22.64+0x224], R191 ;  /* 0x000224bf16007985 */ /* 0x0009e2000c10192e */
[C---:B-1----:R-:W-:Y:S01]  /*bfb0*/  FMUL.FTZ R223, R21.reuse, R142 ;  /* 0x0000008e15df7220 */ /* 0x042fe20000410000 */
[C---:B---3--:R-:W-:Y:S01]  /*bfc0*/  FMUL.FTZ R215, R21.reuse, R24 ;  /* 0x0000001815d77220 */ /* 0x048fe20000410000 */
[C---:B----4-:R-:W-:Y:S01]  /*bfd0*/  FMUL.FTZ R25, R21.reuse, R38 ;  /* 0x0000002615197220 */ /* 0x050fe20000410000 */
[C---:B------:R-:W-:Y:S01]  /*bfe0*/  FMUL.FTZ R191, R21.reuse, R148 ;  /* 0x0000009415bf7220 */ /* 0x040fe20000410000 */
[----:B------:R1:W-:Y:S04]  /*bff0*/  ST.E desc[UR46][R22.64+0x230], R193 ;  /* 0x000230c116007985 */ /* 0x0003e8000c10192e */
[----:B------:R3:W-:Y:S04]  /*c000*/  ST.E desc[UR46][R22.64+0x234], R205 ;  /* 0x000234cd16007985 */ /* 0x0007e8000c10192e */
[----:B------:R4:W-:Y:S04]  /*c010*/  ST.E desc[UR46][R22.64+0x240], R207 ;  /* 0x000240cf16007985 */ /* 0x0009e8000c10192e */
[----:B------:R4:W-:Y:S01]  /*c020*/  ST.E desc[UR46][R22.64+0x244], R213 ;  /* 0x000244d516007985 */ /* 0x0009e2000c10192e */
[----:B-1----:R-:W-:-:S03]  /*c030*/  FMUL.FTZ R193, R21, R150 ;  /* 0x0000009615c17220 */ /* 0x002fc60000410000 */
[----:B------:R1:W-:Y:S01]  /*c040*/  ST.E desc[UR46][R22.64+0x250], R25 ;  /* 0x0002501916007985 */ /* 0x0003e2000c10192e */
[----:B---3--:R-:W-:-:S03]  /*c050*/  FMUL.FTZ R205, R21, R140 ;  /* 0x0000008c15cd7220 */ /* 0x008fc60000410000 */
[----:B------:R3:W-:Y:S01]  /*c060*/  ST.E desc[UR46][R22.64+0x254], R215 ;  /* 0x000254d716007985 */ /* 0x0007e2000c10192e */
[----:B----4-:R-:W-:-:S03]  /*c070*/  FMUL.FTZ R207, R21, R138 ;  /* 0x0000008a15cf7220 */ /* 0x010fc60000410000 */
[----:B------:R4:W-:Y:S01]  /*c080*/  ST.E desc[UR46][R22.64+0x260], R223 ;  /* 0x000260df16007985 */ /* 0x0009e2000c10192e */
[----:B------:R-:W-:-:S03]  /*c090*/  FMUL.FTZ R213, R21, R136 ;  /* 0x0000008815d57220 */ /* 0x000fc60000410000 */
[----:B------:R4:W-:Y:S01]  /*c0a0*/  ST.E desc[UR46][R22.64+0x264], R225 ;  /* 0x000264e116007985 */ /* 0x0009e2000c10192e */
[----:B-1----:R-:W-:-:S03]  /*c0b0*/  FMUL.FTZ R25, R21, R134 ;  /* 0x0000008615197220 */ /* 0x002fc60000410000 */
[----:B------:R1:W-:Y:S01]  /*c0c0*/  ST.E desc[UR46][R22.64+0x270], R227 ;  /* 0x000270e316007985 */ /* 0x0003e2000c10192e */
[----:B---3--:R-:W-:-:S03]  /*c0d0*/  FMUL.FTZ R215, R21, R126 ;  /* 0x0000007e15d77220 */ /* 0x008fc60000410000 */
[----:B------:R3:W-:Y:S01]  /*c0e0*/  ST.E desc[UR46][R22.64+0x274], R191 ;  /* 0x000274bf16007985 */ /* 0x0007e2000c10192e */
[C---:B----4-:R-:W-:Y:S01]  /*c0f0*/  FMUL.FTZ R223, R21.reuse, R132 ;  /* 0x0000008415df7220 */ /* 0x050fe20000410000 */
[C---:B------:R-:W-:Y:S01]  /*c100*/  FMUL.FTZ R225, R21.reuse, R130 ;  /* 0x0000008215e17220 */ /* 0x040fe20000410000 */
[C---:B-1----:R-:W-:Y:S01]  /*c110*/  FMUL.FTZ R227, R21.reuse, R128 ;  /* 0x0000008015e37220 */ /* 0x042fe20000410000 */
[C---:B---3--:R-:W-:Y:S01]  /*c120*/  FMUL.FTZ R191, R21.reuse, R124 ;  /* 0x0000007c15bf7220 */ /* 0x048fe20000410000 */
        /* <DEDUP_REMOVED lines=59> */
[----:B---3--:R-:W-:Y:S01]  /*c4e0*/  FMUL.FTZ R191, R21, R64 ;  /* 0x0000004015bf7220 */ /* 0x008fe20000410000 */
[----:B------:R1:W-:Y:S01]  /*c4f0*/  ST.E desc[UR46][R22.64+0x370], R193 ;  /* 0x000370c116007985 */ /* 0x0003e2000c10192e */
[C---:B--2---:R-:W-:Y:S01]  /*c500*/  FMUL.FTZ R151, R44.reuse, R151 ;  /* 0x000000972c977220 */ /* 0x044fe20000410000 */
[C---:B------:R-:W-:Y:S02]  /*c510*/  FMUL.FTZ R149, R44.reuse, R149 ;  /* 0x000000952c957220 */ /* 0x040fe40000410000 */
[----:B------:R2:W-:Y:S01]  /*c520*/  ST.E desc[UR46][R22.64+0x374], R205 ;  /* 0x000374cd16007985 */ /* 0x0005e2000c10192e */
[C---:B------:R-:W-:Y:S01]  /*c530*/  FMUL.FTZ R147, R44.reuse, R147 ;  /* 0x000000932c937220 */ /* 0x040fe20000410000 */
[----:B------:R-:W-:-:S02]  /*c540*/  FMUL.FTZ R145, R44, R145 ;  /* 0x000000912c917220 */ /* 0x000fc40000410000 */
[----:B------:R3:W-:Y:S01]  /*c550*/  ST.E desc[UR46][R22.64+0x380], R207 ;  /* 0x000380cf16007985 */ /* 0x0007e2000c10192e */
[C---:B------:R-:W-:Y:S01]  /*c560*/  FMUL.FTZ R137, R44.reuse, R137 ;  /* 0x000000892c897220 */ /* 0x040fe20000410000 */
[C---:B------:R-:W-:Y:S02]  /*c570*/  FMUL.FTZ R143, R44.reuse, R143 ;  /* 0x0000008f2c8f7220 */ /* 0x040fe40000410000 */
[----:B------:R4:W-:Y:S01]  /*c580*/  ST.E desc[UR46][R22.64+0x384], R213 ;  /* 0x000384d516007985 */ /* 0x0009e2000c10192e */
[C---:B-1----:R-:W-:Y:S01]  /*c590*/  FMUL.FTZ R193, R21.reuse, R56 ;  /* 0x0000003815c17220 */ /* 0x042fe20000410000 */
[C---:B------:R-:W-:Y:S02]  /*c5a0*/  FMUL.FTZ R141, R44.reuse, R141 ;  /* 0x0000008d2c8d7220 */ /* 0x040fe40000410000 */
[----:B------:R1:W-:Y:S01]  /*c5b0*/  ST.E desc[UR46][R22.64+0x390], R25 ;  /* 0x0003901916007985 */ /* 0x0003e2000c10192e */
[----:B--2---:R-:W-:Y:S01]  /*c5c0*/  FMUL.FTZ R205, R21, R62 ;  /* 0x0000003e15cd7220 */ /* 0x004fe20000410000 */
[----:B------:R-:W-:-:S02]  /*c5d0*/  FMUL.FTZ R139, R44, R139 ;  /* 0x0000008b2c8b7220 */ /* 0x000fc40000410000 */
[----:B------:R2:W-:Y:S01]  /*c5e0*/  ST.E desc[UR46][R22.64+0x394], R215 ;  /* 0x000394d716007985 */ /* 0x0005e2000c10192e */
[C---:B---3--:R-:W-:Y:S01]  /*c5f0*/  FMUL.FTZ R207, R21.reuse, R60 ;  /* 0x0000003c15cf7220 */ /* 0x048fe20000410000 */
[C---:B------:R-:W-:Y:S02]  /*c600*/  FMUL.FTZ R135, R44.reuse, R135 ;  /* 0x000000872c877220 */ /* 0x040fe40000410000 */
[----:B------:R3:W-:Y:S01]  /*c610*/  ST.E desc[UR46][R22.64+0x3a0], R223 ;  /* 0x0003a0df16007985 */ /* 0x0007e2000c10192e */
[C---:B----4-:R-:W-:Y:S01]  /*c620*/  FMUL.FTZ R213, R21.reuse, R58 ;  /* 0x0000003a15d57220 */ /* 0x050fe20000410000 */
[C---:B------:R-:W-:Y:S02]  /*c630*/  FMUL.FTZ R127, R44.reuse, R127 ;  /* 0x0000007f2c7f7220 */ /* 0x040fe40000410000 */
[----:B------:R4:W-:Y:S01]  /*c640*/  ST.E desc[UR46][R22.64+0x3a4], R225 ;  /* 0x0003a4e116007985 */ /* 0x0009e2000c10192e */
[----:B-1----:R-:W-:Y:S01]  /*c650*/  FMUL.FTZ R25, R21, R54 ;  /* 0x0000003615197220 */ /* 0x002fe20000410000 */
[----:B------:R-:W-:-:S02]  /*c660*/  FMUL.FTZ R133, R44, R133 ;  /* 0x000000852c857220 */ /* 0x000fc40000410000 */
[----:B------:R1:W-:Y:S01]  /*c670*/  ST.E desc[UR46][R22.64+0x3b0], R227 ;  /* 0x0003b0e316007985 */ /* 0x0003e2000c10192e */
[C---:B--2---:R-:W-:Y:S01]  /*c680*/  FMUL.FTZ R215, R21.reuse, R46 ;  /* 0x0000002e15d77220 */ /* 0x044fe20000410000 */
[C---:B------:R-:W-:Y:S02]  /*c690*/  FMUL.FTZ R131, R44.reuse, R131 ;  /* 0x000000832c837220 */ /* 0x040fe40000410000 */
[----:B------:R2:W-:Y:S01]  /*c6a0*/  ST.E desc[UR46][R22.64+0x3b4], R191 ;  /* 0x0003b4bf16007985 */ /* 0x0005e2000c10192e */
[C---:B---3--:R-:W-:Y:S01]  /*c6b0*/  FMUL.FTZ R223, R21.reuse, R52 ;  /* 0x0000003415df7220 */ /* 0x048fe20000410000 */
[C---:B------:R-:W-:Y:S01]  /*c6c0*/  FMUL.FTZ R129, R44.reuse, R129 ;  /* 0x000000812c817220 */ /* 0x040fe20000410000 */
[C---:B------:R-:W-:Y:S01]  /*c6d0*/  FMUL.FTZ R125, R44.reuse, R125 ;  /* 0x0000007d2c7d7220 */ /* 0x040fe20000410000 */
[C---:B----4-:R-:W-:Y:S01]  /*c6e0*/  FMUL.FTZ R225, R21.reuse, R50 ;  /* 0x0000003215e17220 */ /* 0x050fe20000410000 */
[C---:B------:R-:W-:Y:S01]  /*c6f0*/  FMUL.FTZ R117, R44.reuse, R117 ;  /* 0x000000752c757220 */ /* 0x040fe20000410000 */
[C---:B------:R-:W-:Y:S01]  /*c700*/  FMUL.FTZ R123, R44.reuse, R123 ;  /* 0x0000007b2c7b7220 */ /* 0x040fe20000410000 */
[C---:B------:R-:W-:Y:S01]  /*c710*/  FMUL.FTZ R121, R44.reuse, R121 ;  /* 0x000000792c797220 */ /* 0x040fe20000410000 */
[C---:B-1----:R-:W-:Y:S01]  /*c720*/  FMUL.FTZ R227, R21.reuse, R48 ;  /* 0x0000003015e37220 */ /* 0x042fe20000410000 */
[C---:B------:R-:W-:Y:S01]  /*c730*/  FMUL.FTZ R119, R44.reuse, R119 ;  /* 0x000000772c777220 */ /* 0x040fe20000410000 */
[C---:B------:R-:W-:Y:S01]  /*c740*/  FMUL.FTZ R115, R44.reuse, R115 ;  /* 0x000000732c737220 */ /* 0x040fe20000410000 */
[C---:B------:R-:W-:Y:S01]  /*c750*/  FMUL.FTZ R107, R44.reuse, R107 ;  /* 0x0000006b2c6b7220 */ /* 0x040fe20000410000 */
[C---:B--2---:R-:W-:Y:S01]  /*c760*/  FMUL.FTZ R191, R21.reuse, R42 ;  /* 0x0000002a15bf7220 */ /* 0x044fe20000410000 */
[----:B------:R-:W-:Y:S01]  /*c770*/  FMUL.FTZ R21, R21, R26 ;  /* 0x0000001a15157220 */ /* 0x000fe20000410000 */
[C---:B------:R-:W-:Y:S01]  /*c780*/  FMUL.FTZ R113, R44.reuse, R113 ;  /* 0x000000712c717220 */ /* 0x040fe20000410000 */
        /* <DEDUP_REMOVED lines=41> */
[----:B------:R-:W-:Y:S01]  /*ca20*/  FMUL.FTZ R29, R44, R29 ;  /* 0x0000001d2c1d7220 */ /* 0x000fe20000410000 */
[----:B------:R-:W-:Y:S04]  /*ca30*/  ST.E desc[UR46][R22.64+0x3c0], R193 ;  /* 0x0003c0c116007985 */ /* 0x000fe8000c10192e */
        /* <DEDUP_REMOVED lines=9> */
[----:B------:R1:W-:Y:S04]  /*cad0*/  ST.E desc[UR46][R22.64+0x410], R21 ;  /* 0x0004101516007985 */ /* 0x0003e8000c10192e */
        /* <DEDUP_REMOVED lines=57> */
[----:B------:R3:W-:Y:S04]  /*ce70*/  ST.E desc[UR46][R22.64+0x3ec], R39 ;  /* 0x0003ec2716007985 */ /* 0x0007e8000c10192e */
[----:B------:R4:W-:Y:S04]  /*ce80*/  ST.E desc[UR46][R22.64+0x3f8], R35 ;  /* 0x0003f82316007985 */ /* 0x0009e8000c10192e */
[----:B------:R4:W-:Y:S04]  /*ce90*/  ST.E desc[UR46][R22.64+0x3fc], R27 ;  /* 0x0003fc1b16007985 */ /* 0x0009e8000c10192e */
[----:B------:R4:W-:Y:S04]  /*cea0*/  ST.E desc[UR46][R22.64+0x408], R33 ;  /* 0x0004082116007985 */ /* 0x0009e8000c10192e */
[----:B------:R4:W-:Y:S04]  /*ceb0*/  ST.E desc[UR46][R22.64+0x40c], R31 ;  /* 0x00040c1f16007985 */ /* 0x0009e8000c10192e */
[----:B------:R4:W-:Y:S01]  /*cec0*/  ST.E desc[UR46][R22.64+0x418], R29 ;  /* 0x0004181d16007985 */ /* 0x0009e2000c10192e */
[----:B------:R2:W-:Y:S06]  /*ced0*/  BAR.SYNC.DEFER_BLOCKING R208, 0x100 ;  /* 0x000400d00000751d */ /* 0x0005ec0000010000 */
[----:B-1----:R-:W4:Y:S04]  /*cee0*/  LD.E R21, desc[UR46][R22.64+0x220] ;  /* 0x0002202e16157980 */ /* 0x002f28000c101900 */
[----:B------:R-:W4:Y:S04]  /*cef0*/  LD.E R25, desc[UR46][R22.64+0x224] ;  /* 0x0002242e16197980 */ /* 0x000f28000c101900 */
[----:B--2---:R-:W2:Y:S04]  /*cf00*/  LD.E R37, desc[UR46][R22.64+0x228] ;  /* 0x0002282e16257980 */ /* 0x004ea8000c101900 */
[----:B---3--:R-:W3:Y:S04]  /*cf10*/  LD.E R39, desc[UR46][R22.64+0x22c] ;  /* 0x00022c2e16277980 */ /* 0x008ee8000c101900 */
[----:B------:R-:W3:Y:S04]  /*cf20*/  LD.E R41, desc[UR46][R22.64+0x230] ;  /* 0x0002302e16297980 */ /* 0x000ee8000c101900 */
[----:B----4-:R-:W4:Y:S04]  /*cf30*/  LD.E R35, desc[UR46][R22.64+0x234] ;  /* 0x0002342e16237980 */ /* 0x010f28000c101900 */
        /* <DEDUP_REMOVED lines=122> */
[----:B------:R-:W-:Y:S04]  /*d6e0*/  ST.E desc[UR46][R22.64+0x220], R21 ;  /* 0x0002201516007985 */ /* 0x000fe8000c10192e */
[----:B------:R-:W-:Y:S04]  /*d6f0*/  ST.E desc[UR46][R22.64+0x224], R25 ;  /* 0x0002241916007985 */ /* 0x000fe8000c10192e */
[----:B--2---:R-:W-:Y:S04]  /*d700*/  ST.E desc[UR46][R22.64+0x228], R37 ;  /* 0x0002282516007985 */ /* 0x004fe8000c10192e */
[----:B---3--:R-:W-:Y:S04]  /*d710*/  ST.E desc[UR46][R22.64+0x22c], R39 ;  /* 0x00022c2716007985 */ /* 0x008fe8000c10192e */
[----:B------:R-:W-:Y:S04]  /*d720*/  ST.E desc[UR46][R22.64+0x230], R41 ;  /* 0x0002302916007985 */ /* 0x000fe8000c10192e */
[----:B----4-:R-:W-:Y:S04]  /*d730*/  ST.E desc[UR46][R22.64+0x234], R35 ;  /* 0x0002342316007985 */ /* 0x010fe8000c10192e */
        /* <DEDUP_REMOVED lines=122> */
[----:B-1----:R-:W4:Y:S04]  /*dee0*/  LD.E R191, desc[UR46][R22.64+0x210] ;  /* 0x0002102e16bf7980 */ /* 0x002f28000c101900 */
[----:B--2---:R-:W2:Y:S04]  /*def0*/  LD.E.64 R20, desc[UR46][R22.64+0xa8] ;  /* 0x0000a82e16147980 */ /* 0x004ea8000c101b00 */
[----:B------:R-:W2:Y:S04]  /*df00*/  LDL R192, [R1+0x88] ;  /* 0x0000880001c07983 */ /* 0x000ea80000100800 */
[----:B---3--:R-:W3:Y:S04]  /*df10*/  LD.E R24, desc[UR46][R22.64+0x220] ;  /* 0x0002202e16187980 */ /* 0x008ee8000c101900 */
[----:B------:R-:W3:Y:S04]  /*df20*/  LD.E R25, desc[UR46][R22.64+0x224] ;  /* 0x0002242e16197980 */ /* 0x000ee8000c101900 */
[----:B----4-:R-:W3:Y:S04]  /*df30*/  LD.E R26, desc[UR46][R22.64+0x228] ;  /* 0x0002282e161a7980 */ /* 0x010ee8000c101900 */
[----:B------:R-:W3:Y:S04]  /*df40*/  LD.E R27, desc[UR46][R22.64+0x22c] ;  /* 0x00022c2e161b7980 */ /* 0x000ee8000c101900 */
        /* <DEDUP_REMOVED lines=123> */
[----:B------:R-:W3:Y:S01]  /*e700*/  LD.E R151, desc[UR46][R22.64+0x41c] ;  /* 0x00041c2e16977980 */ /* 0x000ee2000c101900 */
[----:B--2---:R-:W-:Y:S01]  /*e710*/  IMAD R20, R191, 0xc00, R20 ;  /* 0x00000c00bf147824 */ /* 0x004fe200078e0214 */
[----:B------:R-:W-:-:S02]  /*e720*/  ISETP.NE.U32.AND P1, PT, R192, RZ, PT ;  /* 0x000000ffc000720c */ /* 0x000fc40003f25070 */
[----:B------:R-:W-:Y:S02]  /*e730*/  R2UR UR7, R21 ;  /* 0x00000000150772ca */ /* 0x000fe400000e0000 */
[----:B------:R-:W-:Y:S02]  /*e740*/  R2UR UR6, R20 ;  /* 0x00000000140672ca */ /* 0x000fe400000e0000 */
[----:B------:R-:W-:Y:S02]  /*e750*/  F2FP.BF16.F32.PACK_AB R154, R155, R154 ;  /* 0x0000009a9b9a723e */ /* 0x000fe400000010ff */
[----:B------:R-:W-:Y:S02]  /*e760*/  F2FP.BF16.F32.PACK_AB R152, R3, R152 ;  /* 0x000000980398723e */ /* 0x000fe400000010ff */
[----:B------:R-:W-:Y:S02]  /*e770*/  F2FP.BF16.F32.PACK_AB R153, R187, R153 ;  /* 0x00000099bb99723e */ /* 0x000fe400000010ff */
[----:B------:R-:W-:Y:S01]  /*e780*/  F2FP.BF16.F32.PACK_AB R155, R190, R186 ;  /* 0x000000babe9b723e */ /* 0x000fe200000010ff */
[----:B------:R-:W-:-:S03]  /*e790*/  VOTEU.ANY UP0, P1 ;  /* 0x00000000003f7886 */ /* 0x000fc60000800100 */
[----:B---3--:R-:W-:-:S06]  /*e7a0*/  WARPGROUP.ARRIVE ;  /* 0x00000000000079c5 */ /* 0x008fcc0000000000 */
[----:B------:R-:W-:Y:S03]  /*e7b0*/  HGMMA.64x256x16.F32.BF16 R24, R152, gdesc[UR4].tnspB, R24, UP0, gsb0 ;  /* 0x43e0000498187df0 */ /* 0x000fe6000b801818 */
[----:B------:R-:W-:Y:S02]  /*e7c0*/  WARPGROUP.DEPBAR.LE gsb0, 0x0 ;  /* 0x00008000000079c5 */ /* 0x000fe40000010000 */
[----:B------:R-:W-:Y:S02]  /*e7d0*/  VIADD R154, R20, 0x80 ;  /* 0x00000080149a7836 */ /* 0x000fe40000000000 */
[----:B------:R-:W-:-:S03]  /*e7e0*/  IMAD.MOV.U32 R155, RZ, RZ, R21 ;  /* 0x000000ffff9b7224 */ /* 0x000fc600078e0015 */
[----:B------:R-:W-:Y:S02]  /*e7f0*/  R2UR UR6, R154 ;  /* 0x000000009a0672ca */ /* 0x000fe400000e0000 */
[----:B------:R-:W-:Y:S02]  /*e800*/  R2UR UR7, R155 ;  /* 0x000000009b0772ca */ /* 0x000fe400000e0000 */
[----:B------:R-:W-:Y:S02]  /*e810*/  F2FP.BF16.F32.PACK_AB R152, R163, R13 ;  /* 0x0000000da398723e */ /* 0x000fe400000010ff */
[----:B------:R-:W-:Y:S02]  /*e820*/  F2FP.BF16.F32.PACK_AB R153, R184, R182 ;  /* 0x000000b6b899723e */ /* 0x000fe400000010ff */
[----:B------:R-:W-:Y:S02]  /*e830*/  F2FP.BF16.F32.PACK_AB R154, R162, R14 ;  /* 0x0000000ea29a723e */ /* 0x000fe400000010ff */
[----:B------:R-:W-:Y:S01]  /*e840*/  F2FP.BF16.F32.PACK_AB R155, R185, R183 ;  /* 0x000000b7b99b723e */ /* 0x000fe200000010ff */
        /* <DEDUP_REMOVED lines=127> */
[----:B------:R1:W-:Y:S02]  /*f040*/  ST.E desc[UR46][R22.64+0x41c], R151 ;  /* 0x00041c9716007985 */ /* 0x0003e4000c10192e */
[----:B-1----:R-:W-:-:S06]  /*f050*/  WARPGROUP.ARRIVE ;  /* 0x00000000000079c5 */ /* 0x002fcc0000000000 */
[----:B------:R-:W-:Y:S01]  /*f060*/  HGMMA.64x256x16.F32.BF16 R24, R152, gdesc[UR4].tnspB, R24, gsb0 ;  /* 0x43e0000498187df0 */ /* 0x000fe20008001818 */
[----:B------:R-:W-:Y:S01]  /*f070*/  STL [R1+0x88], R0 ;  /* 0x0000880001007387 */ /* 0x000fe20000100800 */
[--C-:B------:R-:W-:Y:S01]  /*f080*/  IMAD.MOV.U32 R13, RZ, RZ, R21.reuse ;  /* 0x000000ffff0d7224 */ /* 0x100fe200078e0015 */
        /* <DEDUP_REMOVED lines=139> */
[----:B------:R-:W-:Y:S01]  /*f940*/  VIADD R12, R20, 0x180 ;  /* 0x00000180140c7836 */ /* 0x000fe20000000000 */
[----:B------:R-:W-:-:S04]  /*f950*/  R2UR UR7, R13 ;  /* 0x000000000d0772ca */ /* 0x000fc800000e0000 */
[----:B------:R-:W-:Y:S01]  /*f960*/  R2UR UR6, R12 ;  /* 0x000000000c0672ca */ /* 0x000fe200000e0000 */
[----:B------:R-:W-:Y:S01]  /*f970*/  STL [R1+0x88], R0 ;  /* 0x0000880001007387 */ /* 0x000fe20000100800 */
[----:B------:R-:W-:Y:S02]  /*f980*/  WARPGROUP.DEPBAR.LE gsb0, 0x0 ;  /* 0x00008000000079c5 */ /* 0x000fe40000010000 */
        /* <DEDUP_REMOVED lines=134> */
[----:B------:R-:W-:Y:S02]  /*101f0*/  VIADD R8, R20, 0x200 ;  /* 0x0000020014087836 */ /* 0x000fe40000000000 */
[----:B------:R-:W-:-:S03]  /*10200*/  IMAD.MOV.U32 R9, RZ, RZ, R21 ;  /* 0x000000ffff097224 */ /* 0x000fc600078e0015 */
[----:B------:R-:W-:Y:S02]  /*10210*/  R2UR UR6, R8 ;  /* 0x00000000080672ca */ /* 0x000fe400000e0000 */
[----:B------:R-:W-:Y:S01]  /*10220*/  R2UR UR7, R9 ;  /* 0x00000000090772ca */ /* 0x000fe200000e0000 */
[----:B------:R-:W-:Y:S01]  /*10230*/  STL [R1+0x88], R0 ;  /* 0x0000880001007387 */ /* 0x000fe20000100800 */
[----:B------:R-:W-:Y:S01]  /*10240*/  VIADD R20, R20, 0x280 ;  /* 0x0000028014147836 */ /* 0x000fe20000000000 */
[----:B------:R-:W-:Y:S02]  /*10250*/  WARPGROUP.DEPBAR.LE gsb0, 0x0 ;  /* 0x00008000000079c5 */ /* 0x000fe40000010000 */
[----:B------:R-:W-:Y:S02]  /*10260*/  F2FP.BF16.F32.PACK_AB R152, R156, R6 ;  /* 0x000000069c98723e */ /* 0x000fe400000010ff */
[----:B------:R-:W-:Y:S02]  /*10270*/  F2FP.BF16.F32.PACK_AB R153, R174, R168 ;  /* 0x000000a8ae99723e */ /* 0x000fe400000010ff */
[----:B------:R-:W-:-:S02]  /*10280*/  F2FP.BF16.F32.PACK_AB R154, R157, R7 ;  /* 0x000000079d9a723e */ /* 0x000fc400000010ff */
        /* <DEDUP_REMOVED lines=131> */
[----:B------:R-:W-:Y:S02]  /*10ac0*/  R2UR UR6, R20 ;  /* 0x00000000140672ca */ /* 0x000fe400000e0000 */
[----:B------:R-:W-:Y:S01]  /*10ad0*/  R2UR UR7, R21 ;  /* 0x00000000150772ca */ /* 0x000fe200000e0000 */
[----:B------:R-:W-:Y:S01]  /*10ae0*/  STL [R1+0x88], R0 ;  /* 0x0000880001007387 */ /* 0x000fe20000100800 */
        /* <DEDUP_REMOVED lines=135> */
[----:B------:R-:W-:Y:S02]  /*11360*/  STL [R1+0x88], R0 ;  /* 0x0000880001007387 */ /* 0x000fe40000100800 */
[----:B------:R-:W-:Y:S02]  /*11370*/  WARPGROUP.DEPBAR.LE gsb0, 0x0 ;  /* 0x00008000000079c5 */ /* 0x000fe40000010000 */
[----:B------:R-:W-:Y:S04]  /*11380*/  ST.E desc[UR46][R22.64+0x220], R24 ;  /* 0x0002201816007985 */ /* 0x000fe8000c10192e */
[----:B------:R1:W-:Y:S04]  /*11390*/  ST.E desc[UR46][R22.64+0x224], R25 ;  /* 0x0002241916007985 */ /* 0x0003e8000c10192e */
        /* <DEDUP_REMOVED lines=126> */
[----:B------:R4:W-:Y:S04]  /*11b80*/  STL [R1+0x88], R0 ;  /* 0x0000880001007387 */ /* 0x0009e80000100800 */
        /* <DEDUP_REMOVED lines=10> */
[----:B--2---:R-:W2:Y:S04]  /*11c30*/  LD.E R27, desc[UR46][R22.64+0x248] ;  /* 0x0002482e161b7980 */ /* 0x004ea8000c101900 */
[----:B---3--:R-:W3:Y:S04]  /*11c40*/  LD.E R29, desc[UR46][R22.64+0x24c] ;  /* 0x00024c2e161d7980 */ /* 0x008ee8000c101900 */
        /* <DEDUP_REMOVED lines=126> */
[----:B--2---:R1:W-:Y:S04]  /*12430*/  ST.E desc[UR46][R22.64+0x248], R27 ;  /* 0x0002481b16007985 */ /* 0x0043e8000c10192e */
[----:B---3--:R1:W-:Y:S04]  /*12440*/  ST.E desc[UR46][R22.64+0x24c], R29 ;  /* 0x00024c1d16007985 */ /* 0x0083e8000c10192e */
[----:B----4-:R1:W-:Y:S04]  /*12450*/  ST.E desc[UR46][R22.64+0x250], R31 ;  /* 0x0002501f16007985 */ /* 0x0103e8000c10192e */
        /* <DEDUP_REMOVED lines=114> */
[----:B------:R1:W-:Y:S01]  /*12b80*/  ST.E desc[UR46][R22.64+0x41c], R64 ;  /* 0x00041c4016007985 */ /* 0x0003e2000c10192e */
[----:B------:R-:W-:Y:S04]  /*12b90*/  BSSY B0, `(.L_x_1558) ;  /* 0x0000008000007945 */ /* 0x000fe80003800000 */
[----:B------:R-:W-:Y:S05]  /*12ba0*/  @P2 BRA `(.L_x_1559) ;  /* 0x0000000000182947 */ /* 0x000fea0003800000 */
[----:B-1----:R-:W2:Y:S04]  /*12bb0*/  LDL.64 R4, [R1+0x68] ;  /* 0x0000680001047983 */ /* 0x002ea80000100a00 */
[----:B------:R-:W3:Y:S01]  /*12bc0*/  LD.E R0, desc[UR46][R22.64+0x210] ;  /* 0x0002102e16007980 */ /* 0x000ee2000c101900 */
[----:B--2---:R-:W-:-:S05]  /*12bd0*/  MOV R3, R4 ;  /* 0x0000000400037202 */ /* 0x004fca0000000f00 */
[----:B---3--:R-:W-:-:S05]  /*12be0*/  IMAD R0, R0, 0x8, R3 ;  /* 0x0000000800007824 */ /* 0x008fca00078e0203 */
[----:B------:R-:W-:-:S04]  /*12bf0*/  PRMT R0, RZ, 0x654, R0 ;  /* 0x00000654ff007816 */ /* 0x000fc80000000000 */
[----:B------:R2:W-:Y:S03]  /*12c00*/  SYNCS.ARRIVE.TRANS64.RED.A1T0 RZ, [R0+URZ], RZ ;  /* 0x000000ff00ff79a7 */ /* 0x0005e6000810043f */
.L_x_1559:
[----:B------:R-:W-:Y:S05]  /*12c10*/  BSYNC B0 ;  /* 0x0000000000007941 */ /* 0x000fea0003800000 */
.L_x_1558:
[----:B------:R-:W-:Y:S05]  /*12c20*/  @P0 BRA `(.L_x_1560) ;  /* 0xffffff6800180947 */ /* 0x000fea000383ffff */
.L_x_1543:
[----:B------:R-:W-:-:S13]  /*12c30*/  ISETP.GE.AND P0, PT, R10, UR41, PT ;  /* 0x000000290a007c0c */ /* 0x000fda000bf06270 */
[----:B------:R-:W-:Y:S05]  /*12c40*/  @!P0 BRA `(.L_x_1561) ;  /* 0x000000a800d48947 */ /* 0x000fea0003800000 */
[----:B-1----:R1:W5:Y:S02]  /*12c50*/  LDL.64 R2, [R1+0x170] ;  /* 0x0001700001027983 */ /* 0x0023640000100a00 */
.L_x_1592:
[----:B-----5:R-:W3:Y:S04]  /*12c60*/  LD.E R5, desc[UR46][R2.64] ;  /* 0x0000002e02057980 */ /* 0x020ee8000c101900 */
[----:B-12---:R-:W2:Y:S01]  /*12c70*/  LD.E R0, desc[UR46][R2.64+0x8] ;  /* 0x0000082e02007980 */ /* 0x006ea2000c101900 */
[----:B---3--:R-:W-:-:S05]  /*12c80*/  VIADD R5, R5, 0x1 ;  /* 0x0000000105057836 */ /* 0x008fca0000000000 */
[----:B------:R-:W-:-:S13]  /*12c90*/  ISETP.NE.AND P0, PT, R5, 0x2, PT ;  /* 0x000000020500780c */ /* 0x000fda0003f05270 */
[----:B------:R3:W5:Y:S04]  /*12ca0*/  @P0 LD.E R9, desc[UR46][R2.64+0x4] ;  /* 0x0000042e02090980 */ /* 0x000768000c101900 */
[----:B------:R-:W4:Y:S01]  /*12cb0*/  @!P0 LD.E R4, desc[UR46][R2.64+0x4] ;  /* 0x0000042e02048980 */ /* 0x000f22000c101900 */
[----:B--2---:R-:W-:-:S03]  /*12cc0*/  VIADD R7, R0, 0x1 ;  /* 0x0000000100077836 */ /* 0x004fc60000000000 */
[----:B------:R2:W-:Y:S04]  /*12cd0*/  ST.E desc[UR46][R2.64], R5 ;  /* 0x0000000502007985 */ /* 0x0005e8000c10192e */
[----:B------:R3:W-:Y:S04]  /*12ce0*/  ST.E desc[UR46][R2.64+0x8], R7 ;  /* 0x0000080702007985 */ /* 0x0007e8000c10192e */
[----:B------:R3:W-:Y:S01]  /*12cf0*/  @!P0 ST.E desc[UR46][R2.64], RZ ;  /* 0x000000ff02008985 */ /* 0x0007e2000c10192e */
[----:B----4-:R-:W-:-:S05]  /*12d00*/  @!P0 LOP3.LUT R9, R4, 0x1, RZ, 0x3c, !PT ;  /* 0x0000000104098812 */ /* 0x010fca00078e3cff */
[----:B------:R3:W-:Y:S04]  /*12d10*/  @!P0 ST.E desc[UR46][R2.64+0x4], R9 ;  /* 0x0000040902008985 */ /* 0x0007e8000c10192e */
[----:B------:R-:W4:Y:S04]  /*12d20*/  LDL.64 R72, [R1+0x188] ;  /* 0x0001880001487983 */ /* 0x000f280000100a00 */
[----:B----4-:R-:W4:Y:S01]  /*12d30*/  LD.E R0, desc[UR46][R72.64+0x1c] ;  /* 0x00001c2e48007980 */ /* 0x010f22000c101900 */
[----:B------:R-:W-:Y:S05]  /*12d40*/  YIELD ;  /* 0x0000000000007946 */ /* 0x000fea0003800000 */
[----:B------:R-:W-:Y:S01]  /*12d50*/  BSSY B0, `(.L_x_1562) ;  /* 0x0000006000007945 */ /* 0x000fe20003800000 */
[----:B--2---:R-:W-:Y:S01]  /*12d60*/  @!P0 IMAD.MOV.U32 R5, RZ, RZ, RZ ;  /* 0x000000ffff058224 */ /* 0x004fe200078e00ff */
[----:B----4-:R-:W-:-:S04]  /*12d70*/  LOP3.LUT R0, R0, 0x1, RZ, 0xfc, !PT ;  /* 0x0000000100007812 */ /* 0x010fc800078efcff */
[----:B------:R-:W-:-:S13]  /*12d80*/  ISETP.NE.AND P1, PT, R0, 0x3, PT ;  /* 0x000000030000780c */ /* 0x000fda0003f25270 */
[----:B---3--:R-:W-:Y:S05]  /*12d90*/  @!P1 BRA `(.L_x_1563) ;  /* 0x0000000000049947 */ /* 0x008fea0003800000 */
[----:B------:R-:W-:Y:S01]  /*12da0*/  BPT.TRAP 0x1 ;  /* 0x000000040000795c */ /* 0x000fe20000300000 */
.L_x_1563:
[----:B------:R-:W-:Y:S05]  /*12db0*/  BSYNC B0 ;  /* 0x0000000000007941 */ /* 0x000fea0003800000 */
.L_x_1562:
[----:B------:R-:W2:Y:S01]  /*12dc0*/  LD.E.64 R6, desc[UR46][R72.64+0x8] ;  /* 0x0000082e48067980 */ /* 0x000ea2000c101b00 */
[----:B-----5:R-:W-:Y:S02]  /*12dd0*/  SHF.L.U32 R8, R9, 0x1f, RZ ;  /* 0x0000001f09087819 */ /* 0x020fe400000006ff */
[----:B--2---:R-:W-:-:S05]  /*12de0*/  MOV R6, R6 ;  /* 0x0000000600067202 */ /* 0x004fca0000000f00 */
[----:B------:R-:W-:-:S04]  /*12df0*/  IMAD R5, R5, 0x8, R6 ;  /* 0x0000000805057824 */ /* 0x000fc800078e0206 */
[----:B------:R2:W3:Y:S01]  /*12e00*/  SYNCS.PHASECHK.TRANS64.TRYWAIT P0, [R5+URZ], R8 ;  /* 0x00000008050075a7 */ /* 0x0004e2000800017f */
[----:B------:R-:W4:Y:S04]  /*12e10*/  LD.E R4, desc[UR46][R72.64+0x1c] ;  /* 0x00001c2e48047980 */ /* 0x000f28000c101900 */
[----:B------:R2:W5:Y:S04]  /*12e20*/  LD.E R0, desc[UR46][R2.64] ;  /* 0x0000002e02007980 */ /* 0x000568000c101900 */
[----:B------:R2:W5:Y:S01]  /*12e30*/  LD.E R6, desc[UR46][R2.64+0x4] ;  /* 0x0000042e02067980 */ /* 0x000562000c101900 */
[----:B------:R-:W-:Y:S01]  /*12e40*/  BSSY B0, `(.L_x_1564) ;  /* 0x0000005000007945 */ /* 0x000fe20003800000 */
[----:B----4-:R-:W-:-:S04]  /*12e50*/  LOP3.LUT R4, R4, 0x1, RZ, 0xfc, !PT ;  /* 0x0000000104047812 */ /* 0x010fc800078efcff */
[----:B------:R-:W-:-:S13]  /*12e60*/  ISETP.NE.AND P1, PT, R4, 0x3, PT ;  /* 0x000000030400780c */ /* 0x000fda0003f25270 */
[----:B--23--:R-:W-:Y:S05]  /*12e70*/  @!P1 BRA `(.L_x_1565) ;  /* 0x0000000000049947 */ /* 0x00cfea0003800000 */
[----:B------:R-:W-:Y:S01]  /*12e80*/  BPT.TRAP 0x1 ;  /* 0x000000040000795c */ /* 0x000fe20000300000 */
.L_x_1565:
[----:B------:R-:W-:Y:S05]  /*12e90*/  BSYNC B0 ;  /* 0x0000000000007941 */ /* 0x000fea0003800000 */
.L_x_1564:
[----:B------:R-:W-:Y:S04]  /*12ea0*/  BSSY B0, `(.L_x_1566) ;  /* 0x0000008000007945 */ /* 0x000fe80003800000 */
[----:B------:R-:W-:Y:S05]  /*12eb0*/  @P0 BRA `(.L_x_1567) ;  /* 0x0000000000180947 */ /* 0x000fea0003800000 */
[----:B------:R-:W2:Y:S01]  /*12ec0*/  LD.E.64 R4, desc[UR46][R72.64+0x8] ;  /* 0x0000082e48047980 */ /* 0x000ea2000c101b00 */
[----:B-----5:R-:W-:Y:S02]  /*12ed0*/  SHF.L.U32 R7, R6, 0x1f, RZ ;  /* 0x0000001f06077819 */ /* 0x020fe400000006ff */
[----:B--2---:R-:W-:-:S05]  /*12ee0*/  MOV R5, R4 ;  /* 0x0000000400057202 */ /* 0x004fca0000000f00 */
[----:B------:R-:W-:-:S04]  /*12ef0*/  IMAD R0, R0, 0x8, R5 ;  /* 0x0000000800007824 */ /* 0x000fc800078e0205 */
[----:B------:R-:W2:Y:S02]  /*12f00*/  SYNCS.PHASECHK.TRANS64.TRYWAIT P0, [R0+URZ], R7 ;  /* 0x00000007000075a7 */ /* 0x000ea4000800017f */
[----:B--2---:R-:W-:Y:S05]  /*12f10*/  @!P0 BRA `(.L_x_1568) ;  /* 0x0000010800408947 */ /* 0x004fea0003800000 */
.L_x_1567:
[----:B------:R-:W-:Y:S05]  /*12f20*/  BSYNC B0 ;  /* 0x0000000000007941 */ /* 0x000fea0003800000 */
.L_x_1566:
[----:B------:R-:W3:Y:S04]  /*12f30*/  LD.E R5, desc[UR46][R2.64] ;  /* 0x0000002e02057980 */ /* 0x000ee8000c101900 */
[----:B------:R-:W3:Y:S01]  /*12f40*/  LDL.64 R8, [R1+0xa0] ;  /* 0x0000a00001087983 */ /* 0x000ee20000100a00 */
[----:B------:R-:W-:Y:S05]  /*12f50*/  WARPSYNC.ALL ;  /* 0x0000000000007948 */ /* 0x000fea0003800000 */
[----:B------:R-:W4:Y:S04]  /*12f60*/  LDL.64 R20, [R1+0x98] ;  /* 0x0000980001147983 */ /* 0x000f280000100a00 */
[----:B--2--5:R-:W2:Y:S04]  /*12f70*/  LDL.64 R6, [R1+0x98] ;  /* 0x0000980001067983 */ /* 0x024ea80000100a00 */
[----:B------:R-:W2:Y:S01]  /*12f80*/  LDL.64 R12, [R1+0x98] ;  /* 0x00009800010c7983 */ /* 0x000ea20000100a00 */
[----:B---3--:R-:W-:-:S03]  /*12f90*/  IMAD R4, R5, 0x300, R8 ;  /* 0x0000030005047824 */ /* 0x008fc600078e0208 */
[----:B------:R-:W3:Y:S01]  /*12fa0*/  LDL.64 R14, [R1+0x98] ;  /* 0x00009800010e7983 */ /* 0x000ee20000100a00 */
[----:B------:R-:W-:Y:S01]  /*12fb0*/  IMAD.MOV.U32 R5, RZ, RZ, R9 ;  /* 0x000000ffff057224 */ /* 0x000fe200078e0009 */
[C---:B------:R-:W-:Y:S01]  /*12fc0*/  R2UR UR6, R4.reuse ;  /* 0x00000000040672ca */ /* 0x040fe200000e0000 */
[----:B------:R-:W-:Y:S01]  /*12fd0*/  WARPGROUP.ARRIVE ;  /* 0x00000000000079c5 */ /* 0x000fe20000000000 */
[----:B------:R-:W3:Y:S02]  /*12fe0*/  LDL R19, [R1+0x54] ;  /* 0x0000540001137983 */ /* 0x000ee40000100800 */
[----:B------:R-:W-:Y:S01]  /*12ff0*/  R2UR UR7, R5 ;  /* 0x00000000050772ca */ /* 0x000fe200000e0000 */
[----:B------:R-:W-:Y:S02]  /*13000*/  VIADD R8, R4, 0x2 ;  /* 0x0000000204087836 */ /* 0x000fe40000000000 */
[----:B------:R-:W-:Y:S01]  /*13010*/  IMAD.MOV.U32 R0, RZ, RZ, 0x1 ;  /* 0x00000001ff007424 */ /* 0x000fe200078e00ff */
[----:B------:R1:W-:Y:S04]  /*13020*/  STL [R1+0x80], RZ ;  /* 0x000080ff01007387 */ /* 0x0003e80000100800 */
[----:B------:R1:W-:Y:S04]  /*13030*/  STL [R1+0x80], R0 ;  /* 0x0000800001007387 */ /* 0x0003e80000100800 */
[----:B------:R1:W-:Y:S04]  /*13040*/  STL [R1+0x80], R0 ;  /* 0x0000800001007387 */ /* 0x0003e80000100800 */
[----:B------:R1:W-:Y:S04]  /*13050*/  STL [R1+0x80], R0 ;  /* 0x0000800001007387 */ /* 0x0003e80000100800 */
[----:B------:R1:W-:Y:S01]  /*13060*/  STL [R1+0x80], R0 ;  /* 0x0000800001007387 */ /* 0x0003e20000100800 */
[----:B----4-:R-:W-:-:S02]  /*13070*/  R2UR UR4, R20 ;  /* 0x00000000140472ca */ /* 0x010fc400000e0000 */
[----:B------:R-:W-:-:S13]  /*13080*/  R2UR UR5, R21 ;  /* 0x00000000150572ca */ /* 0x000fda00000e0000 */
[----:B------:R-:W-:Y:S01]  /*13090*/  HGMMA.64x96x16.F32.BF16 R24, gdesc[UR4], RZ, !UPT, gsb0 ;  /* 0x01600000041879f0 */ /* 0x000fe2000c0018ff */
[----:B--2---:R-:W-:Y:S01]  /*130a0*/  VIADD R6, R6, 0x2 ;  /* 0x0000000206067836 */ /* 0x004fe20000000000 */
        /* <DEDUP_REMOVED lines=17> */
[----:B---3--:R-:W-:-:S02]  /*131c0*/  VIADD R14, R14, 0x6 ;  /* 0x000000060e0e7836 */ /* 0x008fc40000000000 */
        /* <DEDUP_REMOVED lines=17> */
.L_x_1570:
[----:B------:R-:W-:Y:S05]  /*132e0*/  BSYNC B0 ;  /* 0x0000000000007941 */ /* 0x000fea0003800000 */
.L_x_1569:
        /* <DEDUP_REMOVED lines=10> */
.L_x_1572:
[----:B------:R-:W-:Y:S05]  /*13390*/  BSYNC B0 ;  /* 0x0000000000007941 */ /* 0x000fea0003800000 */
.L_x_1571:
[----:B------:R-:W-:Y:S04]  /*133a0*/  BSSY B0, `(.L_x_1573) ;  /* 0x0000006000007945 */ /* 0x000fe80003800000 */
[----:B--2---:R-:W-:Y:S05]  /*133b0*/  @P0 BRA `(.L_x_1574) ;  /* 0x0000000000100947 */ /* 0x004fea0003800000 */
[----:B-----5:R-:W-:Y:S01]  /*133c0*/  IMAD R4, R4, 0x8, R7 ;  /* 0x0000000804047824 */ /* 0x020fe200078e0207 */
[----:B-1----:R-:W-:-:S04]  /*133d0*/  SHF.L.U32 R5, R6, 0x1f, RZ ;  /* 0x0000001f06057819 */ /* 0x002fc800000006ff */
[----:B------:R-:W1:Y:S02]  /*133e0*/  SYNCS.PHASECHK.TRANS64.TRYWAIT P0, [R4+URZ], R5 ;  /* 0x00000005040075a7 */ /* 0x000e64000800017f */
[----:B-1----:R-:W-:Y:S05]  /*133f0*/  @!P0 BRA `(.L_x_1575) ;  /* 0x00000104001c8947 */ /* 0x002fea0003800000 */
.L_x_1574:
[----:B------:R-:W-:Y:S05]  /*13400*/  BSYNC B0 ;  /* 0x0000000000007941 */ /* 0x000fea0003800000 */
.L_x_1573:
[----:B------:R-:W2:Y:S04]  /*13410*/  LD.E R11, desc[UR46][R2.64] ;  /* 0x0000002e020b7980 */ /* 0x000ea8000c101900 */
[----:B-----5:R-:W2:Y:S01]  /*13420*/  LDL.64 R6, [R1+0x118] ;  /* 0x0001180001067983 */ /* 0x020ea20000100a00 */
[----:B------:R-:W-:Y:S05]  /*13430*/  WARPSYNC.ALL ;  /* 0x0000000000007948 */ /* 0x000fea0003800000 */
[----:B------:R-:W3:Y:S04]  /*13440*/  LDL R19, [R1+0x90] ;  /* 0x0000900001137983 */ /* 0x000ee80000100800 */
[----:B-1----:R-:W4:Y:S04]  /*13450*/  LDL.64 R4, [R1+0x110] ;  /* 0x0001100001047983 */ /* 0x002f280000100a00 */
[----:B------:R-:W4:Y:S04]  /*13460*/  LDL.64 R8, [R1+0x110] ;  /* 0x0001100001087983 */ /* 0x000f280000100a00 */
[----:B------:R-:W4:Y:S01]  /*13470*/  LDL.64 R12, [R1+0x110] ;  /* 0x00011000010c7983 */ /* 0x000f220000100a00 */
[----:B--2---:R-:W-:-:S03]  /*13480*/  IMAD R6, R11, 0xc00, R6 ;  /* 0x00000c000b067824 */ /* 0x004fc600078e0206 */
[----:B------:R-:W2:Y:S01]  /*13490*/  LDL.64 R14, [R1+0x110] ;  /* 0x00011000010e7983 */ /* 0x000ea20000100a00 */
[----:B------:R-:W-:Y:S01]  /*134a0*/  R2UR UR7, R7 ;  /* 0x00000000070772ca */ /* 0x000fe200000e0000 */
[----:B------:R-:W-:Y:S01]  /*134b0*/  WARPGROUP.ARRIVE ;  /* 0x00000000000079c5 */ /* 0x000fe20000000000 */
[----:B------:R-:W-:Y:S01]  /*134c0*/  R2UR UR6, R6 ;  /* 0x00000000060672ca */ /* 0x000fe200000e0000 */
[----:B------:R-:W2:Y:S01]  /*134d0*/  LDL.64 R20, [R1+0x110] ;  /* 0x0001100001147983 */ /* 0x000ea20000100a00 */
[----:B---3--:R-:W-:Y:S02]  /*134e0*/  ISETP.NE.U32.AND P0, PT, R19, RZ, PT ;  /* 0x000000ff1300720c */ /* 0x008fe40003f05070 */
[----:B----4-:R-:W-:Y:S02]  /*134f0*/  R2UR UR4, R4 ;  /* 0x00000000040472ca */ /* 0x010fe400000e0000 */
[----:B------:R-:W-:-:S09]  /*13500*/  R2UR UR5, R5 ;  /* 0x00000000050572ca */ /* 0x000fd200000e0000 */
[----:B------:R-:W-:-:S05]  /*13510*/  VOTEU.ANY UP0, P0 ;  /* 0x00000000003f7886 */ /* 0x000fca0000000100 */
        /* <DEDUP_REMOVED lines=129> */
[----:B---3--:R-:W-:Y:S01]  /*13d30*/  VIADD R8, R8, 0xc02 ;  /* 0x00000c0208087836 */ /* 0x008fe20000000000 */
        /* <DEDUP_REMOVED lines=9> */
[----:B----4-:R-:W-:-:S02]  /*13dd0*/  VIADD R12, R12, 0xc04 ;  /* 0x00000c040c0c7836 */ /* 0x010fc40000000000 */
        /* <DEDUP_REMOVED lines=20> */
[----:B------:R2:W-:Y:S04]  /*13f20*/  STL [R1+0x90], R0 ;  /* 0x0000900001007387 */ /* 0x0005e80000100800 */
[----:B------:R2:W-:Y:S01]  /*13f30*/  STL [R1+0x90], R0 ;  /* 0x0000900001007387 */ /* 0x0005e20000100800 */
[----:B------:R-:W-:-:S02]  /*13f40*/  WARPGROUP.DEPBAR.LE gsb0, 0x0 ;  /* 0x00008000000079c5 */ /* 0x000fc40000010000 */
[----:B------:R-:W-:-:S06]  /*13f50*/  WARPGROUP.ARRIVE ;  /* 0x00000000000079c5 */ /* 0x000fcc0000000000 */
[----:B------:R-:W-:Y:S01]  /*13f60*/  HGMMA.64x96x16.F32.BF16 R24, gdesc[UR4], R24, gsb0 ;  /* 0x01600000041879f0 */ /* 0x000fe20008001818 */
[----:B------:R2:W-:Y:S01]  /*13f70*/  STL [R1+0x90], R0 ;  /* 0x0000900001007387 */ /* 0x0005e20000100800 */
[----:B-1----:R-:W-:-:S03]  /*13f80*/  LOP3.LUT P1, RZ, R212, 0x7f, RZ, 0xc0, !PT ;  /* 0x0000007fd4ff7812 */ /* 0x002fc6000782c0ff */
        /* <DEDUP_REMOVED lines=15> */
[----:B------:R-:W3:Y:S04]  /*14080*/  @!P1 LD.E.64 R72, desc[UR46][R72.64+0x30] ;  /* 0x0000302e48489980 */ /* 0x000ee8000c101b00 */
[----:B------:R-:W4:Y:S01]  /*14090*/  @!P1 LD.E R4, desc[UR46][R2.64] ;  /* 0x0000002e02049980 */ /* 0x000f22000c101900 */
[----:B------:R-:W-:-:S02]  /*140a0*/  ULDC UR4, c[0x0][0x20] ;  /* 0x0000080000047ab9 */ /* 0x000fc40000000800 */
[----:B------:R-:W-:Y:S01]  /*140b0*/  VIADD R13, R18, -UR4 ;  /* 0x80000004120d7c36 */ /* 0x000fe20008000000 */
[----:B---3--:R-:W-:-:S05]  /*140c0*/  @!P1 MOV R5, R72 ;  /* 0x0000004800059202 */ /* 0x008fca0000000f00 */
[----:B----4-:R-:W-:-:S05]  /*140d0*/  @!P1 IMAD R4, R4, 0x8, R5 ;  /* 0x0000000804049824 */ /* 0x010fca00078e0205 */
[----:B------:R-:W-:-:S04]  /*140e0*/  @!P1 PRMT R4, RZ, 0x654, R4 ;  /* 0x00000654ff049816 */ /* 0x000fc80000000004 */
[----:B------:R1:W-:Y:S01]  /*140f0*/  @!P1 SYNCS.ARRIVE.TRANS64.RED.A1T0 RZ, [R4+URZ], RZ ;  /* 0x000000ff04ff99a7 */ /* 0x0003e2000810043f */
[----:B------:R-:W1:Y:S04]  /*14100*/  LDL R6, [R13] ;  /* 0x000000000d067983 */ /* 0x000e680000100800 */
[----:B------:R-:W3:Y:S04]  /*14110*/  LDL R88, [R13+0x8] ;  /* 0x000008000d587983 */ /* 0x000ee80000100800 */
[----:B------:R-:W4:Y:S04]  /*14120*/  LDL R21, [R1+0x70] ;  /* 0x0000700001157983 */ /* 0x000f280000100800 */
[----:B------:R-:W2:Y:S04]  /*14130*/  LDL R12, [R13+0x18] ;  /* 0x000018000d0c7983 */ /* 0x000ea80000100800 */
[----:B------:R-:W2:Y:S04]  /*14140*/  LDL R7, [R13+0x4] ;  /* 0x000004000d077983 */ /* 0x000ea80000100800 */
[----:B------:R-:W2:Y:S04]  /*14150*/  LDL R9, [R13+0xc] ;  /* 0x00000c000d097983 */ /* 0x000ea80000100800 */
[----:B------:R-:W2:Y:S04]  /*14160*/  LDL R8, [R13+0x10] ;  /* 0x000010000d087983 */ /* 0x000ea80000100800 */
[----:B------:R-:W2:Y:S01]  /*14170*/  LDL R11, [R13+0x14] ;  /* 0x000014000d0b7983 */ /* 0x000ea20000100800 */
[----:B------:R-:W-:Y:S01]  /*14180*/  BSSY B0, `(.L_x_1576) ;  /* 0x000003d000007945 */ /* 0x000fe20003800000 */
[----:B-1----:R-:W-:-:S04]  /*14190*/  SHF.R.S32.HI R4, RZ, 0x1f, R6 ;  /* 0x0000001fff047819 */ /* 0x002fc80000011406 */
[----:B------:R-:W-:-:S04]  /*141a0*/  LEA.HI R4, R4, R6, RZ, 0x7 ;  /* 0x0000000604047211 */ /* 0x000fc800078f38ff */
[----:B------:R-:W-:-:S05]  /*141b0*/  LOP3.LUT R5, R4, 0xffffff80, RZ, 0xc0, !PT ;  /* 0xffffff8004057812 */ /* 0x000fca00078ec0ff */
[----:B------:R-:W-:-:S05]  /*141c0*/  IMAD.IADD R5, R6, 0x1, -R5 ;  /* 0x0000000106057824 */ /* 0x000fca00078e0a05 */
[----:B------:R-:W-:-:S04]  /*141d0*/  SHF.R.S32.HI R6, RZ, 0x1f, R5 ;  /* 0x0000001fff067819 */ /* 0x000fc80000011405 */
[----:B------:R-:W-:-:S04]  /*141e0*/  LEA.HI R14, R6, R5, RZ, 0x2 ;  /* 0x00000005060e7211 */ /* 0x000fc800078f10ff */
[--C-:B------:R-:W-:Y:S02]  /*141f0*/  SHF.R.S32.HI R19, RZ, 0x2, R14.reuse ;  /* 0x00000002ff137819 */ /* 0x100fe4000001140e */
[----:B------:R-:W-:Y:S02]  /*14200*/  SHF.R.S32.HI R20, RZ, 0x1f, R14 ;  /* 0x0000001fff147819 */ /* 0x000fe4000001140e */
[----:B------:R-:W-:Y:S02]  /*14210*/  SHF.R.S32.HI R15, RZ, 0x7, R4 ;  /* 0x00000007ff0f7819 */ /* 0x000fe40000011404 */
[----:B------:R-:W-:Y:S02]  /*14220*/  LEA.HI R20, R20, R19, RZ, 0x3 ;  /* 0x0000001314147211 */ /* 0x000fe400078f18ff */
[----:B------:R-:W-:Y:S02]  /*14230*/  LEA.HI R6, R6, R5, RZ, 0x5 ;  /* 0x0000000506067211 */ /* 0x000fe400078f28ff */
[----:B------:R-:W-:-:S02]  /*14240*/  LOP3.LUT R20, R20, 0xfffffff8, RZ, 0xc0, !PT ;  /* 0xfffffff814147812 */ /* 0x000fc400078ec0ff */
[----:B------:R-:W-:Y:S02]  /*14250*/  LEA.HI R4, R4, R15, RZ, 0x1 ;  /* 0x0000000f04047211 */ /* 0x000fe400078f08ff */
[----:B------:R-:W-:Y:S01]  /*14260*/  SHF.R.S32.HI R6, RZ, 0x5, R6 ;  /* 0x00000005ff067819 */ /* 0x000fe20000011406 */
[----:B------:R-:W-:Y:S01]  /*14270*/  IMAD.IADD R20, R19, 0x1, -R20 ;  /* 0x0000000113147824 */ /* 0x000fe200078e0a14 */
[----:B------:R-:W-:Y:S01]  /*14280*/  LOP3.LUT R14, R14, 0x7ffffffc, RZ, 0xc0, !PT ;  /* 0x7ffffffc0e0e7812 */ /* 0x000fe200078ec0ff */
[----:B---3--:R-:W-:Y:S01]  /*14290*/  IMAD R72, R10, -0x60, R88 ;  /* 0xffffffa00a487824 */ /* 0x008fe200078e0258 */
[----:B------:R-:W-:Y:S01]  /*142a0*/  LOP3.LUT R4, R4, 0x3fffffe, RZ, 0xc0, !PT ;  /* 0x03fffffe04047812 */ /* 0x000fe200078ec0ff */
[----:B----4-:R-:W-:Y:S01]  /*142b0*/  IMAD R19, R21, 0x8, R6 ;  /* 0x0000000815137824 */ /* 0x010fe200078e0206 */
[----:B--2---:R-:W-:Y:S01]  /*142c0*/  ISETP.GE.AND P0, PT, R12, 0x1, PT ;  /* 0x000000010c00780c */ /* 0x004fe20003f06270 */
[----:B------:R-:W-:Y:S01]  /*142d0*/  IMAD.IADD R14, R5, 0x1, -R14 ;  /* 0x00000001050e7824 */ /* 0x000fe200078e0a0e */
[----:B------:R-:W-:Y:S01]  /*142e0*/  IADD3 R5, -R7, 0x1, R72 ;  /* 0x0000000107057810 */ /* 0x000fe20007ffe148 */
[----:B------:R-:W-:-:S02]  /*142f0*/  IMAD.IADD R4, R15, 0x1, -R4 ;  /* 0x000000010f047824 */ /* 0x000fc400078e0a04 */
[----:B------:R-:W-:Y:S02]  /*14300*/  IMAD.U32 R19, R19, 0x10, R20 ;  /* 0x0000001013137824 */ /* 0x000fe400078e0014 */
[----:B------:R-:W-:Y:S02]  /*14310*/  IMAD R15, R14, -0x2, R5 ;  /* 0xfffffffe0e0f7824 */ /* 0x000fe400078e0205 */
[----:B------:R-:W-:Y:S01]  /*14320*/  IMAD R19, R4, 0x40, R19 ;  /* 0x0000004004137824 */ /* 0x000fe200078e0213 */
[----:B------:R-:W-:Y:S01]  /*14330*/  LOP3.LUT R4, RZ, R9, RZ, 0x33, !PT ;  /* 0x00000009ff047212 */ /* 0x000fe200078e33ff */
[----:B------:R-:W-:Y:S02]  /*14340*/  IMAD R5, R10, -0x60, RZ ;  /* 0xffffffa00a057824 */ /* 0x000fe400078e02ff */
[C---:B------:R-:W-:Y:S02]  /*14350*/  IMAD.IADD R8, R15.reuse, 0x1, R8 ;  /* 0x000000010f087824 */ /* 0x040fe400078e0208 */
[----:B------:R-:W-:-:S02]  /*14360*/  IMAD.IADD R90, R15, 0x1, R4 ;  /* 0x000000010f5a7824 */ /* 0x000fc400078e0204 */
[----:B------:R-:W-:Y:S02]  /*14370*/  IMAD R21, R14, -0x2, R5 ;  /* 0xfffffffe0e157824 */ /* 0x000fe400078e0205 */
[----:B------:R-:W-:Y:S02]  /*14380*/  IMAD R15, R10, -0x60, R11 ;  /* 0xffffffa00a0f7824 */ /* 0x000fe400078e020b */
[--C-:B------:R-:W-:Y:S02]  /*14390*/  IMAD.IADD R5, R8, 0x1, R19.reuse ;  /* 0x0000000108057824 */ /* 0x100fe400078e0213 */
[----:B------:R-:W-:Y:S01]  /*143a0*/  IMAD.IADD R4, R90, 0x1, R19 ;  /* 0x000000015a047824 */ /* 0x000fe200078e0213 */
[----:B------:R-:W-:Y:S06]  /*143b0*/  @!P0 BRA `(.L_x_1577) ;  /* 0x0000000000648947 */ /* 0x000fec0003800000 */
        /* <DEDUP_REMOVED lines=12> */
.L_x_1581:
[----:B------:R-:W-:Y:S05]  /*14480*/  BSYNC B2 ;  /* 0x0000000000027941 */ /* 0x000fea0003800000 */
.L_x_1580:
[----:B------:R-:W-:Y:S01]  /*14490*/  LOP3.LUT R9, RZ, R9, RZ, 0x33, !PT ;  /* 0x00000009ff097212 */ /* 0x000fe200078e33ff */
[----:B------:R-:W-:Y:S06]  /*144a0*/  BRA `(.L_x_1582) ;  /* 0x0000000000187947 */ /* 0x000fec0003800000 */
.L_x_1579:
[----:B------:R-:W-:-:S13]  /*144b0*/  ISETP.NE.AND P0, PT, R12, 0x1, PT ;  /* 0x000000010c00780c */ /* 0x000fda0003f05270 */
[----:B------:R-:W-:Y:S05]  /*144c0*/  @!P0 BRA `(.L_x_1582) ;  /* 0x0000000000108947 */ /* 0x000fea0003800000 */
[----:B------:R-:W2:Y:S04]  /*144d0*/  LDL R6, [R13+0x1c] ;  /* 0x00001c000d067983 */ /* 0x000ea80000100800 */
[----:B------:R-:W3:Y:S01]  /*144e0*/  LDL R14, [R13+0x20] ;  /* 0x000020000d0e7983 */ /* 0x000ee20000100800 */
[----:B--2---:R-:W-:-:S05]  /*144f0*/  IMAD.HI.U32 R9, R9, R6, RZ ;  /* 0x0000000609097227 */ /* 0x004fca00078e00ff */
[----:B---3--:R-:W-:-:S07]  /*14500*/  SHF.R.U32.HI R9, RZ, R14, R9 ;  /* 0x0000000eff097219 */ /* 0x008fce0000011609 */
.L_x_1582:
[----:B------:R-:W-:Y:S05]  /*14510*/  BSYNC B1 ;  /* 0x0000000000017941 */ /* 0x000fea0003800000 */
.L_x_1578:
[----:B------:R-:W-:-:S05]  /*14520*/  IMAD R9, R12, R9, R21 ;  /* 0x000000090c097224 */ /* 0x000fca00078e0215 */
[----:B------:R-:W-:Y:S02]  /*14530*/  VIMNMX R4, R4, R9, !PT ;  /* 0x0000000904047248 */ /* 0x000fe40007fe0100 */
[----:B------:R-:W-:-:S07]  /*14540*/  VIADDMNMX R5, R9, R12, R5, PT ;  /* 0x0000000c09057246 */ /* 0x000fce0003800105 */
.L_x_1577:
[----:B------:R-:W-:Y:S05]  /*14550*/  BSYNC B0 ;  /* 0x0000000000007941 */ /* 0x000fea0003800000 */
.L_x_1576:
[----:B------:R-:W-:Y:S01]  /*14560*/  ISETP.GE.AND P0, PT, R15, 0x2, PT ;  /* 0x000000020f00780c */ /* 0x000fe20003f06270 */
[----:B------:R-:W-:Y:S01]  /*14570*/  VIADD R19, R19, 0x8 ;  /* 0x0000000813137836 */ /* 0x000fe20000000000 */
[C---:B------:R-:W-:Y:S01]  /*14580*/  ISETP.GE.AND P4, PT, R15.reuse, 0xa, PT ;  /* 0x0000000a0f00780c */ /* 0x040fe20003f86270 */
[----:B------:R-:W-:Y:S01]  /*14590*/  BSSY B0, `(.L_x_1583) ;  /* 0x000008e000007945 */ /* 0x000fe20003800000 */
[----:B------:R-:W-:Y:S01]  /*145a0*/  ISETP.GT.AND P2, PT, R4, 0x1, !P0 ;  /* 0x000000010400780c */ /* 0x000fe20004744270 */
[----:B------:R-:W-:Y:S01]  /*145b0*/  IMAD.IADD R6, R90, 0x1, R19 ;  /* 0x000000015a067824 */ /* 0x000fe200078e0213 */
        /* <DEDUP_REMOVED lines=9> */
[C---:B------:R-:W-:Y:S02]  /*14650*/  ISETP.LT.OR P3, PT, R5.reuse, 0x9, P3 ;  /* 0x000000090500780c */ /* 0x040fe40001f61670 */
[----:B------:R-:W-:Y:S02]  /*14660*/  ISETP.GT.AND P2, PT, R4, 0x10, !P4 ;  /* 0x000000100400780c */ /* 0x000fe40006744270 */
[----:B------:R-:W-:Y:S02]  /*14670*/  FSEL R154, R28, -INF , !P3 ;  /* 0xff8000001c9a7808 */ /* 0x000fe40005800000 */
[----:B------:R-:W-:Y:S02]  /*14680*/  ISETP.LT.OR P2, PT, R5, 0x11, P2 ;  /* 0x000000110500780c */ /* 0x000fe40001741670 */
[----:B------:R-:W-:Y:S02]  /*14690*/  ISETP.GE.AND P3, PT, R15, 0x12, PT ;  /* 0x000000120f00780c */ /* 0x000fe40003f66270 */
[----:B------:R-:W-:-:S02]  /*146a0*/  FSEL R84, R32, -INF , !P2 ;  /* 0xff80000020547808 */ /* 0x000fc40005000000 */
[C---:B------:R-:W-:Y:S02]  /*146b0*/  ISETP.GT.AND P2, PT, R4.reuse, 0x11, !P3 ;  /* 0x000000110400780c */ /* 0x040fe40005f44270 */
        /* <DEDUP_REMOVED lines=86> */
[----:B------:R-:W-:Y:S02]  /*14c20*/  P2R R9, PR, RZ, 0x40 ;  /* 0x00000040ff097803 */ /* 0x000fe40000000000 */
[----:B------:R-:W-:-:S04]  /*14c30*/  ISETP.GT.AND P6, PT, R4, RZ, !P6 ;  /* 0x000000ff0400720c */ /* 0x000fc800077c4270 */
[----:B------:R-:W-:-:S04]  /*14c40*/  ISETP.LT.OR P6, PT, R5, 0x1, P6 ;  /* 0x000000010500780c */ /* 0x000fc800037c1670 */
[----:B------:R-:W-:Y:S02]  /*14c50*/  FSEL R92, R24, -INF , !P6 ;  /* 0xff800000185c7808 */ /* 0x000fe40007000000 */
[----:B------:R-:W-:-:S04]  /*14c60*/  ISETP.GE.AND P6, PT, R15, 0x5a, PT ;  /* 0x0000005a0f00780c */ /* 0x000fc80003fc6270 */
[----:B------:R-:W-:Y:S02]  /*14c70*/  P2R R15, PR, RZ, 0x40 ;  /* 0x00000040ff0f7803 */ /* 0x000fe40000000000 */
[----:B------:R-:W-:-:S04]  /*14c80*/  ISETP.GT.AND P6, PT, R4, 0x59, !P6 ;  /* 0x000000590400780c */ /* 0x000fc800077c4270 */
[----:B------:R-:W-:Y:S01]  /*14c90*/  ISETP.LT.OR P6, PT, R5, 0x5a, P6 ;  /* 0x0000005a0500780c */ /* 0x000fe200037c1670 */
[----:B------:R-:W-:-:S03]  /*14ca0*/  IMAD.IADD R5, R8, 0x1, R19 ;  /* 0x0000000108057824 */ /* 0x000fc600078e0213 */
        /* <DEDUP_REMOVED lines=15> */
.L_x_1588:
[----:B------:R-:W-:Y:S05]  /*14da0*/  BSYNC B2 ;  /* 0x0000000000027941 */ /* 0x000fea0003800000 */
.L_x_1587:
[----:B------:R-:W-:Y:S01]  /*14db0*/  LOP3.LUT R7, RZ, R7, RZ, 0x33, !PT ;  /* 0x00000007ff077212 */ /* 0x000fe200078e33ff */
[----:B------:R-:W-:Y:S06]  /*14dc0*/  BRA `(.L_x_1589) ;  /* 0x0000000000187947 */ /* 0x000fec0003800000 */
.L_x_1586:
[----:B------:R-:W-:-:S13]  /*14dd0*/  ISETP.NE.AND P6, PT, R12, 0x1, PT ;  /* 0x000000010c00780c */ /* 0x000fda0003fc5270 */
[----:B------:R-:W-:Y:S05]  /*14de0*/  @!P6 BRA `(.L_x_1589) ;  /* 0x000000000010e947 */ /* 0x000fea0003800000 */
[----:B------:R-:W2:Y:S04]  /*14df0*/  LDL R4, [R13+0x1c] ;  /* 0x00001c000d047983 */ /* 0x000ea80000100800 */
[----:B------:R-:W3:Y:S01]  /*14e00*/  LDL R8, [R13+0x20] ;  /* 0x000020000d087983 */ /* 0x000ee20000100800 */
[----:B--2---:R-:W-:-:S05]  /*14e10*/  IMAD.HI.U32 R7, R7, R4, RZ ;  /* 0x0000000407077227 */ /* 0x004fca00078e00ff */
[----:B---3--:R-:W-:-:S07]  /*14e20*/  SHF.R.U32.HI R7, RZ, R8, R7 ;  /* 0x00000008ff077219 */ /* 0x008fce0000011607 */
.L_x_1589:
[----:B------:R-:W-:Y:S05]  /*14e30*/  BSYNC B1 ;  /* 0x0000000000017941 */ /* 0x000fea0003800000 */
.L_x_1585:
[----:B------:R-:W-:-:S05]  /*14e40*/  IMAD R7, R12, R7, R21 ;  /* 0x000000070c077224 */ /* 0x000fca00078e0215 */
[----:B------:R-:W-:Y:S02]  /*14e50*/  VIADDMNMX R5, R7, R12, R5, PT ;  /* 0x0000000c07057246 */ /* 0x000fe40003800105 */
[----:B------:R-:W-:-:S07]  /*14e60*/  VIMNMX R6, R6, R7, !PT ;  /* 0x0000000706067248 */ /* 0x000fce0007fe0100 */
.L_x_1584:
[----:B------:R-:W-:Y:S05]  /*14e70*/  BSYNC B0 ;  /* 0x0000000000007941 */ /* 0x000fea0003800000 */
.L_x_1583:
[C---:B------:R-:W-:Y:S02]  /*14e80*/  ISETP.GT.AND P0, PT, R6.reuse, 0x1, !P0 ;  /* 0x000000010600780c */ /* 0x040fe40004704270 */
        /* <DEDUP_REMOVED lines=9> */
[----:B------:R-:W-:Y:S02]  /*14f20*/  ISETP.NE.AND P6, PT, R73, RZ, PT ;  /* 0x000000ff4900720c */ /* 0x000fe40003fc5270 */
[----:B------:R-:W-:-:S02]  /*14f30*/  FSEL R31, R31, -INF , !P0 ;  /* 0xff8000001f1f7808 */ /* 0x000fc40004000000 */
[----:B------:R-:W-:Y:S02]  /*14f40*/  ISETP.NE.AND P0, PT, R25, RZ, PT ;  /* 0x000000ff1900720c */ /* 0x000fe40003f05270 */
[----:B------:R-:W2:Y:S02]  /*14f50*/  LDL.64 R24, [R1+0x430] ;  /* 0x0004300001187983 */ /* 0x000ea40000100a00 */
[----:B------:R-:W-:-:S04]  /*14f60*/  ISETP.GT.AND P0, PT, R6, 0x10, !P0 ;  /* 0x000000100600780c */ /* 0x000fc80004704270 */
[----:B------:R-:W-:-:S04]  /*14f70*/  ISETP.LT.OR P0, PT, R5, 0x11, P0 ;  /* 0x000000110500780c */ /* 0x000fc80000701670 */
[----:B------:R-:W-:Y:S02]  /*14f80*/  FSEL R34, R34, -INF , !P0 ;  /* 0xff80000022227808 */ /* 0x000fe40004000000 */
[----:B------:R-:W-:-:S04]  /*14f90*/  ISETP.NE.AND P0, PT, R29, RZ, PT ;  /* 0x000000ff1d00720c */ /* 0x000fc80003f05270 */
[----:B------:R-:W-:-:S04]  /*14fa0*/  ISETP.GT.AND P0, PT, R6, 0x11, !P0 ;  /* 0x000000110600780c */ /* 0x000fc80004704270 */
[----:B------:R-:W-:-:S04]  /*14fb0*/  ISETP.LT.OR P0, PT, R5, 0x12, P0 ;  /* 0x000000120500780c */ /* 0x000fc80000701670 */
[----:B------:R-:W-:Y:S02]  /*14fc0*/  FSEL R35, R35, -INF , !P0 ;  /* 0xff80000023237808 */ /* 0x000fe40004000000 */
[----:B------:R-:W-:Y:S02]  /*14fd0*/  ISETP.GT.AND P0, PT, R6, 0x18, !P1 ;  /* 0x000000180600780c */ /* 0x000fe40004f04270 */
[----:B------:R-:W-:Y:S02]  /*14fe0*/  ISETP.NE.AND P1, PT, R83, RZ, PT ;  /* 0x000000ff5300720c */ /* 0x000fe40003f25270 */
[----:B------:R-:W-:-:S04]  /*14ff0*/  ISETP.LT.OR P0, PT, R5, 0x19, P0 ;  /* 0x000000190500780c */ /* 0x000fc80000701670 */
[----:B------:R-:W-:Y:S02]  /*15000*/  FSEL R38, R38, -INF , !P0 ;  /* 0xff80000026267808 */ /* 0x000fe40004000000 */
[----:B------:R-:W-:Y:S02]  /*15010*/  ISETP.GT.AND P0, PT, R6, 0x19, !P6 ;  /* 0x000000190600780c */ /* 0x000fe40007704270 */
[----:B------:R-:W-:Y:S02]  /*15020*/  ISETP.NE.AND P6, PT, R9, RZ, PT ;  /* 0x000000ff0900720c */ /* 0x000fe40003fc5270 */
[----:B------:R-:W-:-:S04]  /*15030*/  ISETP.LT.OR P0, PT, R5, 0x1a, P0 ;  /* 0x0000001a0500780c */ /* 0x000fc80000701670 */
[----:B------:R-:W-:Y:S02]  /*15040*/  FSEL R39, R39, -INF , !P0 ;  /* 0xff80000027277808 */ /* 0x000fe40004000000 */
[----:B------:R-:W-:-:S04]  /*15050*/  ISETP.NE.AND P0, PT, R37, RZ, PT ;  /* 0x000000ff2500720c */ /* 0x000fc80003f05270 */
[----:B------:R-:W-:-:S04]  /*15060*/  ISETP.GT.AND P0, PT, R6, 0x20, !P0 ;  /* 0x000000200600780c */ /* 0x000fc80004704270 */
        /* <DEDUP_REMOVED lines=38> */
[C---:B------:R-:W-:Y:S02]  /*152d0*/  ISETP.GT.AND P0, PT, R6.reuse, RZ, !P6 ;  /* 0x000000ff0600720c */ /* 0x040fe40007704270 */
[C---:B------:R-:W-:Y:S02]  /*152e0*/  ISETP.GT.AND P2, PT, R6.reuse, 0x49, !P2 ;  /* 0x000000490600780c */ /* 0x040fe40005744270 */
[----:B------:R-:W-:Y:S02]  /*152f0*/  ISETP.LT.OR P0, PT, R5, 0x1, P0 ;  /* 0x000000010500780c */ /* 0x000fe40000701670 */
[----:B------:R-:W-:Y:S02]  /*15300*/  ISETP.GT.AND P3, PT, R6, 0x50, !P3 ;  /* 0x000000500600780c */ /* 0x000fe40005f64270 */
[----:B------:R-:W-:-:S02]  /*15310*/  FSEL R21, R26, -INF , !P0 ;  /* 0xff8000001a157808 */ /* 0x000fc40004000000 */
[----:B--2---:R-:W-:Y:S01]  /*15320*/  FMNMX.FTZ R4, R92, R24, !PT ;  /* 0x000000185c047209 */ /* 0x004fe20007810000 */
[----:B------:R-:W2:Y:S01]  /*15330*/  LDL R26, [R1+0x450] ;  /* 0x00045000011a7983 */ /* 0x000ea20000100800 */
[----:B------:R-:W-:Y:S02]  /*15340*/  ISETP.GT.AND P4, PT, R6, 0x51, !P4 ;  /* 0x000000510600780c */ /* 0x000fe40006784270 */
[----:B------:R-:W-:Y:S02]  /*15350*/  FMNMX.FTZ R4, R152, R4, !PT ;  /* 0x0000000498047209 */ /* 0x000fe40007810000 */
[----:B------:R-:W-:Y:S02]  /*15360*/  ISETP.NE.AND P6, PT, R15, RZ, PT ;  /* 0x000000ff0f00720c */ /* 0x000fe40003fc5270 */
        /* <DEDUP_REMOVED lines=37> */
[----:B------:R-:W-:Y:S02]  /*155c0*/  FMNMX.FTZ R4, R54, R7, !PT ;  /* 0x0000000736047209 */ /* 0x000fe40007810000 */
[----:B------:R-:W-:Y:S02]  /*155d0*/  ISETP.GT.AND P0, PT, R6, 0x48, !P1 ;  /* 0x000000480600780c */ /* 0x000fe40004f04270 */
[----:B------:R-:W-:Y:S02]  /*155e0*/  FMNMX.FTZ R7, R55, R4, !PT ;  /* 0x0000000437077209 */ /* 0x000fe40007810000 */
[C---:B------:R-:W-:Y:S02]  /*155f0*/  ISETP.LT.OR P0, PT, R5.reuse, 0x49, P0 ;  /* 0x000000490500780c */ /* 0x040fe40000701670 */
[----:B------:R-:W-:Y:S02]  /*15600*/  FMNMX.FTZ R4, R58, R7, !PT ;  /* 0x000000073a047209 */ /* 0x000fe40007810000 */
[----:B------:R-:W-:-:S02]  /*15610*/  ISETP.LT.OR P2, PT, R5, 0x4a, P2 ;  /* 0x0000004a0500780c */ /* 0x000fc40001741670 */
[----:B-1----:R-:W-:Y:S02]  /*15620*/  FMNMX.FTZ R11, R8, R9, !PT ;  /* 0x00000009080b7209 */ /* 0x002fe40007810000 */
[----:B------:R-:W-:Y:S02]  /*15630*/  FSEL R29, R62, -INF , !P0 ;  /* 0xff8000003e1d7808 */ /* 0x000fe40004000000 */
[----:B------:R-:W-:Y:S01]  /*15640*/  FMNMX.FTZ R4, R59, R4, !PT ;  /* 0x000000043b047209 */ /* 0x000fe20007810000 */
[----:B------:R-:W1:Y:S01]  /*15650*/  SHFL.BFLY PT, R12, R11, 0x1, 0x1f ;  /* 0x0c201f000b0c7f89 */ /* 0x000e6200000e0000 */
[----:B------:R-:W-:Y:S02]  /*15660*/  ISETP.LT.OR P3, PT, R5, 0x51, P3 ;  /* 0x000000510500780c */ /* 0x000fe40001f61670 */
[----:B------:R-:W-:Y:S02]  /*15670*/  FSEL R63, R63, -INF , !P2 ;  /* 0xff8000003f3f7808 */ /* 0x000fe40005000000 */
[----:B------:R-:W-:-:S02]  /*15680*/  FMNMX.FTZ R4, R29, R4, !PT ;  /* 0x000000041d047209 */ /* 0x000fc40007810000 */
[----:B------:R-:W-:Y:S02]  /*15690*/  ISETP.GT.AND P5, PT, R6, 0x58, !P5 ;  /* 0x000000580600780c */ /* 0x000fe40006fa4270 */
[----:B------:R-:W-:Y:S02]  /*156a0*/  ISETP.LT.OR P4, PT, R5, 0x52, P4 ;  /* 0x000000520500780c */ /* 0x000fe40002781670 */
[----:B------:R-:W-:Y:S02]  /*156b0*/  FSEL R66, R66, -INF , !P3 ;  /* 0xff80000042427808 */ /* 0x000fe40005800000 */
[----:B------:R-:W-:Y:S02]  /*156c0*/  FMNMX.FTZ R7, R63, R4, !PT ;  /* 0x000000043f077209 */ /* 0x000fe40007810000 */
[----:B------:R-:W-:Y:S02]  /*156d0*/  ISETP.GT.AND P0, PT, R6, 0x59, !P6 ;  /* 0x000000590600780c */ /* 0x000fe40007704270 */
[----:B------:R-:W-:-:S02]  /*156e0*/  ISETP.LT.OR P5, PT, R5, 0x59, P5 ;  /* 0x000000590500780c */ /* 0x000fc40002fa1670 */
[----:B------:R-:W-:Y:S02]  /*156f0*/  FSEL R67, R67, -INF , !P4 ;  /* 0xff80000043437808 */ /* 0x000fe40006000000 */
[----:B------:R-:W-:Y:S02]  /*15700*/  FMNMX.FTZ R4, R66, R7, !PT ;  /* 0x0000000742047209 */ /* 0x000fe40007810000 */
[----:B------:R-:W-:Y:S01]  /*15710*/  ISETP.LT.OR P0, PT, R5, 0x5a, P0 ;  /* 0x0000005a0500780c */ /* 0x000fe20000701670 */
[----:B------:R-:W3:Y:S01]  /*15720*/  LDL.64 R6, [R1+0x440] ;  /* 0x0004400001067983 */ /* 0x000ee20000100a00 */
[----:B------:R-:W-:Y:S02]  /*15730*/  FSEL R70, R70, -INF , !P5 ;  /* 0xff80000046467808 */ /* 0x000fe40006800000 */
[----:B------:R-:W-:Y:S02]  /*15740*/  FMNMX.FTZ R5, R67, R4, !PT ;  /* 0x0000000443057209 */ /* 0x000fe40007810000 */
[----:B------:R-:W-:-:S02]  /*15750*/  FSEL R71, R71, -INF , !P0 ;  /* 0xff80000047477808 */ /* 0x000fc40004000000 */
[----:B------:R-:W-:-:S04]  /*15760*/  FMNMX.FTZ R4, R70, R5, !PT ;  /* 0x0000000546047209 */ /* 0x000fc80007810000 */
[----:B------:R-:W-:Y:S02]  /*15770*/  FMNMX.FTZ R9, R71, R4, !PT ;  /* 0x0000000447097209 */ /* 0x000fe40007810000 */
[----:B-1----:R-:W-:-:S03]  /*15780*/  FMNMX.FTZ R4, R11, R12, !PT ;  /* 0x0000000c0b047209 */ /* 0x002fc60007810000 */
[----:B------:R-:W-:Y:S04]  /*15790*/  STL.64 [R1+0x430], R8 ;  /* 0x0004300801007387 */ /* 0x000fe80000100a00 */
[----:B------:R-:W4:Y:S04]  /*157a0*/  LDL R12, [R1+0x434] ;  /* 0x00043400010c7983 */ /* 0x000f280000100800 */
[----:B------:R1:W-:Y:S04]  /*157b0*/  STL [R1+0x430], R4 ;  /* 0x0004300401007387 */ /* 0x0003e80000100800 */
[----:B------:R-:W2:Y:S04]  /*157c0*/  LDL R13, [R1+0x430] ;  /* 0x00043000010d7983 */ /* 0x000ea80000100800 */
[----:B----4-:R-:W4:Y:S01]  /*157d0*/  SHFL.BFLY PT, R9, R12, 0x2, 0x1f ;  /* 0x0c401f000c097f89 */ /* 0x010f2200000e0000 */
[----:B--2---:R-:W-:Y:S01]  /*157e0*/  FMUL.FTZ R5, R26, R13 ;  /* 0x0000000d1a057220 */ /* 0x004fe20000410000 */
[----:B------:R-:W-:-:S04]  /*157f0*/  FSETP.NEU.FTZ.AND P0, PT, R13, -INF , PT ;  /* 0xff8000000d00780b */ /* 0x000fc80003f1d000 */
[----:B------:R-:W-:-:S05]  /*15800*/  FSEL R11, R5, RZ, P0 ;  /* 0x000000ff050b7208 */ /* 0x000fca0000000000 */
[----:B-1----:R-:W-:Y:S01]  /*15810*/  FFMA.FTZ R4, R86, R26, -R11 ;  /* 0x0000001a56047223 */ /* 0x002fe2000001080b */
[----:B----4-:R-:W-:-:S03]  /*15820*/  FMNMX.FTZ R9, R9, R12, !PT ;  /* 0x0000000c09097209 */ /* 0x010fc60007810000 */
[----:B------:R1:W-:Y:S02]  /*15830*/  MUFU.EX2 R153, R4 ;  /* 0x0000000400997308 */ /* 0x0003e40000000800 */
[----:B-1----:R-:W1:Y:S01]  /*15840*/  SHFL.BFLY PT, R4, R9, 0x1, 0x1f ;  /* 0x0c201f0009047f89 */ /* 0x002e6200000e0000 */
[----:B------:R-:W-:Y:S01]  /*15850*/  FSEL R13, R13, RZ, P0 ;  /* 0x000000ff0d0d7208 */ /* 0x000fe20000000000 */
[----:B------:R-:W-:-:S04]  /*15860*/  FFMA.FTZ R5, R92, R26, -R11 ;  /* 0x0000001a5c057223 */ /* 0x000fc8000001080b */
[----:B------:R-:W-:Y:S01]  /*15870*/  FADD.FTZ R13, R24, -R13 ;  /* 0x8000000d180d7221 */ /* 0x000fe20000010000 */
[----:B-1----:R-:W-:-:S04]  /*15880*/  FMNMX.FTZ R4, R9, R4, !PT ;  /* 0x0000000409047209 */ /* 0x002fc80007810000 */
[C---:B------:R-:W-:Y:S01]  /*15890*/  FSETP.NEU.FTZ.AND P0, PT, R4.reuse, -INF , PT ;  /* 0xff8000000400780b */ /* 0x040fe20003f1d000 */
[----:B------:R-:W-:-:S05]  /*158a0*/  FMUL.FTZ R8, R4, R26 ;  /* 0x0000001a04087220 */ /* 0x000fca0000410000 */
[----:B------:R-:W-:Y:S02]  /*158b0*/  FSEL R9, R8, RZ, P0 ;  /* 0x000000ff08097208 */ /* 0x000fe40000000000 */
[----:B------:R-:W-:Y:S01]  /*158c0*/  FSEL R8, R4, RZ, P0 ;  /* 0x000000ff04087208 */ /* 0x000fe20000000000 */
[-C--:B------:R-:W-:Y:S02]  /*158d0*/  FMUL.FTZ R13, R13, R26.reuse ;  /* 0x0000001a0d0d7220 */ /* 0x080fe40000410000 */
[-C--:B------:R-:W-:Y:S02]  /*158e0*/  FFMA.FTZ R206, R21, R26.reuse, -R9 ;  /* 0x0000001a15ce7223 */ /* 0x080fe40000010809 */
[----:B------:R-:W-:Y:S01]  /*158f0*/  FADD.FTZ R25, R25, -R8 ;  /* 0x8000000819197221 */ /* 0x000fe20000010000 */
[-CC-:B------:R-:W-:Y:S01]  /*15900*/  FFMA.FTZ R152, R152, R26.reuse, -R11.reuse ;  /* 0x0000001a98987223 */ /* 0x180fe2000001080b */
[-C--:B------:R-:W-:Y:S02]  /*15910*/  FFMA.FTZ R19, R28, R26.reuse, -R11 ;  /* 0x0000001a1c137223 */ /* 0x080fe4000001080b */
[----:B------:R-:W-:Y:S01]  /*15920*/  FMUL.FTZ R25, R26, R25 ;  /* 0x000000191a197220 */ /* 0x000fe20000410000 */
[-CC-:B------:R-:W-:Y:S01]  /*15930*/  FFMA.FTZ R205, R27, R26.reuse, -R9.reuse ;  /* 0x0000001a1bcd7223 */ /* 0x180fe20000010809 */
[----:B------:R-:W-:Y:S01]  /*15940*/  MUFU.EX2 R5, R5 ;  /* 0x0000000500057308 */ /* 0x000fe20000000800 */
[-C--:B------:R-:W-:Y:S01]  /*15950*/  FFMA.FTZ R155, R30, R26.reuse, -R9 ;  /* 0x0000001a1e9b7223 */ /* 0x080fe20000010809 */
[----:B------:R-:W-:-:S06]  /*15960*/  FFMA.FTZ R154, R154, R26, -R11 ;  /* 0x0000001a9a9a7223 */ /* 0x000fcc000001080b */
[----:B------:R-:W3:Y:S01]  /*15970*/  MUFU.EX2 R28, R13 ;  /* 0x0000000d001c7308 */ /* 0x000ee20000000800 */
[----:B------:R-:W-:-:S07]  /*15980*/  FFMA.FTZ R202, R31, R26, -R9 ;  /* 0x0000001a1fca7223 */ /* 0x000fce0000010809 */
[----:B------:R-:W-:Y:S08]  /*15990*/  MUFU.EX2 R206, R206 ;  /* 0x000000ce00ce7308 */ /* 0x000ff00000000800 */
[----:B------:R-:W1:Y:S01]  /*159a0*/  MUFU.EX2 R30, R25 ;  /* 0x00000019001e7308 */ /* 0x000e620000000800 */
[----:B------:R-:W-:-:S07]  /*159b0*/  FFMA.FTZ R196, R84, R26, -R11 ;  /* 0x0000001a54c47223 */ /* 0x000fce000001080b */
[----:B------:R-:W2:Y:S01]  /*159c0*/  MUFU.EX2 R152, R152 ;  /* 0x0000009800987308 */ /* 0x000ea20000000800 */
[----:B------:R-:W-:-:S07]  /*159d0*/  FFMA.FTZ R191, R34, R26, -R9 ;  /* 0x0000001a22bf7223 */ /* 0x000fce0000010809 */
[----:B------:R-:W4:Y:S01]  /*159e0*/  MUFU.EX2 R205, R205 ;  /* 0x000000cd00cd7308 */ /* 0x000f220000000800 */
[-CC-:B------:R-:W-:Y:S01]  /*159f0*/  FFMA.FTZ R193, R82, R26.reuse, -R11.reuse ;  /* 0x0000001a52c17223 */ /* 0x180fe2000001080b */
[----:B------:R-:W-:-:S06]  /*15a00*/  FFMA.FTZ R160, R20, R26, -R11 ;  /* 0x0000001a14a07223 */ /* 0x000fcc000001080b */
[----:B------:R-:W5:Y:S01]  /*15a10*/  MUFU.EX2 R154, R154 ;  /* 0x0000009a009a7308 */ /* 0x000f620000000800 */
[-C--:B------:R-:W-:Y:S01]  /*15a20*/  FFMA.FTZ R20, R14, R26.reuse, -R11 ;  /* 0x0000001a0e147223 */ /* 0x080fe2000001080b */
[----:B------:R-:W-:-:S06]  /*15a30*/  FFMA.FTZ R192, R35, R26, -R9 ;  /* 0x0000001a23c07223 */ /* 0x000fcc0000010809 */
[----:B------:R-:W5:Y:S01]  /*15a40*/  MUFU.EX2 R155, R155 ;  /* 0x0000009b009b7308 */ /* 0x000f620000000800 */
[-CC-:B------:R-:W-:Y:S01]  /*15a50*/  FFMA.FTZ R187, R80, R26.reuse, -R11.reuse ;  /* 0x0000001a50bb7223 */ /* 0x180fe2000001080b */
[-CC-:B------:R-:W-:Y:S01]  /*15a60*/  FFMA.FTZ R190, R78, R26.reuse, -R11.reuse ;  /* 0x0000001a4ebe7223 */ /* 0x180fe2000001080b */
[-CC-:B------:R-:W-:Y:S01]  /*15a70*/  FFMA.FTZ R183, R76, R26.reuse, -R11.reuse ;  /* 0x0000001a4cb77223 */ /* 0x180fe2000001080b */
[-CC-:B------:R-:W-:Y:S01]  /*15a80*/  FFMA.FTZ R184, R74, R26.reuse, -R11.reuse ;  /* 0x0000001a4ab87223 */ /* 0x180fe2000001080b */
[----:B------:R-:W-:-:S03]  /*15a90*/  FFMA.FTZ R180, R72, R26, -R11 ;  /* 0x0000001a48b47223 */ /* 0x000fc6000001080b */
[----:B------:R-:W5:Y:S01]  /*15aa0*/  MUFU.EX2 R202, R202 ;  /* 0x000000ca00ca7308 */ /* 0x000f620000000800 */
[-CC-:B------:R-:W-:Y:S01]  /*15ab0*/  FFMA.FTZ R179, R44, R26.reuse, -R11.reuse ;  /* 0x0000001a2cb37223 */ /* 0x180fe2000001080b */
[-CC-:B------:R-:W-:Y:S01]  /*15ac0*/  FFMA.FTZ R174, R48, R26.reuse, -R11.reuse ;  /* 0x0000001a30ae7223 */ /* 0x180fe2000001080b */
[-CC-:B------:R-:W-:Y:S01]  /*15ad0*/  FFMA.FTZ R173, R40, R26.reuse, -R11.reuse ;  /* 0x0000001a28ad7223 */ /* 0x180fe2000001080b */
[-CC-:B------:R-:W-:Y:S01]  /*15ae0*/  FFMA.FTZ R169, R52, R26.reuse, -R11.reuse ;  /* 0x0000001a34a97223 */ /* 0x180fe2000001080b */
[-CC-:B------:R-:W-:Y:S01]  /*15af0*/  FFMA.FTZ R170, R36, R26.reuse, -R11.reuse ;  /* 0x0000001a24aa7223 */ /* 0x180fe2000001080b */
[-CC-:B------:R-:W-:Y:S01]  /*15b00*/  FFMA.FTZ R162, R56, R26.reuse, -R11.reuse ;  /* 0x0000001a38a27223 */ /* 0x180fe2000001080b */
[-CC-:B------:R-:W-:Y:S01]  /*15b10*/  FFMA.FTZ R161, R32, R26.reuse, -R11.reuse ;  /* 0x0000001a20a17223 */ /* 0x180fe2000001080b */
[----:B------:R-:W5:Y:S01]  /*15b20*/  MUFU.EX2 R196, R196 ;  /* 0x000000c400c47308 */ /* 0x000f620000000800 */
[-CC-:B------:R-:W-:Y:S01]  /*15b30*/  FFMA.FTZ R159, R60, R26.reuse, -R11.reuse ;  /* 0x0000001a3c9f7223 */ /* 0x180fe2000001080b */
[-CC-:B------:R-:W-:Y:S01]  /*15b40*/  FFMA.FTZ R15, R64, R26.reuse, -R11.reuse ;  /* 0x0000001a400f7223 */ /* 0x180fe2000001080b */
[----:B------:R-:W-:Y:S01]  /*15b50*/  FFMA.FTZ R14, R68, R26, -R11 ;  /* 0x0000001a440e7223 */ /* 0x000fe2000001080b */
[----:B---3--:R-:W-:Y:S01]  /*15b60*/  FFMA.FTZ R11, R28, R6, R5 ;  /* 0x000000061c0b7223 */ /* 0x008fe20000010005 */
[----:B-1----:R-:W-:Y:S01]  /*15b70*/  FFMA.FTZ R6, R7, R30, R206 ;  /* 0x0000001e07067223 */ /* 0x002fe200000100ce */
[----:B------:R-:W-:-:S02]  /*15b80*/  FFMA.FTZ R185, R38, R26, -R9 ;  /* 0x0000001a26b97223 */ /* 0x000fc40000010809 */
[----:B------:R-:W1:Y:S01]  /*15b90*/  MUFU.EX2 R191, R191 ;  /* 0x000000bf00bf7308 */ /* 0x000e620000000800 */
[----:B--2---:R-:W-:Y:S01]  /*15ba0*/  FADD.FTZ R11, R152, R11 ;  /* 0x0000000b980b7221 */ /* 0x004fe20000010000 */
[----:B----4-:R-:W-:Y:S01]  /*15bb0*/  FADD.FTZ R6, R205, R6 ;  /* 0x00000006cd067221 */ /* 0x010fe20000010000 */
[----:B------:R-:W-:-:S05]  /*15bc0*/  FFMA.FTZ R186, R39, R26, -R9 ;  /* 0x0000001a27ba7223 */ /* 0x000fca0000010809 */
[----:B------:R-:W2:Y:S01]  /*15bd0*/  MUFU.EX2 R193, R193 ;  /* 0x000000c100c17308 */ /* 0x000ea20000000800 */
[----:B-----5:R-:W-:Y:S01]  /*15be0*/  FADD.FTZ R8, R154, R11 ;  /* 0x0000000b9a087221 */ /* 0x020fe20000010000 */
[----:B------:R-:W-:-:S06]  /*15bf0*/  FADD.FTZ R7, R155, R6 ;  /* 0x000000069b077221 */ /* 0x000fcc0000010000 */
[----:B------:R-:W3:Y:S01]  /*15c00*/  MUFU.EX2 R192, R192 ;  /* 0x000000c000c07308 */ /* 0x000ee20000000800 */
[----:B------:R-:W-:Y:S01]  /*15c10*/  FFMA.FTZ R181, R42, R26, -R9 ;  /* 0x0000001a2ab57223 */ /* 0x000fe20000010809 */
[----:B------:R-:W-:-:S06]  /*15c20*/  FADD.FTZ R11, R153, R8 ;  /* 0x00000008990b7221 */ /* 0x000fcc0000010000 */
[----:B------:R-:W4:Y:S01]  /*15c30*/  MUFU.EX2 R187, R187 ;  /* 0x000000bb00bb7308 */ /* 0x000f220000000800 */
[----:B------:R-:W-:Y:S01]  /*15c40*/  FADD.FTZ R6, R202, R7 ;  /* 0x00000007ca067221 */ /* 0x000fe20000010000 */
[----:B------:R-:W-:-:S06]  /*15c50*/  FFMA.FTZ R182, R43, R26, -R9 ;  /* 0x0000001a2bb67223 */ /* 0x000fcc0000010809 */
[----:B------:R-:W5:Y:S01]  /*15c60*/  MUFU.EX2 R185, R185 ;  /* 0x000000b900b97308 */ /* 0x000f620000000800 */
[----:B------:R-:W-:Y:S01]  /*15c70*/  FADD.FTZ R8, R196, R11 ;  /* 0x0000000bc4087221 */ /* 0x000fe20000010000 */
[----:B-1----:R-:W-:-:S06]  /*15c80*/  FADD.FTZ R7, R191, R6 ;  /* 0x00000006bf077221 */ /* 0x002fcc0000010000 */
[----:B------:R-:W1:Y:S01]  /*15c90*/  MUFU.EX2 R190, R190 ;  /* 0x000000be00be7308 */ /* 0x000e620000000800 */
[----:B------:R-:W-:-:S07]  /*15ca0*/  FFMA.FTZ R177, R46, R26, -R9 ;  /* 0x0000001a2eb17223 */ /* 0x000fce0000010809 */
[----:B------:R-:W1:Y:S01]  /*15cb0*/  MUFU.EX2 R186, R186 ;  /* 0x000000ba00ba7308 */ /* 0x000e620000000800 */
[----:B--2---:R-:W-:Y:S01]  /*15cc0*/  FADD.FTZ R8, R193, R8 ;  /* 0x00000008c1087221 */ /* 0x004fe20000010000 */
[----:B---3--:R-:W-:-:S06]  /*15cd0*/  FADD.FTZ R6, R192, R7 ;  /* 0x00000007c0067221 */ /* 0x008fcc0000010000 */
[----:B------:R-:W2:Y:S01]  /*15ce0*/  MUFU.EX2 R183, R183 ;  /* 0x000000b700b77308 */ /* 0x000ea20000000800 */
[----:B------:R-:W-:-:S07]  /*15cf0*/  FFMA.FTZ R178, R47, R26, -R9 ;  /* 0x0000001a2fb27223 */ /* 0x000fce0000010809 */
[----:B------:R-:W3:Y:S01]  /*15d00*/  MUFU.EX2 R181, R181 ;  /* 0x000000b500b57308 */ /* 0x000ee20000000800 */
[----:B----4-:R-:W-:Y:S01]  /*15d10*/  FADD.FTZ R7, R187, R8 ;  /* 0x00000008bb077221 */ /* 0x010fe20000010000 */
[----:B-----5:R-:W-:-:S06]  /*15d20*/  FADD.FTZ R11, R185, R6 ;  /* 0x00000006b90b7221 */ /* 0x020fcc0000010000 */
[----:B------:R-:W4:Y:S01]  /*15d30*/  MUFU.EX2 R184, R184 ;  /* 0x000000b800b87308 */ /* 0x000f220000000800 */
[----:B------:R-:W-:-:S07]  /*15d40*/  FFMA.FTZ R171, R50, R26, -R9 ;  /* 0x0000001a32ab7223 */ /* 0x000fce0000010809 */
[----:B------:R-:W5:Y:S01]  /*15d50*/  MUFU.EX2 R182, R182 ;  /* 0x000000b600b67308 */ /* 0x000f620000000800 */
[----:B-1----:R-:W-:Y:S01]  /*15d60*/  FADD.FTZ R6, R190, R7 ;  /* 0x00000007be067221 */ /* 0x002fe20000010000 */
[----:B------:R-:W-:-:S06]  /*15d70*/  FADD.FTZ R8, R186, R11 ;  /* 0x0000000bba087221 */ /* 0x000fcc0000010000 */
        /* <DEDUP_REMOVED lines=55> */
[----:B------:R-:W4:Y:S08]  /*160f0*/  MUFU.EX2 R20, R20 ;  /* 0x0000001400147308 */ /* 0x000f300000000800 */
[----:B------:R-:W5:Y:S01]  /*16100*/  MUFU.EX2 R158, R158 ;  /* 0x0000009e009e7308 */ /* 0x000f620000000800 */
[----:B-1----:R-:W-:Y:S01]  /*16110*/  FADD.FTZ R6, R160, R7 ;  /* 0x00000007a0067221 */ /* 0x002fe20000010000 */
[----:B------:R-:W-:-:S06]  /*16120*/  FADD.FTZ R8, R164, R9 ;  /* 0x00000009a4087221 */ /* 0x000fcc0000010000 */
[----:B------:R-:W1:Y:S08]  /*16130*/  MUFU.EX2 R14, R14 ;  /* 0x0000000e000e7308 */ /* 0x000e700000000800 */
[----:B------:R-:W1:Y:S01]  /*16140*/  MUFU.EX2 R21, R21 ;  /* 0x0000001500157308 */ /* 0x000e620000000800 */
[----:B--2---:R-:W-:Y:S01]  /*16150*/  FADD.FTZ R7, R15, R6 ;  /* 0x000000060f077221 */ /* 0x004fe20000010000 */
[----:B---3--:R-:W-:-:S06]  /*16160*/  FADD.FTZ R9, R157, R8 ;  /* 0x000000089d097221 */ /* 0x008fcc0000010000 */
[----:B------:R-:W2:Y:S08]  /*16170*/  MUFU.EX2 R19, R19 ;  /* 0x0000001300137308 */ /* 0x000eb00000000800 */
[----:B------:R-:W3:Y:S01]  /*16180*/  MUFU.EX2 R156, R156 ;  /* 0x0000009c009c7308 */ /* 0x000ee20000000800 */
[----:B----4-:R-:W-:Y:S01]  /*16190*/  FADD.FTZ R7, R20, R7 ;  /* 0x0000000714077221 */ /* 0x010fe20000010000 */
[----:B-----5:R-:W-:-:S03]  /*161a0*/  FADD.FTZ R6, R158, R9 ;  /* 0x000000099e067221 */ /* 0x020fc60000010000 */
[----:B-1----:R-:W-:Y:S01]  /*161b0*/  FADD.FTZ R8, R14, R7 ;  /* 0x000000070e087221 */ /* 0x002fe20000010000 */
[----:B------:R-:W-:-:S03]  /*161c0*/  FADD.FTZ R7, R21, R6 ;  /* 0x0000000615077221 */ /* 0x000fc60000010000 */
[----:B--2---:R-:W-:Y:S01]  /*161d0*/  FADD.FTZ R6, R19, R8 ;  /* 0x0000000813067221 */ /* 0x004fe20000010000 */
[----:B------:R1:W-:Y:S01]  /*161e0*/  STL [R1+0x434], R4 ;  /* 0x0004340401007387 */ /* 0x0003e20000100800 */
[----:B---3--:R-:W-:-:S05]  /*161f0*/  FADD.FTZ R7, R156, R7 ;  /* 0x000000079c077221 */ /* 0x008fca0000010000 */
[----:B------:R2:W-:Y:S04]  /*16200*/  STL.64 [R1+0x440], R6 ;  /* 0x0004400601007387 */ /* 0x0005e80000100a00 */
[----:B------:R-:W3:Y:S04]  /*16210*/  LD.E R27, desc[UR46][R22.64+0x41c] ;  /* 0x00041c2e161b7980 */ /* 0x000ee8000c101900 */
[----:B------:R-:W4:Y:S04]  /*16220*/  LD.E R8, desc[UR46][R22.64+0x220] ;  /* 0x0002202e16087980 */ /* 0x000f28000c101900 */
[----:B------:R-:W5:Y:S04]  /*16230*/  LD.E R9, desc[UR46][R22.64+0x224] ;  /* 0x0002242e16097980 */ /* 0x000f68000c101900 */
[----:B------:R-:W5:Y:S04]  /*16240*/  LD.E R11, desc[UR46][R22.64+0x230] ;  /* 0x0002302e160b7980 */ /* 0x000f68000c101900 */
[----:B------:R-:W5:Y:S04]  /*16250*/  LD.E R13, desc[UR46][R22.64+0x240] ;  /* 0x0002402e160d7980 */ /* 0x000f68000c101900 */
[----:B------:R-:W5:Y:S04]  /*16260*/  LD.E R25, desc[UR46][R22.64+0x250] ;  /* 0x0002502e16197980 */ /* 0x000f68000c101900 */
[----:B-1----:R-:W5:Y:S04]  /*16270*/  LD.E R4, desc[UR46][R22.64+0x254] ;  /* 0x0002542e16047980 */ /* 0x002f68000c101900 */
[----:B------:R-:W5:Y:S04]  /*16280*/  LD.E R122, desc[UR46][R22.64+0x274] ;  /* 0x0002742e167a7980 */ /* 0x000f68000c101900 */
        /* <DEDUP_REMOVED lines=122> */
[C---:B-----5:R-:W-:Y:S01]  /*16a30*/  FMUL.FTZ R9, R28.reuse, R9 ;  /* 0x000000091c097220 */ /* 0x060fe20000410000 */
[C---:B------:R-:W-:Y:S01]  /*16a40*/  FMUL.FTZ R11, R28.reuse, R11 ;  /* 0x0000000b1c0b7220 */ /* 0x040fe20000410000 */
[C---:B------:R-:W-:Y:S01]  /*16a50*/  FMUL.FTZ R13, R28.reuse, R13 ;  /* 0x0000000d1c0d7220 */ /* 0x040fe20000410000 */
[C---:B------:R-:W-:Y:S01]  /*16a60*/  FMUL.FTZ R25, R28.reuse, R25 ;  /* 0x000000191c197220 */ /* 0x040fe20000410000 */
[----:B------:R1:W-:Y:S04]  /*16a70*/  ST.E desc[UR46][R22.64+0x220], R27 ;  /* 0x0002201b16007985 */ /* 0x0003e8000c10192e */
[----:B------:R3:W-:Y:S04]  /*16a80*/  ST.E desc[UR46][R22.64+0x224], R9 ;  /* 0x0002240916007985 */ /* 0x0007e8000c10192e */
[----:B------:R4:W-:Y:S04]  /*16a90*/  ST.E desc[UR46][R22.64+0x230], R11 ;  /* 0x0002300b16007985 */ /* 0x0009e8000c10192e */
[----:B------:R5:W-:Y:S01]  /*16aa0*/  ST.E desc[UR46][R22.64+0x240], R13 ;  /* 0x0002400d16007985 */ /* 0x000be2000c10192e */
[C---:B-1----:R-:W-:Y:S01]  /*16ab0*/  FMUL.FTZ R27, R28.reuse, R4 ;  /* 0x000000041c1b7220 */ /* 0x042fe20000410000 */
[C---:B---3--:R-:W-:Y:S01]  /*16ac0*/  FMUL.FTZ R9, R28.reuse, R122 ;  /* 0x0000007a1c097220 */ /* 0x048fe20000410000 */
[C---:B----4-:R-:W-:Y:S01]  /*16ad0*/  FMUL.FTZ R11, R28.reuse, R124 ;  /* 0x0000007c1c0b7220 */ /* 0x050fe20000410000 */
[C---:B-----5:R-:W-:Y:S01]  /*16ae0*/  FMUL.FTZ R13, R28.reuse, R114 ;  /* 0x000000721c0d7220 */ /* 0x060fe20000410000 */
[----:B------:R1:W-:Y:S04]  /*16af0*/  ST.E desc[UR46][R22.64+0x250], R25 ;  /* 0x0002501916007985 */ /* 0x0003e8000c10192e */
[----:B------:R3:W-:Y:S04]  /*16b00*/  ST.E desc[UR46][R22.64+0x254], R27 ;  /* 0x0002541b16007985 */ /* 0x0007e8000c10192e */
[----:B------:R4:W-:Y:S04]  /*16b10*/  ST.E desc[UR46][R22.64+0x274], R9 ;  /* 0x0002740916007985 */ /* 0x0009e8000c10192e */
[----:B------:R5:W-:Y:S01]  /*16b20*/  ST.E desc[UR46][R22.64+0x280], R11 ;  /* 0x0002800b16007985 */ /* 0x000be2000c10192e */
[----:B-1----:R-:W-:-:S03]  /*16b30*/  FMUL.FTZ R25, R28, R108 ;  /* 0x0000006c1c197220 */ /* 0x002fc60000410000 */
[----:B------:R1:W-:Y:S01]  /*16b40*/  ST.E desc[UR46][R22.64+0x284], R13 ;  /* 0x0002840d16007985 */ /* 0x0003e2000c10192e */
[C---:B---3--:R-:W-:Y:S01]  /*16b50*/  FMUL.FTZ R27, R28.reuse, R100 ;  /* 0x000000641c1b7220 */ /* 0x048fe20000410000 */
[C---:B----4-:R-:W-:Y:S01]  /*16b60*/  FMUL.FTZ R9, R28.reuse, R98 ;  /* 0x000000621c097220 */ /* 0x050fe20000410000 */
[C---:B-----5:R-:W-:Y:S01]  /*16b70*/  FMUL.FTZ R11, R28.reuse, R90 ;  /* 0x0000005a1c0b7220 */ /* 0x060fe20000410000 */
[C---:B-1----:R-:W-:Y:S01]  /*16b80*/  FMUL.FTZ R13, R28.reuse, R96 ;  /* 0x000000601c0d7220 */ /* 0x042fe20000410000 */
        /* <DEDUP_REMOVED lines=20> */
[----:B------:R1:W-:Y:S01]  /*16cd0*/  ST.E desc[UR46][R22.64+0x340], R25 ;  /* 0x0003401916007985 */ /* 0x0003e2000c10192e */
        /* <DEDUP_REMOVED lines=27> */
[C---:B-1----:R-:W-:Y:S01]  /*16e90*/  FMUL.FTZ R25, R28.reuse, R48 ;  /* 0x000000301c197220 */ /* 0x042fe20000410000 */
[C---:B---3--:R-:W-:Y:S01]  /*16ea0*/  FMUL.FTZ R27, R28.reuse, R40 ;  /* 0x000000281c1b7220 */ /* 0x048fe20000410000 */
[C---:B------:R-:W-:Y:S01]  /*16eb0*/  FMUL.FTZ R46, R28.reuse, R46 ;  /* 0x0000002e1c2e7220 */ /* 0x040fe20000410000 */
[C---:B------:R-:W-:Y:S01]  /*16ec0*/  FMUL.FTZ R44, R28.reuse, R44 ;  /* 0x0000002c1c2c7220 */ /* 0x040fe20000410000 */
[C---:B------:R-:W-:Y:S01]  /*16ed0*/  FMUL.FTZ R42, R28.reuse, R42 ;  /* 0x0000002a1c2a7220 */ /* 0x040fe20000410000 */
[C---:B----4-:R-:W-:Y:S01]  /*16ee0*/  FMUL.FTZ R9, R28.reuse, R38 ;  /* 0x000000261c097220 */ /* 0x050fe20000410000 */
[C---:B--2---:R-:W-:Y:S01]  /*16ef0*/  FMUL.FTZ R11, R28.reuse, R6 ;  /* 0x000000061c0b7220 */ /* 0x044fe20000410000 */
[C---:B-----5:R-:W-:Y:S01]  /*16f00*/  FMUL.FTZ R13, R28.reuse, R36 ;  /* 0x000000241c0d7220 */ /* 0x060fe20000410000 */
        /* <DEDUP_REMOVED lines=171> */
[----:B------:R4:W-:Y:S04]  /*179c0*/  ST.E desc[UR46][R22.64+0x3f8], R35 ;  /* 0x0003f82316007985 */ /* 0x0009e8000c10192e */
[----:B------:R5:W-:Y:S04]  /*179d0*/  ST.E desc[UR46][R22.64+0x3fc], R7 ;  /* 0x0003fc0716007985 */ /* 0x000be8000c10192e */
[----:B------:R5:W-:Y:S04]  /*179e0*/  ST.E desc[UR46][R22.64+0x408], R33 ;  /* 0x0004082116007985 */ /* 0x000be8000c10192e */
[----:B------:R5:W-:Y:S04]  /*179f0*/  ST.E desc[UR46][R22.64+0x40c], R31 ;  /* 0x00040c1f16007985 */ /* 0x000be8000c10192e */
[----:B------:R5:W-:Y:S01]  /*17a00*/  ST.E desc[UR46][R22.64+0x418], R29 ;  /* 0x0004181d16007985 */ /* 0x000be2000c10192e */
[----:B------:R3:W-:Y:S06]  /*17a10*/  BAR.SYNC.DEFER_BLOCKING R208, 0x100 ;  /* 0x000400d00000751d */ /* 0x0007ec0000010000 */
[----:B-1----:R-:W5:Y:S04]  /*17a20*/  LD.E R11, desc[UR46][R22.64+0x220] ;  /* 0x0002202e160b7980 */ /* 0x002f68000c101900 */
[----:B--2---:R-:W2:Y:S04]  /*17a30*/  LD.E R13, desc[UR46][R22.64+0x224] ;  /* 0x0002242e160d7980 */ /* 0x004ea8000c101900 */
[----:B------:R-:W2:Y:S04]  /*17a40*/  LD.E R25, desc[UR46][R22.64+0x228] ;  /* 0x0002282e16197980 */ /* 0x000ea8000c101900 */
[----:B------:R-:W2:Y:S04]  /*17a50*/  LD.E R27, desc[UR46][R22.64+0x22c] ;  /* 0x00022c2e161b7980 */ /* 0x000ea8000c101900 */
[----:B---3--:R-:W3:Y:S04]  /*17a60*/  LD.E R37, desc[UR46][R22.64+0x230] ;  /* 0x0002302e16257980 */ /* 0x008ee8000c101900 */
[----:B----4-:R-:W4:Y:S04]  /*17a70*/  LD.E R35, desc[UR46][R22.64+0x234] ;  /* 0x0002342e16237980 */ /* 0x010f28000c101900 */
[----:B-----5:R-:W5:Y:S04]  /*17a80*/  LD.E R7, desc[UR46][R22.64+0x238] ;  /* 0x0002382e16077980 */ /* 0x020f68000c101900 */
        /* <DEDUP_REMOVED lines=122> */
[----:B------:R-:W-:Y:S04]  /*18230*/  ST.E desc[UR46][R22.64+0x220], R11 ;  /* 0x0002200b16007985 */ /* 0x000fe8000c10192e */
[----:B--2---:R-:W-:Y:S04]  /*18240*/  ST.E desc[UR46][R22.64+0x224], R13 ;  /* 0x0002240d16007985 */ /* 0x004fe8000c10192e */
[----:B------:R-:W-:Y:S04]  /*18250*/  ST.E desc[UR46][R22.64+0x228], R25 ;  /* 0x0002281916007985 */ /* 0x000fe8000c10192e */
[----:B------:R-:W-:Y:S04]  /*18260*/  ST.E desc[UR46][R22.64+0x22c], R27 ;  /* 0x00022c1b16007985 */ /* 0x000fe8000c10192e */
[----:B---3--:R-:W-:Y:S04]  /*18270*/  ST.E desc[UR46][R22.64+0x230], R37 ;  /* 0x0002302516007985 */ /* 0x008fe8000c10192e */
[----:B----4-:R-:W-:Y:S04]  /*18280*/  ST.E desc[UR46][R22.64+0x234], R35 ;  /* 0x0002342316007985 */ /* 0x010fe8000c10192e */
[----:B-----5:R-:W-:Y:S04]  /*18290*/  ST.E desc[UR46][R22.64+0x238], R7 ;  /* 0x0002380716007985 */ /* 0x020fe8000c10192e */
        /* <DEDUP_REMOVED lines=121> */
[----:B-1----:R-:W5:Y:S04]  /*18a30*/  LD.E.64 R6, desc[UR46][R22.64+0xa8] ;  /* 0x0000a82e16067980 */ /* 0x002f68000c101b00 */
[----:B------:R-:W5:Y:S04]  /*18a40*/  LDL R4, [R1+0x88] ;  /* 0x0000880001047983 */ /* 0x000f680000100800 */
[----:B--2---:R-:W2:Y:S04]  /*18a50*/  LD.E R24, desc[UR46][R22.64+0x220] ;  /* 0x0002202e16187980 */ /* 0x004ea8000c101900 */
[----:B------:R-:W2:Y:S04]  /*18a60*/  LD.E R25, desc[UR46][R22.64+0x224] ;  /* 0x0002242e16197980 */ /* 0x000ea8000c101900 */
[----:B---3--:R-:W2:Y:S04]  /*18a70*/  LD.E R26, desc[UR46][R22.64+0x228] ;  /* 0x0002282e161a7980 */ /* 0x008ea8000c101900 */
[----:B------:R-:W2:Y:S04]  /*18a80*/  LD.E R27, desc[UR46][R22.64+0x22c] ;  /* 0x00022c2e161b7980 */ /* 0x000ea8000c101900 */
[----:B----4-:R-:W2:Y:S04]  /*18a90*/  LD.E R28, desc[UR46][R22.64+0x230] ;  /* 0x0002302e161c7980 */ /* 0x010ea8000c101900 */
[----:B------:R-:W2:Y:S04]  /*18aa0*/  LD.E R29, desc[UR46][R22.64+0x234] ;  /* 0x0002342e161d7980 */ /* 0x000ea8000c101900 */
[----:B-----5:R-:W2:Y:S04]  /*18ab0*/  LD.E R30, desc[UR46][R22.64+0x238] ;  /* 0x0002382e161e7980 */ /* 0x020ea8000c101900 */
        /* <DEDUP_REMOVED lines=121> */
[----:B------:R-:W-:Y:S01]  /*19250*/  IMAD R6, R9, 0xc00, R6 ;  /* 0x00000c0009067824 */ /* 0x000fe200078e0206 */
[----:B------:R-:W-:-:S02]  /*19260*/  ISETP.NE.U32.AND P0, PT, R4, RZ, PT ;  /* 0x000000ff0400720c */ /* 0x000fc40003f05070 */
[----:B------:R-:W-:Y:S02]  /*19270*/  R2UR UR7, R7 ;  /* 0x00000000070772ca */ /* 0x000fe400000e0000 */
[----:B------:R-:W-:Y:S02]  /*19280*/  R2UR UR6, R6 ;  /* 0x00000000060672ca */ /* 0x000fe400000e0000 */
[----:B------:R-:W-:Y:S02]  /*19290*/  F2FP.BF16.F32.PACK_AB R154, R153, R154 ;  /* 0x0000009a999a723e */ /* 0x000fe400000010ff */
[----:B------:R-:W-:Y:S02]  /*192a0*/  F2FP.BF16.F32.PACK_AB R152, R152, R5 ;  /* 0x000000059898723e */ /* 0x000fe400000010ff */
[----:B------:R-:W-:Y:S02]  /*192b0*/  F2FP.BF16.F32.PACK_AB R153, R205, R206 ;  /* 0x000000cecd99723e */ /* 0x000fe400000010ff */
[----:B------:R-:W-:Y:S01]  /*192c0*/  F2FP.BF16.F32.PACK_AB R155, R202, R155 ;  /* 0x0000009bca9b723e */ /* 0x000fe200000010ff */
[----:B------:R-:W-:Y:S01]  /*192d0*/  VOTEU.ANY UP0, P0 ;  /* 0x00000000003f7886 */ /* 0x000fe20000000100 */
[----:B------:R-:W-:-:S02]  /*192e0*/  VIADD R4, R6, 0x80 ;  /* 0x0000008006047836 */ /* 0x000fc40000000000 */
[----:B------:R-:W-:Y:S01]  /*192f0*/  IMAD.MOV.U32 R5, RZ, RZ, R7 ;  /* 0x000000ffff057224 */ /* 0x000fe200078e0007 */
[----:B--2---:R-:W-:-:S06]  /*19300*/  WARPGROUP.ARRIVE ;  /* 0x00000000000079c5 */ /* 0x004fcc0000000000 */
[----:B------:R-:W-:Y:S01]  /*19310*/  HGMMA.64x256x16.F32.BF16 R24, R152, gdesc[UR4].tnspB, R24, UP0, gsb0 ;  /* 0x43e0000498187df0 */ /* 0x000fe2000b801818 */
[----:B------:R-:W-:Y:S02]  /*19320*/  R2UR UR6, R4 ;  /* 0x00000000040672ca */ /* 0x000fe400000e0000 */
[----:B------:R-:W-:Y:S01]  /*19330*/  R2UR UR7, R5 ;  /* 0x00000000050772ca */ /* 0x000fe200000e0000 */
[----:B------:R-:W-:Y:S02]  /*19340*/  VIADD R4, R6, 0x100 ;  /* 0x0000010006047836 */ /* 0x000fe40000000000 */
[----:B------:R-:W-:Y:S01]  /*19350*/  IMAD.MOV.U32 R5, RZ, RZ, R7 ;  /* 0x000000ffff057224 */ /* 0x000fe200078e0007 */
[----:B------:R-:W-:Y:S02]  /*19360*/  WARPGROUP.DEPBAR.LE gsb0, 0x0 ;  /* 0x00008000000079c5 */ /* 0x000fe40000010000 */
[----:B------:R-:W-:Y:S02]  /*19370*/  F2FP.BF16.F32.PACK_AB R152, R193, R196 ;  /* 0x000000c4c198723e */ /* 0x000fe400000010ff */
[----:B------:R-:W-:-:S02]  /*19380*/  F2FP.BF16.F32.PACK_AB R154, R190, R187 ;  /* 0x000000bbbe9a723e */ /* 0x000fc400000010ff */
        /* <DEDUP_REMOVED lines=135> */
[----:B------:R-:W-:Y:S02]  /*19c00*/  VIADD R4, R6, 0x180 ;  /* 0x0000018006047836 */ /* 0x000fe40000000000 */
[----:B------:R-:W-:Y:S01]  /*19c10*/  IMAD.MOV.U32 R5, RZ, RZ, R7 ;  /* 0x000000ffff057224 */ /* 0x000fe200078e0007 */
[----:B------:R-:W-:Y:S02]  /*19c20*/  WARPGROUP.DEPBAR.LE gsb0, 0x0 ;  /* 0x00008000000079c5 */ /* 0x000fe40000010000 */
[----:B------:R-:W-:-:S02]  /*19c30*/  F2FP.BF16.F32.PACK_AB R152, R184, R183 ;  /* 0x000000b7b898723e */ /* 0x000fc400000010ff */
        /* <DEDUP_REMOVED lines=276> */
[----:B------:R-:W-:Y:S01]  /*1ad80*/  VIADD R6, R6, 0x280 ;  /* 0x0000028006067836 */ /* 0x000fe20000000000 */
        /* <DEDUP_REMOVED lines=412> */
[----:B-1----:R-:W5:Y:S04]  /*1c750*/  LD.E R25, desc[UR46][R22.64+0x240] ;  /* 0x0002402e16197980 */ /* 0x002f68000c101900 */
[----:B--2---:R-:W2:Y:S04]  /*1c760*/  LD.E R27, desc[UR46][R22.64+0x244] ;  /* 0x0002442e161b7980 */ /* 0x004ea8000c101900 */
        /* <DEDUP_REMOVED lines=130> */
[----:B-----5:R1:W-:Y:S04]  /*1cf90*/  ST.E desc[UR46][R22.64+0x250], R33 ;  /* 0x0002502116007985 */ /* 0x0203e8000c10192e */
        /* <DEDUP_REMOVED lines=115> */
[----:B------:R-:W-:Y:S01]  /*1d6d0*/  LOP3.LUT P6, RZ, R212, 0x7f, RZ, 0xc0, !PT ;  /* 0x0000007fd4ff7812 */ /* 0x000fe200078cc0ff */
[----:B------:R-:W-:-:S12]  /*1d6e0*/  BSSY B0, `(.L_x_1590) ;  /* 0x0000008000007945 */ /* 0x000fd80003800000 */
[----:B-1----:R-:W-:Y:S05]  /*1d6f0*/  @P6 BRA `(.L_x_1591) ;  /* 0x0000000000186947 */ /* 0x002fea0003800000 */
[----:B------:R-:W2:Y:S04]  /*1d700*/  LDL.64 R4, [R1+0x68] ;  /* 0x0000680001047983 */ /* 0x000ea80000100a00 */
[----:B------:R-:W3:Y:S01]  /*1d710*/  LD.E R0, desc[UR46][R2.64] ;  /* 0x0000002e02007980 */ /* 0x000ee2000c101900 */
[----:B--2---:R-:W-:-:S05]  /*1d720*/  MOV R5, R4 ;  /* 0x0000000400057202 */ /* 0x004fca0000000f00 */
[----:B---3--:R-:W-:-:S05]  /*1d730*/  IMAD R0, R0, 0x8, R5 ;  /* 0x0000000800007824 */ /* 0x008fca00078e0205 */
[----:B------:R-:W-:-:S04]  /*1d740*/  PRMT R0, RZ, 0x654, R0 ;  /* 0x00000654ff007816 */ /* 0x000fc80000000000 */
[----:B------:R1:W-:Y:S03]  /*1d750*/  SYNCS.ARRIVE.TRANS64.RED.A1T0 RZ, [R0+URZ], RZ ;  /* 0x000000ff00ff79a7 */ /* 0x0003e6000810043f */
.L_x_1591:
[----:B------:R-:W-:Y:S05]  /*1d760*/  BSYNC B0 ;  /* 0x0000000000007941 */ /* 0x000fea0003800000 */
.L_x_1590:
[C---:B------:R-:W-:Y:S01]  /*1d770*/  ISETP.GT.AND P0, PT, R10.reuse, UR41, PT ;  /* 0x000000290a007c0c */ /* 0x040fe2000bf04270 */
[----:B------:R-:W-:-:S12]  /*1d780*/  VIADD R10, R10, 0xffffffff ;  /* 0xffffffff0a0a7836 */ /* 0x000fd80000000000 */
[----:B------:R-:W-:Y:S05]  /*1d790*/  @P0 BRA `(.L_x_1592) ;  /* 0xffffff5400300947 */ /* 0x000fea000383ffff */
.L_x_1561:
[----:B------:R-:W-:Y:S05]  /*1d7a0*/  WARPSYNC.ALL ;  /* 0x0000000000007948 */ /* 0x000fea0003800000 */
[----:B-1----:R-:W2:Y:S04]  /*1d7b0*/  LDL R5, [R1+0x440] ;  /* 0x0004400001057983 */ /* 0x002ea80000100800 */
[----:B------:R-:W3:Y:S04]  /*1d7c0*/  LDL R6, [R1+0x444] ;  /* 0x0004440001067983 */ /* 0x000ee80000100800 */
[----:B------:R-:W4:Y:S04]  /*1d7d0*/  LDL R132, [R1+0x210] ;  /* 0x0002100001847983 */ /* 0x000f280000100800 */
[----:B------:R-:W5:Y:S04]  /*1d7e0*/  LDL.64 R12, [R1+0x388] ;  /* 0x00038800010c7983 */ /* 0x000f680000100a00 */
        /* <DEDUP_REMOVED lines=60> */
[----:B------:R-:W5:Y:S04]  /*1dbb0*/  LDL R133, [R1+0x218] ;  /* 0x0002180001857983 */ /* 0x000f680000100800 */
[----:B--2---:R-:W1:Y:S02]  /*1dbc0*/  SHFL.BFLY PT, R0, R5, 0x2, 0x1f ;  /* 0x0c401f0005007f89 */ /* 0x004e6400000e0000 */
[----:B-1----:R-:W-:-:S05]  /*1dbd0*/  FADD.FTZ R0, R5, R0 ;  /* 0x0000000005007221 */ /* 0x002fca0000010000 */
[----:B------:R-:W1:Y:S02]  /*1dbe0*/  SHFL.BFLY PT, R3, R0, 0x1, 0x1f ;  /* 0x0c201f0000037f89 */ /* 0x000e6400000e0000 */
[----:B-1----:R-:W-:Y:S01]  /*1dbf0*/  FADD.FTZ R2, R0, R3 ;  /* 0x0000000300027221 */ /* 0x002fe20000010000 */
[----:B----4-:R-:W-:Y:S01]  /*1dc00*/  VIADD R132, R132, 0x1 ;  /* 0x0000000184847836 */ /* 0x010fe20000000000 */
[----:B------:R-:W2:Y:S04]  /*1dc10*/  LDL R0, [R1+0x21c] ;  /* 0x00021c0001007983 */ /* 0x000ea80000100800 */
[----:B------:R-:W-:Y:S04]  /*1dc20*/  STL [R1+0x440], R2 ;  /* 0x0004400201007387 */ /* 0x000fe80000100800 */
[----:B------:R-:W4:Y:S04]  /*1dc30*/  LDL R148, [R1+0x440] ;  /* 0x0004400001947983 */ /* 0x000f280000100800 */
[----:B---3--:R-:W1:Y:S02]  /*1dc40*/  SHFL.BFLY PT, R3, R6, 0x2, 0x1f ;  /* 0x0c401f0006037f89 */ /* 0x008e6400000e0000 */
[----:B-1----:R-:W-:Y:S01]  /*1dc50*/  FADD.FTZ R3, R3, R6 ;  /* 0x0000000603037221 */ /* 0x002fe20000010000 */
[----:B------:R-:W-:Y:S01]  /*1dc60*/  ISETP.NE.AND P2, PT, R132, 0x2, PT ;  /* 0x000000028400780c */ /* 0x000fe20003f45270 */
[----:B------:R-:W3:Y:S04]  /*1dc70*/  LDL.64 R6, [R1+0x418] ;  /* 0x0004180001067983 */ /* 0x000ee80000100a00 */
[----:B------:R-:W1:Y:S08]  /*1dc80*/  SHFL.BFLY PT, R4, R3, 0x1, 0x1f ;  /* 0x0c201f0003047f89 */ /* 0x000e7000000e0000 */
[----:B------:R-:W3:Y:S01]  /*1dc90*/  @!P2 LDL R19, [R1+0x214] ;  /* 0x000214000113a983 */ /* 0x000ee20000100800 */
[----:B-1----:R-:W-:-:S03]  /*1dca0*/  FADD.FTZ R140, R3, R4 ;  /* 0x00000004038c7221 */ /* 0x002fc60000010000 */
[----:B------:R-:W3:Y:S02]  /*1dcb0*/  LDL.64 R4, [R1+0x3e8] ;  /* 0x0003e80001047983 */ /* 0x000ee40000100a00 */
[----:B------:R-:W-:Y:S02]  /*1dcc0*/  FSETP.NE.FTZ.AND P1, PT, R140, RZ, PT ;  /* 0x000000ff8c00720b */ /* 0x000fe40003f35000 */
[----:B------:R-:W3:Y:S11]  /*1dcd0*/  LDL.64 R2, [R1+0x408] ;  /* 0x0004080001027983 */ /* 0x000ef60000100a00 */
[----:B------:R-:W3:Y:S04]  /*1dce0*/  @P1 LDL R143, [R1+0x450] ;  /* 0x00045000018f1983 */ /* 0x000ee80000100800 */
[----:B------:R-:W3:Y:S01]  /*1dcf0*/  @P1 LDL R145, [R1+0x434] ;  /* 0x0004340001911983 */ /* 0x000ee20000100800 */
[----:B------:R-:W-:-:S02]  /*1dd00*/  IMAD.MOV.U32 R142, RZ, RZ, -0x800000 ;  /* 0xff800000ff8e7424 */ /* 0x000fc400078e00ff */
[----:B------:R-:W-:Y:S01]  /*1dd10*/  IMAD.MOV.U32 R134, RZ, RZ, RZ ;  /* 0x000000ffff867224 */ /* 0x000fe200078e00ff */
[----:B------:R1:W-:Y:S08]  /*1dd20*/  BAR.ARV R203, 0x100 ;  /* 0x000400cb0000751d */ /* 0x0003f00000002000 */
[----:B------:R-:W-:Y:S06]  /*1dd30*/  BAR.ARV 0x8, 0x120 ;  /* 0x0204800000007b1d */ /* 0x000fec0000002000 */
[----:B----4-:R-:W-:-:S13]  /*1dd40*/  FSETP.NE.FTZ.AND P0, PT, R148, RZ, PT ;  /* 0x000000ff9400720b */ /* 0x010fda0003f15000 */
[----:B------:R-:W4:Y:S04]  /*1dd50*/  @P0 LDL R135, [R1+0x450] ;  /* 0x0004500001870983 */ /* 0x000f280000100800 */
[----:B------:R-:W3:Y:S01]  /*1dd60*/  @P0 LDL R144, [R1+0x430] ;  /* 0x0004300001900983 */ /* 0x000ee20000100800 */
[----:B------:R-:W1:Y:S02]  /*1dd70*/  @P0 MUFU.LG2 R141, R148 ;  /* 0x00000094008d0308 */ /* 0x000e640000000c00 */
[----:B-1----:R-:W-:-:S06]  /*1dd80*/  @P0 FMUL.FTZ R146, R141, 0.69314718246459960938 ;  /* 0x3f3172188d920820 */ /* 0x002fcc0000410000 */
[----:B------:R-:W1:Y:S08]  /*1dd90*/  @P1 MUFU.LG2 R147, R140 ;  /* 0x0000008c00931308 */ /* 0x000e700000000c00 */
[----:B------:R-:W5:Y:S01]  /*1dda0*/  @P0 MUFU.RCP R134, R148 ;  /* 0x0000009400860308 */ /* 0x000f620000001000 */
[----:B--2---:R-:W-:Y:S02]  /*1ddb0*/  VIADD R0, R0, 0x1 ;  /* 0x0000000100007836 */ /* 0x004fe40000000000 */
[----:B-1----:R-:W-:Y:S01]  /*1ddc0*/  @P1 FMUL.FTZ R147, R147, 0.69314718246459960938 ;  /* 0x3f31721893931820 */ /* 0x002fe20000410000 */
[----:B------:R-:W-:Y:S01]  /*1ddd0*/  STL [R1+0x444], R140 ;  /* 0x0004448c01007387 */ /* 0x000fe20000100800 */
[-C--:B-----5:R-:W-:Y:S01]  /*1dde0*/  FMUL.FTZ R139, R139, R134.reuse ;  /* 0x000000868b8b7220 */ /* 0x0a0fe20000410000 */
        /* <DEDUP_REMOVED lines=63> */
[----:B------:R-:W-:Y:S04]  /*1e1e0*/  STL [R1+0x210], R132 ;  /* 0x0002108401007387 */ /* 0x000fe80000100800 */
[----:B------:R-:W-:Y:S04]  /*1e1f0*/  STL.64 [R1+0x220], R138 ;  /* 0x0002208a01007387 */ /* 0x000fe80000100a00 */
        /* <DEDUP_REMOVED lines=31> */
[----:B------:R-:W-:Y:S04]  /*1e3f0*/  STL [R1+0x21c], R0 ;  /* 0x00021c0001007387 */ /* 0x000fe80000100800 */
[----:B------:R-:W-:Y:S01]  /*1e400*/  @!P2 STL [R1+0x210], RZ ;  /* 0x000210ff0100a387 */ /* 0x000fe20000100800 */
[----:B----4-:R-:W-:-:S04]  /*1e410*/  @P0 FMUL.FTZ R135, R135, 0.69314718246459960938 ;  /* 0x3f31721887870820 */ /* 0x010fc80000410000 */
[----:B---3--:R-:W-:Y:S01]  /*1e420*/  @P0 FFMA.FTZ R142, R135, R144, R146 ;  /* 0x00000090878e0223 */ /* 0x008fe20000010092 */
[----:B------:R-:W-:-:S06]  /*1e430*/  IMAD.MOV.U32 R135, RZ, RZ, RZ ;  /* 0x000000ffff877224 */ /* 0x000fcc00078e00ff */
[----:B------:R-:W1:Y:S01]  /*1e440*/  @P1 MUFU.RCP R135, R140 ;  /* 0x0000008c00871308 */ /* 0x000e620000001000 */
[----:B------:R-:W-:Y:S01]  /*1e450*/  @P1 FMUL.FTZ R146, R143, 0.69314718246459960938 ;  /* 0x3f3172188f921820 */ /* 0x000fe20000410000 */
[----:B------:R-:W-:-:S03]  /*1e460*/  IMAD.MOV.U32 R144, RZ, RZ, -0x800000 ;  /* 0xff800000ff907424 */ /* 0x000fc600078e00ff */
[----:B------:R-:W-:Y:S01]  /*1e470*/  @P1 FFMA.FTZ R144, R146, R145, R147 ;  /* 0x0000009192901223 */ /* 0x000fe20000010093 */
[----:B------:R-:W-:Y:S01]  /*1e480*/  STL [R1+0x440], R142 ;  /* 0x0004408e01007387 */ /* 0x000fe20000100800 */
[-C--:B-1----:R-:W-:Y:S01]  /*1e490*/  FMUL.FTZ R13, R13, R135.reuse ;  /* 0x000000870d0d7220 */ /* 0x082fe20000410000 */
[-C--:B------:R-:W-:Y:S01]  /*1e4a0*/  FMUL.FTZ R12, R12, R135.reuse ;  /* 0x000000870c0c7220 */ /* 0x080fe20000410000 */
[-C--:B------:R-:W-:Y:S01]  /*1e4b0*/  FMUL.FTZ R15, R15, R135.reuse ;  /* 0x000000870f0f7220 */ /* 0x080fe20000410000 */
[-C--:B------:R-:W-:Y:S01]  /*1e4c0*/  FMUL.FTZ R14, R14, R135.reuse ;  /* 0x000000870e0e7220 */ /* 0x080fe20000410000 */
[-C--:B------:R-:W-:Y:S01]  /*1e4d0*/  FMUL.FTZ R73, R73, R135.reuse ;  /* 0x0000008749497220 */ /* 0x080fe20000410000 */
[-C--:B------:R-:W-:Y:S01]  /*1e4e0*/  FMUL.FTZ R72, R72, R135.reuse ;  /* 0x0000008748487220 */ /* 0x080fe20000410000 */
[----:B------:R1:W-:Y:S01]  /*1e4f0*/  STL.64 [R1+0x388], R12 ;  /* 0x0003880c01007387 */ /* 0x0003e20000100a00 */
[-C--:B------:R-:W-:Y:S01]  /*1e500*/  FMUL.FTZ R71, R71, R135.reuse ;  /* 0x0000008747477220 */ /* 0x080fe20000410000 */
[-C--:B------:R-:W-:Y:S01]  /*1e510*/  FMUL.FTZ R70, R70, R135.reuse ;  /* 0x0000008746467220 */ /* 0x080fe20000410000 */
[-C--:B------:R-:W-:Y:S01]  /*1e520*/  FMUL.FTZ R59, R59, R135.reuse ;  /* 0x000000873b3b7220 */ /* 0x080fe20000410000 */
[----:B------:R2:W-:Y:S01]  /*1e530*/  STL.64 [R1+0x3c8], R14 ;  /* 0x0003c80e01007387 */ /* 0x0005e20000100a00 */
        /* <DEDUP_REMOVED lines=55> */
[----:B-1----:R-:W-:Y:S01]  /*1e8b0*/  VIADD R12, R133, 0x1 ;  /* 0x00000001850c7836 */ /* 0x002fe20000000000 */
[----:B--2---:R-:W-:Y:S01]  /*1e8c0*/  @!P2 LOP3.LUT R14, R19, 0x1, RZ, 0x3c, !PT ;  /* 0x00000001130ea812 */ /* 0x004fe200078e3cff */
[----:B------:R2:W-:Y:S04]  /*1e8d0*/  STL [R1+0x444], R144 ;  /* 0x0004449001007387 */ /* 0x0005e80000100800 */
[----:B------:R2:W-:Y:S04]  /*1e8e0*/  STL.64 [R1+0x228], R72 ;  /* 0x0002284801007387 */ /* 0x0005e80000100a00 */
        /* <DEDUP_REMOVED lines=29> */
[----:B------:R2:W-:Y:S04]  /*1eac0*/  STL [R1+0x218], R12 ;  /* 0x0002180c01007387 */ /* 0x0005e80000100800 */
[----:B------:R2:W-:Y:S01]  /*1ead0*/  @!P2 STL [R1+0x214], R14 ;  /* 0x0002140e0100a387 */ /* 0x0005e20000100800 */
[----:B------:R-:W-:-:S13]  /*1eae0*/  PLOP3.LUT P0, PT, PT, PT, PT, 0x8, 0x0 ;  /* 0x000000000000781c */ /* 0x000fda0003f0e170 */
.L_x_1496:
[----:B------:R-:W3:Y:S08]  /*1eaf0*/  S2UR UR4, SR_CgaCtaId ;  /* 0x00000000000479c3 */ /* 0x000ef00000008800 */
[----:B------:R-:W-:Y:S06]  /*1eb00*/  BAR.SYNC.DEFER_BLOCKING 0x5, 0x120 ;  /* 0x0144800000007b1d */ /* 0x000fec0000010000 */
[----:B------:R-:W-:-:S02]  /*1eb10*/  UMOV UR50, 0x400 ;  /* 0x0000040000327882 */ /* 0x000fc40000000000 */
[----:B---3--:R-:W-:-:S09]  /*1eb20*/  ULEA UR50, UR4, UR50, 0x18 ;  /* 0x0000003204327291 */ /* 0x008fd2000f8ec03f */
[----:B-1----:R-:W1:Y:S02]  /*1eb30*/  LDS R0, [UR50+0x324d0] ;  /* 0x0324d032ff007984 */ /* 0x002e640008000800 */
[----:B-1----:R-:W-:Y:S01]  /*1eb40*/  R2UR UR4, R0 ;  /* 0x00000000000472ca */ /* 0x002fe200000e0000 */
[----:B------:R-:W-:Y:S06]  /*1eb50*/  BAR.ARV 0x4, 0x120 ;  /* 0x0104800000007b1d */ /* 0x000fec0000002000 */
[----:B------:R-:W-:Y:S08]  /*1eb60*/  @P0 BRA `(.L_x_1593) ;  /* 0x0000000c00780947 */ /* 0x000ff00003800000 */
[----:B------:R-:W3:Y:S04]  /*1eb70*/  LDL.128 R136, [R1+0x220] ;  /* 0x0002200001887983 */ /* 0x000ee80000100c00 */
[----:B------:R-:W4:Y:S04]  /*1eb80*/  LDL.128 R128, [R1+0x240] ;  /* 0x0002400001807983 */ /* 0x000f280000100c00 */
[----:B------:R-:W5:Y:S04]  /*1eb90*/  LDL.128 R132, [R1+0x230] ;  /* 0x0002300001847983 */ /* 0x000f680000100c00 */
[----:B------:R-:W5:Y:S04]  /*1eba0*/  LDL.128 R120, [R1+0x260] ;  /* 0x0002600001787983 */ /* 0x000f680000100c00 */
[----:B--2---:R-:W2:Y:S04]  /*1ebb0*/  LDL.128 R72, [R1+0x320] ;  /* 0x0003200001487983 */ /* 0x004ea80000100c00 */
[----:B------:R-:W2:Y:S04]  /*1ebc0*/  LDL.128 R124, [R1+0x250] ;  /* 0x00025000017c7983 */ /* 0x000ea80000100c00 */
        /* <DEDUP_REMOVED lines=10> */
[----:B------:R-:W2:Y:S04]  /*1ec70*/  LDL R152, [R1+0x46c] ;  /* 0x00046c0001987983 */ /* 0x000ea80000100800 */
[----:B------:R-:W2:Y:S04]  /*1ec80*/  LDL.128 R84, [R1+0x2f0] ;  /* 0x0002f00001547983 */ /* 0x000ea80000100c00 */
[----:B------:R-:W2:Y:S04]  /*1ec90*/  LDL R151, [R1+0x468] ;  /* 0x0004680001977983 */ /* 0x000ea80000100800 */
        /* <DEDUP_REMOVED lines=12> */
[----:B------:R-:W2:Y:S01]  /*1ed60*/  LDL.128 R12, [R1+0x3f0] ;  /* 0x0003f000010c7983 */ /* 0x000ea20000100c00 */
[----:B------:R-:W-:Y:S01]  /*1ed70*/  VIADD R20, R200, UR42 ;  /* 0x0000002ac8147c36 */ /* 0x000fe20008000000 */
[----:B------:R-:W-:-:S02]  /*1ed80*/  ULDC UR5, c[0x0][0xb88] ;  /* 0x0002e20000057ab9 */ /* 0x000fc40000000800 */
[----:B------:R-:W2:Y:S04]  /*1ed90*/  LDL.128 R8, [R1+0x400] ;  /* 0x0004000001087983 */ /* 0x000ea80000100c00 */
[----:B------:R-:W2:Y:S01]  /*1eda0*/  LDL.128 R4, [R1+0x410] ;  /* 0x0004100001047983 */ /* 0x000ea20000100c00 */
[----:B------:R-:W-:Y:S01]  /*1edb0*/  LOP3.LUT P0, RZ, R209, 0x3, RZ, 0xc0, !PT ;  /* 0x00000003d1ff7812 */ /* 0x000fe2000780c0ff */
[----:B------:R-:W-:Y:S01]  /*1edc0*/  VIADD R0, R20, 0x8 ;  /* 0x0000000814007836 */ /* 0x000fe20000000000 */
[----:B------:R-:W-:Y:S01]  /*1edd0*/  IADD3 R142, P3, R194, 0xc040, RZ ;  /* 0x0000c040c28e7810 */ /* 0x000fe20007f7e0ff */
[----:B------:R-:W-:Y:S01]  /*1ede0*/  ULDC.64 UR6, c[0x0][0xc70] ;  /* 0x00031c0000067ab9 */ /* 0x000fe20000000a00 */
[----:B------:R-:W-:Y:S02]  /*1edf0*/  ISETP.GE.OR P1, PT, R20, UR5, P0 ;  /* 0x0000000514007c0c */ /* 0x000fe40008726670 */
[----:B------:R-:W-:-:S11]  /*1ee00*/  ISETP.GE.OR P0, PT, R0, UR5, P0 ;  /* 0x0000000500007c0c */ /* 0x000fd60008706670 */
[----:B------:R-:W2:Y:S04]  /*1ee10*/  @!P1 LDL R19, [R1+0x440] ;  /* 0x0004400001139983 */ /* 0x000ea80000100800 */
[----:B------:R-:W2:Y:S01]  /*1ee20*/  @!P0 LDL R0, [R1+0x444] ;  /* 0x0004440001008983 */ /* 0x000ea20000100800 */
[----:B------:R-:W-:Y:S02]  /*1ee30*/  IADD3 R3, P6, R194, 0x8060, RZ ;  /* 0x00008060c2037810 */ /* 0x000fe40007fde0ff */
[----:B------:R-:W-:Y:S02]  /*1ee40*/  LOP3.LUT R147, R142, 0x380, RZ, 0xc0, !PT ;  /* 0x000003808e937812 */ /* 0x000fe400078ec0ff */
[----:B------:R-:W-:Y:S02]  /*1ee50*/  LOP3.LUT R143, R194, 0x380, RZ, 0xc0, !PT ;  /* 0x00000380c28f7812 */ /* 0x000fe400078ec0ff */
[----:B------:R-:W-:-:S02]  /*1ee60*/  LOP3.LUT R2, R3, 0x380, RZ, 0xc0, !PT ;  /* 0x0000038003027812 */ /* 0x000fc400078ec0ff */
[----:B------:R-:W-:Y:S02]  /*1ee70*/  SHF.R.U64 R147, R147, 0x3, RZ ;  /* 0x0000000393937819 */ /* 0x000fe400000012ff */
[----:B------:R-:W-:Y:S02]  /*1ee80*/  SHF.R.U64 R143, R143, 0x3, RZ ;  /* 0x000000038f8f7819 */ /* 0x000fe400000012ff */
[----:B------:R-:W-:Y:S02]  /*1ee90*/  SHF.R.U64 R2, R2, 0x3, RZ ;  /* 0x0000000302027819 */ /* 0x000fe400000012ff */
[----:B------:R-:W-:Y:S02]  /*1eea0*/  LOP3.LUT R146, R147, R142, RZ, 0x3c, !PT ;  /* 0x0000008e93927212 */ /* 0x000fe400078e3cff */
[C---:B------:R-:W-:Y:S02]  /*1eeb0*/  IADD3 R141, P4, R194.reuse, 0xc020, RZ ;  /* 0x0000c020c28d7810 */ /* 0x040fe40007f9e0ff */
[----:B------:R-:W-:Y:S01]  /*1eec0*/  LOP3.LUT R142, R143, R194, RZ, 0x3c, !PT ;  /* 0x000000c28f8e7212 */ /* 0x000fe200078e3cff */
[----:B------:R-:W-:Y:S01]  /*1eed0*/  IMAD.MOV.U32 R143, RZ, RZ, R195 ;  /* 0x000000ffff8f7224 */ /* 0x000fe200078e00c3 */
[----:B------:R-:W-:-:S02]  /*1eee0*/  IADD3 R140, P5, R194, 0xc000, RZ ;  /* 0x0000c000c28c7810 */ /* 0x000fc40007fbe0ff */
[----:B------:R-:W-:Y:S02]  /*1eef0*/  LOP3.LUT R2, R2, R3, RZ, 0x3c, !PT ;  /* 0x0000000302027212 */ /* 0x000fe400078e3cff */
[----:B------:R-:W-:Y:S02]  /*1ef00*/  IADD3 R149, P2, R194, 0xc060, RZ ;  /* 0x0000c060c2957810 */ /* 0x000fe40007f5e0ff */
[----:B------:R-:W-:Y:S02]  /*1ef10*/  LOP3.LUT R3, R141, 0x380, RZ, 0xc0, !PT ;  /* 0x000003808d037812 */ /* 0x000fe400078ec0ff */
[----:B------:R-:W-:Y:S02]  /*1ef20*/  LOP3.LUT R21, R140, 0x380, RZ, 0xc0, !PT ;  /* 0x000003808c157812 */ /* 0x000fe400078ec0ff */
[----:B------:R-:W-:Y:S01]  /*1ef30*/  MOV R150, R142 ;  /* 0x0000008e00967202 */ /* 0x000fe20000000f00 */
[----:B------:R-:W-:Y:S01]  /*1ef40*/  USHF.R.S32.HI UR5, URZ, 0x1f, UR43 ;  /* 0x0000001f3f057899 */ /* 0x000fe2000801142b */
[----:B------:R-:W-:-:S02]  /*1ef50*/  LOP3.LUT R148, R149, 0x380, RZ, 0xc0, !PT ;  /* 0x0000038095947812 */ /* 0x000fc400078ec0ff */
[----:B------:R-:W-:Y:S02]  /*1ef60*/  SHF.R.U64 R144, R3, 0x3, RZ ;  /* 0x0000000303907819 */ /* 0x000fe400000012ff */
[----:B------:R-:W-:Y:S01]  /*1ef70*/  SHF.R.U64 R21, R21, 0x3, RZ ;  /* 0x0000000315157819 */ /* 0x000fe200000012ff */
[--C-:B------:R-:W-:Y:S01]  /*1ef80*/  IMAD.X R3, RZ, RZ, R195.reuse, P6 ;  /* 0x000000ffff037224 */ /* 0x100fe200030e06c3 */
[----:B------:R-:W-:Y:S01]  /*1ef90*/  SHF.R.U64 R148, R148, 0x3, RZ ;  /* 0x0000000394947819 */ /* 0x000fe200000012ff */
[----:B------:R-:W-:Y:S01]  /*1efa0*/  UIMAD UR5, UR5, UR6, URZ ;  /* 0x00000006050572a4 */ /* 0x000fe2000f8e023f */
[----:B------:R-:W-:Y:S01]  /*1efb0*/  LOP3.LUT R144, R144, R141, RZ, 0x3c, !PT ;  /* 0x0000008d90907212 */ /* 0x000fe200078e3cff */
[--C-:B------:R-:W-:Y:S01]  /*1efc0*/  IMAD.X R141, RZ, RZ, R195.reuse, P5 ;  /* 0x000000ffff8d7224 */ /* 0x100fe200028e06c3 */
[----:B------:R-:W-:Y:S01]  /*1efd0*/  LOP3.LUT R140, R21, R140, RZ, 0x3c, !PT ;  /* 0x0000008c158c7212 */ /* 0x000fe200078e3cff */
[--C-:B------:R-:W-:Y:S01]  /*1efe0*/  IMAD.X R145, RZ, RZ, R195.reuse, P4 ;  /* 0x000000ffff917224 */ /* 0x100fe200020e06c3 */
[----:B------:R-:W-:Y:S01]  /*1eff0*/  LOP3.LUT R148, R148, R149, RZ, 0x3c, !PT ;  /* 0x0000009594947212 */ /* 0x000fe200078e3cff */
[--C-:B------:R-:W-:Y:S01]  /*1f000*/  IMAD.X R147, RZ, RZ, R195.reuse, P3 ;  /* 0x000000ffff937224 */ /* 0x100fe200018e06c3 */
[----:B------:R-:W-:Y:S01]  /*1f010*/  UIMAD.WIDE.U32 UR8, UR43, UR6, URZ ;  /* 0x000000062b0872a5 */ /* 0x000fe2000f8e003f */
[----:B------:R-:W-:Y:S01]  /*1f020*/  IMAD.X R149, RZ, RZ, R195, P2 ;  /* 0x000000ffff957224 */ /* 0x000fe200010e06c3 */
[----:B------:R-:W-:Y:S01]  /*1f030*/  UIMAD UR5, UR43, UR7, UR5 ;  /* 0x000000072b0572a4 */ /* 0x000fe2000f8e0205 */
[----:B------:R-:W-:-:S02]  /*1f040*/  MOV R142, R2 ;  /* 0x00000002008e7202 */ /* 0x000fc40000000f00 */
[----:B------:R-:W-:Y:S01]  /*1f050*/  MOV R143, R140 ;  /* 0x0000008c008f7202 */ /* 0x000fe20000000f00 */
[----:B------:R-:W-:Y:S01]  /*1f060*/  UIADD3 UR5, UR9, UR5, URZ ;  /* 0x0000000509057290 */ /* 0x000fe2000fffe03f */
[----:B------:R-:W-:Y:S01]  /*1f070*/  MOV R21, R144 ;  /* 0x0000009000157202 */ /* 0x000fe20000000f00 */
[----:B------:R-:W-:Y:S01]  /*1f080*/  ULDC.64 UR6, c[0x0][0xc40] ;  /* 0x0003100000067ab9 */ /* 0x000fe20000000a00 */
[----:B------:R-:W-:Y:S02]  /*1f090*/  MOV R140, R146 ;  /* 0x00000092008c7202 */ /* 0x000fe40000000f00 */
[----:B------:R-:W-:Y:S01]  /*1f0a0*/  MOV R141, R148 ;  /* 0x00000094008d7202 */ /* 0x000fe20000000f00 */
[----:B------:R-:W-:Y:S02]  /*1f0b0*/  IMAD.U32 R3, RZ, RZ, UR9 ;  /* 0x00000009ff037e24 */ /* 0x000fe4000f8e00ff */
[----:B------:R-:W-:Y:S01]  /*1f0c0*/  IMAD.U32 R3, RZ, RZ, UR5 ;  /* 0x00000005ff037e24 */ /* 0x000fe2000f8e00ff */
[----:B------:R-:W-:Y:S01]  /*1f0d0*/  USHF.R.S32.HI UR5, URZ, 0x1f, UR44 ;  /* 0x0000001f3f057899 */ /* 0x000fe2000801142c */
[----:B------:R-:W-:Y:S01]  /*1f0e0*/  IMAD.U32 R2, RZ, RZ, UR8 ;  /* 0x00000008ff027e24 */ /* 0x000fe2000f8e00ff */
[----:B---3--:R-:W-:-:S02]  /*1f0f0*/  F2FP.BF16.F32.PACK_AB R136, R137, R136 ;  /* 0x000000888988723e */ /* 0x008fc400000010ff */
[----:B------:R-:W-:Y:S02]  /*1f100*/  F2FP.BF16.F32.PACK_AB R137, R139, R138 ;  /* 0x0000008a8b89723e */ /* 0x000fe400000010ff */
[----:B----4-:R-:W-:Y:S02]  /*1f110*/  F2FP.BF16.F32.PACK_AB R128, R129, R128 ;  /* 0x000000808180723e */ /* 0x010fe400000010ff */
[----:B------:R-:W-:Y:S02]  /*1f120*/  F2FP.BF16.F32.PACK_AB R129, R131, R130 ;  /* 0x000000828381723e */ /* 0x000fe400000010ff */
[----:B-----5:R-:W-:Y:S02]  /*1f130*/  F2FP.BF16.F32.PACK_AB R138, R133, R132 ;  /* 0x00000084858a723e */ /* 0x020fe400000010ff */
[----:B------:R-:W-:Y:S01]  /*1f140*/  F2FP.BF16.F32.PACK_AB R139, R135, R134 ;  /* 0x00000086878b723e */ /* 0x000fe200000010ff */
[----:B------:R-:W-:Y:S01]  /*1f150*/  BAR.SYNC.DEFER_BLOCKING 0x1, 0x100 ;  /* 0x0044000000007b1d */ /* 0x000fe20000010000 */
[----:B------:R-:W-:-:S02]  /*1f160*/  F2FP.BF16.F32.PACK_AB R120, R121, R120 ;  /* 0x000000787978723e */ /* 0x000fc400000010ff */
[----:B------:R-:W-:Y:S02]  /*1f170*/  F2FP.BF16.F32.PACK_AB R121, R123, R122 ;  /* 0x0000007a7b79723e */ /* 0x000fe400000010ff */
[----:B--2---:R-:W-:Y:S02]  /*1f180*/  F2FP.BF16.F32.PACK_AB R72, R73, R72 ;  /* 0x000000484948723e */ /* 0x004fe400000010ff */
[----:B------:R-:W-:Y:S02]  /*1f190*/  F2FP.BF16.F32.PACK_AB R73, R75, R74 ;  /* 0x0000004a4b49723e */ /* 0x000fe400000010ff */
[----:B------:R-:W-:Y:S02]  /*1f1a0*/  F2FP.BF16.F32.PACK_AB R130, R125, R124 ;  /* 0x0000007c7d82723e */ /* 0x000fe400000010ff */
[----:B------:R-:W-:Y:S02]  /*1f1b0*/  F2FP.BF16.F32.PACK_AB R131, R127, R126 ;  /* 0x0000007e7f83723e */ /* 0x000fe400000010ff */
[----:B------:R-:W-:-:S02]  /*1f1c0*/  F2FP.BF16.F32.PACK_AB R112, R113, R112 ;  /* 0x000000707170723e */ /* 0x000fc400000010ff */
[----:B------:R-:W-:Y:S02]  /*1f1d0*/  F2FP.BF16.F32.PACK_AB R113, R115, R114 ;  /* 0x000000727371723e */ /* 0x000fe400000010ff */
[----:B------:R-:W-:Y:S02]  /*1f1e0*/  F2FP.BF16.F32.PACK_AB R122, R117, R116 ;  /* 0x00000074757a723e */ /* 0x000fe400000010ff */
[----:B------:R-:W-:Y:S02]  /*1f1f0*/  F2FP.BF16.F32.PACK_AB R123, R119, R118 ;  /* 0x00000076777b723e */ /* 0x000fe400000010ff */
[----:B------:R-:W-:Y:S02]  /*1f200*/  F2FP.BF16.F32.PACK_AB R104, R105, R104 ;  /* 0x000000686968723e */ /* 0x000fe400000010ff */
[----:B------:R-:W-:Y:S02]  /*1f210*/  F2FP.BF16.F32.PACK_AB R105, R107, R106 ;  /* 0x0000006a6b69723e */ /* 0x000fe400000010ff */
[----:B------:R-:W-:-:S02]  /*1f220*/  F2FP.BF16.F32.PACK_AB R74, R69, R68 ;  /* 0x00000044454a723e */ /* 0x000fc400000010ff */
[----:B------:R-:W1:Y:S01]  /*1f230*/  LDC.64 R68, c[0x0][0xc78] ;  /* 0x00031e00ff447b82 */ /* 0x000e620000000a00 */
[----:B------:R-:W-:Y:S02]  /*1f240*/  F2FP.BF16.F32.PACK_AB R114, R109, R108 ;  /* 0x0000006c6d72723e */ /* 0x000fe400000010ff */
[----:B------:R-:W-:Y:S02]  /*1f250*/  F2FP.BF16.F32.PACK_AB R115, R111, R110 ;  /* 0x0000006e6f73723e */ /* 0x000fe400000010ff */
[----:B------:R-:W-:Y:S01]  /*1f260*/  F2FP.BF16.F32.PACK_AB R96, R97, R96 ;  /* 0x000000606160723e */ /* 0x000fe200000010ff */
[----:B------:R-:W-:Y:S01]  /*1f270*/  STSM.16.M88.4 [R150], R136 ;  /* 0x0000008896007844 */ /* 0x000fe20000000200 */
        /* <DEDUP_REMOVED lines=8> */
[----:B------:R-:W-:Y:S01]  /*1f300*/  F2FP.BF16.F32.PACK_AB R81, R83, R82 ;  /* 0x000000525351723e */ /* 0x000fe200000010ff */
[----:B------:R-:W-:Y:S01]  /*1f310*/  STSM.16.M88.4 [R152], R128 ;  /* 0x0000008098007844 */ /* 0x000fe20000000200 */
[----:B------:R-:W-:-:S02]  /*1f320*/  F2FP.BF16.F32.PACK_AB R75, R71, R70 ;  /* 0x00000046474b723e */ /* 0x000fc400000010ff */
[----:B------:R-:W-:Y:S02]  /*1f330*/  F2FP.BF16.F32.PACK_AB R90, R85, R84 ;  /* 0x00000054555a723e */ /* 0x000fe400000010ff */
[----:B------:R-:W-:Y:S01]  /*1f340*/  F2FP.BF16.F32.PACK_AB R91, R87, R86 ;  /* 0x00000056575b723e */ /* 0x000fe200000010ff */
[----:B------:R-:W-:Y:S01]  /*1f350*/  STSM.16.M88.4 [R151], R120 ;  /* 0x0000007897007844 */ /* 0x000fe20000000200 */
[----:B------:R-:W-:-:S03]  /*1f360*/  F2FP.BF16.F32.PACK_AB R82, R77, R76 ;  /* 0x0000004c4d52723e */ /* 0x000fc600000010ff */
[----:B------:R-:W-:Y:S01]  /*1f370*/  STSM.16.M88.4 [R237], R112 ;  /* 0x00000070ed007844 */ /* 0x000fe20000000200 */
[----:B------:R-:W-:Y:S02]  /*1f380*/  F2FP.BF16.F32.PACK_AB R83, R79, R78 ;  /* 0x0000004e4f53723e */ /* 0x000fe400000010ff */
[----:B------:R-:W-:Y:S01]  /*1f390*/  F2FP.BF16.F32.PACK_AB R28, R29, R28 ;  /* 0x0000001c1d1c723e */ /* 0x000fe200000010ff */
[----:B------:R-:W-:Y:S01]  /*1f3a0*/  STSM.16.M88.4 [R236], R104 ;  /* 0x00000068ec007844 */ /* 0x000fe20000000200 */
[----:B------:R-:W-:Y:S02]  /*1f3b0*/  F2FP.BF16.F32.PACK_AB R29, R31, R30 ;  /* 0x0000001e1f1d723e */ /* 0x000fe400000010ff */
[----:B------:R-:W-:Y:S01]  /*1f3c0*/  F2FP.BF16.F32.PACK_AB R60, R61, R60 ;  /* 0x0000003c3d3c723e */ /* 0x000fe200000010ff */
[----:B------:R-:W-:Y:S01]  /*1f3d0*/  STSM.16.M88.4 [R235], R96 ;  /* 0x00000060eb007844 */ /* 0x000fe20000000200 */
        /* <DEDUP_REMOVED lines=13> */
[----:B------:R-:W-:Y:S01]  /*1f4b0*/  F2FP.BF16.F32.PACK_AB R36, R37, R36 ;  /* 0x000000242524723e */ /* 0x000fe200000010ff */
[----:B------:R-:W-:Y:S01]  /*1f4c0*/  STSM.16.M88.4 [R232], R72 ;  /* 0x00000048e8007844 */ /* 0x000fe20000000200 */
[----:B------:R-:W-:Y:S02]  /*1f4d0*/  F2FP.BF16.F32.PACK_AB R37, R39, R38 ;  /* 0x000000262725723e */ /* 0x000fe400000010ff */
[----:B------:R-:W-:Y:S02]  /*1f4e0*/  F2FP.BF16.F32.PACK_AB R46, R41, R40 ;  /* 0x00000028292e723e */ /* 0x000fe400000010ff */
[----:B------:R-:W-:-:S02]  /*1f4f0*/  F2FP.BF16.F32.PACK_AB R47, R43, R42 ;  /* 0x0000002a2b2f723e */ /* 0x000fc400000010ff */
[----:B------:R-:W-:Y:S01]  /*1f500*/  F2FP.BF16.F32.PACK_AB R24, R25, R24 ;  /* 0x000000181918723e */ /* 0x000fe200000010ff */
[----:B------:R2:W-:Y:S01]  /*1f510*/  STSM.16.M88.4 [R231], R28 ;  /* 0x0000001ce7007844 */ /* 0x0005e20000000200 */
[----:B------:R-:W-:Y:S02]  /*1f520*/  F2FP.BF16.F32.PACK_AB R25, R27, R26 ;  /* 0x0000001a1b19723e */ /* 0x000fe400000010ff */
        /* <DEDUP_REMOVED lines=9> */
[----:B------:R-:W-:Y:S01]  /*1f5c0*/  F2FP.BF16.F32.PACK_AB R11, R7, R6 ;  /* 0x00000006070b723e */ /* 0x000fe200000010ff */
[----:B------:R-:W-:Y:S04]  /*1f5d0*/  STSM.16.M88.4 [R143], R44 ;  /* 0x0000002c8f007844 */ /* 0x000fe80000000200 */
[----:B------:R-:W-:Y:S04]  /*1f5e0*/  STSM.16.M88.4 [R21], R36 ;  /* 0x0000002415007844 */ /* 0x000fe80000000200 */
[----:B------:R-:W-:Y:S04]  /*1f5f0*/  STSM.16.M88.4 [R140], R24 ;  /* 0x000000188c007844 */ /* 0x000fe80000000200 */
[----:B------:R-:W-:Y:S01]  /*1f600*/  STSM.16.M88.4 [R141], R8 ;  /* 0x000000088d007844 */ /* 0x000fe20000000200 */
[----:B------:R-:W-:Y:S01]  /*1f610*/  @!PT LDS RZ, [RZ] ;  /* 0x00000000fffff984 */ /* 0x000fe20000000800 */
[----:B------:R-:W-:Y:S01]  /*1f620*/  @!PT LDS RZ, [RZ] ;  /* 0x00000000fffff984 */ /* 0x000fe20000000800 */
[----:B------:R-:W-:Y:S01]  /*1f630*/  @!PT LDS RZ, [RZ] ;  /* 0x00000000fffff984 */ /* 0x000fe20000000800 */
[----:B------:R-:W-:Y:S01]  /*1f640*/  @!PT LDS RZ, [RZ] ;  /* 0x00000000fffff984 */ /* 0x000fe20000000800 */
[----:B------:R3:W-:Y:S06]  /*1f650*/  MEMBAR.ALL.CTA ;  /* 0x0000000000007992 */ /* 0x0007ec0000008000 */
[----:B---3--:R-:W3:Y:S01]  /*1f660*/  FENCE.VIEW.ASYNC.S ;  /* 0x00000000000073c6 */ /* 0x008ee20000000000 */
[----:B-1----:R-:W-:-:S02]  /*1f670*/  IMAD R40, R68, UR5, RZ ;  /* 0x0000000544287c24 */ /* 0x002fc4000f8e02ff */
[----:B------:R-:W-:Y:S01]  /*1f680*/  IMAD.WIDE.U32 R2, R68, UR44, R2 ;  /* 0x0000002c44027c25 */ /* 0x000fe2000f8e0002 */
[----:B---3--:R-:W1:Y:S01]  /*1f690*/  SHFL.IDX PT, R4, R221, RZ, 0x1f ;  /* 0x00001fffdd047589 */ /* 0x008e6200000e0000 */
[----:B--2---:R-:W-:Y:S02]  /*1f6a0*/  SHF.R.S32.HI R29, RZ, 0x1f, R20 ;  /* 0x0000001fff1d7819 */ /* 0x004fe40000011414 */
[----:B------:R-:W-:Y:S01]  /*1f6b0*/  IMAD R40, R69, UR44, R40 ;  /* 0x0000002c45287c24 */ /* 0x000fe2000f8e0228 */
[----:B------:R-:W-:Y:S06]  /*1f6c0*/  BAR.ARV 0x1, 0x120 ;  /* 0x0044800000007b1d */ /* 0x000fec0000002000 */
[----:B------:R-:W-:-:S04]  /*1f6d0*/  IADD3 R20, P2, R20, R2, RZ ;  /* 0x0000000214147210 */ /* 0x000fc80007f5e0ff */
[----:B------:R-:W-:Y:S02]  /*1f6e0*/  IADD3.X R29, R29, R3, R40, P2, !PT ;  /* 0x000000031d1d7210 */ /* 0x000fe400017fe428 */
        /* <DEDUP_REMOVED lines=36> */
.L_x_1596:
[----:B------:R-:W-:Y:S05]  /*1f930*/  BSYNC B0 ;  /* 0x0000000000007941 */ /* 0x000fea0003800000 */
.L_x_1595:
[----:B------:R-:W-:Y:S05]  /*1f940*/  BRA `(.L_x_1594) ;  /* 0x00000008007c7947 */ /* 0x000fea0003800000 */
.L_x_1593:
[----:B--2---:R-:W1:Y:S01]  /*1f950*/  LDC.64 R8, c[0x0][0xbe0] ;  /* 0x0002f800ff087b82 */ /* 0x004e620000000a00 */
[----:B------:R-:W-:Y:S01]  /*1f960*/  ISETP.GT.AND P0, PT, R197, 0x7f, PT ;  /* 0x0000007fc500780c */ /* 0x000fe20003f04270 */
[----:B------:R-:W-:Y:S01]  /*1f970*/  USHF.R.S32.HI UR5, URZ, 0x1f, UR43 ;  /* 0x0000001f3f057899 */ /* 0x000fe2000801142b */
[--C-:B------:R-:W-:Y:S01]  /*1f980*/  SHF.R.S32.HI R189, RZ, 0x1f, R188.reuse ;  /* 0x0000001fffbd7819 */ /* 0x100fe200000114bc */
[----:B------:R-:W-:Y:S01]  /*1f990*/  USHF.R.S32.HI UR6, URZ, 0x1f, UR44 ;  /* 0x0000001f3f067899 */ /* 0x000fe2000801142c */
[----:B------:R-:W-:Y:S03]  /*1f9a0*/  BSSY B0, `(.L_x_1597) ;  /* 0x000001c000007945 */ /* 0x000fe60003800000 */
[----:B------:R-:W2:Y:S08]  /*1f9b0*/  LDC R14, c[0x0][0xeac] ;  /* 0x0003ab00ff0e7b82 */ /* 0x000eb00000000800 */
[----:B------:R-:W3:Y:S01]  /*1f9c0*/  LDC.64 R10, c[0x0][0xbe8] ;  /* 0x0002fa00ff0a7b82 */ /* 0x000ee20000000a00 */
[----:B-1----:R-:W-:-:S04]  /*1f9d0*/  IMAD.WIDE.U32 R6, R8, UR43, R188 ;  /* 0x0000002b08067c25 */ /* 0x002fc8000f8e00bc */
[----:B------:R-:W-:Y:S01]  /*1f9e0*/  IMAD R8, R8, UR5, RZ ;  /* 0x0000000508087c24 */ /* 0x000fe2000f8e02ff */
[----:B------:R-:W-:Y:S06]  /*1f9f0*/  @P0 BRA `(.L_x_1598) ;  /* 0x0000000000580947 */ /* 0x000fec0003800000 */
[----:B------:R-:W1:Y:S01]  /*1fa00*/  S2R R0, SR_TID.X ;  /* 0x0000000000007919 */ /* 0x000e620000002100 */
[----:B------:R-:W-:Y:S01]  /*1fa10*/  IMAD.U32 R2, RZ, RZ, UR42 ;  /* 0x0000002aff027e24 */ /* 0x000fe2000f8e00ff */
[----:B------:R-:W-:-:S04]  /*1fa20*/  ULDC UR7, c[0x0][0xb88] ;  /* 0x0002e20000077ab9 */ /* 0x000fc80000000800 */
        /* <DEDUP_REMOVED lines=19> */
.L_x_1598:
[----:B------:R-:W-:Y:S05]  /*1fb60*/  BSYNC B0 ;  /* 0x0000000000007941 */ /* 0x000fea0003800000 */
.L_x_1597:
[----:B------:R-:W-:Y:S01]  /*1fb70*/  ULDC UR5, c[0x0][0xb88] ;  /* 0x0002e20000057ab9 */ /* 0x000fe20000000800 */
[C---:B------:R-:W-:Y:S01]  /*1fb80*/  VIADD R0, R198.reuse, 0x20 ;  /* 0x00000020c6007836 */ /* 0x040fe20000000000 */
[----:B------:R-:W-:Y:S01]  /*1fb90*/  UIADD3 UR42, -UR42, UR5, URZ ;  /* 0x000000052a2a7290 */ /* 0x000fe2000fffe13f */
[----:B-1----:R-:W-:Y:S01]  /*1fba0*/  IMAD R3, R9, UR43, R8 ;  /* 0x0000002b09037c24 */ /* 0x002fe2000f8e0208 */
[----:B------:R-:W-:Y:S01]  /*1fbb0*/  ULOP3.LUT UR39, URZ, UR39, URZ, 0x33, !UPT ;  /* 0x000000273f277292 */ /* 0x000fe2000f8e333f */
[C---:B------:R-:W-:Y:S01]  /*1fbc0*/  VIADD R2, R198.reuse, 0x40 ;  /* 0x00000040c6027836 */ /* 0x040fe20000000000 */
[----:B------:R-:W-:Y:S01]  /*1fbd0*/  SHF.R.S32.HI R199, RZ, 0x1f, R198 ;  /* 0x0000001fffc77819 */ /* 0x000fe200000114c6 */
[----:B------:R-:W-:Y:S01]  /*1fbe0*/  IMAD.IADD R7, R7, 0x1, R3 ;  /* 0x0000000107077824 */ /* 0x000fe200078e0203 */
[----:B------:R-:W-:Y:S01]  /*1fbf0*/  ISETP.GE.AND P2, PT, R198, UR42, PT ;  /* 0x0000002ac6007c0c */ /* 0x000fe2000bf46270 */
[----:B------:R-:W-:Y:S01]  /*1fc00*/  BSSY B0, `(.L_x_1599) ;  /* 0x0000021000007945 */ /* 0x000fe20003800000 */
[----:B------:R-:W-:Y:S01]  /*1fc10*/  ISETP.GE.AND P0, PT, R0, UR42, PT ;  /* 0x0000002a00007c0c */ /* 0x000fe2000bf06270 */
[----:B---3--:R-:W-:Y:S01]  /*1fc20*/  IMAD R0, R10, UR6, RZ ;  /* 0x000000060a007c24 */ /* 0x008fe2000f8e02ff */
[----:B------:R-:W-:Y:S01]  /*1fc30*/  ISETP.GE.AND P1, PT, R2, UR42, PT ;  /* 0x0000002a02007c0c */ /* 0x000fe2000bf26270 */
[----:B--2---:R-:W-:-:S02]  /*1fc40*/  VIADD R5, R14, UR39 ;  /* 0x000000270e057c36 */ /* 0x004fc40008000000 */
        /* <DEDUP_REMOVED lines=28> */
.L_x_1600:
[----:B------:R-:W-:Y:S05]  /*1fe10*/  BSYNC B0 ;  /* 0x0000000000007941 */ /* 0x000fea0003800000 */
.L_x_1599:
        /* <DEDUP_REMOVED lines=27> */
.L_x_1602:
[----:B------:R-:W-:Y:S05]  /*1ffd0*/  BSYNC B0 ;  /* 0x0000000000007941 */ /* 0x000fea0003800000 */
.L_x_1601:
[----:B------:R-:W-:Y:S04]  /*1ffe0*/  BSSY B0, `(.L_x_1603) ;  /* 0x000001a000007945 */ /* 0x000fe80003800000 */
[----:B------:R-:W-:Y:S05]  /*1fff0*/  @P1 BRA `(.L_x_1604) ;  /* 0x0000000000601947 */ /* 0x000fea0003800000 */
[----:B--2---:R-:W-:Y:S01]  /*20000*/  IADD3 R9, P0, R4, 0x40, RZ ;  /* 0x0000004004097810 */ /* 0x004fe20007f1e0ff */
        /* <DEDUP_REMOVED lines=23> */
.L_x_1604:
[----:B------:R-:W-:Y:S05]  /*20180*/  BSYNC B0 ;  /* 0x0000000000007941 */ /* 0x000fea0003800000 */
.L_x_1603:
        /* <DEDUP_REMOVED lines=26> */
.L_x_1605:
[----:B------:R-:W-:Y:S05]  /*20330*/  BSYNC B0 ;  /* 0x0000000000007941 */ /* 0x000fea0003800000 */
.L_x_1594:
[----:B------:R-:W5:Y:S02]  /*20340*/  LDC R0, c[0x0][0xea8] ;  /* 0x0003aa00ff007b82 */ /* 0x000f640000000800 */
[----:B-----5:R-:W-:-:S13]  /*20350*/  ISETP.LE.AND P0, PT, R0, UR4, PT ;  /* 0x0000000400007c0c */ /* 0x020fda000bf03270 */
[----:B------:R-:W-:Y:S05]  /*20360*/  @!P0 BRA `(.L_x_1606) ;  /* 0xfffffe0c00f88947 */ /* 0x000fea000383ffff */
[----:B------:R-:W-:Y:S05]  /*20370*/  EXIT ;  /* 0x000000000000794d */ /* 0x000fea0003800000 */
.L_x_1486:
[----:B------:R-:W-:-:S08]  /*20380*/  NOP ;  /* 0x0000000000007918 */ /* 0x000fd00000000000 */
[----:B------:R-:W1:-:S00]  /*20390*/  USETMAXREG.DEALLOC.CTAPOOL 0x18 ;  /* 0x00000018000079c8 */ /* 0x000e4000080e0500 */
[----:B-1----:R-:W-:-:S06]  /*203a0*/  LOP3.LUT R0, R0, 0x3, RZ, 0xc0, !PT ;  /* 0x0000000300007812 */ /* 0x002fcc00078ec0ff */
[----:B------:R-:W1:Y:S02]  /*203b0*/  SHFL.IDX PT, R0, R0, RZ, 0x1f ;  /* 0x00001fff00007589 */ /* 0x000e6400000e0000 */
[----:B-1----:R-:W-:-:S13]  /*203c0*/  ISETP.NE.AND P0, PT, R0, RZ, PT ;  /* 0x000000ff0000720c */ /* 0x002fda0003f05270 */
[----:B------:R-:W-:Y:S05]  /*203d0*/  @P0 EXIT ;  /* 0x000000000000094d */ /* 0x000fea0003800000 */
[----:B------:R-:W1:Y:S01]  /*203e0*/  S2UR UR4, SR_CTAID.X ;  /* 0x00000000000479c3 */ /* 0x000e620000002500 */
[----:B------:R2:W-:Y:S01]  /*203f0*/  STL [R1+0x468], RZ ;  /* 0x000468ff01007387 */ /* 0x0005e20000100800 */
[----:B------:R-:W-:Y:S02]  /*20400*/  IMAD.MOV.U32 R16, RZ, RZ, RZ ;  /* 0x000000ffff107224 */ /* 0x000fe400078e00ff */
[----:B------:R-:W-:-:S04]  /*20410*/  IMAD.MOV.U32 R17, RZ, RZ, 0x1 ;  /* 0x00000001ff117424 */ /* 0x000fc800078e00ff */
[----:B------:R-:W1:Y:S02]  /*20420*/  LDC R0, c[0x0][0xea8] ;  /* 0x0003aa00ff007b82 */ /* 0x000e640000000800 */
[----:B-1----:R-:W-:-:S13]  /*20430*/  ISETP.LE.AND P0, PT, R0, UR4, PT ;  /* 0x0000000400007c0c */ /* 0x002fda000bf03270 */
[----:B--2---:R-:W-:Y:S05]  /*20440*/  @P0 BRA `(.L_x_1607) ;  /* 0x0000002c00a40947 */ /* 0x004fea0003800000 */
[----:B------:R-:W-:Y:S01]  /*20450*/  IMAD.U32 R0, RZ, RZ, UR4 ;  /* 0x00000004ff007e24 */ /* 0x000fe2000f8e00ff */
[----:B------:R1:W-:Y:S01]  /*20460*/  STL [R1+0x468], RZ ;  /* 0x000468ff01007387 */ /* 0x0003e20000100800 */
[----:B------:R-:W-:Y:S01]  /*20470*/  IMAD.MOV.U32 R17, RZ, RZ, 0x1 ;  /* 0x00000001ff117424 */ /* 0x000fe200078e00ff */
[----:B------:R-:W-:Y:S01]  /*20480*/  ULDC UR44, c[0x0][0xc] ;  /* 0x00000300002c7ab9 */ /* 0x000fe20000000800 */
[----:B------:R-:W-:Y:S01]  /*20490*/  IMAD.MOV.U32 R16, RZ, RZ, RZ ;  /* 0x000000ffff107224 */ /* 0x000fe200078e00ff */
[----:B------:R1:W-:Y:S01]  /*204a0*/  STL [R1+0x460], R0 ;  /* 0x0004600001007387 */ /* 0x0003e20000100800 */
[----:B------:R-:W-:-:S05]  /*204b0*/  ULDC.64 UR48, c[0x0][0x198] ;  /* 0x0000660000307ab9 */ /* 0x000fca0000000a00 */
.L_x_1663:
[----:B--2---:R-:W2:Y:S01]  /*204c0*/  LDL R2, [R1+0x460] ;  /* 0x0004600001027983 */ /* 0x004ea20000100800 */
[----:B------:R-:W-:Y:S01]  /*204d0*/  ULDC UR10, c[0x0][0xed0] ;  /* 0x0003b400000a7ab9 */ /* 0x000fe20000000800 */
[----:B-1----:R-:W1:Y:S01]  /*204e0*/  LDC R0, c[0x0][0xee8] ;  /* 0x0003ba00ff007b82 */ /* 0x002e620000000800 */
[----:B------:R-:W-:-:S11]  /*204f0*/  UISETP.NE.AND UP0, UPT, UR10, 0x1, UPT ;  /* 0x000000010a00788c */ /* 0x000fd6000bf05270 */
[----:B------:R-:W-:Y:S01]  /*20500*/  @UP0 ULDC UR6, c[0x0][0xed4] ;  /* 0x0003b50000060ab9 */ /* 0x000fe20000000800 */
[----:B------:R-:W-:Y:S01]  /*20510*/  @UP0 ULDC UR11, c[0x0][0xed8] ;  /* 0x0003b600000b0ab9 */ /* 0x000fe20000000800 */
[C---:B--2---:R-:W-:Y:S02]  /*20520*/  R2UR UR8, R2.reuse ;  /* 0x00000000020872ca */ /* 0x044fe400000e0000 */
[----:B------:R-:W-:-:S11]  /*20530*/  R2UR UR9, R2 ;  /* 0x00000000020972ca */ /* 0x000fd600000e0000 */
[----:B------:R-:W-:-:S04]  /*20540*/  UIMAD.WIDE.U32 UR6, UR8, UR6, URZ ;  /* 0x00000006080672a5 */ /* 0x000fc8000f8e003f */
[----:B------:R-:W-:-:S04]  /*20550*/  @UP0 USHF.R.U32.HI UR8, URZ, UR11, UR7 ;  /* 0x0000000b3f080299 */ /* 0x000fc80008011607 */
[----:B------:R-:W-:Y:S02]  /*20560*/  UIADD3 UR6, -UR8, URZ, URZ ;  /* 0x0000003f08067290 */ /* 0x000fe4000fffe13f */
[----:B-1----:R-:W-:Y:S02]  /*20570*/  ISETP.LE.AND P0, PT, R0, UR8, PT ;  /* 0x0000000800007c0c */ /* 0x002fe4000bf03270 */
[----:B------:R-:W-:-:S11]  /*20580*/  UIMAD UR10, UR10, UR6, UR9 ;  /* 0x000000060a0a72a4 */ /* 0x000fd6000f8e0209 */
[----:B---3--:R-:W-:Y:S05]  /*20590*/  @!P0 BRA `(.L_x_1608) ;  /* 0x0000000000208947 */ /* 0x008fea0003800000 */
        /* <DEDUP_REMOVED lines=8> */
.L_x_1608:
[----:B------:R-:W-:Y:S01]  /*20620*/  ULDC UR11, c[0x0][0xec4] ;  /* 0x0003b100000b7ab9 */ /* 0x000fe20000000800 */
[----:B------:R-:W-:Y:S01]  /*20630*/  UMOV UR9, UR10 ;  /* 0x0000000a00097c82 */ /* 0x000fe20008000000 */
[----:B------:R-:W-:-:S11]  /*20640*/  UISETP.NE.AND UP0, UPT, UR11, 0x1, UPT ;  /* 0x000000010b00788c */ /* 0x000fd6000bf05270 */
[----:B------:R-:W-:Y:S02]  /*20650*/  @UP0 ULDC.64 UR12, c[0x0][0xec8] ;  /* 0x0003b200000c0ab9 */ /* 0x000fe40000000a00 */
[----:B------:R-:W-:-:S04]  /*20660*/  UIMAD.WIDE.U32 UR6, UR10, UR12, URZ ;  /* 0x0000000c0a0672a5 */ /* 0x000fc8000f8e003f */
[----:B------:R-:W-:-:S04]  /*20670*/  @UP0 USHF.R.U32.HI UR9, URZ, UR13, UR7 ;  /* 0x0000000d3f090299 */ /* 0x000fc80008011607 */
[----:B------:R-:W-:-:S12]  /*20680*/  UIMAD UR6, UR9, UR11, URZ ;  /* 0x0000000b090672a4 */ /* 0x000fd8000f8e023f */
.L_x_1609:
[----:B------:R-:W-:Y:S01]  /*20690*/  ULDC.64 UR12, c[0x0][0x3f8] ;  /* 0x0000fe00000c7ab9 */ /* 0x000fe20000000a00 */
[----:B------:R-:W-:Y:S02]  /*206a0*/  ULOP3.LUT UR9, URZ, UR9, URZ, 0x33, !UPT ;  /* 0x000000093f097292 */ /* 0x000fe4000f8e333f */
[----:B------:R-:W-:Y:S01]  /*206b0*/  UISETP.NE.U32.AND UP0, UPT, UR12, URZ, UPT ;  /* 0x0000003f0c00728c */ /* 0x000fe2000bf05070 */
[----:B------:R-:W-:Y:S02]  /*206c0*/  ULDC UR41, c[0x0][0xeac] ;  /* 0x0003ab0000297ab9 */ /* 0x000fe40000000800 */
[----:B------:R-:W-:Y:S01]  /*206d0*/  ULDC UR12, c[0x0][0xeb8] ;  /* 0x0003ae00000c7ab9 */ /* 0x000fe20000000800 */
[----:B------:R-:W-:Y:S02]  /*206e0*/  UIADD3 UR41, UR9, UR41, URZ ;  /* 0x0000002909297290 */ /* 0x000fe4000fffe03f */
[----:B------:R-:W-:Y:S02]  /*206f0*/  UISETP.NE.AND UP1, UPT, UR12, 0x1, UPT ;  /* 0x000000010c00788c */ /* 0x000fe4000bf25270 */
[----:B------:R-:W-:Y:S01]  /*20700*/  UIADD3 UR10, UR10, -UR6, URZ ;  /* 0x800000060a0a7290 */ /* 0x000fe2000fffe03f */
[----:B------:R-:W-:-:S02]  /*20710*/  ULDC UR11, c[0x0][0xec4] ;  /* 0x0003b100000b7ab9 */ /* 0x000fc40000000800 */
[----:B------:R-:W-:Y:S01]  /*20720*/  ULDC.64 UR6, c[0x0][0xad8] ;  /* 0x0002b60000067ab9 */ /* 0x000fe20000000a00 */
[----:B------:R-:W-:Y:S02]  /*20730*/  UISETP.NE.AND.EX UP0, UPT, UR13, URZ, UPT, UP0 ;  /* 0x0000003f0d00728c */ /* 0x000fe4000bf05300 */
[----:B------:R-:W-:Y:S02]  /*20740*/  UISETP.GE.AND UP2, UPT, UR7, 0x1, UPT ;  /* 0x000000010700788c */ /* 0x000fe4000bf46270 */
[----:B------:R-:W-:Y:S01]  /*20750*/  USHF.L.U32 UR41, UR41, 0x7, URZ ;  /* 0x0000000729297899 */ /* 0x000fe2000800063f */
[----:B------:R-:W-:Y:S01]  /*20760*/  ULDC UR13, c[0x0][0x404] ;  /* 0x00010100000d7ab9 */ /* 0x000fe20000000800 */
[----:B------:R-:W-:Y:S01]  /*20770*/  ULDC UR14, c[0x0][0x288] ;  /* 0x0000a200000e7ab9 */ /* 0x000fe20000000800 */
[----:B------:R-:W-:Y:S01]  /*20780*/  UIMAD UR11, UR8, UR11, UR10 ;  /* 0x0000000b080b72a4 */ /* 0x000fe2000f8e020a */
[----:B------:R-:W-:Y:S01]  /*20790*/  PLOP3.LUT P1, PT, PT, PT, UP2, 0x80, 0x0 ;  /* 0x000000000000781c */ /* 0x000fe20003f2f028 */
[----:B------:R-:W-:Y:S01]  /*207a0*/  USEL UR13, UR13, 0x1, UP0 ;  /* 0x000000010d0d7887 */ /* 0x000fe20008000000 */
[----:B------:R-:W-:Y:S01]  /*207b0*/  @UP1 ULDC UR8, c[0x0][0xebc] ;  /* 0x0003af0000081ab9 */ /* 0x000fe20000000800 */
[----:B------:R-:W-:Y:S01]  /*207c0*/  UIADD3 UR10, UR41, 0x80, -UR14 ;  /* 0x00000080290a7890 */ /* 0x000fe2000fffe80e */
[----:B------:R-:W-:Y:S01]  /*207d0*/  ULDC UR15, c[0x0][0x2e0] ;  /* 0x0000b800000f7ab9 */ /* 0x000fe20000000800 */
[----:B------:R-:W-:Y:S01]  /*207e0*/  UIMAD.WIDE.U32 UR8, UR11, UR8, URZ ;  /* 0x000000080b0872a5 */ /* 0x000fe2000f8e003f */
[----:B------:R-:W-:Y:S01]  /*207f0*/  @UP1 ULDC UR16, c[0x0][0xec0] ;  /* 0x0003b00000101ab9 */ /* 0x000fe20000000800 */
[----:B------:R-:W-:Y:S01]  /*20800*/  UIMAD UR10, UR13, UR15, UR10 ;  /* 0x0000000f0d0a72a4 */ /* 0x000fe2000f8e020a */
[----:B------:R-:W-:Y:S01]  /*20810*/  UMOV UR43, UR11 ;  /* 0x0000000b002b7c82 */ /* 0x000fe20008000000 */
[----:B------:R-:W-:-:S02]  /*20820*/  @UP1 USHF.R.U32.HI UR43, URZ, UR16, UR9 ;  /* 0x000000103f2b1299 */ /* 0x000fc40008011609 */
[----:B------:R-:W-:Y:S02]  /*20830*/  UIADD3 UR6, UR10, UR6, URZ ;  /* 0x000000060a067290 */ /* 0x000fe4000fffe03f */
[----:B------:R-:W-:-:S04]  /*20840*/  UIADD3 UR42, -UR43, URZ, URZ ;  /* 0x0000003f2b2a7290 */ /* 0x000fc8000fffe13f */
[----:B------:R-:W-:Y:S01]  /*20850*/  UIMAD UR42, UR12, UR42, UR11 ;  /* 0x0000002a0c2a72a4 */ /* 0x000fe2000f8e020b */
[----:B------:R-:W-:Y:S01]  /*20860*/  IMAD.U32 R0, RZ, RZ, UR6 ;  /* 0x00000006ff007e24 */ /* 0x000fe2000f8e00ff */
[----:B------:R-:W-:Y:S10]  /*20870*/  @!P1 BRA `(.L_x_1610) ;  /* 0x0000000000409947 */ /* 0x000ff40003800000 */
        /* <DEDUP_REMOVED lines=10> */
.L_x_1611:
[----:B------:R-:W-:-:S11]  /*20920*/  UISETP.NE.AND UP0, UPT, UR7, 0x1, UPT ;  /* 0x000000010700788c */ /* 0x000fd6000bf05270 */
[----:B------:R-:W-:Y:S02]  /*20930*/  @UP0 ULDC.64 UR10, c[0x0][0xae0] ;  /* 0x0002b800000a0ab9 */ /* 0x000fe40000000a00 */
[----:B------:R-:W-:-:S04]  /*20940*/  UIMAD.WIDE.U32 UR8, UR6, UR10, URZ ;  /* 0x0000000a060872a5 */ /* 0x000fc8000f8e003f */
[----:B------:R-:W-:-:S12]  /*20950*/  @UP0 USHF.R.U32.HI UR6, URZ, UR11, UR9 ;  /* 0x0000000b3f060299 */ /* 0x000fd80008011609 */
.L_x_1612:
[----:B------:R-:W-:-:S06]  /*20960*/  UIMAD UR6, UR6, UR7, UR7 ;  /* 0x00000007060672a4 */ /* 0x000fcc000f8e0207 */
[----:B------:R-:W-:-:S07]  /*20970*/  VIMNMX R0, R0, UR6, PT ;  /* 0x0000000600007c48 */ /* 0x000fce000bfe0100 */
.L_x_1610:
[----:B------:R-:W-:Y:S01]  /*20980*/  UIMAD UR8, UR13, UR15, 0x5f ;  /* 0x0000005f0d0874a4 */ /* 0x000fe2000f8e020f */
[----:B------:R-:W-:Y:S01]  /*20990*/  VIADD R0, R0, 0x5f ;  /* 0x0000005f00007836 */ /* 0x000fe20000000000 */
[----:B------:R-:W-:Y:S02]  /*209a0*/  UIADD3 UR10, UR41, -UR14, URZ ;  /* 0x8000000e290a7290 */ /* 0x000fe4000fffe03f */
[----:B------:R-:W-:Y:S01]  /*209b0*/  UIMAD.WIDE UR8, UR8, 0x2aaaaaab, URZ ;  /* 0x2aaaaaab080878a5 */ /* 0x000fe2000f8e023f */
[----:B------:R-:W-:Y:S01]  /*209c0*/  IMAD.HI R0, R0, 0x2aaaaaab, RZ ;  /* 0x2aaaaaab00007827 */ /* 0x000fe200078e02ff */
[----:B------:R-:W-:Y:S02]  /*209d0*/  UIMAD UR10, UR13, UR15, UR10 ;  /* 0x0000000f0d0a72a4 */ /* 0x000fe4000f8e020a */
[----:B------:R-:W-:Y:S02]  /*209e0*/  USHF.R.U32.HI UR6, URZ, 0x1f, UR9 ;  /* 0x0000001f3f067899 */ /* 0x000fe40008011609 */
[----:B------:R-:W-:Y:S01]  /*209f0*/  SHF.R.U32.HI R3, RZ, 0x1f, R0 ;  /* 0x0000001fff037819 */ /* 0x000fe20000011600 */
[----:B------:R-:W-:Y:S01]  /*20a00*/  ULDC UR11, c[0x0][0xad4] ;  /* 0x0002b500000b7ab9 */ /* 0x000fe20000000800 */
[----:B------:R-:W-:-:S02]  /*20a10*/  ULEA.HI.SX32 UR6, UR9, UR6, 0x1c ;  /* 0x0000000609067291 */ /* 0x000fc4000f8fe23f */
[----:B------:R-:W-:Y:S01]  /*20a20*/  LEA.HI.SX32 R3, R0, R3, 0x1c ;  /* 0x0000000300037211 */ /* 0x000fe200078fe2ff */
[----:B------:R-:W-:-:S03]  /*20a30*/  UIADD3 UR11, UR10, -UR11, URZ ;  /* 0x8000000b0a0b7290 */ /* 0x000fc6000fffe03f */
[----:B------:R-:W-:Y:S01]  /*20a40*/  VIMNMX R19, R3, UR6, PT ;  /* 0x0000000603137c48 */ /* 0x000fe2000bfe0100 */
[----:B------:R-:W-:Y:S08]  /*20a50*/  @!P1 BRA `(.L_x_1613) ;  /* 0x0000000000449947 */ /* 0x000ff00003800000 */
        /* <DEDUP_REMOVED lines=10> */
.L_x_1614:
[----:B------:R-:W-:-:S11]  /*20b00*/  UISETP.NE.AND UP0, UPT, UR7, 0x1, UPT ;  /* 0x000000010700788c */ /* 0x000fd6000bf05270 */
[----:B------:R-:W-:Y:S02]  /*20b10*/  @UP0 ULDC.64 UR12, c[0x0][0xae0] ;  /* 0x0002b800000c0ab9 */ /* 0x000fe40000000a00 */
[----:B------:R-:W-:-:S04]  /*20b20*/  UIMAD.WIDE.U32 UR8, UR10, UR12, URZ ;  /* 0x0000000c0a0872a5 */ /* 0x000fc8000f8e003f */
[----:B------:R-:W-:-:S12]  /*20b30*/  @UP0 USHF.R.U32.HI UR10, URZ, UR13, UR9 ;  /* 0x0000000d3f0a0299 */ /* 0x000fd80008011609 */
.L_x_1615:
[----:B------:R-:W-:-:S04]  /*20b40*/  UIMAD UR7, UR10, UR7, URZ ;  /* 0x000000070a0772a4 */ /* 0x000fc8000f8e023f */
[----:B------:R-:W-:-:S04]  /*20b50*/  UISETP.LT.AND UP0, UPT, UR11, UR7, UPT ;  /* 0x000000070b00728c */ /* 0x000fc8000bf01270 */
[----:B------:R-:W-:-:S12]  /*20b60*/  USEL UR11, UR11, UR7, !UP0 ;  /* 0x000000070b0b7287 */ /* 0x000fd8000c000000 */
.L_x_1613:
[----:B------:R-:W-:Y:S01]  /*20b70*/  UIMAD.WIDE UR6, UR11, 0x2aaaaaab, URZ ;  /* 0x2aaaaaab0b0678a5 */ /* 0x000fe2000f8e023f */
[----:B------:R-:W-:Y:S03]  /*20b80*/  BSSY B6, `(.L_x_1616) ;  /* 0x0000263000067945 */ /* 0x000fe60003800000 */
[----:B------:R-:W-:-:S04]  /*20b90*/  USHF.R.U32.HI UR6, URZ, 0x1f, UR7 ;  /* 0x0000001f3f067899 */ /* 0x000fc80008011607 */
[----:B------:R-:W-:-:S04]  /*20ba0*/  ULEA.HI.SX32 UR6, UR7, UR6, 0x1c ;  /* 0x0000000607067291 */ /* 0x000fc8000f8fe23f */
[----:B------:R-:W-:-:S04]  /*20bb0*/  UISETP.LT.AND UP0, UPT, URZ, UR6, UPT ;  /* 0x000000063f00728c */ /* 0x000fc8000bf01270 */
[----:B------:R-:W-:-:S06]  /*20bc0*/  USEL UR39, URZ, UR6, !UP0 ;  /* 0x000000063f277287 */ /* 0x000fcc000c000000 */
[----:B------:R-:W-:-:S13]  /*20bd0*/  ISETP.GT.AND P0, PT, R19, UR39, PT ;  /* 0x0000002713007c0c */ /* 0x000fda000bf04270 */
[----:B------:R-:W-:Y:S05]  /*20be0*/  @P0 BRA `(.L_x_1617) ;  /* 0x0000000000480947 */ /* 0x000fea0003800000 */
[----:B------:R-:W1:Y:S01]  /*20bf0*/  S2R R0, SR_TID.X ;  /* 0x0000000000007919 */ /* 0x000e620000002100 */
[----:B------:R-:W-:Y:S01]  /*20c00*/  IMAD.MOV.U32 R13, RZ, RZ, R2 ;  /* 0x000000ffff0d7224 */ /* 0x000fe200078e0002 */
[----:B-1----:R-:W-:-:S04]  /*20c10*/  LOP3.LUT R0, R0, 0x1f, RZ, 0xc0, !PT ;  /* 0x0000001f00007812 */ /* 0x002fc800078ec0ff */
[----:B------:R-:W-:-:S13]  /*20c20*/  ISETP.NE.AND P0, PT, R0, RZ, PT ;  /* 0x000000ff0000720c */ /* 0x000fda0003f05270 */
        /* <DEDUP_REMOVED lines=14> */
.L_x_1617:
[----:B------:R-:W1:Y:S01]  /*20d10*/  S2R R3, SR_CgaCtaId ;  /* 0x0000000000037919 */ /* 0x000e620000008800 */
[----:B------:R-:W-:-:S04]  /*20d20*/  MOV R18, 0x400 ;  /* 0x0000040000127802 */ /* 0x000fc80000000f00 */
[----:B-1----:R-:W-:-:S05]  /*20d30*/  LEA R18, R3, R18, 0x18 ;  /* 0x0000001203127211 */ /* 0x002fca00078ec0ff */
[----:B------:R-:W-:-:S05]  /*20d40*/  VIADD R0, R18, 0x1c400 ;  /* 0x0001c40012007836 */ /* 0x000fca0000000000 */
[----:B------:R-:W-:-:S13]  /*20d50*/  LOP3.LUT P0, RZ, R0, 0x3ff, RZ, 0xc0, !PT ;  /* 0x000003ff00ff7812 */ /* 0x000fda000780c0ff */
        /* <DEDUP_REMOVED lines=17> */
.L_x_1619:
[----:B------:R-:W-:-:S05]  /*20e70*/  VIADD R0, R18, 0x400 ;  /* 0x0000040012007836 */ /* 0x000fca0000000000 */
        /* <DEDUP_REMOVED lines=18> */
.L_x_1621:
        /* <DEDUP_REMOVED lines=16> */
.L_x_1620:
[----:B------:R-:W-:Y:S01]  /*210a0*/  ULDC.64 UR4, c[0x0][0xaf0] ;  /* 0x0002bc0000047ab9 */ /* 0x000fe20000000a00 */
[----:B------:R-:W-:Y:S01]  /*210b0*/  IMAD.U32 R5, RZ, RZ, UR43 ;  /* 0x0000002bff057e24 */ /* 0x000fe2000f8e00ff */
[----:B------:R-:W-:Y:S01]  /*210c0*/  ISETP.NE.U32.AND P0, PT, RZ, UR4, PT ;  /* 0x00000004ff007c0c */ /* 0x000fe2000bf05070 */
[----:B------:R-:W-:Y:S01]  /*210d0*/  IMAD.U32 R6, RZ, RZ, UR43 ;  /* 0x0000002bff067e24 */ /* 0x000fe2000f8e00ff */
[----:B------:R-:W1:Y:S01]  /*210e0*/  LDC R0, c[0x0][0x428] ;  /* 0x00010a00ff007b82 */ /* 0x000e620000000800 */
[----:B------:R-:W2:Y:S01]  /*210f0*/  S2R R4, SR_TID.X ;  /* 0x0000000000047919 */ /* 0x000ea20000002100 */
[----:B------:R-:W-:-:S13]  /*21100*/  ISETP.NE.AND.EX P0, PT, RZ, UR5, PT, P0 ;  /* 0x00000005ff007c0c */ /* 0x000fda000bf05300 */
[----:B------:R-:W3:Y:S02]  /*21110*/  @P0 LDC.64 R2, c[0x0][0xaf0] ;  /* 0x0002bc00ff020b82 */ /* 0x000ee40000000a00 */
[----:B---3--:R-:W-:-:S05]  /*21120*/  @P0 IMAD.WIDE R2, R5, 0x4, R2 ;  /* 0x0000000405020825 */ /* 0x008fca00078e0202 */
[----:B------:R3:W4:Y:S01]  /*21130*/  @P0 LDG.E R6, desc[UR46][R2.64] ;  /* 0x0000002e02060981 */ /* 0x000722000c1e1900 */
[----:B-1----:R-:W-:Y:S01]  /*21140*/  ISETP.NE.AND P0, PT, R0, 0x1, PT ;  /* 0x000000010000780c */ /* 0x002fe20003f05270 */
[----:B------:R-:W-:Y:S01]  /*21150*/  IMAD.U32 R0, RZ, RZ, UR42 ;  /* 0x0000002aff007e24 */ /* 0x000fe2000f8e00ff */
[----:B--2---:R-:W-:Y:S01]  /*21160*/  LOP3.LUT R7, R4, 0x1f, RZ, 0xc0, !PT ;  /* 0x0000001f04077812 */ /* 0x004fe200078ec0ff */
[----:B------:R-:W-:Y:S01]  /*21170*/  UMOV UR40, URZ ;  /* 0x0000003f00287c82 */ /* 0x000fe20008000000 */
[----:B------:R-:W-:Y:S01]  /*21180*/  UMOV UR6, 0xffffffff ;  /* 0xffffffff00067882 */ /* 0x000fe20000000000 */
[----:B------:R-:W-:Y:S01]  /*21190*/  VIADD R8, R19, 0xffffffff ;  /* 0xffffffff13087836 */ /* 0x000fe20000000000 */
[----:B------:R-:W-:Y:S01]  /*211a0*/  ISETP.NE.AND P1, PT, R7, RZ, PT ;  /* 0x000000ff0700720c */ /* 0x000fe20003f25270 */
[----:B---3--:R-:W1:Y:S08]  /*211b0*/  LDC.64 R2, c[0x0][0x3f8] ;  /* 0x0000fe00ff027b82 */ /* 0x008e700000000a00 */
[----:B------:R-:W2:Y:S04]  /*211c0*/  @P0 LDC R4, c[0x0][0x42c] ;  /* 0x00010b00ff040b82 */ /* 0x000ea80000000800 */
[----:B------:R-:W-:-:S05]  /*211d0*/  VOTEU.ALL UP1, P1 ;  /* 0x00000000003f7886 */ /* 0x000fca0000820000 */
[----:B------:R-:W-:Y:S01]  /*211e0*/  @!UP1 UIADD3 UR4, UP0, UR48, 0x270, URZ ;  /* 0x0000027030049890 */ /* 0x000fe2000ff1e03f */
[----:B------:R-:W3:Y:S03]  /*211f0*/  @P0 LDC R5, c[0x0][0x430] ;  /* 0x00010c00ff050b82 */ /* 0x000ee60000000800 */
[----:B------:R-:W-:-:S09]  /*21200*/  @!UP1 UIADD3.X UR5, URZ, UR49, URZ, UP0, !UPT ;  /* 0x000000313f059290 */ /* 0x000fd200087fe43f */
[----:B------:R1:W-:Y:S01]  /*21210*/  @!UP1 UTMAPF.L2.4D [UR40], [UR4] ;  /* 0x00000028040095b8 */ /* 0x0003e20008018000 */
[----:B--2---:R-:W-:-:S05]  /*21220*/  @P0 IMAD.HI.U32 R4, R4, UR42, RZ ;  /* 0x0000002a04040c27 */ /* 0x004fca000f8e00ff */
[----:B---3--:R-:W-:Y:S02]  /*21230*/  @P0 SHF.R.U32.HI R0, RZ, R5, R4 ;  /* 0x00000005ff000219 */ /* 0x008fe40000011604 */
[----:B-1----:R-:W-:-:S04]  /*21240*/  ISETP.NE.U32.AND P0, PT, R2, RZ, PT ;  /* 0x000000ff0200720c */ /* 0x002fc80003f05070 */
[----:B------:R-:W-:-:S04]  /*21250*/  ISETP.NE.AND.EX P0, PT, R3, RZ, PT, P0 ;  /* 0x000000ff0300720c */ /* 0x000fc80003f05300 */
[----:B----4-:R-:W-:Y:S01]  /*21260*/  SEL R4, R6, RZ, !P0 ;  /* 0x000000ff06047207 */ /* 0x010fe20004000000 */
[----:B------:R-:W-:Y:S08]  /*21270*/  BRA.DIV UR6, `(.L_x_1622) ;  /* 0x0000002606907947 */ /* 0x000ff0000b800000 */
.L_x_1676:
[----:B------:R-:W-:Y:S01]  /*21280*/  UMOV UR4, 0xffffffff ;  /* 0xffffffff00047882 */ /* 0x000fe20000000000 */
[----:B------:R-:W-:Y:S02]  /*21290*/  SHF.R.S32.HI R7, RZ, 0x1f, R6 ;  /* 0x0000001fff077819 */ /* 0x000fe40000011406 */
[----:B------:R-:W-:Y:S05]  /*212a0*/  BRA.DIV UR4, `(.L_x_1623) ;  /* 0x0000002604b07947 */ /* 0x000fea000b800000 */
[----:B------:R-:W-:-:S13]  /*212b0*/  ELECT P6, URZ, PT ;  /* 0x00000000003f782f */ /* 0x000fda00038c0000 */
.L_x_1679:
[----:B------:R-:W-:Y:S05]  /*212c0*/  @!P6 BRA `(.L_x_1624) ;  /* 0x0000000000c8e947 */ /* 0x000fea0003800000 */
[----:B------:R-:W-:Y:S01]  /*212d0*/  IMAD.MOV.U32 R4, RZ, RZ, R6 ;  /* 0x000000ffff047224 */ /* 0x000fe200078e0006 */
[----:B------:R-:W-:Y:S06]  /*212e0*/  @!P0 BRA `(.L_x_1625) ;  /* 0x0000000000448947 */ /* 0x000fec0003800000 */
[----:B------:R-:W1:Y:S01]  /*212f0*/  LDC R9, c[0x0][0x41c] ;  /* 0x00010700ff097b82 */ /* 0x000e620000000800 */
[----:B------:R-:W-:Y:S01]  /*21300*/  ULDC.64 UR4, c[0x0][0x408] ;  /* 0x0001020000047ab9 */ /* 0x000fe20000000a00 */
[----:B-1----:R-:W-:-:S13]  /*21310*/  ISETP.NE.AND P2, PT, R9, 0x1, PT ;  /* 0x000000010900780c */ /* 0x002fda0003f45270 */
[----:B------:R-:W1:Y:S02]  /*21320*/  @P2 LDC.64 R4, c[0x0][0x420] ;  /* 0x00010800ff042b82 */ /* 0x000e640000000a00 */
[----:B-1----:R-:W-:-:S04]  /*21330*/  @P2 IMAD.HI.U32 R10, R8, R4, RZ ;  /* 0x00000004080a2227 */ /* 0x002fc800078e00ff */
        /* <DEDUP_REMOVED lines=9> */
[----:B------:R-:W-:-:S04]  /*213d0*/  LEA R10, P2, R4, R2, 0x2 ;  /* 0x00000002040a7211 */ /* 0x000fc800078410ff */
[----:B------:R-:W-:-:S05]  /*213e0*/  LEA.HI.X R11, R4, R3, R5, 0x2, P2 ;  /* 0x00000003040b7211 */ /* 0x000fca00010f1405 */
[----:B------:R1:W5:Y:S04]  /*213f0*/  LDG.E R4, desc[UR46][R10.64] ;  /* 0x0000002e0a047981 */ /* 0x000368000c1e1900 */
.L_x_1625:
[----:B------:R-:W2:Y:S01]  /*21400*/  S2R R5, SR_TID.X ;  /* 0x0000000000057919 */ /* 0x000ea20000002100 */
[----:B-1----:R-:W-:Y:S01]  /*21410*/  IMAD R10, R16, 0x8, R18 ;  /* 0x00000008100a7824 */ /* 0x002fe200078e0212 */
[----:B--2---:R-:W-:Y:S02]  /*21420*/  LOP3.LUT R9, R5, 0x7f, RZ, 0xc0, !PT ;  /* 0x0000007f05097812 */ /* 0x004fe400078ec0ff */
[----:B------:R-:W-:Y:S02]  /*21430*/  SHF.L.U32 R5, R17, 0x1f, RZ ;  /* 0x0000001f11057819 */ /* 0x000fe400000006ff */
[----:B------:R-:W-:Y:S02]  /*21440*/  ISETP.NE.AND P3, PT, R9, RZ, PT ;  /* 0x000000ff0900720c */ /* 0x000fe40003f65270 */
[----:B------:R-:W1:Y:S02]  /*21450*/  SYNCS.PHASECHK.TRANS64.TRYWAIT P2, [R10+URZ+0x32440], R5 ;  /* 0x032440050a0075a7 */ /* 0x000e64000804017f */
[----:B-1----:R-:W-:Y:S09]  /*21460*/  @!P2 BRA `(.L_x_1626) ;  /* 0x000000240060a947 */ /* 0x002ff20003800000 */
.L_x_1680:
[----:B------:R-:W-:Y:S05]  /*21470*/  @P3 BRA `(.L_x_1627) ;  /* 0x00000000001c3947 */ /* 0x000fea0003800000 */
[----:B------:R-:W2:Y:S01]  /*21480*/  S2R R9, SR_TID.X ;  /* 0x0000000000097919 */ /* 0x000ea20000002100 */
[----:B-1----:R-:W-:-:S04]  /*21490*/  IMAD.MOV.U32 R5, RZ, RZ, 0x3000 ;  /* 0x00003000ff057424 */ /* 0x002fc800078e00ff */
[----:B------:R3:W-:Y:S01]  /*214a0*/  SYNCS.ARRIVE.TRANS64 RZ, [R10+URZ+0x32430], R5 ;  /* 0x032430050aff79a7 */ /* 0x0007e2000800003f */
[----:B--2---:R-:W-:-:S04]  /*214b0*/  LOP3.LUT R9, R9, 0x1f, RZ, 0xc0, !PT ;  /* 0x0000001f09097812 */ /* 0x004fc800078ec0ff */
[----:B------:R-:W-:-:S13]  /*214c0*/  ISETP.NE.AND P2, PT, R9, RZ, PT ;  /* 0x000000ff0900720c */ /* 0x000fda0003f45270 */
[----:B---3--:R-:W-:Y:S05]  /*214d0*/  @!P2 BRA `(.L_x_1627) ;  /* 0x000000000004a947 */ /* 0x008fea0003800000 */
[----:B------:R-:W-:Y:S01]  /*214e0*/  BPT.TRAP 0x1 ;  /* 0x000000040000795c */ /* 0x000fe20000300000 */
.L_x_1627:
[----:B-1----:R-:W-:Y:S01]  /*214f0*/  IMAD R5, R16, 0x3000, R18 ;  /* 0x0000300010057824 */ /* 0x002fe200078e0212 */
        /* <DEDUP_REMOVED lines=10> */
[----:B------:R-:W-:Y:S02]  /*215a0*/  UIADD3 UR9, UR9, 0x32430, URZ ;  /* 0x0003243009097890 */ /* 0x000fe4000fffe03f */
[----:B------:R-:W-:Y:S02]  /*215b0*/  UIMAD UR11, UR11, 0x60, URZ ;  /* 0x000000600b0b78a4 */ /* 0x000fe4000f8e023f */
[----:B------:R-:W-:-:S09]  /*215c0*/  UIADD3 UR8, UR8, 0x1c400, URZ ;  /* 0x0001c40008087890 */ /* 0x000fd2000fffe03f */
[----:B------:R1:W-:Y:S02]  /*215d0*/  UTMALDG.4D [UR8], [UR4], desc[UR6] ;  /* 0x00000608040075b4 */ /* 0x0003e40008019000 */
[----:B-1----:R-:W-:Y:S01]  /*215e0*/  NOP ;  /* 0x0000000000007918 */ /* 0x002fe20000000000 */
.L_x_1624:
[----:B------:R-:W2:Y:S01]  /*215f0*/  LDL.LU R9, [R1+0x468] ;  /* 0x0004680001097983 */ /* 0x000ea20000300800 */
[----:B------:R-:W-:Y:S05]  /*21600*/  WARPSYNC.ALL ;  /* 0x0000000000007948 */ /* 0x000fea0003800000 */
[----:B------:R-:W-:Y:S01]  /*21610*/  BAR.SYNC.DEFER_BLOCKING 0x8, 0x120 ;  /* 0x0204800000007b1d */ /* 0x000fe20000010000 */
[----:B------:R-:W-:-:S05]  /*21620*/  ELECT P2, URZ, PT ;  /* 0x00000000003f782f */ /* 0x000fca0003840000 */
[----:B------:R-:W-:Y:S01]  /*21630*/  BSSY B0, `(.L_x_1628) ;  /* 0x0000034000007945 */ /* 0x000fe20003800000 */
[----:B--2---:R-:W-:-:S05]  /*21640*/  VIADD R9, R9, 0x1 ;  /* 0x0000000109097836 */ /* 0x004fca0000000000 */
[----:B------:R1:W-:Y:S01]  /*21650*/  STL [R1+0x468], R9 ;  /* 0x0004680901007387 */ /* 0x0003e20000100800 */
[----:B------:R-:W-:-:S04]  /*21660*/  LEA.HI R5, R9, R9, RZ, 0x1 ;  /* 0x0000000909057211 */ /* 0x000fc800078f08ff */
[----:B------:R-:W-:-:S05]  /*21670*/  LOP3.LUT R5, R5, 0xfffffffe, RZ, 0xc0, !PT ;  /* 0xfffffffe05057812 */ /* 0x000fca00078ec0ff */
[----:B------:R-:W-:-:S05]  /*21680*/  IMAD.IADD R5, R9, 0x1, -R5 ;  /* 0x0000000109057824 */ /* 0x000fca00078e0a05 */
[----:B------:R-:W-:Y:S01]  /*21690*/  SHF.L.U32 R5, R5, 0x1f, RZ ;  /* 0x0000001f05057819 */ /* 0x000fe200000006ff */
[----:B-1----:R-:W-:Y:S06]  /*216a0*/  @!P2 BRA `(.L_x_1629) ;  /* 0x0000000000b0a947 */ /* 0x002fec0003800000 */
[----:B------:R-:W-:Y:S01]  /*216b0*/  R2UR UR17, R18 ;  /* 0x00000000121172ca */ /* 0x000fe200000e0000 */
[----:B------:R-:W-:Y:S01]  /*216c0*/  UIADD3 UR4, UP0, UR48, 0x270, URZ ;  /* 0x0000027030047890 */ /* 0x000fe2000ff1e03f */
[----:B------:R-:W-:Y:S01]  /*216d0*/  IMAD.MOV.U32 R9, RZ, RZ, 0x4000 ;  /* 0x00004000ff097424 */ /* 0x000fe200078e00ff */
[----:B------:R-:W-:Y:S01]  /*216e0*/  UMOV UR14, 0x0 ;  /* 0x00000000000e7882 */ /* 0x000fe20000000000 */
[----:B------:R-:W-:Y:S01]  /*216f0*/  UMOV UR15, 0x12f00000 ;  /* 0x12f00000000f7882 */ /* 0x000fe20000000000 */
[----:B------:R-:W-:Y:S01]  /*21700*/  UIADD3.X UR5, URZ, UR49, URZ, UP0, !UPT ;  /* 0x000000313f057290 */ /* 0x000fe200087fe43f */
[----:B------:R1:W-:Y:S01]  /*21710*/  SYNCS.ARRIVE.TRANS64 RZ, [R18+URZ+0x32400], R9 ;  /* 0x0324000912ff79a7 */ /* 0x0003e2000800003f */
[----:B------:R-:W-:Y:S01]  /*21720*/  UIADD3 UR6, UP0, UR48, 0x770, URZ ;  /* 0x0000077030067890 */ /* 0x000fe2000ff1e03f */
[----:B------:R-:W-:Y:S01]  /*21730*/  UMOV UR10, URZ ;  /* 0x0000003f000a7c82 */ /* 0x000fe20008000000 */
[----:B------:R-:W-:Y:S01]  /*21740*/  UMOV UR11, UR41 ;  /* 0x00000029000b7c82 */ /* 0x000fe20008000000 */
[----:B------:R-:W-:Y:S01]  /*21750*/  UMOV UR12, UR42 ;  /* 0x0000002a000c7c82 */ /* 0x000fe20008000000 */
[----:B------:R-:W-:-:S02]  /*21760*/  UMOV UR13, UR43 ;  /* 0x0000002b000d7c82 */ /* 0x000fc40008000000 */
[----:B------:R-:W-:Y:S02]  /*21770*/  UIADD3 UR8, UR17, 0x18400, URZ ;  /* 0x0001840011087890 */ /* 0x000fe4000fffe03f */
[----:B------:R-:W-:Y:S01]  /*21780*/  UIADD3 UR9, UR17, 0x32400, URZ ;  /* 0x0003240011097890 */ /* 0x000fe2000fffe03f */
[----:B-1----:R-:W-:Y:S01]  /*21790*/  IMAD.MOV.U32 R9, RZ, RZ, 0x10000 ;  /* 0x00010000ff097424 */ /* 0x002fe200078e00ff */
[----:B------:R-:W-:Y:S02]  /*217a0*/  UIADD3.X UR7, URZ, UR49, URZ, UP0, !UPT ;  /* 0x000000313f077290 */ /* 0x000fe400087fe43f */
[----:B------:R-:W-:Y:S02]  /*217b0*/  UIADD3 UR32, UR17, 0x22400, URZ ;  /* 0x0002240011207890 */ /* 0x000fe4000fffe03f */
[----:B------:R-:W-:Y:S02]  /*217c0*/  UIADD3 UR33, UR17, 0x32410, URZ ;  /* 0x0003241011217890 */ /* 0x000fe4000fffe03f */
[----:B------:R-:W-:Y:S01]  /*217d0*/  UIADD3 UR24, UR17, 0x26400, URZ ;  /* 0x0002640011187890 */ /* 0x000fe2000fffe03f */
[----:B------:R1:W-:Y:S01]  /*217e0*/  UTMALDG.4D [UR8], [UR4], desc[UR14] ;  /* 0x00000e08040075b4 */ /* 0x0003e20008019000 */
[----:B------:R-:W-:Y:S01]  /*217f0*/  UIADD3 UR16, UR17, 0x2a400, URZ ;  /* 0x0002a40011107890 */ /* 0x000fe2000fffe03f */
[----:B------:R2:W-:Y:S01]  /*21800*/  SYNCS.ARRIVE.TRANS64 RZ, [R18+URZ+0x32410], R9 ;  /* 0x0324100912ff79a7 */ /* 0x0005e2000800003f */
[----:B------:R-:W-:Y:S01]  /*21810*/  UMOV UR35, UR41 ;  /* 0x0000002900237c82 */ /* 0x000fe20008000000 */
[----:B------:R-:W-:Y:S01]  /*21820*/  UMOV UR36, UR42 ;  /* 0x0000002a00247c82 */ /* 0x000fe20008000000 */
[----:B------:R-:W-:Y:S01]  /*21830*/  UMOV UR37, UR43 ;  /* 0x0000002b00257c82 */ /* 0x000fe20008000000 */
[----:B------:R-:W-:Y:S01]  /*21840*/  UMOV UR34, UR10 ;  /* 0x0000000a00227c82 */ /* 0x000fe20008000000 */
[----:B------:R-:W-:Y:S01]  /*21850*/  UMOV UR26, 0x40 ;  /* 0x00000040001a7882 */ /* 0x000fe20000000000 */
[----:B------:R-:W-:Y:S01]  /*21860*/  UMOV UR27, UR41 ;  /* 0x00000029001b7c82 */ /* 0x000fe20008000000 */
[----:B------:R-:W-:Y:S01]  /*21870*/  UMOV UR28, UR42 ;  /* 0x0000002a001c7c82 */ /* 0x000fe20008000000 */
[----:B------:R-:W-:Y:S01]  /*21880*/  UMOV UR29, UR43 ;  /* 0x0000002b001d7c82 */ /* 0x000fe20008000000 */
[----:B------:R-:W-:Y:S01]  /*21890*/  UMOV UR25, UR33 ;  /* 0x0000002100197c82 */ /* 0x000fe20008000000 */
[----:B------:R-:W-:Y:S01]  /*218a0*/  UMOV UR18, 0x80 ;  /* 0x0000008000127882 */ /* 0x000fe20000000000 */
[----:B------:R-:W-:Y:S01]  /*218b0*/  UMOV UR19, UR41 ;  /* 0x0000002900137c82 */ /* 0x000fe20008000000 */
[----:B------:R-:W-:Y:S01]  /*218c0*/  UMOV UR20, UR42 ;  /* 0x0000002a00147c82 */ /* 0x000fe20008000000 */
[----:B------:R2:W-:Y:S01]  /*218d0*/  UTMALDG.4D [UR32], [UR6], desc[UR14] ;  /* 0x00000e20060075b4 */ /* 0x0005e20008019000 */
[----:B------:R-:W-:Y:S01]  /*218e0*/  UMOV UR21, UR43 ;  /* 0x0000002b00157c82 */ /* 0x000fe20008000000 */
[----:B------:R2:W-:Y:S01]  /*218f0*/  UTMALDG.4D [UR24], [UR6], desc[UR14] ;  /* 0x00000e18060075b4 */ /* 0x0005e20008019000 */
[----:B-1----:R-:W-:Y:S01]  /*21900*/  UIADD3 UR8, UR17, 0x2e400, URZ ;  /* 0x0002e40011087890 */ /* 0x002fe2000fffe03f */
[----:B------:R-:W-:-:S02]  /*21910*/  UMOV UR10, 0xc0 ;  /* 0x000000c0000a7882 */ /* 0x000fc40000000000 */
[----:B------:R-:W-:Y:S01]  /*21920*/  UMOV UR17, UR33 ;  /* 0x0000002100117c82 */ /* 0x000fe20008000000 */
[----:B------:R-:W-:Y:S01]  /*21930*/  UMOV UR9, UR33 ;  /* 0x0000002100097c82 */ /* 0x000fe20008000000 */
[----:B------:R2:W-:Y:S04]  /*21940*/  UTMALDG.4D [UR16], [UR6], desc[UR14] ;  /* 0x00000e10060075b4 */ /* 0x0005e80008019000 */
[----:B------:R2:W-:Y:S02]  /*21950*/  UTMALDG.4D [UR8], [UR6], desc[UR14] ;  /* 0x00000e08060075b4 */ /* 0x0005e40008019000 */
[----:B--2---:R-:W-:Y:S01]  /*21960*/  NOP ;  /* 0x0000000000007918 */ /* 0x004fe20000000000 */
.L_x_1629:
[----:B------:R-:W-:Y:S05]  /*21970*/  BSYNC B0 ;  /* 0x0000000000007941 */ /* 0x000fea0003800000 */
.L_x_1628:
[----:B------:R-:W1:Y:S02]  /*21980*/  SYNCS.PHASECHK.TRANS64.TRYWAIT P2, [R18+URZ+0x32420], R5 ;  /* 0x03242005120075a7 */ /* 0x000e64000804017f */
[----:B-1----:R-:W-:Y:S05]  /*21990*/  @!P2 BRA `(.L_x_1630) ;  /* 0x000000200028a947 */ /* 0x002fea0003800000 */
.L_x_1681:
[----:B------:R-:W-:Y:S01]  /*219a0*/  ULDC.64 UR4, c[0x0][0x408] ;  /* 0x0001020000047ab9 */ /* 0x000fe20000000a00 */
[----:B------:R-:W-:Y:S04]  /*219b0*/  BSSY B0, `(.L_x_1631) ;  /* 0x0000030000007945 */ /* 0x000fe80003800000 */
[----:B------:R-:W-:Y:S05]  /*219c0*/  @!P6 BRA `(.L_x_1632) ;  /* 0x0000000000b8e947 */ /* 0x000fea0003800000 */
[----:B------:R-:W-:Y:S01]  /*219d0*/  IMAD R10, R16, 0x8, R18 ;  /* 0x00000008100a7824 */ /* 0x000fe200078e0212 */
[----:B-1----:R-:W-:Y:S01]  /*219e0*/  SHF.L.U32 R5, R17, 0x1f, RZ ;  /* 0x0000001f11057819 */ /* 0x002fe200000006ff */
[----:B------:R-:W1:Y:S03]  /*219f0*/  S2R R9, SR_TID.X ;  /* 0x0000000000097919 */ /* 0x000e660000002100 */
[----:B------:R-:W2:Y:S01]  /*21a00*/  SYNCS.PHASECHK.TRANS64.TRYWAIT P2, [R10+URZ+0x32460], R5 ;  /* 0x032460050a0075a7 */ /* 0x000ea2000804017f */
[----:B-1----:R-:W-:-:S04]  /*21a10*/  LOP3.LUT R9, R9, 0x7f, RZ, 0xc0, !PT ;  /* 0x0000007f09097812 */ /* 0x002fc800078ec0ff */
[----:B------:R-:W-:Y:S01]  /*21a20*/  ISETP.NE.AND P3, PT, R9, RZ, PT ;  /* 0x000000ff0900720c */ /* 0x000fe20003f65270 */
[----:B--2---:R-:W-:-:S12]  /*21a30*/  @!P2 BRA `(.L_x_1633) ;  /* 0x000000200014a947 */ /* 0x004fd80003800000 */
.L_x_1682:
        /* <DEDUP_REMOVED lines=8> */
.L_x_1634:
[----:B-1----:R-:W-:Y:S01]  /*21ac0*/  IMAD R5, R16, 0xc000, R18 ;  /* 0x0000c00010057824 */ /* 0x002fe200078e0212 */
        /* <DEDUP_REMOVED lines=11> */
[----:B------:R-:W-:Y:S02]  /*21b80*/  UIMAD UR11, UR11, 0x60, URZ ;  /* 0x000000600b0b78a4 */ /* 0x000fe4000f8e023f */
[----:B------:R-:W-:Y:S02]  /*21b90*/  UIADD3 UR9, UR9, 0x32450, URZ ;  /* 0x0003245009097890 */ /* 0x000fe4000fffe03f */
        /* <DEDUP_REMOVED lines=17> */
.L_x_1632:
[----:B------:R-:W-:Y:S05]  /*21cb0*/  BSYNC B0 ;  /* 0x0000000000007941 */ /* 0x000fea0003800000 */
.L_x_1631:
[----:B------:R-:W-:-:S05]  /*21cc0*/  VIADD R8, R19, 0xfffffffe ;  /* 0xfffffffe13087836 */ /* 0x000fca0000000000 */
[----:B------:R-:W-:-:S13]  /*21cd0*/  ISETP.GE.AND P2, PT, R8, UR39, PT ;  /* 0x0000002708007c0c */ /* 0x000fda000bf46270 */
[----:B------:R-:W-:Y:S05]  /*21ce0*/  @!P2 BRA `(.L_x_1635) ;  /* 0x0000001000d4a947 */ /* 0x000fea0003800000 */
[----:B------:R-:W-:Y:S01]  /*21cf0*/  IMAD.MOV R10, RZ, RZ, -R19 ;  /* 0x000000ffff0a7224 */ /* 0x000fe200078e0a13 */
[----:B------:R-:W-:-:S04]  /*21d00*/  LOP3.LUT R9, RZ, UR39, RZ, 0x33, !PT ;  /* 0x00000027ff097c12 */ /* 0x000fc8000f8e33ff */
[----:B------:R-:W-:-:S05]  /*21d10*/  VIADDMNMX R9, R10, 0x1, R9, !PT ;  /* 0x000000010a097846 */ /* 0x000fca0007800109 */
[----:B-1----:R-:W-:-:S05]  /*21d20*/  IMAD.IADD R5, R19, 0x1, R9 ;  /* 0x0000000113057824 */ /* 0x002fca00078e0209 */
        /* <DEDUP_REMOVED lines=28> */
.L_x_1639:
[----:B-1----:R-:W1:Y:S01]  /*21ef0*/  S2R R2, SR_TID.X ;  /* 0x0000000000027919 */ /* 0x002e620000002100 */
[----:B------:R-:W-:Y:S02]  /*21f00*/  SHF.L.U32 R3, R17, 0x1f, RZ ;  /* 0x0000001f11037819 */ /* 0x000fe400000006ff */
[----:B-1----:R-:W-:Y:S01]  /*21f10*/  LOP3.LUT R5, R2, 0x7f, RZ, 0xc0, !PT ;  /* 0x0000007f02057812 */ /* 0x002fe200078ec0ff */
[----:B------:R-:W-:-:S03]  /*21f20*/  IMAD R2, R16, 0x8, R18 ;  /* 0x0000000810027824 */ /* 0x000fc600078e0212 */
[----:B------:R-:W-:Y:S01]  /*21f30*/  ISETP.NE.AND P2, PT, R5, RZ, PT ;  /* 0x000000ff0500720c */ /* 0x000fe20003f45270 */
[----:B------:R-:W1:Y:S02]  /*21f40*/  SYNCS.PHASECHK.TRANS64.TRYWAIT P3, [R2+URZ+0x32440], R3 ;  /* 0x03244003020075a7 */ /* 0x000e64000806017f */
[----:B-1----:R-:W-:Y:S10]  /*21f50*/  @!P3 BRA `(.L_x_1640) ;  /* 0x0000001800e0b947 */ /* 0x002ff40003800000 */
.L_x_1683:
[----:B------:R-:W-:Y:S05]  /*21f60*/  @P2 BRA `(.L_x_1641) ;  /* 0x00000000001c2947 */ /* 0x000fea0003800000 */
[----:B------:R-:W2:Y:S02]  /*21f70*/  S2R R5, SR_TID.X ;  /* 0x0000000000057919 */ /* 0x000ea40000002100 */
[----:B--2---:R-:W-:Y:S01]  /*21f80*/  LOP3.LUT R10, R5, 0x1f, RZ, 0xc0, !PT ;  /* 0x0000001f050a7812 */ /* 0x004fe200078ec0ff */
[----:B------:R-:W-:-:S03]  /*21f90*/  IMAD.MOV.U32 R5, RZ, RZ, 0x3000 ;  /* 0x00003000ff057424 */ /* 0x000fc600078e00ff */
[----:B------:R-:W-:Y:S01]  /*21fa0*/  ISETP.NE.AND P3, PT, R10, RZ, PT ;  /* 0x000000ff0a00720c */ /* 0x000fe20003f65270 */
[----:B------:R2:W-:-:S12]  /*21fb0*/  SYNCS.ARRIVE.TRANS64 RZ, [R2+URZ+0x32430], R5 ;  /* 0x0324300502ff79a7 */ /* 0x0005d8000800003f */
[----:B--2---:R-:W-:Y:S05]  /*21fc0*/  @!P3 BRA `(.L_x_1641) ;  /* 0x000000000004b947 */ /* 0x004fea0003800000 */
[----:B------:R-:W-:Y:S01]  /*21fd0*/  BPT.TRAP 0x1 ;  /* 0x000000040000795c */ /* 0x000fe20000300000 */
.L_x_1641:
[----:B------:R-:W-:Y:S01]  /*21fe0*/  IMAD R5, R16, 0x3000, R18 ;  /* 0x0000300010057824 */ /* 0x000fe200078e0212 */
        /* <DEDUP_REMOVED lines=11> */
[----:B------:R-:W-:-:S04]  /*220a0*/  UIADD3 UR9, UR9, 0x32430, URZ ;  /* 0x0003243009097890 */ /* 0x000fc8000fffe03f */
[----:B------:R-:W-:-:S09]  /*220b0*/  UIADD3 UR8, UR8, 0x1c400, URZ ;  /* 0x0001c40008087890 */ /* 0x000fd2000fffe03f */
[----:B------:R2:W-:Y:S01]  /*220c0*/  UTMALDG.4D [UR8], [UR6], desc[UR14] ;  /* 0x00000e08060075b4 */ /* 0x0005e20008019000 */
[----:B------:R-:W3:Y:S02]  /*220d0*/  SYNCS.PHASECHK.TRANS64.TRYWAIT P3, [R2+URZ+0x32460], R3 ;  /* 0x03246003020075a7 */ /* 0x000ee4000806017f */
[----:B--23--:R-:W-:Y:S05]  /*220e0*/  @!P3 BRA `(.L_x_1642) ;  /* 0x000000180090b947 */ /* 0x00cfea0003800000 */
.L_x_1684:
        /* <DEDUP_REMOVED lines=8> */
.L_x_1643:
[----:B------:R-:W-:Y:S01]  /*22170*/  R2UR UR9, R2 ;  /* 0x00000000020972ca */ /* 0x000fe200000e0000 */
[----:B-12---:R-:W-:Y:S01]  /*22180*/  IMAD R2, R16, 0xc000, R18 ;  /* 0x0000c00010027824 */ /* 0x006fe200078e0212 */
        /* <DEDUP_REMOVED lines=9> */
[----:B------:R-:W-:-:S02]  /*22220*/  UMOV UR18, 0x40 ;  /* 0x0000004000127882 */ /* 0x000fc40000000000 */
[----:B------:R-:W-:-:S06]  /*22230*/  UIADD3 UR9, UR9, 0x32450, URZ ;  /* 0x0003245009097890 */ /* 0x000fcc000fffe03f */
        /* <DEDUP_REMOVED lines=17> */
.L_x_1638:
[----:B------:R-:W-:Y:S05]  /*22350*/  BSYNC B0 ;  /* 0x0000000000007941 */ /* 0x000fea0003800000 */
.L_x_1637:
[----:B------:R-:W-:-:S07]  /*22360*/  VIADD R8, R19, 0xfffffffd ;  /* 0xfffffffd13087836 */ /* 0x000fce0000000000 */
.L_x_1636:
[----:B------:R-:W-:Y:S01]  /*22370*/  VIADD R9, R9, 0xfffffffe ;  /* 0xfffffffe09097836 */ /* 0x000fe20000000000 */
[----:B------:R-:W-:Y:S01]  /*22380*/  LOP3.LUT R2, RZ, R19, RZ, 0x33, !PT ;  /* 0x00000013ff027212 */ /* 0x000fe200078e33ff */
[----:B------:R-:W-:Y:S03]  /*22390*/  BSSY B0, `(.L_x_1635) ;  /* 0x00000ca000007945 */ /* 0x000fe60003800000 */
[----:B------:R-:W-:-:S13]  /*223a0*/  ISETP.NE.AND P2, PT, R9, R2, PT ;  /* 0x000000020900720c */ /* 0x000fda0003f45270 */
[----:B------:R-:W-:Y:S05]  /*223b0*/  @!P2 BRA `(.L_x_1644) ;  /* 0x0000000c001ca947 */ /* 0x000fea0003800000 */
.L_x_1659:
[----:B------:R-:W-:Y:S01]  /*223c0*/  VIADD R9, R16, 0x1 ;  /* 0x0000000110097836 */ /* 0x000fe20000000000 */
[----:B------:R-:W-:Y:S05]  /*223d0*/  YIELD ;  /* 0x0000000000007946 */ /* 0x000fea0003800000 */
[----:B------:R-:W-:Y:S01]  /*223e0*/  ISETP.NE.AND P2, PT, R9, 0x2, PT ;  /* 0x000000020900780c */ /* 0x000fe20003f45270 */
[----:B------:R-:W-:Y:S03]  /*223f0*/  BSSY B1, `(.L_x_1645) ;  /* 0x000005e000017945 */ /* 0x000fe60003800000 */
[----:B------:R-:W-:-:S02]  /*22400*/  SEL R2, RZ, 0x1, P2 ;  /* 0x00000001ff027807 */ /* 0x000fc40001000000 */
[----:B------:R-:W-:Y:S02]  /*22410*/  SEL R9, R9, RZ, P2 ;  /* 0x000000ff09097207 */ /* 0x000fe40001000000 */
[----:B------:R-:W-:Y:S01]  /*22420*/  LOP3.LUT R17, R17, R2, RZ, 0x3c, !PT ;  /* 0x0000000211117212 */ /* 0x000fe200078e3cff */
[----:B------:R-:W-:Y:S06]  /*22430*/  @!P6 BRA `(.L_x_1646) ;  /* 0x000000040064e947 */ /* 0x000fec0003800000 */
[----:B------:R-:W-:Y:S01]  /*22440*/  IMAD.MOV.U32 R10, RZ, RZ, R8 ;  /* 0x000000ffff0a7224 */ /* 0x000fe200078e0008 */
        /* <DEDUP_REMOVED lines=9> */
[----:B------:R-:W1:Y:S03]  /*224e0*/  LDC.64 R4, c[0x0][0x3f8] ;  /* 0x0000fe00ff047b82 */ /* 0x000e660000000a00 */
[----:B------:R-:W-:-:S04]  /*224f0*/  IMAD.MOV R3, RZ, RZ, -R2 ;  /* 0x000000ffff037224 */ /* 0x000fc800078e0a02 */
[----:B------:R-:W-:Y:S01]  /*22500*/  IMAD R10, R10, R3, R8 ;  /* 0x000000030a0a7224 */ /* 0x000fe200078e0208 */
[----:B------:R-:W-:-:S03]  /*22510*/  SHF.R.S32.HI R3, RZ, 0x1f, R2 ;  /* 0x0000001fff037819 */ /* 0x000fc60000011402 */
[----:B------:R-:W-:-:S04]  /*22520*/  IMAD.WIDE.U32 R2, R6, UR4, R2 ;  /* 0x0000000406027c25 */ /* 0x000fc8000f8e0002 */
[----:B------:R-:W-:Y:S01]  /*22530*/  IMAD.IADD R3, R11, 0x1, R3 ;  /* 0x000000010b037824 */ /* 0x000fe200078e0203 */
[----:B-1----:R-:W-:-:S04]  /*22540*/  LEA R4, P2, R2, R4, 0x2 ;  /* 0x0000000402047211 */ /* 0x002fc800078410ff */
[----:B------:R-:W-:-:S05]  /*22550*/  LEA.HI.X R5, R2, R5, R3, 0x2, P2 ;  /* 0x0000000502057211 */ /* 0x000fca00010f1403 */
[----:B------:R1:W5:Y:S04]  /*22560*/  LDG.E R4, desc[UR46][R4.64] ;  /* 0x0000002e04047981 */ /* 0x000368000c1e1900 */
.L_x_1647:
[----:B------:R-:W1:Y:S01]  /*22570*/  S2R R2, SR_TID.X ;  /* 0x0000000000027919 */ /* 0x000e620000002100 */
[----:B------:R-:W-:Y:S01]  /*22580*/  IMAD R3, R9, 0x8, R18 ;  /* 0x0000000809037824 */ /* 0x000fe200078e0212 */
[----:B-1----:R-:W-:Y:S02]  /*22590*/  LOP3.LUT R5, R2, 0x7f, RZ, 0xc0, !PT ;  /* 0x0000007f02057812 */ /* 0x002fe400078ec0ff */
[----:B------:R-:W-:Y:S02]  /*225a0*/  SHF.L.U32 R2, R17, 0x1f, RZ ;  /* 0x0000001f11027819 */ /* 0x000fe400000006ff */
[----:B------:R-:W-:Y:S02]  /*225b0*/  ISETP.NE.AND P2, PT, R5, RZ, PT ;  /* 0x000000ff0500720c */ /* 0x000fe40003f45270 */
[----:B------:R-:W1:Y:S02]  /*225c0*/  SYNCS.PHASECHK.TRANS64.TRYWAIT P3, [R3+URZ+0x32440], R2 ;  /* 0x03244002030075a7 */ /* 0x000e64000806017f */
[----:B-1----:R-:W-:Y:S09]  /*225d0*/  @!P3 BRA `(.L_x_1648) ;  /* 0x000000140068b947 */ /* 0x002ff20003800000 */
.L_x_1685:
        /* <DEDUP_REMOVED lines=8> */
.L_x_1649:
[----:B------:R-:W-:Y:S01]  /*22660*/  IMAD R5, R9, 0x3000, R18 ;  /* 0x0000300009057824 */ /* 0x000fe200078e0212 */
[----:B------:R-:W-:Y:S01]  /*22670*/  R2UR UR9, R3 ;  /* 0x00000000030972ca */ /* 0x000fe200000e0000 */
[----:B------:R-:W-:Y:S01]  /*22680*/  UIADD3 UR6, UP0, UR48, 0x370, URZ ;  /* 0x0000037030067890 */ /* 0x000fe2000ff1e03f */
[----:B------:R-:W-:Y:S01]  /*22690*/  R2UR UR12, R0 ;  /* 0x00000000000c72ca */ /* 0x000fe200000e0000 */
[----:B------:R-:W-:Y:S01]  /*226a0*/  UMOV UR14, 0x0 ;  /* 0x00000000000e7882 */ /* 0x000fe20000000000 */
[----:B------:R-:W-:Y:S01]  /*226b0*/  R2UR UR8, R5 ;  /* 0x00000000050872ca */ /* 0x000fe200000e0000 */
[----:B------:R-:W-:Y:S01]  /*226c0*/  IMAD R5, R10, 0x60, RZ ;  /* 0x000000600a057824 */ /* 0x000fe200078e02ff */
[----:B-----5:R-:W-:Y:S01]  /*226d0*/  R2UR UR13, R4 ;  /* 0x00000000040d72ca */ /* 0x020fe200000e0000 */
[----:B------:R-:W-:Y:S01]  /*226e0*/  UIADD3.X UR7, URZ, UR49, URZ, UP0, !UPT ;  /* 0x000000313f077290 */ /* 0x000fe200087fe43f */
[----:B------:R-:W-:Y:S02]  /*226f0*/  UMOV UR15, 0x14f00000 ;  /* 0x14f00000000f7882 */ /* 0x000fe40000000000 */
[----:B------:R-:W-:Y:S01]  /*22700*/  R2UR UR11, R5 ;  /* 0x00000000050b72ca */ /* 0x000fe200000e0000 */
[----:B------:R-:W-:-:S02]  /*22710*/  UMOV UR10, URZ ;  /* 0x0000003f000a7c82 */ /* 0x000fc40008000000 */
[----:B------:R-:W-:-:S04]  /*22720*/  UIADD3 UR9, UR9, 0x32430, URZ ;  /* 0x0003243009097890 */ /* 0x000fc8000fffe03f */
[----:B------:R-:W-:-:S09]  /*22730*/  UIADD3 UR8, UR8, 0x1c400, URZ ;  /* 0x0001c40008087890 */ /* 0x000fd2000fffe03f */
[----:B------:R2:W-:Y:S01]  /*22740*/  UTMALDG.4D [UR8], [UR6], desc[UR14] ;  /* 0x00000e08060075b4 */ /* 0x0005e20008019000 */
[----:B------:R-:W3:Y:S02]  /*22750*/  SYNCS.PHASECHK.TRANS64.TRYWAIT P3, [R3+URZ+0x32460], R2 ;  /* 0x03246002030075a7 */ /* 0x000ee4000806017f */
[----:B--23--:R-:W-:Y:S05]  /*22760*/  @!P3 BRA `(.L_x_1650) ;  /* 0x000000140018b947 */ /* 0x00cfea0003800000 */
.L_x_1686:
        /* <DEDUP_REMOVED lines=8> */
.L_x_1651:
        /* <DEDUP_REMOVED lines=12> */
[----:B------:R-:W-:-:S04]  /*228b0*/  UIADD3 UR9, UR9, 0x32450, URZ ;  /* 0x0003245009097890 */ /* 0x000fc8000fffe03f */
        /* <DEDUP_REMOVED lines=17> */
.L_x_1646:
[----:B------:R-:W-:Y:S05]  /*229d0*/  BSYNC B1 ;  /* 0x0000000000017941 */ /* 0x000fea0003800000 */
.L_x_1645:
[----:B------:R-:W-:Y:S01]  /*229e0*/  VIADD R9, R9, 0x1 ;  /* 0x0000000109097836 */ /* 0x000fe20000000000 */
[----:B------:R-:W-:Y:S04]  /*229f0*/  BSSY B1, `(.L_x_1652) ;  /* 0x0000060000017945 */ /* 0x000fe80003800000 */
[----:B------:R-:W-:-:S04]  /*22a00*/  ISETP.NE.AND P2, PT, R9, 0x2, PT ;  /* 0x000000020900780c */ /* 0x000fc80003f45270 */
[----:B------:R-:W-:Y:S02]  /*22a10*/  SEL R2, RZ, 0x1, P2 ;  /* 0x00000001ff027807 */ /* 0x000fe40001000000 */
[----:B------:R-:W-:Y:S01]  /*22a20*/  SEL R16, R9, RZ, P2 ;  /* 0x000000ff09107207 */ /* 0x000fe20001000000 */
[----:B------:R-:W-:Y:S01]  /*22a30*/  VIADD R9, R8, 0xffffffff ;  /* 0xffffffff08097836 */ /* 0x000fe20000000000 */
        /* <DEDUP_REMOVED lines=21> */
.L_x_1654:
[----:B------:R-:W1:Y:S01]  /*22b90*/  S2R R2, SR_TID.X ;  /* 0x0000000000027919 */ /* 0x000e620000002100 */
[----:B------:R-:W-:Y:S02]  /*22ba0*/  SHF.L.U32 R3, R17, 0x1f, RZ ;  /* 0x0000001f11037819 */ /* 0x000fe400000006ff */
[----:B-1----:R-:W-:Y:S01]  /*22bb0*/  LOP3.LUT R5, R2, 0x7f, RZ, 0xc0, !PT ;  /* 0x0000007f02057812 */ /* 0x002fe200078ec0ff */
[----:B------:R-:W-:-:S03]  /*22bc0*/  IMAD R2, R16, 0x8, R18 ;  /* 0x0000000810027824 */ /* 0x000fc600078e0212 */
[----:B------:R-:W-:Y:S01]  /*22bd0*/  ISETP.NE.AND P2, PT, R5, RZ, PT ;  /* 0x000000ff0500720c */ /* 0x000fe20003f45270 */
[----:B------:R-:W1:Y:S02]  /*22be0*/  SYNCS.PHASECHK.TRANS64.TRYWAIT P3, [R2+URZ+0x32440], R3 ;  /* 0x03244003020075a7 */ /* 0x000e64000806017f */
[----:B-1----:R-:W-:Y:S10]  /*22bf0*/  @!P3 BRA `(.L_x_1655) ;  /* 0x000000100008b947 */ /* 0x002ff40003800000 */
.L_x_1687:
        /* <DEDUP_REMOVED lines=8> */
.L_x_1656:
        /* <DEDUP_REMOVED lines=17> */
.L_x_1688:
        /* <DEDUP_REMOVED lines=8> */
.L_x_1658:
        /* <DEDUP_REMOVED lines=30> */
.L_x_1653:
[----:B------:R-:W-:Y:S05]  /*22ff0*/  BSYNC B1 ;  /* 0x0000000000017941 */ /* 0x000fea0003800000 */
.L_x_1652:
[----:B------:R-:W-:Y:S01]  /*23000*/  ISETP.GT.AND P2, PT, R9, UR39, PT ;  /* 0x0000002709007c0c */ /* 0x000fe2000bf44270 */
[----:B------:R-:W-:-:S12]  /*23010*/  VIADD R8, R8, 0xfffffffe ;  /* 0xfffffffe08087836 */ /* 0x000fd80000000000 */
[----:B------:R-:W-:Y:S05]  /*23020*/  @P2 BRA `(.L_x_1659) ;  /* 0xfffffff000e42947 */ /* 0x000fea000383ffff */
.L_x_1644:
[----:B------:R-:W-:Y:S05]  /*23030*/  BSYNC B0 ;  /* 0x0000000000007941 */ /* 0x000fea0003800000 */
.L_x_1635:
[----:B------:R2:W5:Y:S01]  /*23040*/  LDL R6, [R1+0x460] ;  /* 0x0004600001067983 */ /* 0x0005620000100800 */
[----:B------:R-:W-:Y:S01]  /*23050*/  VIADD R16, R16, 0x1 ;  /* 0x0000000110107836 */ /* 0x000fe20000000000 */
[----:B------:R-:W-:Y:S04]  /*23060*/  BSSY B0, `(.L_x_1660) ;  /* 0x0000012000007945 */ /* 0x000fe80003800000 */
[----:B------:R-:W-:-:S04]  /*23070*/  ISETP.NE.AND P0, PT, R16, 0x2, PT ;  /* 0x000000021000780c */ /* 0x000fc80003f05270 */
[----:B------:R-:W-:-:S04]  /*23080*/  SEL R0, RZ, 0x1, P0 ;  /* 0x00000001ff007807 */ /* 0x000fc80000000000 */
[----:B------:R-:W-:Y:S01]  /*23090*/  LOP3.LUT R17, R17, R0, RZ, 0x3c, !PT ;  /* 0x0000000011117212 */ /* 0x000fe200078e3cff */
[----:B--2---:R-:W-:Y:S06]  /*230a0*/  @P1 BRA `(.L_x_1661) ;  /* 0x0000000000341947 */ /* 0x004fec0003800000 */
[----:B-1----:R-:W1:Y:S01]  /*230b0*/  S2R R5, SR_LANEID ;  /* 0x0000000000057919 */ /* 0x002e620000000000 */
        /* <DEDUP_REMOVED lines=10> */
[----:B-1---5:R-:W-:-:S05]  /*23160*/  IADD3 R6, R0, UR44, R7 ;  /* 0x0000002c00067c10 */ /* 0x022fca000fffe007 */
[----:B------:R2:W-:Y:S02]  /*23170*/  STL [R1+0x460], R6 ;  /* 0x0004600601007387 */ /* 0x0005e40000100800 */
.L_x_1661:
[----:B------:R-:W-:Y:S05]  /*23180*/  BSYNC B0 ;  /* 0x0000000000007941 */ /* 0x000fea0003800000 */
.L_x_1660:
[----:B------:R-:W-:Y:S01]  /*23190*/  SEL R16, R16, RZ, P0 ;  /* 0x000000ff10107207 */ /* 0x000fe20000000000 */
[----:B-----5:R-:W-:-:S07]  /*231a0*/  IMAD.MOV.U32 R13, RZ, RZ, R6 ;  /* 0x000000ffff0d7224 */ /* 0x020fce00078e0006 */
.L_x_1618:
[----:B------:R-:W-:Y:S05]  /*231b0*/  BSYNC B6 ;  /* 0x0000000000067941 */ /* 0x000fea0003800000 */
.L_x_1616:
[----:B------:R-:W-:-:S03]  /*231c0*/  UMOV UR6, 0xffffffff ;  /* 0xffffffff00067882 */ /* 0x000fc60000000000 */
[----:B------:R-:W-:Y:S05]  /*231d0*/  BRA.DIV UR6, `(.L_x_1662) ;  /* 0x0000000a06b87947 */ /* 0x000fea000b800000 */
[----:B------:R3:W4:Y:S02]  /*231e0*/  SHFL.IDX PT, R14, R13, RZ, 0x1f ;  /* 0x00001fff0d0e7589 */ /* 0x00072400000e0000 */
.L_x_1691:
[----:B------:R-:W5:Y:S01]  /*231f0*/  S2R R0, SR_TID.X ;  /* 0x0000000000007919 */ /* 0x000f620000002100 */
[----:B------:R-:W-:Y:S05]  /*23200*/  WARPSYNC.ALL ;  /* 0x0000000000007948 */ /* 0x000fea0003800000 */
[----:B------:R-:W-:Y:S01]  /*23210*/  BAR.SYNC.DEFER_BLOCKING 0x4, 0x120 ;  /* 0x0104800000007b1d */ /* 0x000fe20000010000 */
[----:B----4-:R-:W-:-:S05]  /*23220*/  IMAD.MOV.U32 R2, RZ, RZ, R14 ;  /* 0x000000ffff027224 */ /* 0x010fca00078e000e */
[----:B------:R-:W-:Y:S01]  /*23230*/  ULDC UR6, c[0x0][0xea8] ;  /* 0x0003aa0000067ab9 */ /* 0x000fe20000000800 */
[----:B------:R4:W-:Y:S01]  /*23240*/  STL [R1+0x460], R2 ;  /* 0x0004600201007387 */ /* 0x0009e20000100800 */
[----:B-----5:R-:W-:-:S04]  /*23250*/  LOP3.LUT R0, R0, 0x1f, RZ, 0xc0, !PT ;  /* 0x0000001f00007812 */ /* 0x020fc800078ec0ff */
[----:B------:R-:W-:-:S13]  /*23260*/  ISETP.NE.AND P0, PT, R0, RZ, PT ;  /* 0x000000ff0000720c */ /* 0x000fda0003f05270 */
[----:B------:R-:W5:Y:S01]  /*23270*/  @!P0 S2R R3, SR_CgaCtaId ;  /* 0x0000000000038919 */ /* 0x000f620000008800 */
[----:B------:R-:W-:-:S04]  /*23280*/  @!P0 MOV R0, 0x400 ;  /* 0x0000040000008802 */ /* 0x000fc80000000f00 */
[----:B-----5:R-:W-:-:S05]  /*23290*/  @!P0 LEA R0, R3, R0, 0x18 ;  /* 0x0000000003008211 */ /* 0x020fca00078ec0ff */
[----:B------:R4:W-:Y:S01]  /*232a0*/  @!P0 STS [R0+0x324d0], R13 ;  /* 0x0324d00d00008388 */ /* 0x0009e20000000800 */
[----:B------:R-:W-:Y:S06]  /*232b0*/  BAR.ARV 0x5, 0x120 ;  /* 0x0144800000007b1d */ /* 0x000fec0000002000 */
[----:B------:R-:W-:-:S13]  /*232c0*/  ISETP.GE.AND P0, PT, R2, UR6, PT ;  /* 0x0000000602007c0c */ /* 0x000fda000bf06270 */
[----:B----4-:R-:W-:Y:S05]  /*232d0*/  @!P0 BRA `(.L_x_1663) ;  /* 0xffffffd000788947 */ /* 0x010fea000383ffff */
.L_x_1607:
[----:B------:R-:W4:Y:S01]  /*232e0*/  LDL.LU R0, [R1+0x468] ;  /* 0x0004680001007983 */ /* 0x000f220000300800 */
[----:B-1----:R-:W1:Y:S01]  /*232f0*/  S2R R5, SR_CgaCtaId ;  /* 0x0000000000057919 */ /* 0x002e620000008800 */
[----:B----4-:R-:W-:-:S05]  /*23300*/  VIADD R0, R0, 0x1 ;  /* 0x0000000100007836 */ /* 0x010fca0000000000 */
[----:B------:R-:W-:-:S04]  /*23310*/  LEA.HI R2, R0, R0, RZ, 0x1 ;  /* 0x0000000000027211 */ /* 0x000fc800078f08ff */
[----:B------:R-:W-:Y:S02]  /*23320*/  LOP3.LUT R3, R2, 0xfffffffe, RZ, 0xc0, !PT ;  /* 0xfffffffe02037812 */ /* 0x000fe400078ec0ff */
[----:B------:R-:W-:-:S03]  /*23330*/  MOV R2, 0x400 ;  /* 0x0000040000027802 */ /* 0x000fc60000000f00 */
[----:B------:R-:W-:Y:S01]  /*23340*/  IMAD.IADD R0, R0, 0x1, -R3 ;  /* 0x0000000100007824 */ /* 0x000fe200078e0a03 */
[----:B-1----:R-:W-:-:S04]  /*23350*/  LEA R7, R5, R2, 0x18 ;  /* 0x0000000205077211 */ /* 0x002fc800078ec0ff */
[----:B------:R-:W-:-:S04]  /*23360*/  SHF.L.U32 R0, R0, 0x1f, RZ ;  /* 0x0000001f00007819 */ /* 0x000fc800000006ff */
[----:B------:R-:W1:Y:S02]  /*23370*/  SYNCS.PHASECHK.TRANS64.TRYWAIT P0, [R7+URZ+0x32420], R0 ;  /* 0x03242000070075a7 */ /* 0x000e64000800017f */
[----:B-1----:R-:W-:Y:S05]  /*23380*/  @!P0 BRA `(.L_x_1664) ;  /* 0x0000000800708947 */ /* 0x002fea0003800000 */
.L_x_1692:
[----:B------:R-:W4:Y:S02]  /*23390*/  S2R R2, SR_TID.X ;  /* 0x0000000000027919 */ /* 0x000f240000002100 */
[----:B----4-:R-:W-:-:S04]  /*233a0*/  SHF.R.U32.HI R2, RZ, 0x5, R2 ;  /* 0x00000005ff027819 */ /* 0x010fc80000011602 */
        /* <DEDUP_REMOVED lines=12> */
.L_x_1667:
        /* <DEDUP_REMOVED lines=12> */
.L_x_1693:
[----:B------:R-:W4:Y:S02]  /*23530*/  SYNCS.PHASECHK.TRANS64.TRYWAIT P0, [R3+URZ], R0 ;  /* 0x00000000030075a7 */ /* 0x000f24000800017f */
[----:B----4-:R-:W-:Y:S05]  /*23540*/  @!P0 BRA `(.L_x_1669) ;  /* 0x0000000800288947 */ /* 0x010fea0003800000 */
.L_x_1694:
[----:B------:R-:W-:Y:S05]  /*23550*/  @!P2 BRA `(.L_x_1670) ;  /* 0x000000000004a947 */ /* 0x000fea0003800000 */
[----:B------:R-:W-:Y:S01]  /*23560*/  BPT.TRAP 0x1 ;  /* 0x000000040000795c */ /* 0x000fe20000300000 */
.L_x_1670:
[----:B----4-:R-:W-:-:S04]  /*23570*/  VIADD R3, R7, 0x32460 ;  /* 0x0003246007037836 */ /* 0x010fc80000000000 */
[----:B-1----:R-:W-:-:S04]  /*23580*/  IMAD R5, R16, 0x8, R3 ;  /* 0x0000000810057824 */ /* 0x002fc800078e0203 */
[----:B------:R-:W1:Y:S02]  /*23590*/  SYNCS.PHASECHK.TRANS64.TRYWAIT P0, [R5+URZ], R4 ;  /* 0x00000004050075a7 */ /* 0x000e64000800017f */
[----:B-1----:R-:W-:Y:S05]  /*235a0*/  @!P0 BRA `(.L_x_1671) ;  /* 0x0000000800248947 */ /* 0x002fea0003800000 */
.L_x_1695:
[----:B------:R-:W-:-:S07]  /*235b0*/  IMAD R3, R2, 0x8, R3 ;  /* 0x0000000802037824 */ /* 0x000fce00078e0203 */
.L_x_1672:
[----:B----4-:R4:W1:Y:S02]  /*235c0*/  SYNCS.PHASECHK.TRANS64.TRYWAIT P0, [R3+URZ], R0 ;  /* 0x00000000030075a7 */ /* 0x010864000800017f */
[----:B-1----:R-:W-:Y:S05]  /*235d0*/  @!P0 NANOSLEEP.SYNCS 0x989680 ;  /* 0x009896800000895d */ /* 0x002fea0003900000 */
[----:B------:R-:W1:Y:S02]  /*235e0*/  @!P0 SYNCS.PHASECHK.TRANS64 P0, [R3+URZ], R0 ;  /* 0x00000000030085a7 */ /* 0x000e64000800007f */
[----:B-1----:R-:W-:Y:S05]  /*235f0*/  @!P0 BRA `(.L_x_1672) ;  /* 0xfffffffc00f08947 */ /* 0x002fea000383ffff */
.L_x_1666:
[----:B------:R-:W-:Y:S05]  /*23600*/  BSYNC B0 ;  /* 0x0000000000007941 */ /* 0x000fea0003800000 */
.L_x_1665:
[----:B------:R-:W-:Y:S05]  /*23610*/  EXIT ;  /* 0x000000000000794d */ /* 0x000fea0003800000 */
.L_x_1499:
[----:B-1----:R-:W-:-:S04]  /*23620*/  IMAD.U32 R7, RZ, RZ, UR50 ;  /* 0x00000032ff077e24 */ /* 0x002fc8000f8e00ff */
[----:B------:R1:W2:Y:S03]  /*23630*/  SYNCS.PHASECHK.TRANS64.TRYWAIT P0, [R7+URZ+0x32400], R0 ;  /* 0x03240000070075a7 */ /* 0x0002a6000800017f */
[----:B--2---:R-:W-:Y:S05]  /*23640*/  @!P0 NANOSLEEP.SYNCS 0x989680 ;  /* 0x009896800000895d */ /* 0x004fea0003900000 */
[----:B------:R-:W2:Y:S02]  /*23650*/  @!P0 SYNCS.PHASECHK.TRANS64 P0, [R7+URZ+0x32400], R0 ;  /* 0x03240000070085a7 */ /* 0x000ea4000800007f */
[----:B--2---:R-:W-:Y:S05]  /*23660*/  @!P0 BRA `(.L_x_1499) ;  /* 0xfffffffc00ec8947 */ /* 0x004fea000383ffff */
[----:B------:R-:W-:Y:S05]  /*23670*/  BRA `(.L_x_1673) ;  /* 0xfffffdf000347947 */ /* 0x000fea000383ffff */
.L_x_1506:
[----:B--2---:R2:W3:Y:S02]  /*23680*/  SYNCS.PHASECHK.TRANS64.TRYWAIT P0, [R24+URZ], R25 ;  /* 0x00000019180075a7 */ /* 0x0044e4000800017f */
[----:B---3--:R-:W-:Y:S05]  /*23690*/  @!P0 NANOSLEEP.SYNCS 0x989680 ;  /* 0x009896800000895d */ /* 0x008fea0003900000 */
[----:B------:R-:W3:Y:S02]  /*236a0*/  @!P0 SYNCS.PHASECHK.TRANS64 P0, [R24+URZ], R25 ;  /* 0x00000019180085a7 */ /* 0x000ee4000800007f */
[----:B---3--:R-:W-:Y:S05]  /*236b0*/  @!P0 BRA `(.L_x_1506) ;  /* 0xfffffffc00f08947 */ /* 0x008fea000383ffff */
[----:B------:R-:W-:Y:S05]  /*236c0*/  BRA `(.L_x_1505) ;  /* 0xfffffdf4005c7947 */ /* 0x000fea000383ffff */
.L_x_1508:
[----:B-1----:R-:W-:-:S04]  /*236d0*/  IMAD.U32 R8, RZ, RZ, UR50 ;  /* 0x00000032ff087e24 */ /* 0x002fc8000f8e00ff */
[----:B------:R1:W2:Y:S03]  /*236e0*/  SYNCS.PHASECHK.TRANS64.TRYWAIT P0, [R8+URZ+0x32410], R7 ;  /* 0x03241007080075a7 */ /* 0x0002a6000800017f */
[----:B--2---:R-:W-:Y:S05]  /*236f0*/  @!P0 NANOSLEEP.SYNCS 0x989680 ;  /* 0x009896800000895d */ /* 0x004fea0003900000 */
[----:B------:R-:W2:Y:S02]  /*23700*/  @!P0 SYNCS.PHASECHK.TRANS64 P0, [R8+URZ+0x32410], R7 ;  /* 0x03241007080085a7 */ /* 0x000ea4000800007f */
[----:B--2---:R-:W-:Y:S05]  /*23710*/  @!P0 BRA `(.L_x_1508) ;  /* 0xfffffffc00ec8947 */ /* 0x004fea000383ffff */
[----:B------:R-:W-:Y:S05]  /*23720*/  BRA `(.L_x_1674) ;  /* 0xfffffdf800307947 */ /* 0x000fea000383ffff */
.L_x_1515:
[----:B--2---:R2:W3:Y:S02]  /*23730*/  SYNCS.PHASECHK.TRANS64.TRYWAIT P0, [R8+URZ], R9 ;  /* 0x00000009080075a7 */ /* 0x0044e4000800017f */
[----:B---3--:R-:W-:Y:S05]  /*23740*/  @!P0 NANOSLEEP.SYNCS 0x989680 ;  /* 0x009896800000895d */ /* 0x008fea0003900000 */
[----:B------:R-:W3:Y:S02]  /*23750*/  @!P0 SYNCS.PHASECHK.TRANS64 P0, [R8+URZ], R9 ;  /* 0x00000009080085a7 */ /* 0x000ee4000800007f */
[----:B---3--:R-:W-:Y:S05]  /*23760*/  @!P0 BRA `(.L_x_1515) ;  /* 0xfffffffc00f08947 */ /* 0x008fea000383ffff */
[----:B------:R-:W-:Y:S05]  /*23770*/  BRA `(.L_x_1514) ;  /* 0xfffffdf800747947 */ /* 0x000fea000383ffff */
.L_x_1550:
[----:B-1----:R1:W2:Y:S02]  /*23780*/  SYNCS.PHASECHK.TRANS64.TRYWAIT P1, [R0+URZ], R3 ;  /* 0x00000003000075a7 */ /* 0x0022a4000802017f */
[----:B--2---:R-:W-:Y:S05]  /*23790*/  @!P1 NANOSLEEP.SYNCS 0x989680 ;  /* 0x009896800000995d */ /* 0x004fea0003900000 */
[----:B------:R-:W2:Y:S02]  /*237a0*/  @!P1 SYNCS.PHASECHK.TRANS64 P1, [R0+URZ], R3 ;  /* 0x00000003000095a7 */ /* 0x000ea4000802007f */
[----:B--2---:R-:W-:Y:S05]  /*237b0*/  @!P1 BRA `(.L_x_1550) ;  /* 0xfffffffc00f09947 */ /* 0x004fea000383ffff */
[----:B------:R-:W-:Y:S05]  /*237c0*/  BRA `(.L_x_1549) ;  /* 0xfffffe5c00ec7947 */ /* 0x000fea000383ffff */
.L_x_1557:
[----:B--2---:R2:W3:Y:S02]  /*237d0*/  SYNCS.PHASECHK.TRANS64.TRYWAIT P1, [R4+URZ], R5 ;  /* 0x00000005040075a7 */ /* 0x0044e4000802017f */
[----:B---3--:R-:W-:Y:S05]  /*237e0*/  @!P1 NANOSLEEP.SYNCS 0x989680 ;  /* 0x009896800000995d */ /* 0x008fea0003900000 */
[----:B------:R-:W3:Y:S02]  /*237f0*/  @!P1 SYNCS.PHASECHK.TRANS64 P1, [R4+URZ], R5 ;  /* 0x00000005040095a7 */ /* 0x000ee4000802007f */
[----:B---3--:R-:W-:Y:S05]  /*23800*/  @!P1 BRA `(.L_x_1557) ;  /* 0xfffffffc00f09947 */ /* 0x008fea000383ffff */
[----:B------:R-:W-:Y:S05]  /*23810*/  BRA `(.L_x_1556) ;  /* 0xfffffe6400107947 */ /* 0x000fea000383ffff */
.L_x_1568:
[----:B--2---:R2:W3:Y:S02]  /*23820*/  SYNCS.PHASECHK.TRANS64.TRYWAIT P0, [R0+URZ], R7 ;  /* 0x00000007000075a7 */ /* 0x0044e4000800017f */
[----:B---3--:R-:W-:Y:S05]  /*23830*/  @!P0 NANOSLEEP.SYNCS 0x989680 ;  /* 0x009896800000895d */ /* 0x008fea0003900000 */
[----:B------:R-:W3:Y:S02]  /*23840*/  @!P0 SYNCS.PHASECHK.TRANS64 P0, [R0+URZ], R7 ;  /* 0x00000007000085a7 */ /* 0x000ee4000800007f */
[----:B---3--:R-:W-:Y:S05]  /*23850*/  @!P0 BRA `(.L_x_1568) ;  /* 0xfffffffc00f08947 */ /* 0x008fea000383ffff */
[----:B------:R-:W-:Y:S05]  /*23860*/  BRA `(.L_x_1567) ;  /* 0xfffffef400ac7947 */ /* 0x000fea000383ffff */
.L_x_1575:
[----:B-1----:R1:W2:Y:S02]  /*23870*/  SYNCS.PHASECHK.TRANS64.TRYWAIT P0, [R4+URZ], R5 ;  /* 0x00000005040075a7 */ /* 0x0022a4000800017f */
[----:B--2---:R-:W-:Y:S05]  /*23880*/  @!P0 NANOSLEEP.SYNCS 0x989680 ;  /* 0x009896800000895d */ /* 0x004fea0003900000 */
[----:B------:R-:W2:Y:S02]  /*23890*/  @!P0 SYNCS.PHASECHK.TRANS64 P0, [R4+URZ], R5 ;  /* 0x00000005040085a7 */ /* 0x000ea4000800007f */
[----:B--2---:R-:W-:Y:S05]  /*238a0*/  @!P0 BRA `(.L_x_1575) ;  /* 0xfffffffc00f08947 */ /* 0x004fea000383ffff */
[----:B------:R-:W-:Y:S05]  /*238b0*/  BRA `(.L_x_1574) ;  /* 0xfffffef800d07947 */ /* 0x000fea000383ffff */
.L_x_1622:
        /* <DEDUP_REMOVED lines=10> */
.L_x_1675:
[----:B------:R-:W-:Y:S05]  /*23960*/  BRA `(.L_x_1676) ;  /* 0xffffffd800447947 */ /* 0x000fea000383ffff */
.L_x_1623:
[----:B------:R-:W-:Y:S01]  /*23970*/  BSSY B0, `(.L_x_1677) ;  /* 0x0000006000007945 */ /* 0x000fe20003800000 */
[----:B------:R-:W-:-:S07]  /*23980*/  IMAD.MOV.U32 R15, RZ, RZ, -0x1 ;  /* 0xffffffffff0f7424 */ /* 0x000fce00078e00ff */
[----:B------:R-:W-:Y:S05]  /*23990*/  WARPSYNC.COLLECTIVE R15, `(.L_x_1678) ;  /* 0x000000000f0c7348 */ /* 0x000fea0003c00000 */
[----:B------:R-:W-:Y:S02]  /*239a0*/  ELECT P6, UR62, PT ;  /* 0x00000000003e782f */ /* 0x000fe400038c0000 */
[----:B------:R-:W-:Y:S01]  /*239b0*/  MOV R14, UR62 ;  /* 0x0000003e000e7c02 */ /* 0x000fe20008000f00 */
[----:B------:R-:W-:Y:S10]  /*239c0*/  ENDCOLLECTIVE ;  /* 0x000000000000791b */ /* 0x000ff40003800000 */
.L_x_1678:
[----:B------:R-:W-:Y:S05]  /*239d0*/  BSYNC B0 ;  /* 0x0000000000007941 */ /* 0x000fea0003800000 */
.L_x_1677:
[----:B------:R-:W-:Y:S05]  /*239e0*/  BRA `(.L_x_1679) ;  /* 0xffffffd800347947 */ /* 0x000fea000383ffff */
.L_x_1626:
[----:B-1----:R1:W2:Y:S02]  /*239f0*/  SYNCS.PHASECHK.TRANS64.TRYWAIT P2, [R10+URZ+0x32440], R5 ;  /* 0x032440050a0075a7 */ /* 0x0022a4000804017f */
[----:B--2---:R-:W-:Y:S05]  /*23a00*/  @!P2 NANOSLEEP.SYNCS 0x989680 ;  /* 0x009896800000a95d */ /* 0x004fea0003900000 */
[----:B------:R-:W2:Y:S02]  /*23a10*/  @!P2 SYNCS.PHASECHK.TRANS64 P2, [R10+URZ+0x32440], R5 ;  /* 0x032440050a00a5a7 */ /* 0x000ea4000804007f */
[----:B--2---:R-:W-:Y:S05]  /*23a20*/  @!P2 BRA `(.L_x_1626) ;  /* 0xfffffffc00f0a947 */ /* 0x004fea000383ffff */
[----:B------:R-:W-:Y:S05]  /*23a30*/  BRA `(.L_x_1680) ;  /* 0xffffffd8008c7947 */ /* 0x000fea000383ffff */
.L_x_1630:
[----:B-1----:R1:W2:Y:S02]  /*23a40*/  SYNCS.PHASECHK.TRANS64.TRYWAIT P2, [R18+URZ+0x32420], R5 ;  /* 0x03242005120075a7 */ /* 0x0022a4000804017f */
[----:B--2---:R-:W-:Y:S05]  /*23a50*/  @!P2 NANOSLEEP.SYNCS 0x989680 ;  /* 0x009896800000a95d */ /* 0x004fea0003900000 */
[----:B------:R-:W2:Y:S02]  /*23a60*/  @!P2 SYNCS.PHASECHK.TRANS64 P2, [R18+URZ+0x32420], R5 ;  /* 0x032420051200a5a7 */ /* 0x000ea4000804007f */
[----:B--2---:R-:W-:Y:S05]  /*23a70*/  @!P2 BRA `(.L_x_1630) ;  /* 0xfffffffc00f0a947 */ /* 0x004fea000383ffff */
[----:B------:R-:W-:Y:S05]  /*23a80*/  BRA `(.L_x_1681) ;  /* 0xffffffdc00c47947 */ /* 0x000fea000383ffff */
.L_x_1633:
[----:B-1----:R1:W2:Y:S02]  /*23a90*/  SYNCS.PHASECHK.TRANS64.TRYWAIT P2, [R10+URZ+0x32460], R5 ;  /* 0x032460050a0075a7 */ /* 0x0022a4000804017f */
[----:B--2---:R-:W-:Y:S05]  /*23aa0*/  @!P2 NANOSLEEP.SYNCS 0x989680 ;  /* 0x009896800000a95d */ /* 0x004fea0003900000 */
[----:B------:R-:W2:Y:S02]  /*23ab0*/  @!P2 SYNCS.PHASECHK.TRANS64 P2, [R10+URZ+0x32460], R5 ;  /* 0x032460050a00a5a7 */ /* 0x000ea4000804007f */
[----:B--2---:R-:W-:Y:S05]  /*23ac0*/  @!P2 BRA `(.L_x_1633) ;  /* 0xfffffffc00f0a947 */ /* 0x004fea000383ffff */
[----:B------:R-:W-:Y:S05]  /*23ad0*/  BRA `(.L_x_1682) ;  /* 0xffffffdc00d87947 */ /* 0x000fea000383ffff */
.L_x_1640:
[----:B-1----:R1:W2:Y:S02]  /*23ae0*/  SYNCS.PHASECHK.TRANS64.TRYWAIT P3, [R2+URZ+0x32440], R3 ;  /* 0x03244003020075a7 */ /* 0x0022a4000806017f */
[----:B--2---:R-:W-:Y:S05]  /*23af0*/  @!P3 NANOSLEEP.SYNCS 0x989680 ;  /* 0x009896800000b95d */ /* 0x004fea0003900000 */
[----:B------:R-:W2:Y:S02]  /*23b00*/  @!P3 SYNCS.PHASECHK.TRANS64 P3, [R2+URZ+0x32440], R3 ;  /* 0x032440030200b5a7 */ /* 0x000ea4000806007f */
[----:B--2---:R-:W-:Y:S05]  /*23b10*/  @!P3 BRA `(.L_x_1640) ;  /* 0xfffffffc00f0b947 */ /* 0x004fea000383ffff */
[----:B------:R-:W-:Y:S05]  /*23b20*/  BRA `(.L_x_1683) ;  /* 0xffffffe4000c7947 */ /* 0x000fea000383ffff */
.L_x_1642:
[----:B--2---:R2:W3:Y:S02]  /*23b30*/  SYNCS.PHASECHK.TRANS64.TRYWAIT P3, [R2+URZ+0x32460], R3 ;  /* 0x03246003020075a7 */ /* 0x0044e4000806017f */
[----:B---3--:R-:W-:Y:S05]  /*23b40*/  @!P3 NANOSLEEP.SYNCS 0x989680 ;  /* 0x009896800000b95d */ /* 0x008fea0003900000 */
[----:B------:R-:W3:Y:S02]  /*23b50*/  @!P3 SYNCS.PHASECHK.TRANS64 P3, [R2+URZ+0x32460], R3 ;  /* 0x032460030200b5a7 */ /* 0x000ee4000806007f */
[----:B---3--:R-:W-:Y:S05]  /*23b60*/  @!P3 BRA `(.L_x_1642) ;  /* 0xfffffffc00f0b947 */ /* 0x008fea000383ffff */
[----:B------:R-:W-:Y:S05]  /*23b70*/  BRA `(.L_x_1684) ;  /* 0xffffffe4005c7947 */ /* 0x000fea000383ffff */
.L_x_1648:
[----:B-1----:R1:W2:Y:S02]  /*23b80*/  SYNCS.PHASECHK.TRANS64.TRYWAIT P3, [R3+URZ+0x32440], R2 ;  /* 0x03244002030075a7 */ /* 0x0022a4000806017f */
[----:B--2---:R-:W-:Y:S05]  /*23b90*/  @!P3 NANOSLEEP.SYNCS 0x989680 ;  /* 0x009896800000b95d */ /* 0x004fea0003900000 */
[----:B------:R-:W2:Y:S02]  /*23ba0*/  @!P3 SYNCS.PHASECHK.TRANS64 P3, [R3+URZ+0x32440], R2 ;  /* 0x032440020300b5a7 */ /* 0x000ea4000806007f */
[----:B--2---:R-:W-:Y:S05]  /*23bb0*/  @!P3 BRA `(.L_x_1648) ;  /* 0xfffffffc00f0b947 */ /* 0x004fea000383ffff */
[----:B------:R-:W-:Y:S05]  /*23bc0*/  BRA `(.L_x_1685) ;  /* 0xffffffe800847947 */ /* 0x000fea000383ffff */
.L_x_1650:
[----:B--2---:R2:W3:Y:S02]  /*23bd0*/  SYNCS.PHASECHK.TRANS64.TRYWAIT P3, [R3+URZ+0x32460], R2 ;  /* 0x03246002030075a7 */ /* 0x0044e4000806017f */
[----:B---3--:R-:W-:Y:S05]  /*23be0*/  @!P3 NANOSLEEP.SYNCS 0x989680 ;  /* 0x009896800000b95d */ /* 0x008fea0003900000 */
[----:B------:R-:W3:Y:S02]  /*23bf0*/  @!P3 SYNCS.PHASECHK.TRANS64 P3, [R3+URZ+0x32460], R2 ;  /* 0x032460020300b5a7 */ /* 0x000ee4000806007f */
[----:B---3--:R-:W-:Y:S05]  /*23c00*/  @!P3 BRA `(.L_x_1650) ;  /* 0xfffffffc00f0b947 */ /* 0x008fea000383ffff */
[----:B------:R-:W-:Y:S05]  /*23c10*/  BRA `(.L_x_1686) ;  /* 0xffffffe800d47947 */ /* 0x000fea000383ffff */
.L_x_1655:
[----:B-1----:R1:W2:Y:S02]  /*23c20*/  SYNCS.PHASECHK.TRANS64.TRYWAIT P3, [R2+URZ+0x32440], R3 ;  /* 0x03244003020075a7 */ /* 0x0022a4000806017f */
[----:B--2---:R-:W-:Y:S05]  /*23c30*/  @!P3 NANOSLEEP.SYNCS 0x989680 ;  /* 0x009896800000b95d */ /* 0x004fea0003900000 */
[----:B------:R-:W2:Y:S02]  /*23c40*/  @!P3 SYNCS.PHASECHK.TRANS64 P3, [R2+URZ+0x32440], R3 ;  /* 0x032440030200b5a7 */ /* 0x000ea4000806007f */
[----:B--2---:R-:W-:Y:S05]  /*23c50*/  @!P3 BRA `(.L_x_1655) ;  /* 0xfffffffc00f0b947 */ /* 0x004fea000383ffff */
[----:B------:R-:W-:Y:S05]  /*23c60*/  BRA `(.L_x_1687) ;  /* 0xffffffec00e47947 */ /* 0x000fea000383ffff */
.L_x_1657:
[----:B--2---:R2:W3:Y:S02]  /*23c70*/  SYNCS.PHASECHK.TRANS64.TRYWAIT P3, [R2+URZ+0x32460], R3 ;  /* 0x03246003020075a7 */ /* 0x0044e4000806017f */
[----:B---3--:R-:W-:Y:S05]  /*23c80*/  @!P3 NANOSLEEP.SYNCS 0x989680 ;  /* 0x009896800000b95d */ /* 0x008fea0003900000 */
[----:B------:R-:W3:Y:S02]  /*23c90*/  @!P3 SYNCS.PHASECHK.TRANS64 P3, [R2+URZ+0x32460], R3 ;  /* 0x032460030200b5a7 */ /* 0x000ee4000806007f */
[----:B---3--:R-:W-:Y:S05]  /*23ca0*/  @!P3 BRA `(.L_x_1657) ;  /* 0xfffffffc00f0b947 */ /* 0x008fea000383ffff */
[----:B------:R-:W-:Y:S05]  /*23cb0*/  BRA `(.L_x_1688) ;  /* 0xfffffff000347947 */ /* 0x000fea000383ffff */
.L_x_1662:
[----:B------:R-:W-:Y:S01]  /*23cc0*/  BSSY B0, `(.L_x_1689) ;  /* 0x0000007000007945 */ /* 0x000fe20003800000 */
[----:B------:R-:W-:Y:S02]  /*23cd0*/  IMAD.MOV.U32 R12, RZ, RZ, RZ ;  /* 0x000000ffff0c7224 */ /* 0x000fe400078e00ff */
[----:B------:R-:W-:Y:S02]  /*23ce0*/  IMAD.MOV.U32 R11, RZ, RZ, 0x1f ;  /* 0x0000001fff0b7424 */ /* 0x000fe400078e00ff */
[----:B------:R-:W-:-:S07]  /*23cf0*/  IMAD.MOV.U32 R15, RZ, RZ, -0x1 ;  /* 0xffffffffff0f7424 */ /* 0x000fce00078e00ff */
[----:B-12---:R-:W-:Y:S05]  /*23d00*/  WARPSYNC.COLLECTIVE R15, `(.L_x_1690) ;  /* 0x000000000f087348 */ /* 0x006fea0003c00000 */
[----:B------:R3:W4:Y:S02]  /*23d10*/  SHFL.IDX P6, R14, R13, R12, R11 ;  /* 0x0000000c0d0e7389 */ /* 0x00072400000c000b */
[----:B-1234-:R-:W-:Y:S01]  /*23d20*/  ENDCOLLECTIVE ;  /* 0x000000000000791b */ /* 0x01efe20003800000 */
.L_x_1690:
[----:B------:R-:W-:Y:S05]  /*23d30*/  BSYNC B0 ;  /* 0x0000000000007941 */ /* 0x000fea0003800000 */
.L_x_1689:
[----:B------:R-:W-:Y:S05]  /*23d40*/  BRA `(.L_x_1691) ;  /* 0xfffffff400287947 */ /* 0x000fea000383ffff */
.L_x_1664:
[----:B-1----:R1:W4:Y:S02]  /*23d50*/  SYNCS.PHASECHK.TRANS64.TRYWAIT P0, [R7+URZ+0x32420], R0 ;  /* 0x03242000070075a7 */ /* 0x002324000800017f */
[----:B----4-:R-:W-:Y:S05]  /*23d60*/  @!P0 NANOSLEEP.SYNCS 0x989680 ;  /* 0x009896800000895d */ /* 0x010fea0003900000 */
[----:B------:R-:W4:Y:S02]  /*23d70*/  @!P0 SYNCS.PHASECHK.TRANS64 P0, [R7+URZ+0x32420], R0 ;  /* 0x03242000070085a7 */ /* 0x000f24000800007f */
[----:B----4-:R-:W-:Y:S05]  /*23d80*/  @!P0 BRA `(.L_x_1664) ;  /* 0xfffffffc00f08947 */ /* 0x010fea000383ffff */
[----:B------:R-:W-:Y:S05]  /*23d90*/  BRA `(.L_x_1692) ;  /* 0xfffffff4007c7947 */ /* 0x000fea000383ffff */
.L_x_1668:
[----:B-1----:R1:W4:Y:S02]  /*23da0*/  SYNCS.PHASECHK.TRANS64.TRYWAIT P0, [R5+URZ], R4 ;  /* 0x00000004050075a7 */ /* 0x002324000800017f */
[----:B----4-:R-:W-:Y:S05]  /*23db0*/  @!P0 NANOSLEEP.SYNCS 0x989680 ;  /* 0x009896800000895d */ /* 0x010fea0003900000 */
[----:B------:R-:W4:Y:S02]  /*23dc0*/  @!P0 SYNCS.PHASECHK.TRANS64 P0, [R5+URZ], R4 ;  /* 0x00000004050085a7 */ /* 0x000f24000800007f */
[----:B----4-:R-:W-:Y:S05]  /*23dd0*/  @!P0 BRA `(.L_x_1668) ;  /* 0xfffffffc00f08947 */ /* 0x010fea000383ffff */
[----:B------:R-:W-:Y:S05]  /*23de0*/  BRA `(.L_x_1693) ;  /* 0xfffffff400d07947 */ /* 0x000fea000383ffff */
.L_x_1669:
[----:B----4-:R4:W1:Y:S02]  /*23df0*/  SYNCS.PHASECHK.TRANS64.TRYWAIT P0, [R3+URZ], R0 ;  /* 0x00000000030075a7 */ /* 0x010864000800017f */
[----:B-1----:R-:W-:Y:S05]  /*23e00*/  @!P0 NANOSLEEP.SYNCS 0x989680 ;  /* 0x009896800000895d */ /* 0x002fea0003900000 */
[----:B------:R-:W1:Y:S02]  /*23e10*/  @!P0 SYNCS.PHASECHK.TRANS64 P0, [R3+URZ], R0 ;  /* 0x00000000030085a7 */ /* 0x000e64000800007f */
[----:B-1----:R-:W-:Y:S05]  /*23e20*/  @!P0 BRA `(.L_x_1669) ;  /* 0xfffffffc00f08947 */ /* 0x002fea000383ffff */
[----:B------:R-:W-:Y:S05]  /*23e30*/  BRA `(.L_x_1694) ;  /* 0xfffffff400c47947 */ /* 0x000fea000383ffff */
.L_x_1671:
[----:B-1----:R1:W4:Y:S02]  /*23e40*/  SYNCS.PHASECHK.TRANS64.TRYWAIT P0, [R5+URZ], R4 ;  /* 0x00000004050075a7 */ /* 0x002324000800017f */
[----:B----4-:R-:W-:Y:S05]  /*23e50*/  @!P0 NANOSLEEP.SYNCS 0x989680 ;  /* 0x009896800000895d */ /* 0x010fea0003900000 */
[----:B------:R-:W4:Y:S02]  /*23e60*/  @!P0 SYNCS.PHASECHK.TRANS64 P0, [R5+URZ], R4 ;  /* 0x00000004050085a7 */ /* 0x000f24000800007f */
[----:B----4-:R-:W-:Y:S05]  /*23e70*/  @!P0 BRA `(.L_x_1671) ;  /* 0xfffffffc00f08947 */ /* 0x010fea000383ffff */
[----:B------:R-:W-:Y:S05]  /*23e80*/  BRA `(.L_x_1695) ;  /* 0xfffffff400c87947 */ /* 0x000fea000383ffff */
        .type           $_ZN7cutlass13device_kernelIN5flash11enable_sm90INS1_16FlashAttnFwdSm90INS1_25CollectiveMainloopFwdSm90ILi2EN4cute5tupleIJNS5_1CILi1EEES8_S8_EEENS6_IJNS7_ILi128EEENS7_ILi96EEENS7_ILi64EEEEEELi256ENS_10bfloat16_tEfNS_4arch4Sm90ELb0ELb1ELb0ELb0ELb0ELb0ELb1ELb1ELb0ELb0ELb0ELb0EEENS1_21CollectiveEpilogueFwdINS6_IJSA_NS7_ILi256EEESB_EEES9_SE_SG_Li256ELb0ELb0ELb0ELb0EEENS1_30DynamicPersistentTileSchedulerILi256ELi32ELb0ELb0ELb1EEEEEEEEEvNT_6ParamsE$_ZZN5flash25CollectiveMainloopFwdSm90ILi2EN4cute5tupleIJNS1_1CILi1EEES4_S4_EEENS2_IJNS3_ILi128EEENS3_ILi96EEENS3_ILi64EEEEEELi256EN7cutlass10bfloat16_tEfNSA_4arch4Sm90ELb0ELb1ELb0ELb0ELb0ELb0ELb1ELb1ELb0ELb0ELb0ELb0EE3mmaINS_16FlashAttnFwdSm90ISE_NS_21CollectiveEpilogueFwdINS2_IJS6_NS3_ILi256EEES7_EEES5_SB_SD_Li256ELb0ELb0ELb0ELb0EEENS_30DynamicPersistentTileSchedulerILi256ELi32ELb0ELb0ELb1EEEE13SharedStorageENS1_6TensorINS1_11ArrayEngineIfLm128EEENS1_6LayoutINS2_IJNS2_IJNS3_ILi2EEEST_NS3_ILi32EEEEEES4_S4_EEENS2_IJNS2_IJS4_ST_NS3_ILi4EEEEEENS3_ILi0EEESZ_EEEEEEENS_7SoftmaxILi2ELi0EEEEEbRKNSE_6ParamsENSA_25PipelineTmaAsyncNoClusterILi2ENSA_16PipelineTmaAsyncILi2EEEEES1B_RNSA_13PipelineStateILj2EEERT0_RT1_iRiRKNS_16SeqlenInfoQKNewKILb0ELb0EEENS2_IJiiiiEEERT_ENKUliT_T0_T1_E_clIZSF_ISO_S12_S14_EbS17_S1B_S1B_S1E_S1G_S1I_iS1J_S1N_S1O_S1Q_EUlRS1R_iE1_NS3_ILb0EEENS3_ILb1EEEEEDaiS1R_S1S_S1T_,@function
        .size           $_ZN7cutlass13device_kernelIN5flash11enable_sm90INS1_16FlashAttnFwdSm90INS1_25CollectiveMainloopFwdSm90ILi2EN4cute5tupleIJNS5_1CILi1EEES8_S8_EEENS6_IJNS7_ILi128EEENS7_ILi96EEENS7_ILi64EEEEEELi256ENS_10bfloat16_tEfNS_4arch4Sm90ELb0ELb1ELb0ELb0ELb0ELb0ELb1ELb1ELb0ELb0ELb0ELb0EEENS1_21CollectiveEpilogueFwdINS6_IJSA_NS7_ILi256EEESB_EEES9_SE_SG_Li256ELb0ELb0ELb0ELb0EEENS1_30DynamicPersistentTileSchedulerILi256ELi32ELb0ELb0ELb1EEEEEEEEEvNT_6ParamsE$_ZZN5flash25CollectiveMainloopFwdSm90ILi2EN4cute5tupleIJNS1_1CILi1EEES4_S4_EEENS2_IJNS3_ILi128EEENS3_ILi96EEENS3_ILi64EEEEEELi256EN7cutlass10bfloat16_tEfNSA_4arch4Sm90ELb0ELb1ELb0ELb0ELb0ELb0ELb1ELb1ELb0ELb0ELb0ELb0EE3mmaINS_16FlashAttnFwdSm90ISE_NS_21CollectiveEpilogueFwdINS2_IJS6_NS3_ILi256EEES7_EEES5_SB_SD_Li256ELb0ELb0ELb0ELb0EEENS_30DynamicPersistentTileSchedulerILi256ELi32ELb0ELb0ELb1EEEE13SharedStorageENS1_6TensorINS1_11ArrayEngineIfLm128EEENS1_6LayoutINS2_IJNS2_IJNS3_ILi2EEEST_NS3_ILi32EEEEEES4_S4_EEENS2_IJNS2_IJS4_ST_NS3_ILi4EEEEEENS3_ILi0EEESZ_EEEEEEENS_7SoftmaxILi2ELi0EEEEEbRKNSE_6ParamsENSA_25PipelineTmaAsyncNoClusterILi2ENSA_16PipelineTmaAsyncILi2EEEEES1B_RNSA_13PipelineStateILj2EEERT0_RT1_iRiRKNS_16SeqlenInfoQKNewKILb0ELb0EEENS2_IJiiiiEEERT_ENKUliT_T0_T1_E_clIZSF_ISO_S12_S14_EbS17_S1B_S1B_S1E_S1G_S1I_iS1J_S1N_S1O_S1Q_EUlRS1R_iE1_NS3_ILb0EEENS3_ILb1EEEEEDaiS1R_S1S_S1T_,(.L_x_4721 - $_ZN7cutlass13device_kernelIN5flash11enable_sm90INS1_16FlashAttnFwdSm90INS1_25CollectiveMainloopFwdSm90ILi2EN4cute5tupleIJNS5_1CILi1EEES8_S8_EEENS6_IJNS7_ILi128EEENS7_ILi96EEENS7_ILi64EEEEEELi256ENS_10bfloat16_tEfNS_4arch4Sm90ELb0ELb1ELb0ELb0ELb0ELb0ELb1ELb1ELb0ELb0ELb0ELb0EEENS1_21CollectiveEpilogueFwdINS6_IJSA_NS7_ILi256EEESB_EEES9_SE_SG_Li256ELb0ELb0ELb0ELb0EEENS1_30DynamicPersistentTileSchedulerILi256ELi32ELb0ELb0ELb1EEEEEEEEEvNT_6ParamsE$_ZZN5flash25CollectiveMainloopFwdSm90ILi2EN4cute5tupleIJNS1_1CILi1EEES4_S4_EEENS2_IJNS3_ILi128EEENS3_ILi96EEENS3_ILi64EEEEEELi256EN7cutlass10bfloat16_tEfNSA_4arch4Sm90ELb0ELb1ELb0ELb0ELb0ELb0ELb1ELb1ELb0ELb0ELb0ELb0EE3mmaINS_16FlashAttnFwdSm90ISE_NS_21CollectiveEpilogueFwdINS2_IJS6_NS3_ILi256EEES7_EEES5_SB_SD_Li256ELb0ELb0ELb0ELb0EEENS_30DynamicPersistentTileSchedulerILi256ELi32ELb0ELb0ELb1EEEE13SharedStorageENS1_6TensorINS1_11ArrayEngineIfLm128EEENS1_6LayoutINS2_IJNS2_IJNS3_ILi2EEEST_NS3_ILi32EEEEEES4_S4_EEENS2_IJNS2_IJS4_ST_NS3_ILi4EEEEEENS3_ILi0EEESZ_EEEEEEENS_7SoftmaxILi2ELi0EEEEEbRKNSE_6ParamsENSA_25PipelineTmaAsyncNoClusterILi2ENSA_16PipelineTmaAsyncILi2EEEEES1B_RNSA_13PipelineStateILj2EEERT0_RT1_iRiRKNS_16SeqlenInfoQKNewKILb0ELb0EEENS2_IJiiiiEEERT_ENKUliT_T0_T1_E_clIZSF_ISO_S12_S14_EbS17_S1B_S1B_S1E_S1G_S1I_iS1J_S1N_S1O_S1Q_EUlRS1R_iE1_NS3_ILb0EEENS3_ILb1EEEEEDaiS1R_S1S_S1T_)
$_ZN7cutlass13device_kernelIN5flash11enable_sm90INS1_16FlashAttnFwdSm90INS1_25CollectiveMainloopFwdSm90ILi2EN4cute5tupleIJNS5_1CILi1EEES8_S8_EEENS6_IJNS7_ILi128EEENS7_ILi96EEENS7_ILi64EEEEEELi256ENS_10bfloat16_tEfNS_4arch4Sm90ELb0ELb1ELb0ELb0ELb0ELb0ELb1ELb1ELb0ELb0ELb0ELb0EEENS1_21CollectiveEpilogueFwdINS6_IJSA_NS7_ILi256EEESB_EEES9_SE_SG_Li256ELb0ELb0ELb0ELb0EEENS1_30DynamicPersistentTileSchedulerILi256ELi32ELb0ELb0ELb1EEEEEEEEEvNT_6ParamsE$_ZZN5flash25CollectiveMainloopFwdSm90ILi2EN4cute5tupleIJNS1_1CILi1EEES4_S4_EEENS2_IJNS3_ILi128EEENS3_ILi96EEENS3_ILi64EEEEEELi256EN7cutlass10bfloat16_tEfNSA_4arch4Sm90ELb0ELb1ELb0ELb0ELb0ELb0ELb1ELb1ELb0ELb0ELb0ELb0EE3mmaINS_16FlashAttnFwdSm90ISE_NS_21CollectiveEpilogueFwdINS2_IJS6_NS3_ILi256EEES7_EEES5_SB_SD_Li256ELb0ELb0ELb0ELb0EEENS_30DynamicPersistentTileSchedulerILi256ELi32ELb0ELb0ELb1EEEE13SharedStorageENS1_6TensorINS1_11ArrayEngineIfLm128EEENS1_6LayoutINS2_IJNS2_IJNS3_ILi2EEEST_NS3_ILi32EEEEEES4_S4_EEENS2_IJNS2_IJS4_ST_NS3_ILi4EEEEEENS3_ILi0EEESZ_EEEEEEENS_7SoftmaxILi2ELi0EEEEEbRKNSE_6ParamsENSA_25PipelineTmaAsyncNoClusterILi2ENSA_16PipelineTmaAsyncILi2EEEEES1B_RNSA_13PipelineStateILj2EEERT0_RT1_iRiRKNS_16SeqlenInfoQKNewKILb0ELb0EEENS2_IJiiiiEEERT_ENKUliT_T0_T1_E_clIZSF_ISO_S12_S14_EbS17_S1B_S1B_S1E_S1G_S1I_iS1J_S1N_S1O_S1Q_EUlRS1R_iE1_NS3_ILb0EEENS3_ILb1EEEEEDaiS1R_S1S_S1T_:
[----:B------:R-:W-:Y:S05]  /*23e90*/  YIELD ;  /* 0x0000000000007946 */ /* 0x000fea0003800000 */
[----:B------:R-:W-:Y:S02]  /*23ea0*/  ULDC UR4, c[0x0][0x20] ;  /* 0x0000080000047ab9 */ /* 0x000fe40000000800 */
[----:B------:R-:W-:-:S05]  /*23eb0*/  VIADD R0, R0, -UR4 ;  /* 0x8000000400007c36 */ /* 0x000fca0008000000 */
[----:B------:R-:W2:Y:S01]  /*23ec0*/  LDL.64 R2, [R0] ;  /* 0x0000000000027983 */ /* 0x000ea20000100a00 */
[----:B------:R-:W1:Y:S02]  /*23ed0*/  LDC.64 R4, c[0x0][0x208] ;  /* 0x00008200ff047b82 */ /* 0x000e640000000a00 */
[----:B-1----:R-:W-:Y:S02]  /*23ee0*/  R2UR UR4, R4 ;  /* 0x00000000040472ca */ /* 0x002fe400000e0000 */
[----:B------:R-:W-:-:S13]  /*23ef0*/  R2UR UR5, R5 ;  /* 0x00000000050572ca */ /* 0x000fda00000e0000 */
[----:B--2---:R-:W2:Y:S01]  /*23f00*/  LD.E R6, desc[UR4][R2.64] ;  /* 0x0000000402067980 */ /* 0x004ea2000c101900 */
[----:B------:R-:W-:Y:S02]  /*23f10*/  R2UR UR4, R4 ;  /* 0x00000000040472ca */ /* 0x000fe400000e0000 */
[----:B------:R-:W-:Y:S01]  /*23f20*/  R2UR UR5, R5 ;  /* 0x00000000050572ca */ /* 0x000fe200000e0000 */
[----:B--2---:R-:W-:-:S12]  /*23f30*/  VIADD R11, R6, 0x1 ;  /* 0x00000001060b7836 */ /* 0x004fd80000000000 */
[----:B------:R-:W2:Y:S01]  /*23f40*/  LD.E R6, desc[UR4][R2.64+0x8] ;  /* 0x0000080402067980 */ /* 0x000ea2000c101900 */
[----:B------:R-:W-:-:S13]  /*23f50*/  ISETP.NE.AND P0, PT, R11, 0x2, PT ;  /* 0x000000020b00780c */ /* 0x000fda0003f05270 */
[----:B------:R-:W-:Y:S02]  /*23f60*/  @!P0 R2UR UR6, R4 ;  /* 0x00000000040682ca */ /* 0x000fe400000e0000 */
[----:B------:R-:W-:-:S13]  /*23f70*/  @!P0 R2UR UR7, R5 ;  /* 0x00000000050782ca */ /* 0x000fda00000e0000 */
[----:B------:R-:W3:Y:S01]  /*23f80*/  @!P0 LD.E R7, desc[UR6][R2.64+0x4] ;  /* 0x0000040602078980 */ /* 0x000ee2000c101900 */
[C---:B------:R-:W-:Y:S02]  /*23f90*/  R2UR UR4, R4.reuse ;  /* 0x00000000040472ca */ /* 0x040fe400000e0000 */
[C---:B------:R-:W-:Y:S02]  /*23fa0*/  R2UR UR5, R5.reuse ;  /* 0x00000000050572ca */ /* 0x040fe400000e0000 */
[C---:B------:R-:W-:Y:S02]  /*23fb0*/  R2UR UR6, R4.reuse ;  /* 0x00000000040672ca */ /* 0x040fe400000e0000 */
[C---:B------:R-:W-:Y:S02]  /*23fc0*/  R2UR UR7, R5.reuse ;  /* 0x00000000050772ca */ /* 0x040fe400000e0000 */
[----:B------:R-:W-:Y:S02]  /*23fd0*/  @!P0 R2UR UR8, R4 ;  /* 0x00000000040882ca */ /* 0x000fe400000e0000 */
[----:B------:R-:W-:-:S02]  /*23fe0*/  @!P0 R2UR UR9, R5 ;  /* 0x00000000050982ca */ /* 0x000fc400000e0000 */
[----:B------:R-:W-:Y:S02]  /*23ff0*/  @!P0 R2UR UR10, R4 ;  /* 0x00000000040a82ca */ /* 0x000fe400000e0000 */
[----:B------:R-:W-:Y:S01]  /*24000*/  @!P0 R2UR UR11, R5 ;  /* 0x00000000050b82ca */ /* 0x000fe200000e0000 */
[----:B------:R1:W-:Y:S08]  /*24010*/  ST.E desc[UR4][R2.64], R11 ;  /* 0x0000000b02007985 */ /* 0x0003f0000c101904 */
[----:B------:R4:W-:Y:S01]  /*24020*/  @!P0 ST.E desc[UR8][R2.64], RZ ;  /* 0x000000ff02008985 */ /* 0x0009e2000c101908 */
[----:B--2---:R-:W-:-:S05]  /*24030*/  VIADD R13, R6, 0x1 ;  /* 0x00000001060d7836 */ /* 0x004fca0000000000 */
[----:B------:R4:W-:Y:S01]  /*24040*/  ST.E desc[UR6][R2.64+0x8], R13 ;  /* 0x0000080d02007985 */ /* 0x0009e2000c101906 */
[----:B---3--:R-:W-:-:S05]  /*24050*/  @!P0 LOP3.LUT R15, R7, 0x1, RZ, 0x3c, !PT ;  /* 0x00000001070f8812 */ /* 0x008fca00078e3cff */
[----:B------:R4:W-:Y:S04]  /*24060*/  @!P0 ST.E desc[UR10][R2.64+0x4], R15 ;  /* 0x0000040f02008985 */ /* 0x0009e8000c10190a */
[----:B------:R-:W2:Y:S01]  /*24070*/  LDL.64 R8, [R0+0x18] ;  /* 0x0000180000087983 */ /* 0x000ea20000100a00 */
[----:B------:R-:W-:Y:S02]  /*24080*/  R2UR UR4, R4 ;  /* 0x00000000040472ca */ /* 0x000fe400000e0000 */
[----:B------:R-:W-:Y:S01]  /*24090*/  R2UR UR5, R5 ;  /* 0x00000000050572ca */ /* 0x000fe200000e0000 */
[----:B------:R-:W3:-:S12]  /*240a0*/  LDL.64 R6, [R0] ;  /* 0x0000000000067983 */ /* 0x000ed80000100a00 */
[----:B--2---:R-:W2:Y:S01]  /*240b0*/  LD.E R14, desc[UR4][R8.64+0x1c] ;  /* 0x00001c04080e7980 */ /* 0x004ea2000c101900 */
[C---:B------:R-:W-:Y:S02]  /*240c0*/  R2UR UR4, R4.reuse ;  /* 0x00000000040472ca */ /* 0x040fe400000e0000 */
[C---:B------:R-:W-:Y:S02]  /*240d0*/  R2UR UR5, R5.reuse ;  /* 0x00000000050572ca */ /* 0x040fe400000e0000 */
[----:B------:R-:W-:Y:S02]  /*240e0*/  R2UR UR6, R4 ;  /* 0x00000000040672ca */ /* 0x000fe400000e0000 */
[----:B------:R-:W-:Y:S01]  /*240f0*/  R2UR UR7, R5 ;  /* 0x00000000050772ca */ /* 0x000fe200000e0000 */
[----:B------:R-:W-:Y:S08]  /*24100*/  BSSY B3, `(.L_x_1696) ;  /* 0x0000007000037945 */ /* 0x000ff00003800000 */
[----:B---3--:R4:W5:Y:S04]  /*24110*/  LD.E R12, desc[UR4][R6.64] ;  /* 0x00000004060c7980 */ /* 0x008968000c101900 */
[----:B-1----:R4:W5:Y:S01]  /*24120*/  LD.E R11, desc[UR6][R6.64+0x4] ;  /* 0x00000406060b7980 */ /* 0x002962000c101900 */
[----:B--2---:R-:W-:-:S04]  /*24130*/  LOP3.LUT R14, R14, 0x1, RZ, 0xfc, !PT ;  /* 0x000000010e0e7812 */ /* 0x004fc800078efcff */
[----:B------:R-:W-:-:S13]  /*24140*/  ISETP.NE.AND P0, PT, R14, 0x3, PT ;  /* 0x000000030e00780c */ /* 0x000fda0003f05270 */
[----:B----4-:R-:W-:Y:S05]  /*24150*/  @!P0 BRA `(.L_x_1697) ;  /* 0x0000000000048947 */ /* 0x010fea0003800000 */
[----:B------:R-:W-:Y:S01]  /*24160*/  BPT.TRAP 0x1 ;  /* 0x000000040000795c */ /* 0x000fe20000300000 */
.L_x_1697:
[----:B------:R-:W-:Y:S05]  /*24170*/  BSYNC B3 ;  /* 0x0000000000037941 */ /* 0x000fea0003800000 */
.L_x_1696:
[----:B------:R-:W-:Y:S02]  /*24180*/  R2UR UR4, R4 ;  /* 0x00000000040472ca */ /* 0x000fe400000e0000 */
[----:B------:R-:W-:-:S13]  /*24190*/  R2UR UR5, R5 ;  /* 0x00000000050572ca */ /* 0x000fda00000e0000 */
[----:B------:R-:W2:Y:S01]  /*241a0*/  LD.E.64 R2, desc[UR4][R8.64+0x8] ;  /* 0x0000080408027980 */ /* 0x000ea2000c101b00 */
[----:B-----5:R-:W-:Y:S02]  /*241b0*/  SHF.L.U32 R13, R11, 0x1f, RZ ;  /* 0x0000001f0b0d7819 */ /* 0x020fe400000006ff */
[----:B--2---:R-:W-:-:S05]  /*241c0*/  MOV R3, R2 ;  /* 0x0000000200037202 */ /* 0x004fca0000000f00 */
[----:B------:R-:W-:-:S04]  /*241d0*/  IMAD R12, R12, 0x8, R3 ;  /* 0x000000080c0c7824 */ /* 0x000fc800078e0203 */
[----:B------:R1:W2:Y:S01]  /*241e0*/  SYNCS.PHASECHK.TRANS64.TRYWAIT P0, [R12+URZ], R13 ;  /* 0x0000000d0c0075a7 */ /* 0x0002a2000800017f */
[----:B------:R-:W3:Y:S01]  /*241f0*/  LD.E R11, desc[UR4][R8.64+0x1c] ;  /* 0x00001c04080b7980 */ /* 0x000ee2000c101900 */
[----:B------:R-:W-:Y:S02]  /*24200*/  R2UR UR6, R4 ;  /* 0x00000000040672ca */ /* 0x000fe400000e0000 */
[----:B------:R-:W-:Y:S01]  /*24210*/  R2UR UR7, R5 ;  /* 0x00000000050772ca */ /* 0x000fe200000e0000 */
[----:B------:R1:W5:Y:S01]  /*24220*/  LD.E R2, desc[UR4][R6.64] ;  /* 0x0000000406027980 */ /* 0x000362000c101900 */
[----:B------:R-:W-:Y:S11]  /*24230*/  BSSY B3, `(.L_x_1698) ;  /* 0x0000006000037945 */ /* 0x000ff60003800000 */
[----:B------:R1:W5:Y:S01]  /*24240*/  LD.E R3, desc[UR6][R6.64+0x4] ;  /* 0x0000040606037980 */ /* 0x000362000c101900 */
[----:B---3--:R-:W-:-:S04]  /*24250*/  LOP3.LUT R11, R11, 0x1, RZ, 0xfc, !PT ;  /* 0x000000010b0b7812 */ /* 0x008fc800078efcff */
[----:B------:R-:W-:-:S13]  /*24260*/  ISETP.NE.AND P1, PT, R11, 0x3, PT ;  /* 0x000000030b00780c */ /* 0x000fda0003f25270 */
[----:B-12---:R-:W-:Y:S05]  /*24270*/  @!P1 BRA `(.L_x_1699) ;  /* 0x0000000000049947 */ /* 0x006fea0003800000 */
[----:B------:R-:W-:Y:S01]  /*24280*/  BPT.TRAP 0x1 ;  /* 0x000000040000795c */ /* 0x000fe20000300000 */
.L_x_1699:
[----:B------:R-:W-:Y:S05]  /*24290*/  BSYNC B3 ;  /* 0x0000000000037941 */ /* 0x000fea0003800000 */
.L_x_1698:
[----:B------:R-:W-:Y:S04]  /*242a0*/  BSSY B3, `(.L_x_1700) ;  /* 0x000000a000037945 */ /* 0x000fe80003800000 */
[----:B------:R-:W-:Y:S05]  /*242b0*/  @P0 BRA `(.L_x_1701) ;  /* 0x0000000000200947 */ /* 0x000fea0003800000 */
[----:B------:R-:W-:Y:S02]  /*242c0*/  R2UR UR4, R4 ;  /* 0x00000000040472ca */ /* 0x000fe400000e0000 */
[----:B------:R-:W-:-:S13]  /*242d0*/  R2UR UR5, R5 ;  /* 0x00000000050572ca */ /* 0x000fda00000e0000 */
[----:B------:R-:W2:Y:S01]  /*242e0*/  LD.E.64 R8, desc[UR4][R8.64+0x8] ;  /* 0x0000080408087980 */ /* 0x000ea2000c101b00 */
[----:B-----5:R-:W-:Y:S02]  /*242f0*/  SHF.L.U32 R3, R3, 0x1f, RZ ;  /* 0x0000001f03037819 */ /* 0x020fe400000006ff */
[----:B--2---:R-:W-:-:S05]  /*24300*/  MOV R7, R8 ;  /* 0x0000000800077202 */ /* 0x004fca0000000f00 */
[----:B------:R-:W-:-:S04]  /*24310*/  IMAD R2, R2, 0x8, R7 ;  /* 0x0000000802027824 */ /* 0x000fc800078e0207 */
[----:B------:R-:W1:Y:S02]  /*24320*/  SYNCS.PHASECHK.TRANS64.TRYWAIT P0, [R2+URZ], R3 ;  /* 0x00000003020075a7 */ /* 0x000e64000800017f */
[----:B-1----:R-:W-:Y:S05]  /*24330*/  @!P0 BRA `(.L_x_1702) ;  /* 0x000001ac00f48947 */ /* 0x002fea0003800000 */
.L_x_1701:
[----:B------:R-:W-:Y:S05]  /*24340*/  BSYNC B3 ;  /* 0x0000000000037941 */ /* 0x000fea0003800000 */
.L_x_1700:
[----:B------:R-:W2:Y:S04]  /*24350*/  LDL.64 R8, [R0] ;  /* 0x0000000000087983 */ /* 0x000ea80000100a00 */
[----:B------:R-:W3:Y:S01]  /*24360*/  LDL.64 R6, [R0+0x28] ;  /* 0x0000280000067983 */ /* 0x000ee20000100a00 */
[C---:B------:R-:W-:Y:S02]  /*24370*/  R2UR UR6, R4.reuse ;  /* 0x00000000040672ca */ /* 0x040fe400000e0000 */
[C---:B------:R-:W-:Y:S01]  /*24380*/  R2UR UR7, R5.reuse ;  /* 0x00000000050772ca */ /* 0x040fe200000e0000 */
[----:B-1---5:R-:W4:Y:S01]  /*24390*/  LDL.64 R2, [R0+0x20] ;  /* 0x0000200000027983 */ /* 0x022f220000100a00 */
[C---:B------:R-:W-:Y:S02]  /*243a0*/  R2UR UR4, R4.reuse ;  /* 0x00000000040472ca */ /* 0x040fe400000e0000 */
[----:B------:R-:W-:Y:S01]  /*243b0*/  R2UR UR5, R5 ;  /* 0x00000000050572ca */ /* 0x000fe200000e0000 */
[----:B------:R-:W4:Y:S08]  /*243c0*/  LDL.64 R12, [R0+0x8] ;  /* 0x00000800000c7983 */ /* 0x000f300000100a00 */
[----:B--2---:R-:W2:Y:S04]  /*243d0*/  LD.E R9, desc[UR6][R8.64] ;  /* 0x0000000608097980 */ /* 0x004ea8000c101900 */
[----:B---3--:R-:W2:Y:S01]  /*243e0*/  LD.E.64 R14, desc[UR4][R6.64] ;  /* 0x00000004060e7980 */ /* 0x008ea2000c101b00 */
[----:B------:R-:W-:Y:S05]  /*243f0*/  WARPSYNC.ALL ;  /* 0x0000000000007948 */ /* 0x000fea0003800000 */
[----:B------:R-:W-:-:S02]  /*24400*/  R2UR UR4, R4 ;  /* 0x00000000040472ca */ /* 0x000fc400000e0000 */
[C---:B------:R-:W-:Y:S02]  /*24410*/  R2UR UR5, R5.reuse ;  /* 0x00000000050572ca */ /* 0x040fe400000e0000 */
[----:B------:R-:W-:Y:S02]  /*24420*/  R2UR UR6, R4 ;  /* 0x00000000040672ca */ /* 0x000fe400000e0000 */
[----:B------:R-:W-:-:S09]  /*24430*/  R2UR UR7, R5 ;  /* 0x00000000050772ca */ /* 0x000fd200000e0000 */
[----:B----4-:R1:W-:Y:S04]  /*24440*/  ST.E desc[UR4][R12.64], RZ ;  /* 0x000000ff0c007985 */ /* 0x0103e8000c101904 */
[----:B------:R-:W3:Y:S01]  /*24450*/  LD.E.64 R6, desc[UR6][R2.64] ;  /* 0x0000000602067980 */ /* 0x000ee2000c101b00 */
[----:B--2---:R-:W-:Y:S01]  /*24460*/  IMAD R8, R9, 0x300, R14 ;  /* 0x0000030009087824 */ /* 0x004fe200078e020e */
[----:B------:R-:W-:Y:S01]  /*24470*/  WARPGROUP.ARRIVE ;  /* 0x00000000000079c5 */ /* 0x000fe20000000000 */
[----:B------:R-:W-:Y:S01]  /*24480*/  IMAD.MOV.U32 R9, RZ, RZ, R15 ;  /* 0x000000ffff097224 */ /* 0x000fe200078e000f */
[----:B------:R-:W-:Y:S01]  /*24490*/  R2UR UR8, R4 ;  /* 0x00000000040872ca */ /* 0x000fe200000e0000 */
[----:B------:R-:W-:Y:S01]  /*244a0*/  IMAD.MOV.U32 R196, RZ, RZ, 0x1 ;  /* 0x00000001ffc47424 */ /* 0x000fe200078e00ff */
[----:B------:R-:W-:-:S02]  /*244b0*/  R2UR UR6, R8 ;  /* 0x00000000080672ca */ /* 0x000fc400000e0000 */
[----:B------:R-:W-:Y:S02]  /*244c0*/  R2UR UR7, R9 ;  /* 0x00000000090772ca */ /* 0x000fe400000e0000 */
[C---:B------:R-:W-:Y:S02]  /*244d0*/  R2UR UR9, R5.reuse ;  /* 0x00000000050972ca */ /* 0x040fe400000e0000 */
[----:B------:R-:W-:Y:S02]  /*244e0*/  R2UR UR10, R4 ;  /* 0x00000000040a72ca */ /* 0x000fe400000e0000 */
[----:B------:R-:W-:Y:S02]  /*244f0*/  R2UR UR11, R5 ;  /* 0x00000000050b72ca */ /* 0x000fe400000e0000 */
[----:B---3--:R-:W-:Y:S02]  /*24500*/  R2UR UR4, R6 ;  /* 0x00000000060472ca */ /* 0x008fe400000e0000 */
[----:B------:R-:W-:-:S13]  /*24510*/  R2UR UR5, R7 ;  /* 0x00000000070572ca */ /* 0x000fda00000e0000 */
[----:B------:R-:W-:Y:S03]  /*24520*/  HGMMA.64x96x16.F32.BF16 R24, gdesc[UR4], RZ, !UPT, gsb0 ;  /* 0x01600000041879f0 */ /* 0x000fe6000c0018ff */
[----:B------:R-:W-:Y:S02]  /*24530*/  WARPGROUP.DEPBAR.LE gsb0, 0x0 ;  /* 0x00008000000079c5 */ /* 0x000fe40000010000 */
[----:B------:R1:W-:Y:S04]  /*24540*/  ST.E desc[UR8][R12.64], R196 ;  /* 0x000000c40c007985 */ /* 0x0003e8000c101908 */
[----:B------:R-:W2:Y:S01]  /*24550*/  LD.E.64 R6, desc[UR10][R2.64] ;  /* 0x0000000a02067980 */ /* 0x000ea2000c101b00 */
[----:B------:R-:W-:Y:S01]  /*24560*/  VIADD R14, R8, 0x2 ;  /* 0x00000002080e7836 */ /* 0x000fe20000000000 */
[----:B------:R-:W-:Y:S01]  /*24570*/  R2UR UR7, R15 ;  /* 0x000000000f0772ca */ /* 0x000fe200000e0000 */
[----:B------:R-:W-:Y:S01]  /*24580*/  WARPGROUP.ARRIVE ;  /* 0x00000000000079c5 */ /* 0x000fe20000000000 */
[----:B------:R-:W-:-:S02]  /*24590*/  R2UR UR8, R4 ;  /* 0x00000000040872ca */ /* 0x000fc400000e0000 */
[----:B------:R-:W-:Y:S02]  /*245a0*/  R2UR UR6, R14 ;  /* 0x000000000e0672ca */ /* 0x000fe400000e0000 */
[C---:B------:R-:W-:Y:S02]  /*245b0*/  R2UR UR9, R5.reuse ;  /* 0x00000000050972ca */ /* 0x040fe400000e0000 */
[----:B------:R-:W-:Y:S02]  /*245c0*/  R2UR UR10, R4 ;  /* 0x00000000040a72ca */ /* 0x000fe400000e0000 */
[----:B------:R-:W-:Y:S01]  /*245d0*/  R2UR UR11, R5 ;  /* 0x00000000050b72ca */ /* 0x000fe200000e0000 */
[----:B--2---:R-:W-:Y:S01]  /*245e0*/  VIADD R6, R6, 0x2 ;  /* 0x0000000206067836 */ /* 0x004fe20000000000 */
[----:B------:R-:W-:-:S04]  /*245f0*/  R2UR UR5, R7 ;  /* 0x00000000070572ca */ /* 0x000fc800000e0000 */
[----:B------:R-:W-:-:S13]  /*24600*/  R2UR UR4, R6 ;  /* 0x00000000060472ca */ /* 0x000fda00000e0000 */
[----:B------:R-:W-:Y:S03]  /*24610*/  HGMMA.64x96x16.F32.BF16 R24, gdesc[UR4], R24, gsb0 ;  /* 0x01600000041879f0 */ /* 0x000fe60008001818 */
        /* <DEDUP_REMOVED lines=19> */
[----:B------:R-:W-:Y:S01]  /*24750*/  WARPGROUP.ARRIVE ;  /* 0x00000000000079c5 */ /* 0x000fe20000000000 */
[----:B------:R-:W-:Y:S01]  /*24760*/  IMAD.MOV.U32 R9, RZ, RZ, R15 ;  /* 0x000000ffff097224 */ /* 0x000fe200078e000f */
[----:B------:R-:W-:-:S02]  /*24770*/  R2UR UR8, R4 ;  /* 0x00000000040872ca */ /* 0x000fc400000e0000 */
[----:B------:R-:W-:Y:S02]  /*24780*/  R2UR UR6, R8 ;  /* 0x00000000080672ca */ /* 0x000fe400000e0000 */
        /* <DEDUP_REMOVED lines=8> */
[----:B------:R-:W2:Y:S01]  /*24810*/  LDL.64 R6, [R0+0x40] ;  /* 0x0000400000067983 */ /* 0x000ea20000100a00 */
[----:B------:R-:W-:-:S02]  /*24820*/  R2UR UR4, R4 ;  /* 0x00000000040472ca */ /* 0x000fc400000e0000 */
        /* <DEDUP_REMOVED lines=9> */
[----:B------:R1:W5:Y:S01]  /*248c0*/  LD.E R14, desc[UR6][R2.64+0x4] ;  /* 0x00000406020e7980 */ /* 0x000362000c101900 */
[----:B--2---:R-:W-:-:S04]  /*248d0*/  LOP3.LUT R8, R8, 0x1, RZ, 0xfc, !PT ;  /* 0x0000000108087812 */ /* 0x004fc800078efcff */
[----:B------:R-:W-:-:S13]  /*248e0*/  ISETP.NE.AND P0, PT, R8, 0x3, PT ;  /* 0x000000030800780c */ /* 0x000fda0003f05270 */
[----:B-1----:R-:W-:Y:S05]  /*248f0*/  @!P0 BRA `(.L_x_1704) ;  /* 0x0000000000048947 */ /* 0x002fea0003800000 */
[----:B------:R-:W-:Y:S01]  /*24900*/  BPT.TRAP 0x1 ;  /* 0x000000040000795c */ /* 0x000fe20000300000 */
.L_x_1704:
[----:B------:R-:W-:Y:S05]  /*24910*/  BSYNC B3 ;  /* 0x0000000000037941 */ /* 0x000fea0003800000 */
.L_x_1703:
        /* <DEDUP_REMOVED lines=17> */
.L_x_1706:
[----:B------:R-:W-:Y:S05]  /*24a30*/  BSYNC B3 ;  /* 0x0000000000037941 */ /* 0x000fea0003800000 */
.L_x_1705:
        /* <DEDUP_REMOVED lines=10> */
.L_x_1708:
[----:B------:R-:W-:Y:S05]  /*24ae0*/  BSYNC B3 ;  /* 0x0000000000037941 */ /* 0x000fea0003800000 */
.L_x_1707:
[----:B------:R-:W2:Y:S04]  /*24af0*/  LDL.64 R12, [R0] ;  /* 0x00000000000c7983 */ /* 0x000ea80000100a00 */
[----:B------:R-:W3:Y:S01]  /*24b00*/  LDL.64 R6, [R0+0x58] ;  /* 0x0000580000067983 */ /* 0x000ee20000100a00 */
[C---:B------:R-:W-:Y:S02]  /*24b10*/  R2UR UR6, R4.reuse ;  /* 0x00000000040672ca */ /* 0x040fe400000e0000 */
[C---:B------:R-:W-:Y:S01]  /*24b20*/  R2UR UR7, R5.reuse ;  /* 0x00000000050772ca */ /* 0x040fe200000e0000 */
[----:B------:R-:W4:Y:S01]  /*24b30*/  LDL.64 R2, [R0+0x48] ;  /* 0x0000480000027983 */ /* 0x000f220000100a00 */
[C---:B------:R-:W-:Y:S02]  /*24b40*/  R2UR UR4, R4.reuse ;  /* 0x00000000040472ca */ /* 0x040fe400000e0000 */
[C---:B------:R-:W-:Y:S01]  /*24b50*/  R2UR UR5, R5.reuse ;  /* 0x00000000050572ca */ /* 0x040fe200000e0000 */
[----:B-1---5:R-:W4:Y:S08]  /*24b60*/  LDL.64 R8, [R0+0x50] ;  /* 0x0000500000087983 */ /* 0x022f300000100a00 */
[----:B--2---:R-:W2:Y:S04]  /*24b70*/  LD.E R11, desc[UR6][R12.64] ;  /* 0x000000060c0b7980 */ /* 0x004ea8000c101900 */
[----:B---3--:R-:W2:Y:S01]  /*24b80*/  LD.E.64 R6, desc[UR4][R6.64] ;  /* 0x0000000406067980 */ /* 0x008ea2000c101b00 */
[----:B------:R-:W-:Y:S05]  /*24b90*/  WARPSYNC.ALL ;  /* 0x0000000000007948 */ /* 0x000fea0003800000 */
[----:B------:R-:W-:Y:S01]  /*24ba0*/  R2UR UR6, R4 ;  /* 0x00000000040672ca */ /* 0x000fe200000e0000 */
[----:B------:R-:W3:Y:S01]  /*24bb0*/  LDL R21, [R1+0x460] ;  /* 0x0004600001157983 */ /* 0x000ee20000100800 */
[----:B------:R-:W-:-:S02]  /*24bc0*/  R2UR UR7, R5 ;  /* 0x00000000050772ca */ /* 0x000fc400000e0000 */
[----:B------:R-:W-:Y:S01]  /*24bd0*/  R2UR UR4, R4 ;  /* 0x00000000040472ca */ /* 0x000fe200000e0000 */
[----:B------:R-:W3:Y:S01]  /*24be0*/  LDL R20, [R1+0x464] ;  /* 0x0004640001147983 */ /* 0x000ee20000100800 */
[----:B------:R-:W-:-:S09]  /*24bf0*/  R2UR UR5, R5 ;  /* 0x00000000050572ca */ /* 0x000fd200000e0000 */
[----:B----4-:R-:W4:Y:S04]  /*24c00*/  LD.E R14, desc[UR6][R2.64] ;  /* 0x00000006020e7980 */ /* 0x010f28000c101900 */
[----:B------:R-:W3:Y:S01]  /*24c10*/  LD.E.64 R12, desc[UR4][R8.64] ;  /* 0x00000004080c7980 */ /* 0x000ee2000c101b00 */
[----:B--2---:R-:W-:Y:S01]  /*24c20*/  IMAD R6, R11, 0xc00, R6 ;  /* 0x00000c000b067824 */ /* 0x004fe200078e0206 */
[----:B------:R-:W-:Y:S01]  /*24c30*/  R2UR UR7, R7 ;  /* 0x00000000070772ca */ /* 0x000fe200000e0000 */
[----:B------:R-:W-:Y:S01]  /*24c40*/  WARPGROUP.ARRIVE ;  /* 0x00000000000079c5 */ /* 0x000fe20000000000 */
[----:B------:R-:W-:Y:S02]  /*24c50*/  R2UR UR8, R4 ;  /* 0x00000000040872ca */ /* 0x000fe400000e0000 */
[----:B------:R-:W-:-:S02]  /*24c60*/  R2UR UR6, R6 ;  /* 0x00000000060672ca */ /* 0x000fc400000e0000 */
[C---:B------:R-:W-:Y:S02]  /*24c70*/  R2UR UR9, R5.reuse ;  /* 0x00000000050972ca */ /* 0x040fe400000e0000 */
[----:B------:R-:W-:Y:S02]  /*24c80*/  R2UR UR10, R4 ;  /* 0x00000000040a72ca */ /* 0x000fe400000e0000 */
[----:B------:R-:W-:Y:S02]  /*24c90*/  R2UR UR11, R5 ;  /* 0x00000000050b72ca */ /* 0x000fe400000e0000 */
[----:B----4-:R-:W-:Y:S02]  /*24ca0*/  ISETP.NE.U32.AND P0, PT, R14, RZ, PT ;  /* 0x000000ff0e00720c */ /* 0x010fe40003f05070 */
[----:B---3--:R-:W-:Y:S02]  /*24cb0*/  R2UR UR4, R12 ;  /* 0x000000000c0472ca */ /* 0x008fe400000e0000 */
[----:B------:R-:W-:-:S09]  /*24cc0*/  R2UR UR5, R13 ;  /* 0x000000000d0572ca */ /* 0x000fd200000e0000 */
[----:B------:R-:W-:-:S05]  /*24cd0*/  VOTEU.ANY UP0, P0 ;  /* 0x00000000003f7886 */ /* 0x000fca0000000100 */
[----:B------:R-:W-:Y:S03]  /*24ce0*/  HGMMA.64x96x16.F32.BF16 R24, gdesc[UR4], R24, UP0, gsb0 ;  /* 0x01600000041879f0 */ /* 0x000fe6000b801818 */
[----:B------:R-:W-:Y:S02]  /*24cf0*/  WARPGROUP.DEPBAR.LE gsb0, 0x0 ;  /* 0x00008000000079c5 */ /* 0x000fe40000010000 */
[----:B------:R-:W-:Y:S04]  /*24d00*/  ST.E desc[UR8][R2.64], R196 ;  /* 0x000000c402007985 */ /* 0x000fe8000c101908 */
[----:B------:R-:W2:Y:S01]  /*24d10*/  LD.E.64 R12, desc[UR10][R8.64] ;  /* 0x0000000a080c7980 */ /* 0x000ea2000c101b00 */
[----:B------:R-:W-:Y:S01]  /*24d20*/  VIADD R14, R6, 0x2 ;  /* 0x00000002060e7836 */ /* 0x000fe20000000000 */
[----:B------:R-:W-:Y:S01]  /*24d30*/  WARPGROUP.ARRIVE ;  /* 0x00000000000079c5 */ /* 0x000fe20000000000 */
[----:B------:R-:W-:Y:S01]  /*24d40*/  IMAD.MOV.U32 R15, RZ, RZ, R7 ;  /* 0x000000ffff0f7224 */ /* 0x000fe200078e0007 */
[----:B------:R-:W-:-:S02]  /*24d50*/  R2UR UR8, R4 ;  /* 0x00000000040872ca */ /* 0x000fc400000e0000 */
[----:B------:R-:W-:Y:S02]  /*24d60*/  R2UR UR6, R14 ;  /* 0x000000000e0672ca */ /* 0x000fe400000e0000 */
        /* <DEDUP_REMOVED lines=221> */
[----:B------:R-:W-:-:S05]  /*25b40*/  IMAD.MOV.U32 R13, RZ, RZ, R7 ;  /* 0x000000ffff0d7224 */ /* 0x000fca00078e0007 */
[----:B------:R-:W1:Y:S01]  /*25b50*/  S2R R202, SR_TID.X ;  /* 0x0000000000ca7919 */ /* 0x000e620000002100 */
[----:B------:R-:W-:Y:S02]  /*25b60*/  R2UR UR8, R4 ;  /* 0x00000000040872ca */ /* 0x000fe400000e0000 */
[----:B------:R-:W-:Y:S02]  /*25b70*/  R2UR UR6, R12 ;  /* 0x000000000c0672ca */ /* 0x000fe400000e0000 */
[----:B------:R-:W-:Y:S02]  /*25b80*/  R2UR UR7, R13 ;  /* 0x000000000d0772ca */ /* 0x000fe400000e0000 */
[----:B------:R-:W-:Y:S02]  /*25b90*/  R2UR UR9, R5 ;  /* 0x00000000050972ca */ /* 0x000fe400000e0000 */
[----:B------:R-:W-:Y:S02]  /*25ba0*/  LOP3.LUT R166, R166, 0xfffbffff, RZ, 0xc0, !PT ;  /* 0xfffbffffa6a67812 */ /* 0x000fe400078ec0ff */
[----:B-1----:R-:W-:Y:S01]  /*25bb0*/  LOP3.LUT P1, RZ, R202, 0x7f, RZ, 0xc0, !PT ;  /* 0x0000007fcaff7812 */ /* 0x002fe2000782c0ff */
[----:B--2---:R-:W-:-:S02]  /*25bc0*/  VIADD R6, R8, 0xc06 ;  /* 0x00000c0608067836 */ /* 0x004fc40000000000 */
[----:B------:R-:W-:Y:S01]  /*25bd0*/  IMAD.MOV.U32 R7, RZ, RZ, R9 ;  /* 0x000000ffff077224 */ /* 0x000fe200078e0009 */
[----:B------:R-:W-:Y:S02]  /*25be0*/  SHF.R.U32.HI R11, RZ, 0x7, R202 ;  /* 0x00000007ff0b7819 */ /* 0x000fe400000116ca */
[----:B------:R-:W-:Y:S02]  /*25bf0*/  R2UR UR4, R6 ;  /* 0x00000000060472ca */ /* 0x000fe400000e0000 */
[----:B------:R-:W-:Y:S01]  /*25c00*/  R2UR UR5, R7 ;  /* 0x00000000070572ca */ /* 0x000fe200000e0000 */
[----:B------:R-:W-:Y:S01]  /*25c10*/  IMAD.MOV.U32 R19, RZ, RZ, R165 ;  /* 0x000000ffff137224 */ /* 0x000fe200078e00a5 */
[C---:B------:R-:W-:Y:S02]  /*25c20*/  R2UR UR10, R4.reuse ;  /* 0x00000000040a72ca */ /* 0x040fe400000e0000 */
[----:B------:R-:W-:Y:S02]  /*25c30*/  R2UR UR11, R5 ;  /* 0x00000000050b72ca */ /* 0x000fe400000e0000 */
[----:B------:R-:W-:-:S02]  /*25c40*/  R2UR UR12, R4 ;  /* 0x00000000040c72ca */ /* 0x000fc400000e0000 */
[----:B------:R-:W-:Y:S01]  /*25c50*/  R2UR UR13, R5 ;  /* 0x00000000050d72ca */ /* 0x000fe200000e0000 */
[----:B------:R-:W-:Y:S01]  /*25c60*/  BSSY B3, `(.L_x_1710) ;  /* 0x000006d000037945 */ /* 0x000fe20003800000 */
[----:B------:R-:W-:-:S03]  /*25c70*/  @P1 LOP3.LUT R166, R166, 0x40000, RZ, 0xfc, !PT ;  /* 0x00040000a6a61812 */ /* 0x000fc600078efcff */
[----:B------:R-:W-:Y:S03]  /*25c80*/  HGMMA.64x96x16.F32.BF16 R24, gdesc[UR4], R24, gsb0 ;  /* 0x01600000041879f0 */ /* 0x000fe60008001818 */
[----:B------:R-:W-:Y:S02]  /*25c90*/  WARPGROUP.DEPBAR.LE gsb0, 0x0 ;  /* 0x00008000000079c5 */ /* 0x000fe40000010000 */
[----:B------:R1:W-:Y:S04]  /*25ca0*/  ST.E desc[UR8][R2.64], R196 ;  /* 0x000000c402007985 */ /* 0x0003e8000c101908 */
[----:B------:R-:W2:Y:S04]  /*25cb0*/  @!P1 LDL.64 R6, [R0+0x18] ;  /* 0x0000180000069983 */ /* 0x000ea80000100a00 */
[----:B------:R-:W3:Y:S01]  /*25cc0*/  @!P1 LDL.64 R8, [R0] ;  /* 0x0000000000089983 */ /* 0x000ee20000100a00 */
[----:B------:R-:W-:-:S02]  /*25cd0*/  @!P1 R2UR UR4, R4 ;  /* 0x00000000040492ca */ /* 0x000fc400000e0000 */
[C---:B------:R-:W-:Y:S02]  /*25ce0*/  @!P1 R2UR UR5, R5.reuse ;  /* 0x00000000050592ca */ /* 0x040fe400000e0000 */
[----:B------:R-:W-:Y:S02]  /*25cf0*/  @!P1 R2UR UR6, R4 ;  /* 0x00000000040692ca */ /* 0x000fe400000e0000 */
[----:B------:R-:W-:Y:S02]  /*25d00*/  @!P1 R2UR UR7, R5 ;  /* 0x00000000050792ca */ /* 0x000fe400000e0000 */
[----:B------:R-:W-:-:S05]  /*25d10*/  IADD3 R11, -R11, 0xb, RZ ;  /* 0x0000000b0b0b7810 */ /* 0x000fca0007ffe1ff */
[----:B------:R4:W-:Y:S06]  /*25d20*/  BAR.ARV R11, 0x100 ;  /* 0x0004000b0000751d */ /* 0x0009ec0000002000 */
[----:B--2---:R-:W1:Y:S04]  /*25d30*/  @!P1 LD.E.64 R6, desc[UR4][R6.64+0x30] ;  /* 0x0000300406069980 */ /* 0x004e68000c101b00 */
[----:B---3--:R-:W2:Y:S01]  /*25d40*/  @!P1 LD.E R8, desc[UR6][R8.64] ;  /* 0x0000000608089980 */ /* 0x008ea2000c101900 */
[----:B------:R-:W-:-:S02]  /*25d50*/  R2UR UR4, R4 ;  /* 0x00000000040472ca */ /* 0x000fc400000e0000 */
[C---:B------:R-:W-:Y:S02]  /*25d60*/  R2UR UR5, R5.reuse ;  /* 0x00000000050572ca */ /* 0x040fe400000e0000 */
[C---:B------:R-:W-:Y:S02]  /*25d70*/  R2UR UR6, R4.reuse ;  /* 0x00000000040672ca */ /* 0x040fe400000e0000 */
[C---:B------:R-:W-:Y:S02]  /*25d80*/  R2UR UR7, R5.reuse ;  /* 0x00000000050772ca */ /* 0x040fe400000e0000 */
[----:B------:R-:W-:Y:S02]  /*25d90*/  R2UR UR8, R4 ;  /* 0x00000000040872ca */ /* 0x000fe400000e0000 */
[----:B------:R-:W-:Y:S02]  /*25da0*/  R2UR UR9, R5 ;  /* 0x00000000050972ca */ /* 0x000fe400000e0000 */
[----:B-1----:R-:W-:-:S05]  /*25db0*/  @!P1 MOV R3, R6 ;  /* 0x0000000600039202 */ /* 0x002fca0000000f00 */
[----:B--2---:R-:W-:-:S05]  /*25dc0*/  @!P1 IMAD R2, R8, 0x8, R3 ;  /* 0x0000000808029824 */ /* 0x004fca00078e0203 */
[----:B------:R-:W-:-:S04]  /*25dd0*/  @!P1 PRMT R2, RZ, 0x654, R2 ;  /* 0x00000654ff029816 */ /* 0x000fc80000000002 */
[----:B------:R1:W-:Y:S01]  /*25de0*/  @!P1 SYNCS.ARRIVE.TRANS64.RED.A1T0 RZ, [R2+URZ], RZ ;  /* 0x000000ff02ff99a7 */ /* 0x0003e2000810043f */
[----:B------:R-:W2:Y:S01]  /*25df0*/  LD.E R12, desc[UR4][R18.64] ;  /* 0x00000004120c7980 */ /* 0x000ea2000c101900 */
[----:B------:R-:W-:Y:S02]  /*25e00*/  R2UR UR4, R4 ;  /* 0x00000000040472ca */ /* 0x000fe400000e0000 */
[----:B------:R-:W-:Y:S01]  /*25e10*/  R2UR UR5, R5 ;  /* 0x00000000050572ca */ /* 0x000fe200000e0000 */
[----:B------:R-:W-:Y:S01]  /*25e20*/  IMAD.MOV.U32 R3, RZ, RZ, R21 ;  /* 0x000000ffff037224 */ /* 0x000fe200078e0015 */
[----:B------:R-:W3:Y:S01]  /*25e30*/  LD.E R73, desc[UR12][R18.64+0x18] ;  /* 0x0000180c12497980 */ /* 0x000ee2000c101900 */
[----:B-1----:R-:W-:-:S03]  /*25e40*/  IMAD.MOV.U32 R2, RZ, RZ, R20 ;  /* 0x000000ffff027224 */ /* 0x002fc600078e0014 */
[----:B------:R-:W3:Y:S04]  /*25e50*/  LD.E R14, desc[UR6][R18.64+0x4] ;  /* 0x00000406120e7980 */ /* 0x000ee8000c101900 */
[----:B------:R1:W3:Y:S04]  /*25e60*/  LD.E R72, desc[UR10][R2.64] ;  /* 0x0000000a02487980 */ /* 0x0002e8000c101900 */
[----:B------:R-:W3:Y:S01]  /*25e70*/  LD.E R13, desc[UR4][R18.64+0x8] ;  /* 0x00000804120d7980 */ /* 0x000ee2000c101900 */
[C---:B------:R-:W-:Y:S02]  /*25e80*/  R2UR UR4, R4.reuse ;  /* 0x00000000040472ca */ /* 0x040fe400000e0000 */
[----:B------:R-:W-:Y:S01]  /*25e90*/  R2UR UR5, R5 ;  /* 0x00000000050572ca */ /* 0x000fe200000e0000 */
[----:B------:R-:W3:Y:S01]  /*25ea0*/  LD.E R20, desc[UR8][R18.64+0xc] ;  /* 0x00000c0812147980 */ /* 0x000ee2000c101900 */
[----:B------:R-:W-:-:S02]  /*25eb0*/  R2UR UR10, R4 ;  /* 0x00000000040a72ca */ /* 0x000fc400000e0000 */
[----:B------:R-:W-:-:S09]  /*25ec0*/  R2UR UR11, R5 ;  /* 0x00000000050b72ca */ /* 0x000fd200000e0000 */
[----:B------:R-:W3:Y:S04]  /*25ed0*/  LD.E R15, desc[UR4][R18.64+0x10] ;  /* 0x00001004120f7980 */ /* 0x000ee8000c101900 */
[----:B------:R-:W3:Y:S01]  /*25ee0*/  LD.E R21, desc[UR10][R18.64+0x14] ;  /* 0x0000140a12157980 */ /* 0x000ee2000c101900 */
[----:B--2---:R-:W-:-:S04]  /*25ef0*/  SHF.R.S32.HI R7, RZ, 0x1f, R12 ;  /* 0x0000001fff077819 */ /* 0x004fc8000001140c */
[----:B------:R-:W-:-:S04]  /*25f00*/  LEA.HI R7, R7, R12, RZ, 0x7 ;  /* 0x0000000c07077211 */ /* 0x000fc800078f38ff */
[----:B-1----:R-:W-:-:S05]  /*25f10*/  LOP3.LUT R3, R7, 0xffffff80, RZ, 0xc0, !PT ;  /* 0xffffff8007037812 */ /* 0x002fca00078ec0ff */
[----:B------:R-:W-:-:S05]  /*25f20*/  IMAD.IADD R3, R12, 0x1, -R3 ;  /* 0x000000010c037824 */ /* 0x000fca00078e0a03 */
[----:B------:R-:W-:-:S04]  /*25f30*/  SHF.R.S32.HI R2, RZ, 0x1f, R3 ;  /* 0x0000001fff027819 */ /* 0x000fc80000011403 */
[----:B------:R-:W-:-:S04]  /*25f40*/  LEA.HI R6, R2, R3, RZ, 0x2 ;  /* 0x0000000302067211 */ /* 0x000fc800078f10ff */
[--C-:B------:R-:W-:Y:S02]  /*25f50*/  SHF.R.S32.HI R8, RZ, 0x2, R6.reuse ;  /* 0x00000002ff087819 */ /* 0x100fe40000011406 */
[----:B----4-:R-:W-:Y:S02]  /*25f60*/  SHF.R.S32.HI R11, RZ, 0x1f, R6 ;  /* 0x0000001fff0b7819 */ /* 0x010fe40000011406 */
[----:B------:R-:W-:Y:S02]  /*25f70*/  LEA.HI R9, R2, R3, RZ, 0x5 ;  /* 0x0000000302097211 */ /* 0x000fe400078f28ff */
[----:B------:R-:W-:Y:S02]  /*25f80*/  SHF.R.S32.HI R2, RZ, 0x7, R7 ;  /* 0x00000007ff027819 */ /* 0x000fe40000011407 */
[----:B------:R-:W-:Y:S02]  /*25f90*/  LEA.HI R11, R11, R8, RZ, 0x3 ;  /* 0x000000080b0b7211 */ /* 0x000fe400078f18ff */
[----:B------:R-:W-:-:S02]  /*25fa0*/  SHF.R.S32.HI R9, RZ, 0x5, R9 ;  /* 0x00000005ff097819 */ /* 0x000fc40000011409 */
[----:B------:R-:W-:Y:S02]  /*25fb0*/  LEA.HI R7, R7, R2, RZ, 0x1 ;  /* 0x0000000207077211 */ /* 0x000fe400078f08ff */
[----:B------:R-:W-:Y:S01]  /*25fc0*/  LOP3.LUT R11, R11, 0xfffffff8, RZ, 0xc0, !PT ;  /* 0xfffffff80b0b7812 */ /* 0x000fe200078ec0ff */
[----:B---3--:R-:W-:Y:S01]  /*25fd0*/  IMAD R12, R10, -0x60, R13 ;  /* 0xffffffa00a0c7824 */ /* 0x008fe200078e020d */
[----:B------:R-:W-:Y:S01]  /*25fe0*/  LOP3.LUT R6, R6, 0x7ffffffc, RZ, 0xc0, !PT ;  /* 0x7ffffffc06067812 */ /* 0x000fe200078ec0ff */
[----:B------:R-:W-:Y:S01]  /*25ff0*/  IMAD R72, R72, 0x8, R9 ;  /* 0x0000000848487824 */ /* 0x000fe200078e0209 */
[----:B------:R-:W-:Y:S01]  /*26000*/  LOP3.LUT R7, R7, 0x3fffffe, RZ, 0xc0, !PT ;  /* 0x03fffffe07077812 */ /* 0x000fe200078ec0ff */
[----:B------:R-:W-:Y:S01]  /*26010*/  IMAD.IADD R11, R8, 0x1, -R11 ;  /* 0x00000001080b7824 */ /* 0x000fe200078e0a0b */
[----:B------:R-:W-:Y:S01]  /*26020*/  ISETP.GE.AND P0, PT, R73, 0x1, PT ;  /* 0x000000014900780c */ /* 0x000fe20003f06270 */
        /* <DEDUP_REMOVED lines=15> */
[----:B------:R-:W-:Y:S01]  /*26120*/  IADD3 R6, -R14, R13, R8 ;  /* 0x0000000d0e067210 */ /* 0x000fe20007ffe108 */
[----:B------:R-:W-:Y:S03]  /*26130*/  BSSY B4, `(.L_x_1712) ;  /* 0x000001c000047945 */ /* 0x000fe60003800000 */
[----:B------:R-:W-:-:S13]  /*26140*/  ISETP.GT.AND P0, PT, R6, -0x1, PT ;  /* 0xffffffff0600780c */ /* 0x000fda0003f04270 */
[----:B------:R-:W-:Y:S05]  /*26150*/  @P0 BRA `(.L_x_1713) ;  /* 0x00000000003c0947 */ /* 0x000fea0003800000 */
[----:B------:R-:W-:Y:S01]  /*26160*/  ISETP.NE.AND P0, PT, R73, 0x1, PT ;  /* 0x000000014900780c */ /* 0x000fe20003f05270 */
[----:B------:R-:W-:Y:S01]  /*26170*/  BSSY B5, `(.L_x_1714) ;  /* 0x000000b000057945 */ /* 0x000fe20003800000 */
[----:B------:R-:W-:-:S11]  /*26180*/  LOP3.LUT R6, RZ, R6, RZ, 0x33, !PT ;  /* 0x00000006ff067212 */ /* 0x000fd600078e33ff */
[----:B------:R-:W-:Y:S05]  /*26190*/  @!P0 BRA `(.L_x_1715) ;  /* 0x0000000000208947 */ /* 0x000fea0003800000 */
[C---:B------:R-:W-:Y:S02]  /*261a0*/  R2UR UR4, R4.reuse ;  /* 0x00000000040472ca */ /* 0x040fe400000e0000 */
[C---:B------:R-:W-:Y:S02]  /*261b0*/  R2UR UR5, R5.reuse ;  /* 0x00000000050572ca */ /* 0x040fe400000e0000 */
[----:B------:R-:W-:Y:S02]  /*261c0*/  R2UR UR6, R4 ;  /* 0x00000000040672ca */ /* 0x000fe400000e0000 */
[----:B------:R-:W-:-:S09]  /*261d0*/  R2UR UR7, R5 ;  /* 0x00000000050772ca */ /* 0x000fd200000e0000 */
[----:B------:R-:W2:Y:S04]  /*261e0*/  LD.E R7, desc[UR4][R18.64+0x1c] ;  /* 0x00001c0412077980 */ /* 0x000ea8000c101900 */
[----:B------:R-:W3:Y:S01]  /*261f0*/  LD.E R9, desc[UR6][R18.64+0x20] ;  /* 0x0000200612097980 */ /* 0x000ee2000c101900 */
[----:B--2---:R-:W-:-:S05]  /*26200*/  IMAD.HI.U32 R6, R6, R7, RZ ;  /* 0x0000000706067227 */ /* 0x004fca00078e00ff */
[----:B---3--:R-:W-:-:S07]  /*26210*/  SHF.R.U32.HI R6, RZ, R9, R6 ;  /* 0x00000009ff067219 */ /* 0x008fce0000011606 */
.L_x_1715:
[----:B------:R-:W-:Y:S05]  /*26220*/  BSYNC B5 ;  /* 0x0000000000057941 */ /* 0x000fea0003800000 */
.L_x_1714:
[----:B------:R-:W-:Y:S01]  /*26230*/  LOP3.LUT R6, RZ, R6, RZ, 0x33, !PT ;  /* 0x00000006ff067212 */ /* 0x000fe200078e33ff */
[----:B------:R-:W-:Y:S06]  /*26240*/  BRA `(.L_x_1716) ;  /* 0x0000000000287947 */ /* 0x000fec0003800000 */
.L_x_1713:
[----:B------:R-:W-:-:S13]  /*26250*/  ISETP.NE.AND P0, PT, R73, 0x1, PT ;  /* 0x000000014900780c */ /* 0x000fda0003f05270 */
        /* <DEDUP_REMOVED lines=9> */
.L_x_1716:
[----:B------:R-:W-:Y:S05]  /*262f0*/  BSYNC B4 ;  /* 0x0000000000047941 */ /* 0x000fea0003800000 */
.L_x_1712:
[----:B------:R-:W-:-:S05]  /*26300*/  IMAD R6, R73, R6, R20 ;  /* 0x0000000649067224 */ /* 0x000fca00078e0214 */
[----:B------:R-:W-:Y:S02]  /*26310*/  VIMNMX R3, R3, R6, !PT ;  /* 0x0000000603037248 */ /* 0x000fe40007fe0100 */
[----:B------:R-:W-:-:S07]  /*26320*/  VIADDMNMX R2, R6, R73, R2, PT ;  /* 0x0000004906027246 */ /* 0x000fce0003800102 */
.L_x_1711:
[----:B------:R-:W-:Y:S05]  /*26330*/  BSYNC B3 ;  /* 0x0000000000037941 */ /* 0x000fea0003800000 */
.L_x_1710:
[C---:B------:R-:W-:Y:S01]  /*26340*/  ISETP.GE.AND P1, PT, R21.reuse, 0x9, PT ;  /* 0x000000091500780c */ /* 0x040fe20003f26270 */
[----:B------:R-:W-:Y:S01]  /*26350*/  VIADD R8, R8, 0x8 ;  /* 0x0000000808087836 */ /* 0x000fe20000000000 */
[----:B------:R-:W-:Y:S01]  /*26360*/  ISETP.GE.AND P0, PT, R21, 0x2, PT ;  /* 0x000000021500780c */ /* 0x000fe20003f06270 */
[----:B------:R-:W-:Y:S01]  /*26370*/  BSSY B3, `(.L_x_1717) ;  /* 0x0000096000037945 */ /* 0x000fe20003800000 */
[----:B------:R-:W-:Y:S01]  /*26380*/  ISETP.GT.AND P2, PT, R3, 0x8, !P1 ;  /* 0x000000080300780c */ /* 0x000fe20004f44270 */
[--C-:B------:R-:W-:Y:S01]  /*26390*/  IMAD.IADD R12, R15, 0x1, R8.reuse ;  /* 0x000000010f0c7824 */ /* 0x100fe200078e0208 */
[----:B------:R-:W-:Y:S01]  /*263a0*/  ISETP.GT.AND P3, PT, R3, 0x1, !P0 ;  /* 0x000000010300780c */ /* 0x000fe20004764270 */
[----:B------:R-:W-:Y:S01]  /*263b0*/  IMAD.IADD R9, R75, 0x1, R8 ;  /* 0x000000014b097824 */ /* 0x000fe200078e0208 */
[----:B------:R-:W-:Y:S02]  /*263c0*/  ISETP.LT.OR P2, PT, R2, 0x9, P2 ;  /* 0x000000090200780c */ /* 0x000fe40001741670 */
[----:B------:R-:W-:-:S02]  /*263d0*/  ISETP.GE.AND P4, PT, R21, 0xa, PT ;  /* 0x0000000a1500780c */ /* 0x000fc40003f86270 */
[----:B------:R-:W-:Y:S02]  /*263e0*/  FSEL R28, R28, -INF , !P2 ;  /* 0xff8000001c1c7808 */ /* 0x000fe40005000000 */
[C---:B------:R-:W-:Y:S02]  /*263f0*/  ISETP.LT.OR P3, PT, R2.reuse, 0x2, P3 ;  /* 0x000000020200780c */ /* 0x040fe40001f61670 */
[----:B------:R-:W-:Y:S02]  /*26400*/  ISETP.GT.AND P2, PT, R3, 0x9, !P4 ;  /* 0x000000090300780c */ /* 0x000fe40006744270 */
[----:B------:R-:W-:Y:S02]  /*26410*/  FSEL R25, R25, -INF , !P3 ;  /* 0xff80000019197808 */ /* 0x000fe40005800000 */
        /* <DEDUP_REMOVED lines=20> */
[C---:B------:R-:W-:Y:S02]  /*26560*/  ISETP.LT.OR P2, PT, R2.reuse, 0x1a, P2 ;  /* 0x0000001a0200780c */ /* 0x040fe40001741670 */
        /* <DEDUP_REMOVED lines=81> */
[----:B------:R-:W-:-:S04]  /*26a80*/  ISETP.LT.OR P6, PT, R2, 0x5a, P6 ;  /* 0x0000005a0200780c */ /* 0x000fc800037c1670 */
[----:B------:R-:W-:Y:S02]  /*26a90*/  FSEL R69, R69, -INF , !P6 ;  /* 0xff80000045457808 */ /* 0x000fe40007000000 */
[----:B------:R-:W-:-:S13]  /*26aa0*/  ISETP.GE.AND P6, PT, R73, 0x1, PT ;  /* 0x000000014900780c */ /* 0x000fda0003fc6270 */
[----:B------:R-:W-:Y:S05]  /*26ab0*/  @!P6 BRA `(.L_x_1718) ;  /* 0x000000000084e947 */ /* 0x000fea0003800000 */
        /* <DEDUP_REMOVED lines=16> */
.L_x_1722:
[----:B------:R-:W-:Y:S05]  /*26bc0*/  BSYNC B5 ;  /* 0x0000000000057941 */ /* 0x000fea0003800000 */
.L_x_1721:
[----:B------:R-:W-:Y:S01]  /*26bd0*/  LOP3.LUT R8, RZ, R8, RZ, 0x33, !PT ;  /* 0x00000008ff087212 */ /* 0x000fe200078e33ff */
[----:B------:R-:W-:Y:S06]  /*26be0*/  BRA `(.L_x_1723) ;  /* 0x0000000000287947 */ /* 0x000fec0003800000 */
.L_x_1720:
        /* <DEDUP_REMOVED lines=10> */
.L_x_1723:
[----:B------:R-:W-:Y:S05]  /*26c90*/  BSYNC B4 ;  /* 0x0000000000047941 */ /* 0x000fea0003800000 */
.L_x_1719:
[----:B------:R-:W-:-:S05]  /*26ca0*/  IMAD R8, R73, R8, R20 ;  /* 0x0000000849087224 */ /* 0x000fca00078e0214 */
[----:B------:R-:W-:Y:S02]  /*26cb0*/  VIADDMNMX R12, R8, R73, R12, PT ;  /* 0x00000049080c7246 */ /* 0x000fe4000380010c */
[----:B------:R-:W-:-:S07]  /*26cc0*/  VIMNMX R9, R9, R8, !PT ;  /* 0x0000000809097248 */ /* 0x000fce0007fe0100 */
.L_x_1718:
[----:B------:R-:W-:Y:S05]  /*26cd0*/  BSYNC B3 ;  /* 0x0000000000037941 */ /* 0x000fea0003800000 */
.L_x_1717:
        /* <DEDUP_REMOVED lines=25> */
[----:B------:R-:W-:Y:S02]  /*26e70*/  R2UR UR4, R4 ;  /* 0x00000000040472ca */ /* 0x000fe400000e0000 */
[----:B------:R-:W-:Y:S02]  /*26e80*/  ISETP.LT.OR P0, PT, R12, 0x1a, P0 ;  /* 0x0000001a0c00780c */ /* 0x000fe40000701670 */
[----:B------:R-:W-:Y:S02]  /*26e90*/  R2UR UR5, R5 ;  /* 0x00000000050572ca */ /* 0x000fe400000e0000 */
[----:B------:R-:W-:-:S02]  /*26ea0*/  FSEL R39, R39, -INF , !P0 ;  /* 0xff80000027277808 */ /* 0x000fc40004000000 */
[----:B------:R-:W-:Y:S02]  /*26eb0*/  ISETP.GT.AND P0, PT, R9, 0x20, !P6 ;  /* 0x000000200900780c */ /* 0x000fe40007704270 */
[----:B------:R-:W-:Y:S02]  /*26ec0*/  ISETP.NE.AND P6, PT, R6, RZ, PT ;  /* 0x000000ff0600720c */ /* 0x000fe40003fc5270 */
[----:B------:R-:W2:Y:S01]  /*26ed0*/  LDL.64 R6, [R0+0x70] ;  /* 0x0000700000067983 */ /* 0x000ea20000100a00 */
[----:B------:R-:W-:Y:S02]  /*26ee0*/  ISETP.LT.OR P0, PT, R12, 0x21, P0 ;  /* 0x000000210c00780c */ /* 0x000fe40000701670 */
[----:B------:R-:W-:Y:S02]  /*26ef0*/  ISETP.NE.AND P1, PT, R89, RZ, PT ;  /* 0x000000ff5900720c */ /* 0x000fe40003f25270 */
        /* <DEDUP_REMOVED lines=37> */
[----:B------:R-:W-:-:S04]  /*27150*/  ISETP.GT.AND P0, PT, R9, 0x48, !P1 ;  /* 0x000000480900780c */ /* 0x000fc80004f04270 */
[----:B------:R-:W-:-:S04]  /*27160*/  ISETP.LT.OR P0, PT, R12, 0x49, P0 ;  /* 0x000000490c00780c */ /* 0x000fc80000701670 */
[----:B------:R-:W-:Y:S02]  /*27170*/  FSEL R62, R62, -INF , !P0 ;  /* 0xff8000003e3e7808 */ /* 0x000fe40004000000 */
[----:B------:R-:W-:Y:S02]  /*27180*/  ISETP.GT.AND P0, PT, R9, RZ, !P6 ;  /* 0x000000ff0900720c */ /* 0x000fe40007704270 */
[----:B------:R-:W-:Y:S02]  /*27190*/  ISETP.NE.AND P6, PT, R21, RZ, PT ;  /* 0x000000ff1500720c */ /* 0x000fe40003fc5270 */
[----:B------:R-:W-:-:S04]  /*271a0*/  ISETP.LT.OR P0, PT, R12, 0x1, P0 ;  /* 0x000000010c00780c */ /* 0x000fc80000701670 */
[----:B------:R-:W-:Y:S01]  /*271b0*/  FSEL R26, R26, -INF , !P0 ;  /* 0xff8000001a1a7808 */ /* 0x000fe20004000000 */
[----:B--2---:R-:W2:Y:S01]  /*271c0*/  LD.E.64 R2, desc[UR4][R6.64] ;  /* 0x0000000406027980 */ /* 0x004ea2000c101b00 */
[C---:B------:R-:W-:Y:S02]  /*271d0*/  ISETP.GT.AND P2, PT, R9.reuse, 0x49, !P2 ;  /* 0x000000490900780c */ /* 0x040fe40005744270 */
[C---:B------:R-:W-:Y:S01]  /*271e0*/  ISETP.GT.AND P3, PT, R9.reuse, 0x50, !P3 ;  /* 0x000000500900780c */ /* 0x040fe20005f64270 */
[----:B------:R-:W3:Y:S01]  /*271f0*/  LD.E R19, desc[UR4][R6.64+0x10] ;  /* 0x0000100406137980 */ /* 0x000ee2000c101900 */
[C---:B------:R-:W-:Y:S02]  /*27200*/  ISETP.GT.AND P4, PT, R9.reuse, 0x51, !P4 ;  /* 0x000000510900780c */ /* 0x040fe40006784270 */
[C---:B------:R-:W-:Y:S02]  /*27210*/  ISETP.GT.AND P5, PT, R9.reuse, 0x58, !P5 ;  /* 0x000000580900780c */ /* 0x040fe40006fa4270 */
[----:B------:R-:W-:-:S02]  /*27220*/  ISETP.GT.AND P0, PT, R9, 0x59, !P6 ;  /* 0x000000590900780c */ /* 0x000fc40007704270 */
[C---:B------:R-:W-:Y:S02]  /*27230*/  ISETP.LT.OR P2, PT, R12.reuse, 0x4a, P2 ;  /* 0x0000004a0c00780c */ /* 0x040fe40001741670 */
[C---:B------:R-:W-:Y:S02]  /*27240*/  ISETP.LT.OR P3, PT, R12.reuse, 0x51, P3 ;  /* 0x000000510c00780c */ /* 0x040fe40001f61670 */
[----:B------:R-:W-:Y:S02]  /*27250*/  FSEL R63, R63, -INF , !P2 ;  /* 0xff8000003f3f7808 */ /* 0x000fe40005000000 */
[----:B------:R-:W-:Y:S02]  /*27260*/  ISETP.LT.OR P4, PT, R12, 0x52, P4 ;  /* 0x000000520c00780c */ /* 0x000fe40002781670 */
[----:B------:R-:W-:Y:S02]  /*27270*/  FSEL R66, R66, -INF , !P3 ;  /* 0xff80000042427808 */ /* 0x000fe40005800000 */
[----:B------:R-:W-:-:S02]  /*27280*/  ISETP.LT.OR P5, PT, R12, 0x59, P5 ;  /* 0x000000590c00780c */ /* 0x000fc40002fa1670 */
[----:B------:R-:W-:Y:S02]  /*27290*/  ISETP.LT.OR P0, PT, R12, 0x5a, P0 ;  /* 0x0000005a0c00780c */ /* 0x000fe40000701670 */
[----:B------:R-:W-:Y:S02]  /*272a0*/  FSEL R67, R67, -INF , !P4 ;  /* 0xff80000043437808 */ /* 0x000fe40006000000 */
[----:B------:R-:W-:Y:S02]  /*272b0*/  FSEL R70, R70, -INF , !P5 ;  /* 0xff80000046467808 */ /* 0x000fe40006800000 */
[----:B------:R-:W-:Y:S02]  /*272c0*/  R2UR UR6, R4 ;  /* 0x00000000040672ca */ /* 0x000fe400000e0000 */
[----:B------:R-:W-:Y:S02]  /*272d0*/  R2UR UR7, R5 ;  /* 0x00000000050772ca */ /* 0x000fe400000e0000 */
[----:B------:R-:W-:-:S11]  /*272e0*/  FSEL R71, R71, -INF , !P0 ;  /* 0xff80000047477808 */ /* 0x000fd60004000000 */
[----:B------:R-:W4:Y:S01]  /*272f0*/  LD.E R20, desc[UR6][R6.64+0x14] ;  /* 0x0000140606147980 */ /* 0x000f22000c101900 */
[----:B--2---:R-:W-:Y:S02]  /*27300*/  FMNMX.FTZ R8, R11, R2, !PT ;  /* 0x000000020b087209 */ /* 0x004fe40007810000 */
        /* <DEDUP_REMOVED lines=46> */
[----:B------:R-:W-:-:S03]  /*275f0*/  FMNMX.FTZ R9, R71, R12, !PT ;  /* 0x0000000c47097209 */ /* 0x000fc60007810000 */
[----:B------:R-:W1:Y:S04]  /*27600*/  SHFL.BFLY PT, R13, R8, 0x2, 0x1f ;  /* 0x0c401f00080d7f89 */ /* 0x000e6800000e0000 */
[----:B------:R-:W-:Y:S04]  /*27610*/  ST.E.64 desc[UR4][R6.64], R8 ;  /* 0x0000000806007985 */ /* 0x000fe8000c101b04 */
[----:B------:R-:W2:Y:S01]  /*27620*/  LD.E R21, desc[UR6][R6.64+0x4] ;  /* 0x0000040606157980 */ /* 0x000ea2000c101900 */
[----:B-1----:R-:W-:-:S05]  /*27630*/  FMNMX.FTZ R13, R8, R13, !PT ;  /* 0x0000000d080d7209 */ /* 0x002fca0007810000 */
[----:B------:R-:W1:Y:S02]  /*27640*/  SHFL.BFLY PT, R12, R13, 0x1, 0x1f ;  /* 0x0c201f000d0c7f89 */ /* 0x000e6400000e0000 */
[----:B-1----:R-:W-:Y:S02]  /*27650*/  FMNMX.FTZ R15, R13, R12, !PT ;  /* 0x0000000c0d0f7209 */ /* 0x002fe40007810000 */
[----:B------:R-:W5:Y:S04]  /*27660*/  LD.E R12, desc[UR4][R6.64+0x20] ;  /* 0x00002004060c7980 */ /* 0x000f68000c101900 */
[----:B------:R-:W-:Y:S04]  /*27670*/  ST.E desc[UR4][R6.64], R15 ;  /* 0x0000000f06007985 */ /* 0x000fe8000c101904 */
[----:B------:R-:W3:Y:S01]  /*27680*/  LD.E R14, desc[UR6][R6.64] ;  /* 0x00000006060e7980 */ /* 0x000ee2000c101900 */
[----:B------:R-:W-:-:S02]  /*27690*/  R2UR UR8, R4 ;  /* 0x00000000040872ca */ /* 0x000fc400000e0000 */
[----:B------:R-:W-:Y:S01]  /*276a0*/  R2UR UR9, R5 ;  /* 0x00000000050972ca */ /* 0x000fe200000e0000 */
[----:B--2---:R-:W1:Y:S02]  /*276b0*/  SHFL.BFLY PT, R8, R21, 0x2, 0x1f ;  /* 0x0c401f0015087f89 */ /* 0x004e6400000e0000 */
[----:B-1----:R-:W-:-:S05]  /*276c0*/  FMNMX.FTZ R9, R8, R21, !PT ;  /* 0x0000001508097209 */ /* 0x002fca0007810000 */
[----:B------:R-:W1:Y:S02]  /*276d0*/  SHFL.BFLY PT, R8, R9, 0x1, 0x1f ;  /* 0x0c201f0009087f89 */ /* 0x000e6400000e0000 */
[----:B-1----:R-:W-:Y:S02]  /*276e0*/  FMNMX.FTZ R13, R9, R8, !PT ;  /* 0x00000008090d7209 */ /* 0x002fe40007810000 */
[C---:B---3--:R-:W-:Y:S02]  /*276f0*/  FSETP.NEU.FTZ.AND P0, PT, R14.reuse, -INF , PT ;  /* 0xff8000000e00780b */ /* 0x048fe40003f1d000 */
[C---:B------:R-:W-:Y:S02]  /*27700*/  FSETP.NEU.FTZ.AND P1, PT, R13.reuse, -INF , PT ;  /* 0xff8000000d00780b */ /* 0x040fe40003f3d000 */
[----:B------:R-:W-:Y:S02]  /*27710*/  FSEL R15, R14, RZ, P0 ;  /* 0x000000ff0e0f7208 */ /* 0x000fe40000000000 */
[----:B------:R-:W-:-:S03]  /*27720*/  FSEL R8, R13, RZ, P1 ;  /* 0x000000ff0d087208 */ /* 0x000fc60000800000 */
[----:B------:R-:W-:Y:S02]  /*27730*/  FADD.FTZ R15, R2, -R15 ;  /* 0x8000000f020f7221 */ /* 0x000fe40000010000 */
[----:B------:R-:W-:Y:S02]  /*27740*/  FADD.FTZ R3, R3, -R8 ;  /* 0x8000000803037221 */ /* 0x000fe40000010000 */
[----:B-----5:R-:W-:Y:S02]  /*27750*/  FMUL.FTZ R8, R15, R12 ;  /* 0x0000000c0f087220 */ /* 0x020fe40000410000 */
[----:B------:R-:W-:-:S04]  /*27760*/  FMUL.FTZ R12, R12, R3 ;  /* 0x000000030c0c7220 */ /* 0x000fc80000410000 */
[----:B------:R-:W1:Y:S08]  /*27770*/  MUFU.EX2 R8, R8 ;  /* 0x0000000800087308 */ /* 0x000e700000000800 */
[----:B------:R-:W4:Y:S01]  /*27780*/  MUFU.EX2 R9, R12 ;  /* 0x0000000c00097308 */ /* 0x000f220000000800 */
[----:B------:R-:W-:Y:S01]  /*27790*/  ST.E desc[UR4][R6.64+0x4], R13 ;  /* 0x0000040d06007985 */ /* 0x000fe2000c101904 */
[----:B-1----:R-:W-:Y:S01]  /*277a0*/  FMUL.FTZ R19, R8, R19 ;  /* 0x0000001308137220 */ /* 0x002fe20000410000 */
[----:B----4-:R-:W-:-:S04]  /*277b0*/  FMUL.FTZ R15, R9, R20 ;  /* 0x00000014090f7220 */ /* 0x010fc80000410000 */
[----:B------:R-:W-:Y:S04]  /*277c0*/  ST.E desc[UR6][R6.64+0x10], R19 ;  /* 0x0000101306007985 */ /* 0x000fe8000c101906 */
[----:B------:R1:W-:Y:S04]  /*277d0*/  ST.E desc[UR8][R6.64+0x14], R15 ;  /* 0x0000140f06007985 */ /* 0x0003e8000c101908 */
[----:B------:R-:W2:Y:S04]  /*277e0*/  LDL.64 R2, [R0+0x70] ;  /* 0x0000700000027983 */ /* 0x000ea80000100a00 */
[----:B--2---:R-:W1:Y:S04]  /*277f0*/  LD.E R14, desc[UR6][R2.64+0x20] ;  /* 0x00002006020e7980 */ /* 0x004e68000c101900 */
[----:B------:R-:W1:Y:S04]  /*27800*/  LD.E R12, desc[UR4][R2.64] ;  /* 0x00000004020c7980 */ /* 0x000e68000c101900 */
[----:B------:R-:W2:Y:S04]  /*27810*/  LD.E R21, desc[UR8][R2.64+0x4] ;  /* 0x0000040802157980 */ /* 0x000ea8000c101900 */
[----:B------:R-:W3:Y:S04]  /*27820*/  LD.E R24, desc[UR4][R2.64+0x10] ;  /* 0x0000100402187980 */ /* 0x000ee8000c101900 */
[----:B------:R-:W4:Y:S01]  /*27830*/  LD.E R72, desc[UR6][R2.64+0x14] ;  /* 0x0000140602487980 */ /* 0x000f22000c101900 */
[C---:B-1----:R-:W-:Y:S01]  /*27840*/  FMUL.FTZ R6, R12.reuse, R14 ;  /* 0x0000000e0c067220 */ /* 0x042fe20000410000 */
[----:B------:R-:W-:-:S02]  /*27850*/  FSETP.NEU.FTZ.AND P0, PT, R12, -INF , PT ;  /* 0xff8000000c00780b */ /* 0x000fc40003f1d000 */
[----:B--2---:R-:W-:Y:S01]  /*27860*/  FSETP.NEU.FTZ.AND P1, PT, R21, -INF , PT ;  /* 0xff8000001500780b */ /* 0x004fe20003f3d000 */
[----:B------:R-:W-:Y:S01]  /*27870*/  FMUL.FTZ R21, R14, R21 ;  /* 0x000000150e157220 */ /* 0x000fe20000410000 */
[----:B------:R-:W-:-:S04]  /*27880*/  FSEL R7, R6, RZ, P0 ;  /* 0x000000ff06077208 */ /* 0x000fc80000000000 */
[----:B------:R-:W-:Y:S01]  /*27890*/  FSEL R13, R21, RZ, P1 ;  /* 0x000000ff150d7208 */ /* 0x000fe20000800000 */
[-CC-:B------:R-:W-:Y:S01]  /*278a0*/  FFMA.FTZ R213, R11, R14.reuse, -R7.reuse ;  /* 0x0000000e0bd57223 */ /* 0x180fe20000010807 */
[----:B------:R-:W-:-:S03]  /*278b0*/  FFMA.FTZ R152, R25, R14, -R7 ;  /* 0x0000000e19987223 */ /* 0x000fc60000010807 */
[-CC-:B------:R-:W-:Y:S01]  /*278c0*/  FFMA.FTZ R153, R26, R14.reuse, -R13.reuse ;  /* 0x0000000e1a997223 */ /* 0x180fe2000001080d */
[-C--:B------:R-:W-:Y:S01]  /*278d0*/  FFMA.FTZ R206, R27, R14.reuse, -R13 ;  /* 0x0000000e1bce7223 */ /* 0x080fe2000001080d */
[----:B------:R-:W3:Y:S01]  /*278e0*/  MUFU.EX2 R213, R213 ;  /* 0x000000d500d57308 */ /* 0x000ee20000000800 */
[-C--:B------:R-:W-:Y:S01]  /*278f0*/  FFMA.FTZ R154, R28, R14.reuse, -R7 ;  /* 0x0000000e1c9a7223 */ /* 0x080fe20000010807 */
[-C--:B------:R-:W-:Y:S01]  /*27900*/  FFMA.FTZ R155, R30, R14.reuse, -R13 ;  /* 0x0000000e1e9b7223 */ /* 0x080fe2000001080d */
[----:B------:R-:W-:-:S05]  /*27910*/  FFMA.FTZ R207, R29, R14, -R7 ;  /* 0x0000000e1dcf7223 */ /* 0x000fca0000010807 */
[----:B------:R-:W4:Y:S01]  /*27920*/  MUFU.EX2 R153, R153 ;  /* 0x0000009900997308 */ /* 0x000f220000000800 */
[-C--:B------:R-:W-:Y:S01]  /*27930*/  FFMA.FTZ R158, R31, R14.reuse, -R13 ;  /* 0x0000000e1f9e7223 */ /* 0x080fe2000001080d */
[----:B------:R-:W-:-:S06]  /*27940*/  FFMA.FTZ R157, R32, R14, -R7 ;  /* 0x0000000e209d7223 */ /* 0x000fcc0000010807 */
[----:B------:R-:W1:Y:S08]  /*27950*/  MUFU.EX2 R152, R152 ;  /* 0x0000009800987308 */ /* 0x000e700000000800 */
[----:B------:R-:W2:Y:S01]  /*27960*/  MUFU.EX2 R206, R206 ;  /* 0x000000ce00ce7308 */ /* 0x000ea20000000800 */
[-C--:B------:R-:W-:Y:S01]  /*27970*/  FFMA.FTZ R34, R34, R14.reuse, -R13 ;  /* 0x0000000e22227223 */ /* 0x080fe2000001080d */
[----:B------:R-:W-:-:S06]  /*27980*/  FFMA.FTZ R156, R33, R14, -R7 ;  /* 0x0000000e219c7223 */ /* 0x000fcc0000010807 */
[----:B------:R-:W5:Y:S01]  /*27990*/  MUFU.EX2 R154, R154 ;  /* 0x0000009a009a7308 */ /* 0x000f620000000800 */
[----:B------:R-:W-:-:S07]  /*279a0*/  FFMA.FTZ R12, R35, R14, -R13 ;  /* 0x0000000e230c7223 */ /* 0x000fce000001080d */
[----:B------:R-:W5:Y:S01]  /*279b0*/  MUFU.EX2 R155, R155 ;  /* 0x0000009b009b7308 */ /* 0x000f620000000800 */
[-CC-:B------:R-:W-:Y:S01]  /*279c0*/  FFMA.FTZ R21, R36, R14.reuse, -R7.reuse ;  /* 0x0000000e24157223 */ /* 0x180fe20000010807 */
[-CC-:B------:R-:W-:Y:S01]  /*279d0*/  FFMA.FTZ R37, R37, R14.reuse, -R7.reuse ;  /* 0x0000000e25257223 */ /* 0x180fe20000010807 */
[-CC-:B------:R-:W-:Y:S01]  /*279e0*/  FFMA.FTZ R168, R40, R14.reuse, -R7.reuse ;  /* 0x0000000e28a87223 */ /* 0x180fe20000010807 */
[----:B------:R-:W-:-:S04]  /*279f0*/  FFMA.FTZ R167, R41, R14, -R7 ;  /* 0x0000000e29a77223 */ /* 0x000fc80000010807 */
        /* <DEDUP_REMOVED lines=14> */
[-CC-:B------:R-:W-:Y:S01]  /*27ae0*/  FFMA.FTZ R190, R68, R14.reuse, -R7.reuse ;  /* 0x0000000e44be7223 */ /* 0x180fe20000010807 */
[-C--:B------:R-:W-:Y:S01]  /*27af0*/  FFMA.FTZ R187, R69, R14.reuse, -R7 ;  /* 0x0000000e45bb7223 */ /* 0x080fe20000010807 */
        /* <DEDUP_REMOVED lines=17> */
[----:B------:R-:W-:Y:S01]  /*27c10*/  FFMA.FTZ R161, R71, R14, -R13 ;  /* 0x0000000e47a17223 */ /* 0x000fe2000001080d */
[----:B------:R-:W5:Y:S01]  /*27c20*/  MUFU.EX2 R157, R157 ;  /* 0x0000009d009d7308 */ /* 0x000f620000000800 */
[----:B---3--:R-:W-:Y:S01]  /*27c30*/  FADD.FTZ R7, R213, R24 ;  /* 0x00000018d5077221 */ /* 0x008fe20000010000 */
[----:B----4-:R-:W-:-:S06]  /*27c40*/  FADD.FTZ R25, R153, R72 ;  /* 0x0000004899197221 */ /* 0x010fcc0000010000 */
[----:B------:R-:W3:Y:S01]  /*27c50*/  MUFU.EX2 R13, R34 ;  /* 0x00000022000d7308 */ /* 0x000ee20000000800 */
[----:B-1----:R-:W-:Y:S01]  /*27c60*/  FADD.FTZ R7, R152, R7 ;  /* 0x0000000798077221 */ /* 0x002fe20000010000 */
[----:B--2---:R-:W-:-:S06]  /*27c70*/  FADD.FTZ R6, R206, R25 ;  /* 0x00000019ce067221 */ /* 0x004fcc0000010000 */
[----:B------:R-:W1:Y:S01]  /*27c80*/  MUFU.EX2 R156, R156 ;  /* 0x0000009c009c7308 */ /* 0x000e620000000800 */
[----:B-----5:R-:W-:Y:S01]  /*27c90*/  FADD.FTZ R24, R154, R7 ;  /* 0x000000079a187221 */ /* 0x020fe20000010000 */
[----:B------:R-:W-:-:S06]  /*27ca0*/  FADD.FTZ R7, R155, R6 ;  /* 0x000000069b077221 */ /* 0x000fcc0000010000 */
[----:B------:R-:W2:Y:S01]  /*27cb0*/  MUFU.EX2 R12, R12 ;  /* 0x0000000c000c7308 */ /* 0x000ea20000000800 */
[----:B------:R-:W-:Y:S01]  /*27cc0*/  FADD.FTZ R24, R207, R24 ;  /* 0x00000018cf187221 */ /* 0x000fe20000010000 */
[----:B------:R-:W-:-:S06]  /*27cd0*/  FADD.FTZ R6, R158, R7 ;  /* 0x000000079e067221 */ /* 0x000fcc0000010000 */
[----:B------:R-:W4:Y:S08]  /*27ce0*/  MUFU.EX2 R21, R21 ;  /* 0x0000001500157308 */ /* 0x000f300000000800 */
[----:B------:R-:W5:Y:S01]  /*27cf0*/  MUFU.EX2 R160, R160 ;  /* 0x000000a000a07308 */ /* 0x000f620000000800 */
[----:B------:R-:W-:Y:S01]  /*27d00*/  FADD.FTZ R7, R157, R24 ;  /* 0x000000189d077221 */ /* 0x000fe20000010000 */
[----:B---3--:R-:W-:-:S06]  /*27d10*/  FADD.FTZ R25, R13, R6 ;  /* 0x000000060d197221 */ /* 0x008fcc0000010000 */
[----:B------:R-:W3:Y:S08]  /*27d20*/  MUFU.EX2 R14, R37 ;  /* 0x00000025000e7308 */ /* 0x000ef00000000800 */
[----:B------:R-:W3:Y:S01]  /*27d30*/  MUFU.EX2 R159, R159 ;  /* 0x0000009f009f7308 */ /* 0x000ee20000000800 */
[----:B-1----:R-:W-:Y:S01]  /*27d40*/  FADD.FTZ R6, R156, R7 ;  /* 0x000000079c067221 */ /* 0x002fe20000010000 */
[----:B--2---:R-:W-:-:S06]  /*27d50*/  FADD.FTZ R25, R12, R25 ;  /* 0x000000190c197221 */ /* 0x004fcc0000010000 */
[----:B------:R-:W1:Y:S08]  /*27d60*/  MUFU.EX2 R168, R168 ;  /* 0x000000a800a87308 */ /* 0x000e700000000800 */
[----:B------:R-:W2:Y:S01]  /*27d70*/  MUFU.EX2 R11, R11 ;  /* 0x0000000b000b7308 */ /* 0x000ea20000000800 */
[----:B----4-:R-:W-:Y:S01]  /*27d80*/  FADD.FTZ R7, R21, R6 ;  /* 0x0000000615077221 */ /* 0x010fe20000010000 */
[----:B-----5:R-:W-:-:S06]  /*27d90*/  FADD.FTZ R6, R160, R25 ;  /* 0x00000019a0067221 */ /* 0x020fcc0000010000 */
[----:B------:R-:W4:Y:S08]  /*27da0*/  MUFU.EX2 R167, R167 ;  /* 0x000000a700a77308 */ /* 0x000f300000000800 */
[----:B------:R-:W5:Y:S01]  /*27db0*/  MUFU.EX2 R171, R171 ;  /* 0x000000ab00ab7308 */ /* 0x000f620000000800 */
[----:B---3--:R-:W-:Y:S01]  /*27dc0*/  FADD.FTZ R7, R14, R7 ;  /* 0x000000070e077221 */ /* 0x008fe20000010000 */
[----:B------:R-:W-:-:S06]  /*27dd0*/  FADD.FTZ R6, R159, R6 ;  /* 0x000000069f067221 */ /* 0x000fcc0000010000 */
        /* <DEDUP_REMOVED lines=55> */
[----:B-----5:R-:W-:-:S03]  /*28150*/  FADD.FTZ R25, R163, R24 ;  /* 0x00000018a3197221 */ /* 0x020fc60000010000 */
[----:B---3--:R-:W-:Y:S01]  /*28160*/  FADD.FTZ R6, R190, R7 ;  /* 0x00000007be067221 */ /* 0x008fe20000010000 */
[----:B------:R-:W-:-:S03]  /*28170*/  FADD.FTZ R24, R162, R25 ;  /* 0x00000019a2187221 */ /* 0x000fc60000010000 */
[----:B-1----:R-:W-:Y:S01]  /*28180*/  FADD.FTZ R25, R187, R6 ;  /* 0x00000006bb197221 */ /* 0x002fe20000010000 */
[----:B--2---:R-:W-:-:S04]  /*28190*/  FADD.FTZ R27, R161, R24 ;  /* 0x00000018a11b7221 */ /* 0x004fc80000010000 */
[----:B------:R1:W-:Y:S04]  /*281a0*/  ST.E desc[UR4][R2.64+0x10], R25 ;  /* 0x0000101902007985 */ /* 0x0003e8000c101904 */
[----:B------:R2:W-:Y:S04]  /*281b0*/  ST.E desc[UR6][R2.64+0x14], R27 ;  /* 0x0000141b02007985 */ /* 0x0005e8000c101906 */
[----:B------:R-:W1:Y:S01]  /*281c0*/  LDL.64 R6, [R0+0x80] ;  /* 0x0000800000067983 */ /* 0x000e620000100a00 */
[----:B------:R-:W-:Y:S02]  /*281d0*/  R2UR UR10, R4 ;  /* 0x00000000040a72ca */ /* 0x000fe400000e0000 */
[----:B------:R-:W-:-:S02]  /*281e0*/  R2UR UR11, R5 ;  /* 0x00000000050b72ca */ /* 0x000fc400000e0000 */
[C---:B------:R-:W-:Y:S02]  /*281f0*/  R2UR UR12, R4.reuse ;  /* 0x00000000040c72ca */ /* 0x040fe400000e0000 */
[----:B------:R-:W-:Y:S01]  /*28200*/  R2UR UR13, R5 ;  /* 0x00000000050d72ca */ /* 0x000fe200000e0000 */
[----:B-1----:R-:W3:Y:S08]  /*28210*/  LD.E R25, desc[UR8][R6.64+0x10] ;  /* 0x0000100806197980 */ /* 0x002ef0000c101900 */
[----:B--2---:R-:W2:Y:S04]  /*28220*/  LD.E R3, desc[UR10][R6.64+0x14] ;  /* 0x0000140a06037980 */ /* 0x004ea8000c101900 */
[----:B------:R-:W4:Y:S01]  /*28230*/  LD.E R27, desc[UR12][R6.64+0x20] ;  /* 0x0000200c061b7980 */ /* 0x000f22000c101900 */
[----:B------:R-:W-:-:S02]  /*28240*/  R2UR UR18, R4 ;  /* 0x00000000041272ca */ /* 0x000fc400000e0000 */
[C---:B------:R-:W-:Y:S01]  /*28250*/  R2UR UR19, R5.reuse ;  /* 0x00000000051372ca */ /* 0x040fe200000e0000 */
[----:B------:R-:W5:Y:S01]  /*28260*/  LD.E R2, desc[UR6][R6.64+0x8] ;  /* 0x0000080606027980 */ /* 0x000f62000c101900 */
[C---:B------:R-:W-:Y:S02]  /*28270*/  R2UR UR14, R4.reuse ;  /* 0x00000000040e72ca */ /* 0x040fe400000e0000 */
[C---:B------:R-:W-:Y:S01]  /*28280*/  R2UR UR15, R5.reuse ;  /* 0x00000000050f72ca */ /* 0x040fe200000e0000 */
[----:B------:R-:W5:Y:S01]  /*28290*/  LD.E R29, desc[UR4][R6.64] ;  /* 0x00000004061d7980 */ /* 0x000f62000c101900 */
[----:B------:R-:W-:Y:S02]  /*282a0*/  R2UR UR16, R4 ;  /* 0x00000000041072ca */ /* 0x000fe400000e0000 */
[----:B------:R-:W-:Y:S01]  /*282b0*/  R2UR UR17, R5 ;  /* 0x00000000051172ca */ /* 0x000fe200000e0000 */
        /* <DEDUP_REMOVED lines=37> */
[----:B------:R-:W5:Y:S01]  /*28510*/  LD.E R105, desc[UR16][R6.64+0x144] ;  /* 0x0001441006697980 */ /* 0x000f62000c101900 */
[----:B---3--:R-:W-:-:S05]  /*28520*/  FMUL.FTZ R25, R8, R25 ;  /* 0x0000001908197220 */ /* 0x008fca0000410000 */
[----:B------:R1:W-:Y:S04]  /*28530*/  ST.E desc[UR8][R6.64+0x10], R25 ;  /* 0x0000101906007985 */ /* 0x0003e8000c101908 */
[----:B-1----:R-:W3:Y:S01]  /*28540*/  LD.E R25, desc[UR6][R6.64+0x154] ;  /* 0x0001540606197980 */ /* 0x002ee2000c101900 */
[C---:B--2---:R-:W-:Y:S01]  /*28550*/  FMUL.FTZ R3, R8.reuse, R3 ;  /* 0x0000000308037220 */ /* 0x044fe20000410000 */
[----:B----4-:R-:W-:-:S04]  /*28560*/  FMUL.FTZ R27, R8, R27 ;  /* 0x0000001b081b7220 */ /* 0x010fc80000410000 */
[----:B------:R1:W-:Y:S04]  /*28570*/  ST.E desc[UR10][R6.64+0x14], R3 ;  /* 0x0000140306007985 */ /* 0x0003e8000c10190a */
[----:B------:R2:W-:Y:S04]  /*28580*/  ST.E desc[UR12][R6.64+0x20], R27 ;  /* 0x0000201b06007985 */ /* 0x0005e8000c10190c */
[----:B-1----:R-:W4:Y:S04]  /*28590*/  LD.E R3, desc[UR18][R6.64+0x150] ;  /* 0x0001501206037980 */ /* 0x002f28000c101900 */
[----:B--2---:R-:W2:Y:S01]  /*285a0*/  LD.E R27, desc[UR6][R6.64+0x160] ;  /* 0x00016006061b7980 */ /* 0x004ea2000c101900 */
[----:B---3--:R-:W-:-:S05]  /*285b0*/  FMUL.FTZ R25, R8, R25 ;  /* 0x0000001908197220 */ /* 0x008fca0000410000 */
[----:B------:R1:W-:Y:S04]  /*285c0*/  ST.E desc[UR4][R6.64+0x154], R25 ;  /* 0x0001541906007985 */ /* 0x0003e8000c101904 */
[----:B-1----:R-:W3:Y:S01]  /*285d0*/  LD.E R25, desc[UR6][R6.64+0x170] ;  /* 0x0001700606197980 */ /* 0x002ee2000c101900 */
[C---:B----4-:R-:W-:Y:S01]  /*285e0*/  FMUL.FTZ R3, R8.reuse, R3 ;  /* 0x0000000308037220 */ /* 0x050fe20000410000 */
[----:B--2---:R-:W-:-:S04]  /*285f0*/  FMUL.FTZ R27, R8, R27 ;  /* 0x0000001b081b7220 */ /* 0x004fc80000410000 */
        /* <DEDUP_REMOVED lines=50> */
[----:B------:R5:W-:Y:S02]  /*28920*/  ST.E desc[UR4][R6.64+0x1e4], R25 ;  /* 0x0001e41906007985 */ /* 0x000be4000c101904 */
[----:B-----5:R-:W-:Y:S02]  /*28930*/  FMUL.FTZ R25, R9, R2 ;  /* 0x0000000209197220 */ /* 0x020fe40000410000 */
[----:B------:R-:W3:Y:S01]  /*28940*/  LD.E R2, desc[UR6][R6.64+0xc] ;  /* 0x00000c0606027980 */ /* 0x000ee2000c101900 */
[C---:B----4-:R-:W-:Y:S01]  /*28950*/  FMUL.FTZ R3, R8.reuse, R3 ;  /* 0x0000000308037220 */ /* 0x050fe20000410000 */
[----:B--2---:R-:W-:-:S04]  /*28960*/  FMUL.FTZ R27, R8, R27 ;  /* 0x0000001b081b7220 */ /* 0x004fc80000410000 */
[----:B------:R1:W-:Y:S04]  /*28970*/  ST.E desc[UR4][R6.64+0x1e0], R3 ;  /* 0x0001e00306007985 */ /* 0x0003e8000c101904 */
[----:B------:R3:W-:Y:S04]  /*28980*/  ST.E desc[UR4][R6.64+0x1f0], R27 ;  /* 0x0001f01b06007985 */ /* 0x0007e8000c101904 */
[----:B-1----:R-:W2:Y:S01]  /*28990*/  LD.E R3, desc[UR6][R6.64+0x1f4] ;  /* 0x0001f40606037980 */ /* 0x002ea2000c101900 */
[----:B---3--:R-:W-:-:S03]  /*289a0*/  FMUL.FTZ R27, R9, R2 ;  /* 0x00000002091b7220 */ /* 0x008fc60000410000 */
[----:B------:R-:W3:Y:S01]  /*289b0*/  LD.E R2, desc[UR6][R6.64+0x18] ;  /* 0x0000180606027980 */ /* 0x000ee2000c101900 */
[----:B--2---:R-:W-:-:S05]  /*289c0*/  FMUL.FTZ R3, R8, R3 ;  /* 0x0000000308037220 */ /* 0x004fca0000410000 */
[----:B------:R3:W-:Y:S02]  /*289d0*/  ST.E desc[UR4][R6.64+0x1f4], R3 ;  /* 0x0001f40306007985 */ /* 0x0007e4000c101904 */
[C---:B---3--:R-:W-:Y:S02]  /*289e0*/  FMUL.FTZ R3, R9.reuse, R2 ;  /* 0x0000000209037220 */ /* 0x048fe40000410000 */
[----:B------:R-:W2:Y:S04]  /*289f0*/  LD.E R2, desc[UR6][R6.64+0x1c] ;  /* 0x00001c0606027980 */ /* 0x000ea8000c101900 */
[----:B------:R2:W-:Y:S02]  /*28a00*/  ST.E desc[UR4][R6.64+0x8], R25 ;  /* 0x0000081906007985 */ /* 0x0005e4000c101904 */
[----:B--2---:R-:W-:-:S02]  /*28a10*/  FMUL.FTZ R25, R9, R2 ;  /* 0x0000000209197220 */ /* 0x004fc40000410000 */
[----:B------:R-:W2:Y:S04]  /*28a20*/  LD.E R2, desc[UR6][R6.64+0x28] ;  /* 0x0000280606027980 */ /* 0x000ea8000c101900 */
[----:B------:R2:W-:Y:S02]  /*28a30*/  ST.E desc[UR4][R6.64+0xc], R27 ;  /* 0x00000c1b06007985 */ /* 0x0005e4000c101904 */
[C---:B--2---:R-:W-:Y:S02]  /*28a40*/  FMUL.FTZ R27, R9.reuse, R2 ;  /* 0x00000002091b7220 */ /* 0x044fe40000410000 */
        /* <DEDUP_REMOVED lines=42> */
[----:B------:R-:W2:Y:S01]  /*28cf0*/  LD.E R2, desc[UR6][R6.64+0x9c] ;  /* 0x00009c0606027980 */ /* 0x000ea2000c101900 */
        /* <DEDUP_REMOVED lines=80> */
[----:B------:R3:W-:Y:S01]  /*29200*/  ST.E desc[UR4][R6.64+0x98], R25 ;  /* 0x0000981906007985 */ /* 0x0007e2000c101904 */
[----:B--2---:R-:W-:-:S05]  /*29210*/  FMUL.FTZ R27, R9, R2 ;  /* 0x00000002091b7220 */ /* 0x004fca0000410000 */
[----:B------:R2:W-:Y:S04]  /*29220*/  ST.E desc[UR4][R6.64+0x9c], R27 ;  /* 0x00009c1b06007985 */ /* 0x0005e8000c101904 */
[----:B------:R-:W1:Y:S02]  /*29230*/  LD.E R2, desc[UR6][R6.64+0xa8] ;  /* 0x0000a80606027980 */ /* 0x000e64000c101900 */
[----:B-1----:R-:W-:-:S05]  /*29240*/  FMUL.FTZ R3, R9, R2 ;  /* 0x0000000209037220 */ /* 0x002fca0000410000 */
[----:B------:R1:W-:Y:S04]  /*29250*/  ST.E desc[UR4][R6.64+0xa8], R3 ;  /* 0x0000a80306007985 */ /* 0x0003e8000c101904 */
[----:B------:R-:W3:Y:S02]  /*29260*/  LD.E R2, desc[UR6][R6.64+0xac] ;  /* 0x0000ac0606027980 */ /* 0x000ee4000c101900 */
[----:B---3--:R-:W-:-:S05]  /*29270*/  FMUL.FTZ R25, R9, R2 ;  /* 0x0000000209197220 */ /* 0x008fca0000410000 */
[----:B------:R3:W-:Y:S04]  /*29280*/  ST.E desc[UR4][R6.64+0xac], R25 ;  /* 0x0000ac1906007985 */ /* 0x0007e8000c101904 */
[----:B------:R-:W2:Y:S02]  /*29290*/  LD.E R2, desc[UR6][R6.64+0xb8] ;  /* 0x0000b80606027980 */ /* 0x000ea4000c101900 */
        /* <DEDUP_REMOVED lines=115> */
[----:B------:R-:W-:Y:S04]  /*299d0*/  ST.E desc[UR4][R6.64+0x1e8], R25 ;  /* 0x0001e81906007985 */ /* 0x000fe8000c101904 */
[----:B------:R-:W2:Y:S02]  /*299e0*/  LD.E R2, desc[UR6][R6.64+0x1ec] ;  /* 0x0001ec0606027980 */ /* 0x000ea4000c101900 */
[----:B--2---:R-:W-:-:S05]  /*299f0*/  FMUL.FTZ R27, R9, R2 ;  /* 0x00000002091b7220 */ /* 0x004fca0000410000 */
[----:B------:R2:W-:Y:S04]  /*29a00*/  ST.E desc[UR4][R6.64+0x1ec], R27 ;  /* 0x0001ec1b06007985 */ /* 0x0005e8000c101904 */
[----:B------:R-:W3:Y:S02]  /*29a10*/  LD.E R2, desc[UR6][R6.64+0x1f8] ;  /* 0x0001f80606027980 */ /* 0x000ee4000c101900 */
[----:B---3--:R-:W-:-:S05]  /*29a20*/  FMUL.FTZ R29, R9, R2 ;  /* 0x00000002091d7220 */ /* 0x008fca0000410000 */
[----:B------:R-:W-:Y:S04]  /*29a30*/  ST.E desc[UR4][R6.64+0x1f8], R29 ;  /* 0x0001f81d06007985 */ /* 0x000fe8000c101904 */
[----:B------:R-:W3:Y:S01]  /*29a40*/  LD.E R2, desc[UR6][R6.64+0x1fc] ;  /* 0x0001fc0606027980 */ /* 0x000ee2000c101900 */
[----:B------:R-:W-:Y:S01]  /*29a50*/  LEA.HI R28, R202, 0x8, RZ, 0x19 ;  /* 0x00000008ca1c7811 */ /* 0x000fe200078fc8ff */
[----:B---3--:R-:W-:-:S05]  /*29a60*/  FMUL.FTZ R9, R9, R2 ;  /* 0x0000000209097220 */ /* 0x008fca0000410000 */
[----:B------:R3:W-:Y:S04]  /*29a70*/  ST.E desc[UR4][R6.64+0x1fc], R9 ;  /* 0x0001fc0906007985 */ /* 0x0007e8000c101904 */
[----:B-1----:R-:W4:Y:S01]  /*29a80*/  LDL.64 R2, [R0+0x80] ;  /* 0x0000800000027983 */ /* 0x002f220000100a00 */
[----:B------:R1:W-:Y:S06]  /*29a90*/  BAR.SYNC.DEFER_BLOCKING R28, 0x100 ;  /* 0x0004001c0000751d */ /* 0x0003ec0000010000 */
[----:B--2---:R-:W2:Y:S04]  /*29aa0*/  LDL.64 R26, [R0] ;  /* 0x00000000001a7983 */ /* 0x004ea80000100a00 */
[----:B------:R-:W5:Y:S04]  /*29ab0*/  LDL.64 R24, [R0+0x98] ;  /* 0x0000980000187983 */ /* 0x000f680000100a00 */
[----:B---3--:R-:W3:Y:S04]  /*29ac0*/  LDL.64 R8, [R0+0x88] ;  /* 0x0000880000087983 */ /* 0x008ee80000100a00 */
[----:B----4-:R-:W4:Y:S04]  /*29ad0*/  LD.E R29, desc[UR4][R2.64] ;  /* 0x00000004021d7980 */ /* 0x010f28000c101900 */
[----:B--2---:R-:W2:Y:S04]  /*29ae0*/  LD.E R215, desc[UR6][R26.64] ;  /* 0x000000061ad77980 */ /* 0x004ea8000c101900 */
[----:B-----5:R-:W2:Y:S04]  /*29af0*/  LD.E.64 R6, desc[UR4][R24.64] ;  /* 0x0000000418067980 */ /* 0x020ea8000c101b00 */
[----:B----4-:R4:W-:Y:S04]  /*29b00*/  ST.E desc[UR8][R2.64], R29 ;  /* 0x0000001d02007985 */ /* 0x0109e8000c101908 */
[----:B------:R-:W5:Y:S04]  /*29b10*/  LD.E R31, desc[UR10][R2.64+0x4] ;  /* 0x0000040a021f7980 */ /* 0x000f68000c101900 */
[----:B-----5:R5:W-:Y:S04]  /*29b20*/  ST.E desc[UR4][R2.64+0x4], R31 ;  /* 0x0000041f02007985 */ /* 0x020be8000c101904 */
[----:B------:R-:W3:Y:S04]  /*29b30*/  LD.E R33, desc[UR6][R2.64+0x8] ;  /* 0x0000080602217980 */ /* 0x000ee8000c101900 */
[----:B---3--:R-:W-:Y:S04]  /*29b40*/  ST.E desc[UR4][R2.64+0x8], R33 ;  /* 0x0000082102007985 */ /* 0x008fe8000c101904 */
[----:B------:R-:W3:Y:S04]  /*29b50*/  LD.E R27, desc[UR6][R2.64+0xc] ;  /* 0x00000c06021b7980 */ /* 0x000ee8000c101900 */
[----:B---3--:R3:W-:Y:S04]  /*29b60*/  ST.E desc[UR4][R2.64+0xc], R27 ;  /* 0x00000c1b02007985 */ /* 0x0087e8000c101904 */
[----:B------:R-:W2:Y:S04]  /*29b70*/  LD.E R25, desc[UR6][R2.64+0x10] ;  /* 0x0000100602197980 */ /* 0x000ea8000c101900 */
[----:B--2---:R2:W-:Y:S04]  /*29b80*/  ST.E desc[UR4][R2.64+0x10], R25 ;  /* 0x0000101902007985 */ /* 0x0045e8000c101904 */
[----:B----4-:R-:W4:Y:S04]  /*29b90*/  LD.E R29, desc[UR6][R2.64+0x14] ;  /* 0x00001406021d7980 */ /* 0x010f28000c101900 */
[----:B----4-:R4:W-:Y:S04]  /*29ba0*/  ST.E desc[UR4][R2.64+0x14], R29 ;  /* 0x0000141d02007985 */ /* 0x0109e8000c101904 */
[----:B-----5:R-:W5:Y:S04]  /*29bb0*/  LD.E R31, desc[UR6][R2.64+0x18] ;  /* 0x00001806021f7980 */ /* 0x020f68000c101900 */
[----:B-----5:R5:W-:Y:S04]  /*29bc0*/  ST.E desc[UR4][R2.64+0x18], R31 ;  /* 0x0000181f02007985 */ /* 0x020be8000c101904 */
[----:B---3--:R-:W3:Y:S04]  /*29bd0*/  LD.E R27, desc[UR6][R2.64+0x1c] ;  /* 0x00001c06021b7980 */ /* 0x008ee8000c101900 */
[----:B---3--:R3:W-:Y:S04]  /*29be0*/  ST.E desc[UR4][R2.64+0x1c], R27 ;  /* 0x00001c1b02007985 */ /* 0x0087e8000c101904 */
[----:B--2---:R-:W2:Y:S04]  /*29bf0*/  LD.E R25, desc[UR6][R2.64+0x20] ;  /* 0x0000200602197980 */ /* 0x004ea8000c101900 */
        /* <DEDUP_REMOVED lines=234> */
[----:B----4-:R-:W-:Y:S04]  /*2aaa0*/  ST.E desc[UR4][R2.64+0x1f4], R29 ;  /* 0x0001f41d02007985 */ /* 0x010fe8000c101904 */
[----:B-----5:R-:W4:Y:S04]  /*2aab0*/  LD.E R31, desc[UR6][R2.64+0x1f8] ;  /* 0x0001f806021f7980 */ /* 0x020f28000c101900 */
[----:B----4-:R-:W-:Y:S04]  /*2aac0*/  ST.E desc[UR4][R2.64+0x1f8], R31 ;  /* 0x0001f81f02007985 */ /* 0x010fe8000c101904 */
[----:B---3--:R-:W3:Y:S01]  /*2aad0*/  LD.E R27, desc[UR6][R2.64+0x1fc] ;  /* 0x0001fc06021b7980 */ /* 0x008ee2000c101900 */
[----:B------:R-:W-:-:S02]  /*2aae0*/  R2UR UR20, R4 ;  /* 0x00000000041472ca */ /* 0x000fc400000e0000 */
[C---:B------:R-:W-:Y:S02]  /*2aaf0*/  R2UR UR21, R5.reuse ;  /* 0x00000000051572ca */ /* 0x040fe400000e0000 */
[C---:B------:R-:W-:Y:S02]  /*2ab00*/  R2UR UR22, R4.reuse ;  /* 0x00000000041672ca */ /* 0x040fe400000e0000 */
[C---:B------:R-:W-:Y:S02]  /*2ab10*/  R2UR UR23, R5.reuse ;  /* 0x00000000051772ca */ /* 0x040fe400000e0000 */
[C---:B------:R-:W-:Y:S02]  /*2ab20*/  R2UR UR24, R4.reuse ;  /* 0x00000000041872ca */ /* 0x040fe400000e0000 */
[----:B------:R-:W-:Y:S02]  /*2ab30*/  R2UR UR25, R5 ;  /* 0x00000000051972ca */ /* 0x000fe400000e0000 */
        /* <DEDUP_REMOVED lines=20> */
[----:B------:R-:W-:Y:S02]  /*2ac80*/  R2UR UR58, R4 ;  /* 0x00000000043a72ca */ /* 0x000fe400000e0000 */
[----:B------:R-:W-:Y:S01]  /*2ac90*/  R2UR UR59, R5 ;  /* 0x00000000053b72ca */ /* 0x000fe200000e0000 */
[----:B---3--:R3:W-:Y:S04]  /*2aca0*/  ST.E desc[UR4][R2.64+0x1fc], R27 ;  /* 0x0001fc1b02007985 */ /* 0x0087e8000c101904 */
[----:B------:R-:W4:Y:S04]  /*2acb0*/  LD.E R212, desc[UR6][R8.64] ;  /* 0x0000000608d47980 */ /* 0x000f28000c101900 */
[----:B------:R-:W5:Y:S04]  /*2acc0*/  LD.E R24, desc[UR8][R2.64] ;  /* 0x0000000802187980 */ /* 0x000f68000c101900 */
[----:B--2---:R-:W5:Y:S04]  /*2acd0*/  LD.E R25, desc[UR10][R2.64+0x4] ;  /* 0x0000040a02197980 */ /* 0x004f68000c101900 */
[----:B------:R-:W5:Y:S04]  /*2ace0*/  LD.E R26, desc[UR12][R2.64+0x8] ;  /* 0x0000080c021a7980 */ /* 0x000f68000c101900 */
[----:B---3--:R-:W5:Y:S04]  /*2acf0*/  LD.E R27, desc[UR14][R2.64+0xc] ;  /* 0x00000c0e021b7980 */ /* 0x008f68000c101900 */
        /* <DEDUP_REMOVED lines=124> */
[----:B------:R-:W-:Y:S01]  /*2b4c0*/  IMAD R6, R215, 0xc00, R6 ;  /* 0x00000c00d7067824 */ /* 0x000fe200078e0206 */
[----:B----4-:R-:W-:-:S02]  /*2b4d0*/  ISETP.NE.U32.AND P0, PT, R212, RZ, PT ;  /* 0x000000ffd400720c */ /* 0x010fc40003f05070 */
[----:B------:R-:W-:Y:S02]  /*2b4e0*/  R2UR UR7, R7 ;  /* 0x00000000070772ca */ /* 0x000fe400000e0000 */
[----:B------:R-:W-:Y:S02]  /*2b4f0*/  R2UR UR6, R6 ;  /* 0x00000000060672ca */ /* 0x000fe400000e0000 */
[----:B------:R-:W-:Y:S02]  /*2b500*/  F2FP.BF16.F32.PACK_AB R152, R152, R213 ;  /* 0x000000d59898723e */ /* 0x000fe400000010ff */
[----:B------:R-:W-:Y:S02]  /*2b510*/  F2FP.BF16.F32.PACK_AB R154, R207, R154 ;  /* 0x0000009acf9a723e */ /* 0x000fe400000010ff */
[----:B------:R-:W-:Y:S02]  /*2b520*/  F2FP.BF16.F32.PACK_AB R153, R206, R153 ;  /* 0x00000099ce99723e */ /* 0x000fe400000010ff */
[----:B------:R-:W-:Y:S01]  /*2b530*/  F2FP.BF16.F32.PACK_AB R155, R158, R155 ;  /* 0x0000009b9e9b723e */ /* 0x000fe200000010ff */
[----:B------:R-:W-:Y:S01]  /*2b540*/  VOTEU.ANY UP0, P0 ;  /* 0x00000000003f7886 */ /* 0x000fe20000000100 */
        /* <DEDUP_REMOVED lines=19> */
[----:B------:R-:W-:Y:S01]  /*2b680*/  R2UR UR25, R5 ;  /* 0x00000000051972ca */ /* 0x000fe200000e0000 */
[----:B-----5:R-:W-:-:S06]  /*2b690*/  WARPGROUP.ARRIVE ;  /* 0x00000000000079c5 */ /* 0x020fcc0000000000 */
[----:B------:R-:W-:Y:S01]  /*2b6a0*/  HGMMA.64x256x16.F32.BF16 R24, R152, gdesc[UR4].tnspB, R24, UP0, gsb0 ;  /* 0x43e0000498187df0 */ /* 0x000fe2000b801818 */
        /* <DEDUP_REMOVED lines=17> */
[----:B------:R-:W-:Y:S01]  /*2b7c0*/  R2UR UR55, R5 ;  /* 0x00000000053772ca */ /* 0x000fe200000e0000 */
[----:B------:R-:W-:-:S02]  /*2b7d0*/  WARPGROUP.DEPBAR.LE gsb0, 0x0 ;  /* 0x00008000000079c5 */ /* 0x000fc40000010000 */
[----:B------:R1:W-:Y:S01]  /*2b7e0*/  ST.E desc[UR4][R2.64], R24 ;  /* 0x0000001802007985 */ /* 0x0003e2000c101904 */
[C---:B------:R-:W-:Y:S02]  /*2b7f0*/  R2UR UR4, R4.reuse ;  /* 0x00000000040472ca */ /* 0x040fe400000e0000 */
[C---:B------:R-:W-:Y:S01]  /*2b800*/  R2UR UR5, R5.reuse ;  /* 0x00000000050572ca */ /* 0x040fe200000e0000 */
[----:B------:R2:W-:Y:S01]  /*2b810*/  ST.E desc[UR6][R2.64+0x4], R25 ;  /* 0x0000041902007985 */ /* 0x0005e2000c101906 */
[C---:B------:R-:W-:Y:S02]  /*2b820*/  R2UR UR6, R4.reuse ;  /* 0x00000000040672ca */ /* 0x040fe400000e0000 */
[C---:B------:R-:W-:Y:S01]  /*2b830*/  R2UR UR7, R5.reuse ;  /* 0x00000000050772ca */ /* 0x040fe200000e0000 */
[----:B------:R3:W-:Y:S01]  /*2b840*/  ST.E desc[UR8][R2.64+0x8], R26 ;  /* 0x0000081a02007985 */ /* 0x0007e2000c101908 */
[C---:B------:R-:W-:Y:S02]  /*2b850*/  R2UR UR8, R4.reuse ;  /* 0x00000000040872ca */ /* 0x040fe400000e0000 */
[----:B------:R-:W-:Y:S01]  /*2b860*/  R2UR UR9, R5 ;  /* 0x00000000050972ca */ /* 0x000fe200000e0000 */
[----:B------:R4:W-:Y:S01]  /*2b870*/  ST.E desc[UR10][R2.64+0xc], R27 ;  /* 0x00000c1b02007985 */ /* 0x0009e2000c10190a */
[----:B------:R-:W-:-:S02]  /*2b880*/  R2UR UR10, R4 ;  /* 0x00000000040a72ca */ /* 0x000fc400000e0000 */
        /* <DEDUP_REMOVED lines=27> */
[----:B------:R-:W-:Y:S01]  /*2ba40*/  R2UR UR7, R5 ;  /* 0x00000000050772ca */ /* 0x000fe200000e0000 */
[----:B------:R5:W-:Y:S04]  /*2ba50*/  ST.E desc[UR8][R2.64+0x34], R37 ;  /* 0x0000342502007985 */ /* 0x000be8000c101908 */
[----:B------:R5:W-:Y:S04]  /*2ba60*/  ST.E desc[UR10][R2.64+0x38], R38 ;  /* 0x0000382602007985 */ /* 0x000be8000c10190a */
[----:B------:R5:W-:Y:S04]  /*2ba70*/  ST.E desc[UR12][R2.64+0x3c], R39 ;  /* 0x00003c2702007985 */ /* 0x000be8000c10190c */
[----:B------:R5:W-:Y:S04]  /*2ba80*/  ST.E desc[UR14][R2.64+0x40], R40 ;  /* 0x0000402802007985 */ /* 0x000be8000c10190e */
[----:B------:R5:W-:Y:S04]  /*2ba90*/  ST.E desc[UR16][R2.64+0x44], R41 ;  /* 0x0000442902007985 */ /* 0x000be8000c101910 */
[----:B------:R5:W-:Y:S01]  /*2baa0*/  ST.E desc[UR18][R2.64+0x48], R42 ;  /* 0x0000482a02007985 */ /* 0x000be2000c101912 */
[----:B------:R-:W-:-:S03]  /*2bab0*/  R2UR UR8, R4 ;  /* 0x00000000040872ca */ /* 0x000fc600000e0000 */
[----:B------:R5:W-:Y:S01]  /*2bac0*/  ST.E desc[UR20][R2.64+0x4c], R43 ;  /* 0x00004c2b02007985 */ /* 0x000be2000c101914 */
[----:B------:R-:W-:-:S03]  /*2bad0*/  R2UR UR9, R5 ;  /* 0x00000000050972ca */ /* 0x000fc600000e0000 */
[----:B------:R5:W-:Y:S04]  /*2bae0*/  ST.E desc[UR22][R2.64+0x50], R44 ;  /* 0x0000502c02007985 */ /* 0x000be8000c101916 */
[----:B------:R5:W-:Y:S04]  /*2baf0*/  ST.E desc[UR24][R2.64+0x54], R45 ;  /* 0x0000542d02007985 */ /* 0x000be8000c101918 */
[----:B------:R5:W-:Y:S01]  /*2bb00*/  ST.E desc[UR4][R2.64+0x58], R46 ;  /* 0x0000582e02007985 */ /* 0x000be2000c101904 */
[C---:B------:R-:W-:Y:S02]  /*2bb10*/  R2UR UR4, R4.reuse ;  /* 0x00000000040472ca */ /* 0x040fe400000e0000 */
[----:B------:R-:W-:Y:S01]  /*2bb20*/  R2UR UR5, R5 ;  /* 0x00000000050572ca */ /* 0x000fe200000e0000 */
[----:B------:R5:W-:Y:S01]  /*2bb30*/  ST.E desc[UR6][R2.64+0x5c], R47 ;  /* 0x00005c2f02007985 */ /* 0x000be2000c101906 */
        /* <DEDUP_REMOVED lines=13> */
[C---:B------:R-:W-:Y:S01]  /*2bc10*/  R2UR UR21, R5.reuse ;  /* 0x00000000051572ca */ /* 0x040fe200000e0000 */
[----:B------:R5:W-:Y:S01]  /*2bc20*/  ST.E desc[UR8][R2.64+0x60], R48 ;  /* 0x0000603002007985 */ /* 0x000be2000c101908 */
[C---:B------:R-:W-:Y:S02]  /*2bc30*/  R2UR UR22, R4.reuse ;  /* 0x00000000041672ca */ /* 0x040fe400000e0000 */
[C---:B------:R-:W-:Y:S01]  /*2bc40*/  R2UR UR23, R5.reuse ;  /* 0x00000000051772ca */ /* 0x040fe200000e0000 */
[----:B------:R5:W-:Y:S01]  /*2bc50*/  ST.E desc[UR4][R2.64+0x64], R49 ;  /* 0x0000643102007985 */ /* 0x000be2000c101904 */
[C---:B------:R-:W-:Y:S02]  /*2bc60*/  R2UR UR24, R4.reuse ;  /* 0x00000000041872ca */ /* 0x040fe400000e0000 */
[----:B------:R-:W-:Y:S02]  /*2bc70*/  R2UR UR25, R5 ;  /* 0x00000000051972ca */ /* 0x000fe400000e0000 */
[----:B------:R-:W-:-:S02]  /*2bc80*/  R2UR UR8, R4 ;  /* 0x00000000040872ca */ /* 0x000fc400000e0000 */
[C---:B------:R-:W-:Y:S02]  /*2bc90*/  R2UR UR9, R5.reuse ;  /* 0x00000000050972ca */ /* 0x040fe400000e0000 */
[C---:B------:R-:W-:Y:S02]  /*2bca0*/  R2UR UR4, R4.reuse ;  /* 0x00000000040472ca */ /* 0x040fe400000e0000 */
[----:B------:R-:W-:Y:S01]  /*2bcb0*/  R2UR UR5, R5 ;  /* 0x00000000050572ca */ /* 0x000fe200000e0000 */
        /* <DEDUP_REMOVED lines=8> */
[----:B------:R5:W-:Y:S04]  /*2bd40*/  ST.E desc[UR20][R2.64+0x80], R56 ;  /* 0x0000803802007985 */ /* 0x000be8000c101914 */
[----:B------:R5:W-:Y:S04]  /*2bd50*/  ST.E desc[UR22][R2.64+0x84], R57 ;  /* 0x0000843902007985 */ /* 0x000be8000c101916 */
[----:B------:R5:W-:Y:S01]  /*2bd60*/  ST.E desc[UR24][R2.64+0x88], R58 ;  /* 0x0000883a02007985 */ /* 0x000be2000c101918 */
[----:B------:R-:W-:-:S03]  /*2bd70*/  R2UR UR10, R4 ;  /* 0x00000000040a72ca */ /* 0x000fc600000e0000 */
[----:B------:R5:W-:Y:S01]  /*2bd80*/  ST.E desc[UR8][R2.64+0x8c], R59 ;  /* 0x00008c3b02007985 */ /* 0x000be2000c101908 */
[C---:B------:R-:W-:Y:S02]  /*2bd90*/  R2UR UR8, R4.reuse ;  /* 0x00000000040872ca */ /* 0x040fe400000e0000 */
[C---:B------:R-:W-:Y:S01]  /*2bda0*/  R2UR UR9, R5.reuse ;  /* 0x00000000050972ca */ /* 0x040fe200000e0000 */
[----:B------:R5:W-:Y:S01]  /*2bdb0*/  ST.E desc[UR4][R2.64+0x90], R60 ;  /* 0x0000903c02007985 */ /* 0x000be2000c101904 */
        /* <DEDUP_REMOVED lines=289> */
[----:B------:R-:W-:Y:S01]  /*2cfd0*/  R2UR UR57, R5 ;  /* 0x00000000053972ca */ /* 0x000fe200000e0000 */
[----:B------:R-:W-:Y:S01]  /*2cfe0*/  ST.E desc[UR6][R8.64], R196 ;  /* 0x000000c408007985 */ /* 0x000fe2000c101906 */
[----:B------:R-:W-:-:S02]  /*2cff0*/  R2UR UR60, R4 ;  /* 0x00000000043c72ca */ /* 0x000fc400000e0000 */
[C---:B------:R-:W-:Y:S01]  /*2d000*/  R2UR UR61, R5.reuse ;  /* 0x00000000053d72ca */ /* 0x040fe200000e0000 */
[----:B-1----:R-:W5:Y:S01]  /*2d010*/  LD.E R24, desc[UR8][R2.64] ;  /* 0x0000000802187980 */ /* 0x002f62000c101900 */
[C---:B------:R-:W-:Y:S02]  /*2d020*/  R2UR UR58, R4.reuse ;  /* 0x00000000043a72ca */ /* 0x040fe400000e0000 */
[C---:B------:R-:W-:Y:S01]  /*2d030*/  R2UR UR59, R5.reuse ;  /* 0x00000000053b72ca */ /* 0x040fe200000e0000 */
[----:B--2---:R-:W2:Y:S01]  /*2d040*/  LD.E R25, desc[UR10][R2.64+0x4] ;  /* 0x0000040a02197980 */ /* 0x004ea2000c101900 */
[C---:B------:R-:W-:Y:S02]  /*2d050*/  R2UR UR4, R4.reuse ;  /* 0x00000000040472ca */ /* 0x040fe400000e0000 */
[----:B------:R-:W-:Y:S01]  /*2d060*/  R2UR UR5, R5 ;  /* 0x00000000050572ca */ /* 0x000fe200000e0000 */
[----:B---3--:R-:W2:Y:S01]  /*2d070*/  LD.E R26, desc[UR12][R2.64+0x8] ;  /* 0x0000080c021a7980 */ /* 0x008ea2000c101900 */
[----:B------:R-:W-:-:S02]  /*2d080*/  R2UR UR6, R4 ;  /* 0x00000000040672ca */ /* 0x000fc400000e0000 */
[C---:B------:R-:W-:Y:S01]  /*2d090*/  R2UR UR7, R5.reuse ;  /* 0x00000000050772ca */ /* 0x040fe200000e0000 */
[----:B----4-:R-:W2:Y:S01]  /*2d0a0*/  LD.E R27, desc[UR14][R2.64+0xc] ;  /* 0x00000c0e021b7980 */ /* 0x010ea2000c101900 */
[C---:B------:R-:W-:Y:S02]  /*2d0b0*/  R2UR UR8, R4.reuse ;  /* 0x00000000040872ca */ /* 0x040fe400000e0000 */
[C---:B------:R-:W-:Y:S01]  /*2d0c0*/  R2UR UR9, R5.reuse ;  /* 0x00000000050972ca */ /* 0x040fe200000e0000 */
[----:B-----5:R-:W2:Y:S01]  /*2d0d0*/  LD.E R28, desc[UR16][R2.64+0x10] ;  /* 0x00001010021c7980 */ /* 0x020ea2000c101900 */
[C---:B------:R-:W-:Y:S02]  /*2d0e0*/  R2UR UR10, R4.reuse ;  /* 0x00000000040a72ca */ /* 0x040fe400000e0000 */
[----:B------:R-:W-:Y:S01]  /*2d0f0*/  R2UR UR11, R5 ;  /* 0x00000000050b72ca */ /* 0x000fe200000e0000 */
[----:B------:R-:W2:Y:S01]  /*2d100*/  LD.E R29, desc[UR18][R2.64+0x14] ;  /* 0x00001412021d7980 */ /* 0x000ea2000c101900 */
[----:B------:R-:W-:-:S02]  /*2d110*/  R2UR UR12, R4 ;  /* 0x00000000040c72ca */ /* 0x000fc400000e0000 */
[C---:B------:R-:W-:Y:S01]  /*2d120*/  R2UR UR13, R5.reuse ;  /* 0x00000000050d72ca */ /* 0x040fe200000e0000 */
[----:B------:R-:W2:Y:S01]  /*2d130*/  LD.E R30, desc[UR20][R2.64+0x18] ;  /* 0x00001814021e7980 */ /* 0x000ea2000c101900 */
[C---:B------:R-:W-:Y:S02]  /*2d140*/  R2UR UR14, R4.reuse ;  /* 0x00000000040e72ca */ /* 0x040fe400000e0000 */
[C---:B------:R-:W-:Y:S01]  /*2d150*/  R2UR UR15, R5.reuse ;  /* 0x00000000050f72ca */ /* 0x040fe200000e0000 */
[----:B------:R-:W2:Y:S01]  /*2d160*/  LD.E R31, desc[UR22][R2.64+0x1c] ;  /* 0x00001c16021f7980 */ /* 0x000ea2000c101900 */
        /* <DEDUP_REMOVED lines=303> */
[----:B------:R-:W-:Y:S02]  /*2e460*/  R2UR UR56, R4 ;  /* 0x00000000043872ca */ /* 0x000fe400000e0000 */
[----:B------:R-:W-:Y:S01]  /*2e470*/  R2UR UR57, R5 ;  /* 0x00000000053972ca */ /* 0x000fe200000e0000 */
        /* <DEDUP_REMOVED lines=19> */
[----:B------:R-:W-:-:S02]  /*2e5b0*/  VIADD R152, R6, 0x80 ;  /* 0x0000008006987836 */ /* 0x000fc40000000000 */
[----:B------:R-:W-:Y:S01]  /*2e5c0*/  IMAD.MOV.U32 R153, RZ, RZ, R7 ;  /* 0x000000ffff997224 */ /* 0x000fe200078e0007 */
[----:B------:R-:W-:Y:S02]  /*2e5d0*/  F2FP.BF16.F32.PACK_AB R156, R156, R157 ;  /* 0x0000009d9c9c723e */ /* 0x000fe400000010ff */
[----:B------:R-:W-:Y:S02]  /*2e5e0*/  R2UR UR6, R152 ;  /* 0x00000000980672ca */ /* 0x000fe400000e0000 */
[----:B------:R-:W-:Y:S02]  /*2e5f0*/  R2UR UR7, R153 ;  /* 0x00000000990772ca */ /* 0x000fe400000e0000 */
[----:B------:R-:W-:Y:S02]  /*2e600*/  F2FP.BF16.F32.PACK_AB R158, R14, R21 ;  /* 0x000000150e9e723e */ /* 0x000fe400000010ff */
[----:B------:R-:W-:Y:S02]  /*2e610*/  F2FP.BF16.F32.PACK_AB R157, R12, R13 ;  /* 0x0000000d0c9d723e */ /* 0x000fe400000010ff */
[----:B------:R-:W-:-:S02]  /*2e620*/  F2FP.BF16.F32.PACK_AB R159, R159, R160 ;  /* 0x000000a09f9f723e */ /* 0x000fc400000010ff */
        /* <DEDUP_REMOVED lines=18> */
[----:B------:R-:W-:Y:S02]  /*2e750*/  R2UR UR24, R4 ;  /* 0x00000000041872ca */ /* 0x000fe400000e0000 */
[----:B------:R-:W-:Y:S01]  /*2e760*/  R2UR UR25, R5 ;  /* 0x00000000051972ca */ /* 0x000fe200000e0000 */
[----:B--2---:R-:W-:-:S06]  /*2e770*/  WARPGROUP.ARRIVE ;  /* 0x00000000000079c5 */ /* 0x004fcc0000000000 */
[----:B------:R-:W-:Y:S01]  /*2e780*/  HGMMA.64x256x16.F32.BF16 R24, R156, gdesc[UR4].tnspB, R24, gsb0 ;  /* 0x43e000049c187df0 */ /* 0x000fe20008001818 */
        /* <DEDUP_REMOVED lines=753> */
[----:B------:R-:W-:-:S03]  /*316a0*/  IMAD.MOV.U32 R13, RZ, RZ, R7 ;  /* 0x000000ffff0d7224 */ /* 0x000fc600078e0007 */
[----:B------:R-:W-:Y:S02]  /*316b0*/  R2UR UR6, R12 ;  /* 0x000000000c0672ca */ /* 0x000fe400000e0000 */
[----:B------:R-:W-:Y:S02]  /*316c0*/  R2UR UR7, R13 ;  /* 0x000000000d0772ca */ /* 0x000fe400000e0000 */
[----:B------:R-:W-:Y:S02]  /*316d0*/  F2FP.BF16.F32.PACK_AB R152, R167, R168 ;  /* 0x000000a8a798723e */ /* 0x000fe400000010ff */
        /* <DEDUP_REMOVED lines=1602> */
[C---:B------:R-:W-:Y:S01]  /*37b00*/  R2UR UR51, R5.reuse ;  /* 0x00000000053372ca */ /* 0x040fe200000e0000 */
[----:B------:R-:W-:Y:S02]  /*37b10*/  WARPGROUP.DEPBAR.LE gsb0, 0x0 ;  /* 0x00008000000079c5 */ /* 0x000fe40000010000 */
        /* <DEDUP_REMOVED lines=351> */
[----:B------:R-:W-:Y:S01]  /*39110*/  ST.E desc[UR6][R2.64+0x1ec], R147 ;  /* 0x0001ec9302007985 */ /* 0x000fe2000c101906 */
[----:B------:R-:W-:-:S03]  /*39120*/  R2UR UR5, R5 ;  /* 0x00000000050572ca */ /* 0x000fc600000e0000 */
[----:B------:R-:W-:Y:S01]  /*39130*/  ST.E desc[UR8][R2.64+0x1f0], R148 ;  /* 0x0001f09402007985 */ /* 0x000fe2000c101908 */
[----:B------:R-:W-:-:S03]  /*39140*/  R2UR UR6, R4 ;  /* 0x00000000040672ca */ /* 0x000fc600000e0000 */
[----:B------:R-:W-:Y:S01]  /*39150*/  ST.E desc[UR10][R2.64+0x1f4], R149 ;  /* 0x0001f49502007985 */ /* 0x000fe2000c10190a */
[----:B------:R-:W-:-:S03]  /*39160*/  R2UR UR7, R5 ;  /* 0x00000000050772ca */ /* 0x000fc600000e0000 */
[----:B------:R-:W-:Y:S01]  /*39170*/  ST.E desc[UR12][R2.64+0x1f8], R150 ;  /* 0x0001f89602007985 */ /* 0x000fe2000c10190c */
[C---:B------:R-:W-:Y:S02]  /*39180*/  R2UR UR8, R4.reuse ;  /* 0x00000000040872ca */ /* 0x040fe400000e0000 */
[C---:B------:R-:W-:Y:S01]  /*39190*/  R2UR UR9, R5.reuse ;  /* 0x00000000050972ca */ /* 0x040fe200000e0000 */
[----:B------:R-:W-:Y:S01]  /*391a0*/  ST.E desc[UR14][R2.64+0x1fc], R151 ;  /* 0x0001fc9702007985 */ /* 0x000fe2000c10190e */
        /* <DEDUP_REMOVED lines=25> */
[----:B------:R-:W-:Y:S01]  /*39340*/  R2UR UR57, R5 ;  /* 0x00000000053972ca */ /* 0x000fe200000e0000 */
[----:B------:R5:W-:Y:S01]  /*39350*/  ST.E desc[UR4][R2.64+0x1e8], R146 ;  /* 0x0001e89202007985 */ /* 0x000be2000c101904 */
[----:B------:R-:W-:-:S03]  /*39360*/  R2UR UR60, R4 ;  /* 0x00000000043c72ca */ /* 0x000fc600000e0000 */
[----:B------:R-:W-:Y:S01]  /*39370*/  ST.E desc[UR6][R8.64], R196 ;  /* 0x000000c408007985 */ /* 0x000fe2000c101906 */
[C---:B------:R-:W-:Y:S02]  /*39380*/  R2UR UR61, R5.reuse ;  /* 0x00000000053d72ca */ /* 0x040fe400000e0000 */
        /* <DEDUP_REMOVED lines=324> */
[----:B------:R-:W-:Y:S01]  /*3a7d0*/  R2UR UR56, R4 ;  /* 0x00000000043872ca */ /* 0x000fe200000e0000 */
[----:B------:R-:W2:Y:S01]  /*3a7e0*/  LD.E R132, desc[UR4][R2.64+0x1b0] ;  /* 0x0001b00402847980 */ /* 0x000ea2000c101900 */
[----:B------:R-:W-:-:S03]  /*3a7f0*/  R2UR UR57, R5 ;  /* 0x00000000053972ca */ /* 0x000fc600000e0000 */
        /* <DEDUP_REMOVED lines=19> */
[----:B------:R-:W-:Y:S01]  /*3a930*/  VIADD R6, R6, 0x280 ;  /* 0x0000028006067836 */ /* 0x000fe20000000000 */
[----:B------:R-:W-:-:S04]  /*3a940*/  R2UR UR7, R7 ;  /* 0x00000000070772ca */ /* 0x000fc800000e0000 */
[----:B------:R-:W-:Y:S02]  /*3a950*/  R2UR UR6, R6 ;  /* 0x00000000060672ca */ /* 0x000fe400000e0000 */
[----:B------:R-:W-:Y:S02]  /*3a960*/  F2FP.BF16.F32.PACK_AB R152, R191, R192 ;  /* 0x000000c0bf98723e */ /* 0x000fe400000010ff */
[----:B------:R-:W-:Y:S02]  /*3a970*/  F2FP.BF16.F32.PACK_AB R154, R187, R190 ;  /* 0x000000bebb9a723e */ /* 0x000fe400000010ff */
[----:B------:R-:W-:Y:S02]  /*3a980*/  F2FP.BF16.F32.PACK_AB R153, R163, R164 ;  /* 0x000000a4a399723e */ /* 0x000fe400000010ff */
[----:B------:R-:W-:Y:S02]  /*3a990*/  F2FP.BF16.F32.PACK_AB R155, R161, R162 ;  /* 0x000000a2a19b723e */ /* 0x000fe400000010ff */
        /* <DEDUP_REMOVED lines=27> */
[----:B------:R-:W-:Y:S01]  /*3ab50*/  R2UR UR29, R5 ;  /* 0x00000000051d72ca */ /* 0x000fe200000e0000 */
[----:B------:R-:W-:-:S02]  /*3ab60*/  WARPGROUP.DEPBAR.LE gsb0, 0x0 ;  /* 0x00008000000079c5 */ /* 0x000fc40000010000 */
[----:B------:R-:W-:Y:S01]  /*3ab70*/  ST.E desc[UR4][R2.64], R24 ;  /* 0x0000001802007985 */ /* 0x000fe2000c101904 */
[C---:B------:R-:W-:Y:S02]  /*3ab80*/  R2UR UR4, R4.reuse ;  /* 0x00000000040472ca */ /* 0x040fe400000e0000 */
[C---:B------:R-:W-:Y:S01]  /*3ab90*/  R2UR UR5, R5.reuse ;  /* 0x00000000050572ca */ /* 0x040fe200000e0000 */
[----:B------:R-:W-:Y:S01]  /*3aba0*/  ST.E desc[UR6][R2.64+0x4], R25 ;  /* 0x0000041902007985 */ /* 0x000fe2000c101906 */
[C---:B------:R-:W-:Y:S02]  /*3abb0*/  R2UR UR6, R4.reuse ;  /* 0x00000000040672ca */ /* 0x040fe400000e0000 */
[----:B------:R-:W-:Y:S01]  /*3abc0*/  R2UR UR7, R5 ;  /* 0x00000000050772ca */ /* 0x000fe200000e0000 */
[----:B------:R-:W-:Y:S04]  /*3abd0*/  ST.E desc[UR8][R2.64+0x8], R26 ;  /* 0x0000081a02007985 */ /* 0x000fe8000c101908 */
[----:B------:R-:W-:Y:S04]  /*3abe0*/  ST.E desc[UR10][R2.64+0xc], R27 ;  /* 0x00000c1b02007985 */ /* 0x000fe8000c10190a */
[----:B------:R-:W-:Y:S01]  /*3abf0*/  ST.E desc[UR12][R2.64+0x10], R28 ;  /* 0x0000101c02007985 */ /* 0x000fe2000c10190c */
[----:B------:R-:W-:-:S03]  /*3ac00*/  R2UR UR8, R4 ;  /* 0x00000000040872ca */ /* 0x000fc600000e0000 */
[----:B------:R-:W-:Y:S01]  /*3ac10*/  ST.E desc[UR14][R2.64+0x14], R29 ;  /* 0x0000141d02007985 */ /* 0x000fe2000c10190e */
[----:B------:R-:W-:-:S03]  /*3ac20*/  R2UR UR9, R5 ;  /* 0x00000000050972ca */ /* 0x000fc600000e0000 */
[----:B------:R-:W-:Y:S04]  /*3ac30*/  ST.E desc[UR16][R2.64+0x18], R30 ;  /* 0x0000181e02007985 */ /* 0x000fe8000c101910 */
[----:B------:R-:W-:Y:S04]  /*3ac40*/  ST.E desc[UR18][R2.64+0x1c], R31 ;  /* 0x00001c1f02007985 */ /* 0x000fe8000c101912 */
[----:B------:R-:W-:Y:S04]  /*3ac50*/  ST.E desc[UR20][R2.64+0x20], R32 ;  /* 0x0000202002007985 */ /* 0x000fe8000c101914 */
[----:B------:R-:W-:Y:S04]  /*3ac60*/  ST.E desc[UR22][R2.64+0x24], R33 ;  /* 0x0000242102007985 */ /* 0x000fe8000c101916 */
        /* <DEDUP_REMOVED lines=19> */
[----:B------:R-:W-:Y:S01]  /*3ada0*/  ST.E desc[UR8][R2.64+0x34], R37 ;  /* 0x0000342502007985 */ /* 0x000fe2000c101908 */
        /* <DEDUP_REMOVED lines=8> */
[----:B------:R-:W-:Y:S01]  /*3ae30*/  R2UR UR5, R5 ;  /* 0x00000000050572ca */ /* 0x000fe200000e0000 */
[----:B------:R-:W-:Y:S04]  /*3ae40*/  ST.E desc[UR6][R2.64+0x3c], R39 ;  /* 0x00003c2702007985 */ /* 0x000fe8000c101906 */
[----:B------:R-:W-:Y:S04]  /*3ae50*/  ST.E desc[UR10][R2.64+0x40], R40 ;  /* 0x0000402802007985 */ /* 0x000fe8000c10190a */
[----:B------:R-:W-:Y:S04]  /*3ae60*/  ST.E desc[UR12][R2.64+0x44], R41 ;  /* 0x0000442902007985 */ /* 0x000fe8000c10190c */
        /* <DEDUP_REMOVED lines=8> */
[----:B------:R-:W-:Y:S01]  /*3aef0*/  ST.E desc[UR8][R2.64+0x60], R48 ;  /* 0x0000603002007985 */ /* 0x000fe2000c101908 */
[C---:B------:R-:W-:Y:S02]  /*3af00*/  R2UR UR8, R4.reuse ;  /* 0x00000000040872ca */ /* 0x040fe400000e0000 */
[----:B------:R-:W-:Y:S01]  /*3af10*/  R2UR UR9, R5 ;  /* 0x00000000050972ca */ /* 0x000fe200000e0000 */
[----:B------:R-:W-:Y:S01]  /*3af20*/  ST.E desc[UR4][R2.64+0x64], R49 ;  /* 0x0000643102007985 */ /* 0x000fe2000c101904 */
        /* <DEDUP_REMOVED lines=14> */
[----:B------:R-:W-:Y:S01]  /*3b010*/  ST.E desc[UR6][R2.64+0x68], R50 ;  /* 0x0000683202007985 */ /* 0x000fe2000c101906 */
        /* <DEDUP_REMOVED lines=288> */
[----:B------:R-:W2:Y:S01]  /*3c220*/  LD.E R7, desc[UR28][R2.64] ;  /* 0x0000001c02077980 */ /* 0x000ea2000c101900 */
[----:B------:R-:W-:-:S02]  /*3c230*/  R2UR UR4, R4 ;  /* 0x00000000040472ca */ /* 0x000fc400000e0000 */
[C---:B------:R-:W-:Y:S02]  /*3c240*/  R2UR UR5, R5.reuse ;  /* 0x00000000050572ca */ /* 0x040fe400000e0000 */
[----:B------:R-:W-:Y:S02]  /*3c250*/  R2UR UR6, R4 ;  /* 0x00000000040672ca */ /* 0x000fe400000e0000 */
[----:B------:R-:W-:-:S09]  /*3c260*/  R2UR UR7, R5 ;  /* 0x00000000050772ca */ /* 0x000fd200000e0000 */
[----:B--2---:R2:W-:Y:S04]  /*3c270*/  ST.E desc[UR4][R2.64], R7 ;  /* 0x0000000702007985 */ /* 0x0045e8000c101904 */
[----:B------:R-:W3:Y:S01]  /*3c280*/  LD.E R11, desc[UR6][R2.64+0x4] ;  /* 0x00000406020b7980 */ /* 0x000ee2000c101900 */
[C---:B------:R-:W-:Y:S02]  /*3c290*/  R2UR UR4, R4.reuse ;  /* 0x00000000040472ca */ /* 0x040fe400000e0000 */
[C---:B------:R-:W-:Y:S02]  /*3c2a0*/  R2UR UR5, R5.reuse ;  /* 0x00000000050572ca */ /* 0x040fe400000e0000 */
[----:B------:R-:W-:Y:S02]  /*3c2b0*/  R2UR UR6, R4 ;  /* 0x00000000040672ca */ /* 0x000fe400000e0000 */
[----:B------:R-:W-:-:S09]  /*3c2c0*/  R2UR UR7, R5 ;  /* 0x00000000050772ca */ /* 0x000fd200000e0000 */
[----:B---3--:R3:W-:Y:S04]  /*3c2d0*/  ST.E desc[UR4][R2.64+0x4], R11 ;  /* 0x0000040b02007985 */ /* 0x0087e8000c101904 */
[----:B------:R-:W4:Y:S01]  /*3c2e0*/  LD.E R13, desc[UR6][R2.64+0x8] ;  /* 0x00000806020d7980 */ /* 0x000f22000c101900 */
[C---:B------:R-:W-:Y:S02]  /*3c2f0*/  R2UR UR4, R4.reuse ;  /* 0x00000000040472ca */ /* 0x040fe400000e0000 */
[C---:B------:R-:W-:Y:S02]  /*3c300*/  R2UR UR5, R5.reuse ;  /* 0x00000000050572ca */ /* 0x040fe400000e0000 */
[----:B------:R-:W-:Y:S02]  /*3c310*/  R2UR UR6, R4 ;  /* 0x00000000040672ca */ /* 0x000fe400000e0000 */
[----:B------:R-:W-:-:S09]  /*3c320*/  R2UR UR7, R5 ;  /* 0x00000000050772ca */ /* 0x000fd200000e0000 */
[----:B----4-:R4:W-:Y:S04]  /*3c330*/  ST.E desc[UR4][R2.64+0x8], R13 ;  /* 0x0000080d02007985 */ /* 0x0109e8000c101904 */
[----:B-1----:R-:W5:Y:S01]  /*3c340*/  LD.E R9, desc[UR6][R2.64+0xc] ;  /* 0x00000c0602097980 */ /* 0x002f62000c101900 */
[C---:B------:R-:W-:Y:S02]  /*3c350*/  R2UR UR4, R4.reuse ;  /* 0x00000000040472ca */ /* 0x040fe400000e0000 */
[C---:B------:R-:W-:Y:S02]  /*3c360*/  R2UR UR5, R5.reuse ;  /* 0x00000000050572ca */ /* 0x040fe400000e0000 */
[----:B------:R-:W-:Y:S02]  /*3c370*/  R2UR UR6, R4 ;  /* 0x00000000040672ca */ /* 0x000fe400000e0000 */
[----:B------:R-:W-:-:S09]  /*3c380*/  R2UR UR7, R5 ;  /* 0x00000000050772ca */ /* 0x000fd200000e0000 */
[----:B-----5:R1:W-:Y:S04]  /*3c390*/  ST.E desc[UR4][R2.64+0xc], R9 ;  /* 0x00000c0902007985 */ /* 0x0203e8000c101904 */
[----:B--2---:R-:W2:Y:S01]  /*3c3a0*/  LD.E R7, desc[UR6][R2.64+0x10] ;  /* 0x0000100602077980 */ /* 0x004ea2000c101900 */
[C---:B------:R-:W-:Y:S02]  /*3c3b0*/  R2UR UR4, R4.reuse ;  /* 0x00000000040472ca */ /* 0x040fe400000e0000 */
[C---:B------:R-:W-:Y:S02]  /*3c3c0*/  R2UR UR5, R5.reuse ;  /* 0x00000000050572ca */ /* 0x040fe400000e0000 */
[----:B------:R-:W-:Y:S02]  /*3c3d0*/  R2UR UR6, R4 ;  /* 0x00000000040672ca */ /* 0x000fe400000e0000 */
[----:B------:R-:W-:-:S09]  /*3c3e0*/  R2UR UR7, R5 ;  /* 0x00000000050772ca */ /* 0x000fd200000e0000 */
[----:B--2---:R2:W-:Y:S04]  /*3c3f0*/  ST.E desc[UR4][R2.64+0x10], R7 ;  /* 0x0000100702007985 */ /* 0x0045e8000c101904 */
[----:B---3--:R-:W3:Y:S01]  /*3c400*/  LD.E R11, desc[UR6][R2.64+0x14] ;  /* 0x00001406020b7980 */ /* 0x008ee2000c101900 */
[C---:B------:R-:W-:Y:S02]  /*3c410*/  R2UR UR4, R4.reuse ;  /* 0x00000000040472ca */ /* 0x040fe400000e0000 */
[C---:B------:R-:W-:Y:S02]  /*3c420*/  R2UR UR5, R5.reuse ;  /* 0x00000000050572ca */ /* 0x040fe400000e0000 */
[----:B------:R-:W-:Y:S02]  /*3c430*/  R2UR UR6, R4 ;  /* 0x00000000040672ca */ /* 0x000fe400000e0000 */
[----:B------:R-:W-:-:S09]  /*3c440*/  R2UR UR7, R5 ;  /* 0x00000000050772ca */ /* 0x000fd200000e0000 */
[----:B---3--:R3:W-:Y:S04]  /*3c450*/  ST.E desc[UR4][R2.64+0x14], R11 ;  /* 0x0000140b02007985 */ /* 0x0087e8000c101904 */
[----:B----4-:R-:W4:Y:S01]  /*3c460*/  LD.E R13, desc[UR6][R2.64+0x18] ;  /* 0x00001806020d7980 */ /* 0x010f22000c101900 */
        /* <DEDUP_REMOVED lines=719> */
[----:B----4-:R-:W3:Y:S01]  /*3f160*/  LD.E R13, desc[UR6][R2.64+0x1f8] ;  /* 0x0001f806020d7980 */ /* 0x010ee2000c101900 */
[C---:B------:R-:W-:Y:S02]  /*3f170*/  R2UR UR4, R4.reuse ;  /* 0x00000000040472ca */ /* 0x040fe400000e0000 */
[C---:B------:R-:W-:Y:S02]  /*3f180*/  R2UR UR5, R5.reuse ;  /* 0x00000000050572ca */ /* 0x040fe400000e0000 */
[----:B------:R-:W-:Y:S02]  /*3f190*/  R2UR UR6, R4 ;  /* 0x00000000040672ca */ /* 0x000fe400000e0000 */
[----:B------:R-:W-:-:S02]  /*3f1a0*/  R2UR UR7, R5 ;  /* 0x00000000050772ca */ /* 0x000fc400000e0000 */
[----:B------:R-:W-:-:S07]  /*3f1b0*/  LOP3.LUT P6, RZ, R202, 0x7f, RZ, 0xc0, !PT ;  /* 0x0000007fcaff7812 */ /* 0x000fce00078cc0ff */
[----:B---3--:R2:W-:Y:S04]  /*3f1c0*/  ST.E desc[UR4][R2.64+0x1f8], R13 ;  /* 0x0001f80d02007985 */ /* 0x0085e8000c101904 */
[----:B-1----:R-:W3:Y:S01]  /*3f1d0*/  LD.E R9, desc[UR6][R2.64+0x1fc] ;  /* 0x0001fc0602097980 */ /* 0x002ee2000c101900 */
[----:B------:R-:W-:Y:S02]  /*3f1e0*/  R2UR UR4, R4 ;  /* 0x00000000040472ca */ /* 0x000fe400000e0000 */
[----:B------:R-:W-:-:S13]  /*3f1f0*/  R2UR UR5, R5 ;  /* 0x00000000050572ca */ /* 0x000fda00000e0000 */
[----:B---3--:R2:W-:Y:S01]  /*3f200*/  ST.E desc[UR4][R2.64+0x1fc], R9 ;  /* 0x0001fc0902007985 */ /* 0x0085e2000c101904 */
[----:B------:R-:W-:Y:S05]  /*3f210*/  @P6 BRA `(.L_x_1724) ;  /* 0x0000000000306947 */ /* 0x000fea0003800000 */
[----:B--2---:R-:W2:Y:S04]  /*3f220*/  LDL.64 R2, [R0+0x40] ;  /* 0x0000400000027983 */ /* 0x004ea80000100a00 */
[----:B------:R-:W3:Y:S01]  /*3f230*/  LDL.64 R6, [R0] ;  /* 0x0000000000067983 */ /* 0x000ee20000100a00 */
[C---:B------:R-:W-:Y:S02]  /*3f240*/  R2UR UR4, R4.reuse ;  /* 0x00000000040472ca */ /* 0x040fe400000e0000 */
[C---:B------:R-:W-:Y:S02]  /*3f250*/  R2UR UR5, R5.reuse ;  /* 0x00000000050572ca */ /* 0x040fe400000e0000 */
[----:B------:R-:W-:Y:S02]  /*3f260*/  R2UR UR6, R4 ;  /* 0x00000000040672ca */ /* 0x000fe400000e0000 */
[----:B------:R-:W-:-:S09]  /*3f270*/  R2UR UR7, R5 ;  /* 0x00000000050772ca */ /* 0x000fd200000e0000 */
[----:B--2---:R-:W2:Y:S04]  /*3f280*/  LD.E.64 R2, desc[UR4][R2.64+0x30] ;  /* 0x0000300402027980 */ /* 0x004ea8000c101b00 */
[----:B---3--:R-:W3:Y:S01]  /*3f290*/  LD.E R6, desc[UR6][R6.64] ;  /* 0x0000000606067980 */ /* 0x008ee2000c101900 */
[----:B--2---:R-:W-:-:S05]  /*3f2a0*/  MOV R5, R2 ;  /* 0x0000000200057202 */ /* 0x004fca0000000f00 */
[----:B---3--:R-:W-:-:S05]  /*3f2b0*/  IMAD R4, R6, 0x8, R5 ;  /* 0x0000000806047824 */ /* 0x008fca00078e0205 */
[----:B------:R-:W-:-:S04]  /*3f2c0*/  PRMT R4, RZ, 0x654, R4 ;  /* 0x00000654ff047816 */ /* 0x000fc80000000004 */
[----:B------:R1:W-:Y:S03]  /*3f2d0*/  SYNCS.ARRIVE.TRANS64.RED.A1T0 RZ, [R4+URZ], RZ ;  /* 0x000000ff04ff79a7 */ /* 0x0003e6000810043f */
.L_x_1724:
[----:B--2---:R-:W-:Y:S02]  /*3f2e0*/  IMAD.MOV.U32 R2, RZ, RZ, R205 ;  /* 0x000000ffff027224 */ /* 0x004fe400078e00cd */
[----:B------:R-:W-:-:S04]  /*3f2f0*/  IMAD.MOV.U32 R3, RZ, RZ, 0x0 ;  /* 0x00000000ff037424 */ /* 0x000fc800078e00ff */
[----:B-1----:R-:W-:Y:S05]  /*3f300*/  RET.REL.NODEC R2 `(_ZN7cutlass13device_kernelIN5flash11enable_sm90INS1_16FlashAttnFwdSm90INS1_25CollectiveMainloopFwdSm90ILi2EN4cute5tupleIJNS5_1CILi1EEES8_S8_EEENS6_IJNS7_ILi128EEENS7_ILi96EEENS7_ILi64EEEEEELi256ENS_10bfloat16_tEfNS_4arch4Sm90ELb0ELb1ELb0ELb0ELb0ELb0ELb1ELb1ELb0ELb0ELb0ELb0EEENS1_21CollectiveEpilogueFwdINS6_IJSA_NS7_ILi256EEESB_EEES9_SE_SG_Li256ELb0ELb0ELb0ELb0EEENS1_30DynamicPersistentTileSchedulerILi256ELi32ELb0ELb0ELb1EEEEEEEEEvNT_6ParamsE) ;  /* 0xfffffc0c023c7950 */ /* 0x002fea0003c3ffff */
.L_x_1702:
[----:B-1----:R1:W2:Y:S02]  /*3f310*/  SYNCS.PHASECHK.TRANS64.TRYWAIT P0, [R2+URZ], R3 ;  /* 0x00000003020075a7 */ /* 0x0022a4000800017f */
[----:B--2---:R-:W-:Y:S05]  /*3f320*/  @!P0 NANOSLEEP.SYNCS 0x989680 ;  /* 0x009896800000895d */ /* 0x004fea0003900000 */
[----:B------:R-:W2:Y:S02]  /*3f330*/  @!P0 SYNCS.PHASECHK.TRANS64 P0, [R2+URZ], R3 ;  /* 0x00000003020085a7 */ /* 0x000ea4000800007f */
[----:B--2---:R-:W-:Y:S05]  /*3f340*/  @!P0 BRA `(.L_x_1702) ;  /* 0xfffffffc00f08947 */ /* 0x004fea000383ffff */
[----:B------:R-:W-:Y:S05]  /*3f350*/  BRA `(.L_x_1701) ;  /* 0xfffffe4c00f87947 */ /* 0x000fea000383ffff */
.L_x_1709:
[----:B-1----:R1:W2:Y:S02]  /*3f360*/  SYNCS.PHASECHK.TRANS64.TRYWAIT P0, [R8+URZ], R9 ;  /* 0x00000009080075a7 */ /* 0x0022a4000800017f */
[----:B--2---:R-:W-:Y:S05]  /*3f370*/  @!P0 NANOSLEEP.SYNCS 0x989680 ;  /* 0x009896800000895d */ /* 0x004fea0003900000 */
[----:B------:R-:W2:Y:S02]  /*3f380*/  @!P0 SYNCS.PHASECHK.TRANS64 P0, [R8+URZ], R9 ;  /* 0x00000009080085a7 */ /* 0x000ea4000800007f */
[----:B--2---:R-:W-:Y:S05]  /*3f390*/  @!P0 BRA `(.L_x_1709) ;  /* 0xfffffffc00f08947 */ /* 0x004fea000383ffff */
[----:B------:R-:W-:Y:S05]  /*3f3a0*/  BRA `(.L_x_1708) ;  /* 0xfffffe5400cc7947 */ /* 0x000fea000383ffff */
.L_x_1725:
        /* <DEDUP_REMOVED lines=13> */
.L_x_4721:


//--------------------- .text._ZN7cutlass13device_kernelIN5flash11enable_sm90INS1_16FlashAttnFwdSm90INS1_25CollectiveMainloopFwdSm90ILi2EN4cute5tupleIJNS5_1CILi1EEES8_S8_EEENS6_IJNS7_ILi128EEENS7_ILi96EEENS7_ILi64EEEEEELi256ENS_10bfloat16_tEfNS_4arch4Sm90ELb0ELb1ELb0ELb1ELb0ELb0ELb0ELb1ELb0ELb0ELb0ELb0EEENS1_21CollectiveEpilogueFwdINS6_IJSA_NS7_ILi256EEESB_EEES9_SE_SG_Li256ELb1ELb0ELb0ELb0EEENS1_36VarlenDynamicPersistentTileSchedulerILi128ELi96ELi256ELi32ELb0ELb0ELb1ELb1ELb0ELb1EEEEEEEEEvNT_6ParamsE --------------------------
	.section	.text._ZN7cutlass13device_kernelIN5flash11enable_sm90INS1_16FlashAttnFwdSm90INS1_25CollectiveMainloopFwdSm90ILi2EN4cute5tupleIJNS5_1CILi1EEES8_S8_EEENS6_IJNS7_ILi128EEENS7_ILi96EEENS7_ILi64EEEEEELi256ENS_10bfloat16_tEfNS_4arch4Sm90ELb0ELb1ELb0ELb1ELb0ELb0ELb0ELb1ELb0ELb0ELb0ELb0EEENS1_21CollectiveEpilogueFwdINS6_IJSA_NS7_ILi256EEESB_EEES9_SE_SG_Li256ELb1ELb0ELb0ELb0EEENS1_36VarlenDynamicPersistentTileSchedulerILi128ELi96ELi256ELi32ELb0ELb0ELb1ELb1ELb0ELb1EEEEEEEEEvNT_6ParamsE,"ax",@progbits
	.align	128
.text._ZN7cutlass13device_kernelIN5flash11enable_sm90INS1_16FlashAttnFwdSm90INS1_25CollectiveMainloopFwdSm90ILi2EN4cute5tupleIJNS5_1CILi1EEES8_S8_EEENS6_IJNS7_ILi128EEENS7_ILi96EEENS7_ILi64EEEEEELi256ENS_10bfloat16_tEfNS_4arch4Sm90ELb0ELb1ELb0ELb1ELb0ELb0ELb0ELb1ELb0ELb0ELb0ELb0EEENS1_21CollectiveEpilogueFwdINS6_IJSA_NS7_ILi256EEESB_EEES9_SE_SG_Li256ELb1ELb0ELb0ELb0EEENS1_36VarlenDynamicPersistentTileSchedulerILi128ELi96ELi256ELi32ELb0ELb0ELb1ELb1ELb0ELb1EEEEEEEEEvNT_6ParamsE:
        .type           _ZN7cutlass13device_kernelIN5flash11enable_sm90INS1_16FlashAttnFwdSm90INS1_25CollectiveMainloopFwdSm90ILi2EN4cute5tupleIJNS5_1CILi1EEES8_S8_EEENS6_IJNS7_ILi128EEENS7_ILi96EEENS7_ILi64EEEEEELi256ENS_10bfloat16_tEfNS_4arch4Sm90ELb0ELb1ELb0ELb1ELb0ELb0ELb0ELb1ELb0ELb0ELb0ELb0EEENS1_21CollectiveEpilogueFwdINS6_IJSA_NS7_ILi256EEESB_EEES9_SE_SG_Li256ELb1ELb0ELb0ELb0EEENS1_36VarlenDynamicPersistentTileSchedulerILi128ELi96ELi256ELi32ELb0ELb0ELb1ELb1ELb0ELb1EEEEEEEEEvNT_6ParamsE,@function
        .size           _ZN7cutlass13device_kernelIN5flash11enable_sm90INS1_16FlashAttnFwdSm90INS1_25CollectiveMainloopFwdSm90ILi2EN4cute5tupleIJNS5_1CILi1EEES8_S8_EEENS6_IJNS7_ILi128EEENS7_ILi96EEENS7_ILi64EEEEEELi256ENS_10bfloat16_tEfNS_4arch4Sm90ELb0ELb1ELb0ELb1ELb0ELb0ELb0ELb1ELb0ELb0ELb0ELb0EEENS1_21CollectiveEpilogueFwdINS6_IJSA_NS7_ILi256EEESB_EEES9_SE_SG_Li256ELb1ELb0ELb0ELb0EEENS1_36VarlenDynamicPersistentTileSchedulerILi128ELi96ELi256ELi32ELb0ELb0ELb1ELb1ELb0ELb1EEEEEEEEEvNT_6ParamsE,(.L_x_4723 - _ZN7cutlass13device_kernelIN5flash11enable_sm90INS1_16FlashAttnFwdSm90INS1_25CollectiveMainloopFwdSm90ILi2EN4cute5tupleIJNS5_1CILi1EEES8_S8_EEENS6_IJNS7_ILi128EEENS7_ILi96EEENS7_ILi64EEEEEELi256ENS_10bfloat16_tEfNS_4arch4Sm90ELb0ELb1ELb0ELb1ELb0ELb0ELb0ELb1ELb0ELb0ELb0ELb0EEENS1_21CollectiveEpilogueFwdINS6_IJSA_NS7_ILi256EEESB_EEES9_SE_SG_Li256ELb1ELb0ELb0ELb0EEENS1_36VarlenDynamicPersistentTileSchedulerILi128ELi96ELi256ELi32ELb0ELb0ELb1ELb1ELb0ELb1EEEEEEEEEvNT_6ParamsE)
        .other          _ZN7cutlass13device_kernelIN5flash11enable_sm90INS1_16FlashAttnFwdSm90INS1_25CollectiveMainloopFwdSm90ILi2EN4cute5tupleIJNS5_1CILi1EEES8_S8_EEENS6_IJNS7_ILi128EEENS7_ILi96EEENS7_ILi64EEEEEELi256ENS_10bfloat16_tEfNS_4arch4Sm90ELb0ELb1ELb0ELb1ELb0ELb0ELb0ELb1ELb0ELb0ELb0ELb0EEENS1_21CollectiveEpilogueFwdINS6_IJSA_NS7_ILi256EEESB_EEES9_SE_SG_Li256ELb1ELb0ELb0ELb0EEENS1_36VarlenDynamicPersistentTileSchedulerILi128ELi96ELi256ELi32ELb0ELb0ELb1ELb1ELb0ELb1EEEEEEEEEvNT_6ParamsE,@"STO_CUDA_ENTRY STV_DEFAULT"
_ZN7cutlass13device_kernelIN5flash11enable_sm90INS1_16FlashAttnFwdSm90INS1_25CollectiveMainloopFwdSm90ILi2EN4cute5tupleIJNS5_1CILi1EEES8_S8_EEENS6_IJNS7_ILi128EEENS7_ILi96EEENS7_ILi64EEEEEELi256ENS_10bfloat16_tEfNS_4arch4Sm90ELb0ELb1ELb0ELb1ELb0ELb0ELb0ELb1ELb0ELb0ELb0ELb0EEENS1_21CollectiveEpilogueFwdINS6_IJSA_NS7_ILi256EEESB_EEES9_SE_SG_Li256ELb1ELb0ELb0ELb0EEENS1_36VarlenDynamicPersistentTileSchedulerILi128ELi96ELi256ELi32ELb0ELb0ELb1ELb1ELb0ELb1EEEEEEEEEvNT_6ParamsE:
        /* <DEDUP_REMOVED lines=21> */
.L_x_1727:
[----:B------:R-:W-:Y:S05]  /*0150*/  BSYNC B0 ;  /* 0x0000000000007941 */ /* 0x000fea0003800000 */
.L_x_1726:
        /* <DEDUP_REMOVED lines=41> */
.L_x_1728:
        /* <DEDUP_REMOVED lines=22> */
.L_x_1729:
        /* <DEDUP_REMOVED lines=18> */
.L_x_1730:
        /* <DEDUP_REMOVED lines=22> */
.L_x_1731:
        /* <DEDUP_REMOVED lines=22> */
.L_x_1732:
[----:B------:R-:W-:Y:S01]  /*0930*/  PLOP3.LUT P0, PT, PT, PT, UP0, 0x80, 0x0 ;  /* 0x000000000000781c */ /* 0x000fe20003f0f008 */
[----:B------:R-:W-:Y:S01]  /*0940*/  UMOV UR36, 0x1 ;  /* 0x0000000100247882 */ /* 0x000fe20000000000 */
[----:B------:R-:W-:Y:S01]  /*0950*/  NOP ;  /* 0x0000000000007918 */ /* 0x000fe20000000000 */
[----:B------:R-:W-:Y:S01]  /*0960*/  USEL UR36, UR36, 0x2, !UP0 ;  /* 0x0000000224247887 */ /* 0x000fe2000c000000 */
[----:B------:R-:W-:Y:S01]  /*0970*/  ULDC.64 UR38, c[0x0][0x208] ;  /* 0x0000820000267ab9 */ /* 0x000fe20000000a00 */
[----:B012-4-:R-:W-:Y:S08]  /*0980*/  BAR.SYNC.DEFER_BLOCKING 0x0 ;  /* 0x0000000000007b1d */ /* 0x017ff00000010000 */
[----:B------:R-:W-:Y:S05]  /*0990*/  @!P0 BRA `(.L_x_1733) ;  /* 0x000000ec00f08947 */ /* 0x000fea0003800000 */
.L_x_1734:
        /* <DEDUP_REMOVED lines=8> */
[----:B-1----:R-:W-:Y:S01]  /*0a20*/  ULEA UR4, UR5, UR4, 0x18 ;  /* 0x0000000405047291 */ /* 0x002fe2000f8ec03f */
[----:B0-----:R-:W-:-:S04]  /*0a30*/  SHF.R.U32.HI R0, RZ, 0x7, R0 ;  /* 0x00000007ff007819 */ /* 0x001fc80000011600 */
[----:B------:R-:W-:-:S13]  /*0a40*/  ISETP.NE.AND P0, PT, R0, 0x1, PT ;  /* 0x000000010000780c */ /* 0x000fda0003f05270 */
[----:B------:R-:W-:Y:S08]  /*0a50*/  @!P0 BAR.ARV 0x9, 0x100 ;  /* 0x0244000000008b1d */ /* 0x000ff00000002000 */
[----:B------:R-:W-:Y:S06]  /*0a60*/  BAR.SYNC.DEFER_BLOCKING 0x5, 0x120 ;  /* 0x0144800000007b1d */ /* 0x000fec0000010000 */
        /* <DEDUP_REMOVED lines=8> */
[----:B------:R-:W-:Y:S01]  /*0af0*/  R2UR UR5, R203 ;  /* 0x00000000cb0572ca */ /* 0x000fe200000e0000 */
[----:B------:R-:W-:Y:S01]  /*0b00*/  UMOV UR41, URZ ;  /* 0x0000003f00297c82 */ /* 0x000fe20008000000 */
[----:B------:R-:W-:Y:S01]  /*0b10*/  UMOV UR40, URZ ;  /* 0x0000003f00287c82 */ /* 0x000fe20008000000 */
[----:B------:R-:W-:Y:S01]  /*0b20*/  UMOV UR37, URZ ;  /* 0x0000003f00257c82 */ /* 0x000fe20008000000 */
[----:B0-----:R-:W-:-:S05]  /*0b30*/  VIADD R209, R0, 0xffffff80 ;  /* 0xffffff8000d17836 */ /* 0x001fca0000000000 */
[----:B------:R-:W-:-:S04]  /*0b40*/  SHF.R.S32.HI R0, RZ, 0x1f, R209 ;  /* 0x0000001fff007819 */ /* 0x000fc800000114d1 */
[CC--:B------:R-:W-:Y:S02]  /*0b50*/  LEA.HI R2, R0.reuse, R209.reuse, RZ, 0x7 ;  /* 0x000000d100027211 */ /* 0x0c0fe400078f38ff */
[----:B------:R-:W-:Y:S02]  /*0b60*/  LEA.HI R3, R0, R209, RZ, 0x4 ;  /* 0x000000d100037211 */ /* 0x000fe400078f20ff */
[----:B------:R-:W-:Y:S02]  /*0b70*/  LOP3.LUT R4, R2, 0xffffff80, RZ, 0xc0, !PT ;  /* 0xffffff8002047812 */ /* 0x000fe400078ec0ff */
[----:B------:R-:W-:-:S03]  /*0b80*/  SHF.R.S32.HI R207, RZ, 0x7, R2 ;  /* 0x00000007ffcf7819 */ /* 0x000fc60000011402 */
        /* <DEDUP_REMOVED lines=10> */
[----:B------:R-:W-:-:S04]  /*0c30*/  LEA.HI R4, R4, R5, RZ, 0x3 ;  /* 0x0000000504047211 */ /* 0x000fc800078f18ff */
[----:B------:R-:W-:Y:S02]  /*0c40*/  LOP3.LUT R6, R4, 0xfffffff8, RZ, 0xc0, !PT ;  /* 0xfffffff804067812 */ /* 0x000fe400078ec0ff */
[CC--:B------:R-:W-:Y:S02]  /*0c50*/  LEA.HI R4, R0.reuse, R209.reuse, RZ, 0x5 ;  /* 0x000000d100047211 */ /* 0x0c0fe400078f28ff */
[----:B------:R-:W-:Y:S01]  /*0c60*/  LEA.HI R0, R0, R209, RZ, 0x3 ;  /* 0x000000d100007211 */ /* 0x000fe200078f18ff */
[----:B------:R-:W-:Y:S01]  /*0c70*/  IMAD.IADD R9, R5, 0x1, -R6 ;  /* 0x0000000105097824 */ /* 0x000fe200078e0a06 */
[----:B------:R-:W-:Y:S01]  /*0c80*/  SHF.R.S32.HI R6, RZ, 0x4, R3 ;  /* 0x00000004ff067819 */ /* 0x000fe20000011403 */
[----:B------:R-:W-:Y:S01]  /*0c90*/  IMAD.SHL.U32 R5, R4, 0x20, RZ ;  /* 0x0000002004057824 */ /* 0x000fe200078e00ff */
[C---:B------:R-:W-:Y:S01]  /*0ca0*/  LOP3.LUT R4, R3.reuse, 0x3fffff0, RZ, 0xc0, !PT ;  /* 0x03fffff003047812 */ /* 0x040fe200078ec0ff */
[----:B------:R-:W-:Y:S01]  /*0cb0*/  IMAD R9, R8, 0x10, R9 ;  /* 0x0000001008097824 */ /* 0x000fe200078e0209 */
[----:B------:R-:W-:-:S02]  /*0cc0*/  LEA.HI R3, R3, R6, RZ, 0x1 ;  /* 0x0000000603037211 */ /* 0x000fc400078f08ff */
        /* <DEDUP_REMOVED lines=8> */
[----:B------:R-:W-:Y:S02]  /*0d50*/  IMAD.IADD R2, R209, 0x1, -R2 ;  /* 0x00000001d1027824 */ /* 0x000fe400078e0a02 */
[----:B------:R-:W-:Y:S01]  /*0d60*/  IMAD R208, R3, 0x8, R4 ;  /* 0x0000000803d07824 */ /* 0x000fe200078e0204 */
[----:B------:R-:W-:Y:S01]  /*0d70*/  LOP3.LUT R4, R7, 0x7ffffffc, RZ, 0xc0, !PT ;  /* 0x7ffffffc07047812 */ /* 0x000fe200078ec0ff */
[----:B------:R-:W-:-:S04]  /*0d80*/  IMAD.SHL.U32 R19, R2, 0x8, RZ ;  /* 0x0000000802137824 */ /* 0x000fc800078e00ff */
[----:B------:R-:W-:-:S04]  /*0d90*/  IMAD.IADD R4, R205, 0x1, -R4 ;  /* 0x00000001cd047824 */ /* 0x000fc800078e0a04 */
[----:B------:R-:W-:-:S07]  /*0da0*/  IMAD.SHL.U32 R16, R4, 0x2, RZ ;  /* 0x0000000204107824 */ /* 0x000fce00078e00ff */
.L_x_1834:
[----:B------:R-:W-:Y:S01]  /*0db0*/  ULDC.64 UR8, c[0x0][0xa28] ;  /* 0x00028a0000087ab9 */ /* 0x000fe20000000a00 */
[----:B0-----:R-:W0:Y:S01]  /*0dc0*/  LDC R18, c[0x0][0x288] ;  /* 0x0000a200ff127b82 */ /* 0x001e220000000800 */
[----:B------:R-:W-:Y:S01]  /*0dd0*/  UISETP.NE.U32.AND UP0, UPT, UR8, URZ, UPT ;  /* 0x0000003f0800728c */ /* 0x000fe2000bf05070 */
[----:B---3-5:R-:W-:-:S03]  /*0de0*/  IMAD.MOV.U32 R8, RZ, RZ, RZ ;  /* 0x000000ffff087224 */ /* 0x028fc600078e00ff */
[----:B------:R-:W-:-:S03]  /*0df0*/  UISETP.NE.AND.EX UP0, UPT, UR9, URZ, UPT, UP0 ;  /* 0x0000003f0900728c */ /* 0x000fc6000bf05300 */
[----:B------:R-:W-:Y:S01]  /*0e00*/  ULDC.64 UR8, c[0x0][0xa18] ;  /* 0x0002860000087ab9 */ /* 0x000fe20000000a00 */
[----:B-12-4-:R-:W1:Y:S01]  /*0e10*/  LDC.64 R10, c[0x0][0x3f8] ;  /* 0x0000fe00ff0a7b82 */ /* 0x016e620000000a00 */
[----:B------:R-:W-:Y:S01]  /*0e20*/  UISETP.NE.U32.AND UP1, UPT, UR8, URZ, UPT ;  /* 0x0000003f0800728c */ /* 0x000fe2000bf25070 */
[----:B------:R-:W-:-:S03]  /*0e30*/  PLOP3.LUT P0, PT, PT, PT, UP0, 0x80, 0x0 ;  /* 0x000000000000781c */ /* 0x000fc60003f0f008 */
[----:B------:R-:W-:-:S03]  /*0e40*/  UISETP.NE.AND.EX UP1, UPT, UR9, URZ, UPT, UP1 ;  /* 0x0000003f0900728c */ /* 0x000fc6000bf25310 */
[----:B------:R-:W-:Y:S01]  /*0e50*/  @UP0 ULDC.64 UR8, c[0x0][0xa28] ;  /* 0x00028a0000080ab9 */ /* 0x000fe20000000a00 */
[----:B------:R-:W2:Y:S01]  /*0e60*/  LDC R0, c[0x0][0x404] ;  /* 0x00010100ff007b82 */ /* 0x000ea20000000800 */
[----:B------:R-:W-:Y:S01]  /*0e70*/  @UP0 UIMAD.WIDE UR8, UR5, 0x4, UR8 ;  /* 0x00000004050808a5 */ /* 0x000fe2000f8e0208 */
[----:B------:R-:W-:-:S05]  /*0e80*/  PLOP3.LUT P2, PT, PT, PT, UP1, 0x80, 0x0 ;  /* 0x000000000000781c */ /* 0x000fca0003f4f018 */
[----:B------:R-:W-:Y:S01]  /*0e90*/  @UP1 ULDC.64 UR10, c[0x0][0xa18] ;  /* 0x00028600000a1ab9 */ /* 0x000fe20000000a00 */
[----:B------:R-:W-:Y:S01]  /*0ea0*/  IMAD.U32 R4, RZ, RZ, UR8 ;  /* 0x00000008ff047e24 */ /* 0x000fe2000f8e00ff */
[----:B------:R-:W3:Y:S01]  /*0eb0*/  LDC R17, c[0x0][0x2e0] ;  /* 0x0000b800ff117b82 */ /* 0x000ee20000000800 */
[----:B------:R-:W-:Y:S01]  /*0ec0*/  IMAD.U32 R5, RZ, RZ, UR9 ;  /* 0x00000009ff057e24 */ /* 0x000fe2000f8e00ff */
[----:B------:R-:W-:-:S04]  /*0ed0*/  @UP1 UIMAD.WIDE UR8, UR5, 0x4, UR10 ;  /* 0x00000004050818a5 */ /* 0x000fc8000f8e020a */
[----:B------:R4:W5:Y:S02]  /*0ee0*/  @P0 LDG.E R8, desc[UR38][R4.64] ;  /* 0x0000002604080981 */ /* 0x000964000c1e1900 */
[----:B------:R-:W-:Y:S02]  /*0ef0*/  IMAD.U32 R6, RZ, RZ, UR8 ;  /* 0x00000008ff067e24 */ /* 0x000fe4000f8e00ff */
[----:B------:R-:W-:Y:S01]  /*0f00*/  IMAD.U32 R7, RZ, RZ, UR9 ;  /* 0x00000009ff077e24 */ /* 0x000fe2000f8e00ff */
[----:B------:R-:W-:-:S04]  /*0f10*/  ULDC.64 UR8, c[0x0][0xa20] ;  /* 0x0002880000087ab9 */ /* 0x000fc80000000a00 */
[----:B0-----:R4:W5:Y:S01]  /*0f20*/  @P2 LDG.E R18, desc[UR38][R6.64] ;  /* 0x0000002606122981 */ /* 0x001962000c1e1900 */
[----:B-1----:R-:W-:Y:S01]  /*0f30*/  ISETP.NE.U32.AND P0, PT, R10, RZ, PT ;  /* 0x000000ff0a00720c */ /* 0x002fe20003f05070 */
[----:B------:R-:W-:Y:S01]  /*0f40*/  UMOV UR44, UR6 ;  /* 0x00000006002c7c82 */ /* 0x000fe20008000000 */
[----:B------:R-:W-:Y:S02]  /*0f50*/  ISETP.NE.U32.AND P1, PT, RZ, UR8, PT ;  /* 0x00000008ff007c0c */ /* 0x000fe4000bf25070 */
[----:B------:R-:W-:Y:S02]  /*0f60*/  ISETP.NE.AND.EX P0, PT, R11, RZ, PT, P0 ;  /* 0x000000ff0b00720c */ /* 0x000fe40003f05300 */
[----:B------:R-:W-:Y:S02]  /*0f70*/  ISETP.NE.AND.EX P1, PT, RZ, UR9, PT, P1 ;  /* 0x00000009ff007c0c */ /* 0x000fe4000bf25310 */
[----:B--2---:R-:W-:Y:S01]  /*0f80*/  SEL R0, R0, 0x1, P0 ;  /* 0x0000000100007807 */ /* 0x004fe20000000000 */
[----:B----4-:R-:W-:Y:S10]  /*0f90*/  @P2 BRA `(.L_x_1735) ;  /* 0x00000000002c2947 */ /* 0x010ff40003800000 */
        /* <DEDUP_REMOVED lines=8> */
[----:B-----5:R-:W2:Y:S04]  /*1020*/  LDG.E R18, desc[UR38][R4.64] ;  /* 0x0000002604127981 */ /* 0x020ea8000c1e1900 */
[----:B------:R-:W2:Y:S02]  /*1030*/  LDG.E R3, desc[UR38][R4.64+0x4] ;  /* 0x0000042604037981 */ /* 0x000ea4000c1e1900 */
[----:B--2---:R-:W-:-:S07]  /*1040*/  IMAD.IADD R18, R3, 0x1, -R18 ;  /* 0x0000000103127824 */ /* 0x004fce00078e0a12 */
.L_x_1735:
[----:B------:R-:W-:Y:S01]  /*1050*/  UMOV UR43, UR5 ;  /* 0x00000005002b7c82 */ /* 0x000fe20008000000 */
[----:B---3--:R-:W-:Y:S02]  /*1060*/  IMAD R17, R0, R17, RZ ;  /* 0x0000001100117224 */ /* 0x008fe400078e02ff */
[----:B------:R-:W-:Y:S01]  /*1070*/  IMAD.MOV.U32 R204, RZ, RZ, R201 ;  /* 0x000000ffffcc7224 */ /* 0x000fe200078e00c9 */
[----:B------:R-:W-:Y:S06]  /*1080*/  @!P1 BRA `(.L_x_1736) ;  /* 0x0000000000189947 */ /* 0x000fec0003800000 */
[----:B------:R-:W-:Y:S02]  /*1090*/  ULDC.64 UR6, c[0x0][0xa20] ;  /* 0x0002880000067ab9 */ /* 0x000fe40000000a00 */
[----:B------:R-:W-:-:S06]  /*10a0*/  UIMAD.WIDE UR4, UR5, 0x4, UR6 ;  /* 0x00000004050478a5 */ /* 0x000fcc000f8e0206 */
[----:B------:R-:W-:Y:S02]  /*10b0*/  IMAD.U32 R4, RZ, RZ, UR4 ;  /* 0x00000004ff047e24 */ /* 0x000fe4000f8e00ff */
[----:B------:R-:W-:-:S05]  /*10c0*/  IMAD.U32 R5, RZ, RZ, UR5 ;  /* 0x00000005ff057e24 */ /* 0x000fca000f8e00ff */
[----:B------:R0:W5:Y:S01]  /*10d0*/  LDG.E R17, desc[UR38][R4.64] ;  /* 0x0000002604117981 */ /* 0x000162000c1e1900 */
[----:B------:R-:W-:Y:S05]  /*10e0*/  BRA `(.L_x_1737) ;  /* 0x00000000002c7947 */ /* 0x000fea0003800000 */
.L_x_1736:
        /* <DEDUP_REMOVED lines=9> */
[----:B------:R-:W2:Y:S02]  /*1180*/  LDG.E R0, desc[UR38][R4.64+0x4] ;  /* 0x0000042604007981 */ /* 0x000ea4000c1e1900 */
[----:B--2---:R-:W-:-:S07]  /*1190*/  IMAD.IADD R17, R0, 0x1, -R17 ;  /* 0x0000000100117824 */ /* 0x004fce00078e0a11 */
.L_x_1737:
[----:B------:R-:W1:Y:S01]  /*11a0*/  LDC.64 R6, c[0x0][0x9e0] ;  /* 0x00027800ff067b82 */ /* 0x000e620000000a00 */
[----:B-----5:R-:W-:Y:S01]  /*11b0*/  IMAD.IADD R17, R17, 0x1, -R8 ;  /* 0x0000000111117824 */ /* 0x020fe200078e0a08 */
[----:B------:R-:W-:-:S04]  /*11c0*/  LEA R0, R201, 0x80, 0x7 ;  /* 0x00000080c9007811 */ /* 0x000fc800078e38ff */
[----:B------:R-:W-:Y:S02]  /*11d0*/  IADD3 R9, R17, R0, -R18 ;  /* 0x0000000011097210 */ /* 0x000fe40007ffe812 */
[----:B-1----:R-:W-:-:S03]  /*11e0*/  ISETP.GE.AND P1, PT, R7, 0x1, PT ;  /* 0x000000010700780c */ /* 0x002fc60003f26270 */
[----:B------:R-:W-:-:S10]  /*11f0*/  IMAD.IADD R0, R9, 0x1, R6 ;  /* 0x0000000109007824 */ /* 0x000fd400078e0206 */
[----:B------:R-:W-:Y:S05]  /*1200*/  @!P1 BRA `(.L_x_1738) ;  /* 0x0000000000409947 */ /* 0x000fea0003800000 */
[C---:B------:R-:W-:Y:S01]  /*1210*/  ISETP.GT.AND P0, PT, R9.reuse, RZ, PT ;  /* 0x000000ff0900720c */ /* 0x040fe20003f04270 */
[----:B------:R-:W-:-:S12]  /*1220*/  VIADD R3, R9, 0xffffffff ;  /* 0xffffffff09037836 */ /* 0x000fd80000000000 */
[----:B------:R-:W-:Y:S05]  /*1230*/  @P0 BRA `(.L_x_1739) ;  /* 0x00000000001c0947 */ /* 0x000fea0003800000 */
[----:B------:R-:W-:Y:S01]  /*1240*/  ISETP.NE.AND P0, PT, R7, 0x1, PT ;  /* 0x000000010700780c */ /* 0x000fe20003f05270 */
[----:B------:R-:W-:-:S12]  /*1250*/  IMAD.MOV R3, RZ, RZ, -R9 ;  /* 0x000000ffff037224 */ /* 0x000fd800078e0a09 */
[----:B0-----:R-:W0:Y:S02]  /*1260*/  @P0 LDC.64 R4, c[0x0][0x9e8] ;  /* 0x00027a00ff040b82 */ /* 0x001e240000000a00 */
[----:B0-----:R-:W-:-:S05]  /*1270*/  @P0 IMAD.HI.U32 R4, R3, R4, RZ ;  /* 0x0000000403040227 */ /* 0x001fca00078e00ff */
[----:B------:R-:W-:-:S04]  /*1280*/  @P0 SHF.R.U32.HI R3, RZ, R5, R4 ;  /* 0x00000005ff030219 */ /* 0x000fc80000011604 */
[----:B------:R-:W-:Y:S01]  /*1290*/  LOP3.LUT R3, RZ, R3, RZ, 0x33, !PT ;  /* 0x00000003ff037212 */ /* 0x000fe200078e33ff */
[----:B------:R-:W-:Y:S06]  /*12a0*/  BRA `(.L_x_1740) ;  /* 0x0000000000107947 */ /* 0x000fec0003800000 */
.L_x_1739:
[----:B------:R-:W-:-:S13]  /*12b0*/  ISETP.NE.AND P0, PT, R7, 0x1, PT ;  /* 0x000000010700780c */ /* 0x000fda0003f05270 */
[----:B0-----:R-:W0:Y:S02]  /*12c0*/  @P0 LDC.64 R4, c[0x0][0x9e8] ;  /* 0x00027a00ff040b82 */ /* 0x001e240000000a00 */
[----:B0-----:R-:W-:-:S05]  /*12d0*/  @P0 IMAD.HI.U32 R4, R3, R4, RZ ;  /* 0x0000000403040227 */ /* 0x001fca00078e00ff */
[----:B------:R-:W-:-:S07]  /*12e0*/  @P0 SHF.R.U32.HI R3, RZ, R5, R4 ;  /* 0x00000005ff030219 */ /* 0x000fce0000011604 */
.L_x_1740:
[----:B------:R-:W-:-:S05]  /*12f0*/  IMAD R3, R3, R7, R7 ;  /* 0x0000000703037224 */ /* 0x000fca00078e0207 */
[----:B------:R-:W-:-:S07]  /*1300*/  VIMNMX R0, R0, R3, PT ;  /* 0x0000000300007248 */ /* 0x000fce0003fe0100 */
.L_x_1738:
[----:B------:R-:W-:Y:S01]  /*1310*/  VIADD R3, R0, 0x5f ;  /* 0x0000005f00037836 */ /* 0x000fe20000000000 */
[----:B------:R-:W-:Y:S01]  /*1320*/  ULDC UR4, c[0x0][0x9dc] ;  /* 0x0002770000047ab9 */ /* 0x000fe20000000800 */
[----:B0-----:R-:W-:Y:S02]  /*1330*/  IMAD R4, R201, 0x80, -R18 ;  /* 0x00000080c9047824 */ /* 0x001fe400078e0a12 */
[C---:B------:R-:W-:Y:S02]  /*1340*/  VIADD R0, R17.reuse, 0x5f ;  /* 0x0000005f11007836 */ /* 0x040fe40000000000 */
[----:B------:R-:W-:Y:S02]  /*1350*/  IMAD.IADD R6, R17, 0x1, R4 ;  /* 0x0000000111067824 */ /* 0x000fe400078e0204 */
        /* <DEDUP_REMOVED lines=14> */
[----:B------:R-:W0:Y:S02]  /*1440*/  @P0 LDC.64 R4, c[0x0][0x9e8] ;  /* 0x00027a00ff040b82 */ /* 0x000e240000000a00 */
[----:B0-----:R-:W-:-:S05]  /*1450*/  @P0 IMAD.HI.U32 R0, R3, R4, RZ ;  /* 0x0000000403000227 */ /* 0x001fca00078e00ff */
[----:B------:R-:W-:-:S04]  /*1460*/  @P0 SHF.R.U32.HI R3, RZ, R5, R0 ;  /* 0x00000005ff030219 */ /* 0x000fc80000011600 */
[----:B------:R-:W-:Y:S01]  /*1470*/  LOP3.LUT R6, RZ, R3, RZ, 0x33, !PT ;  /* 0x00000003ff067212 */ /* 0x000fe200078e33ff */
[----:B------:R-:W-:Y:S06]  /*1480*/  BRA `(.L_x_1743) ;  /* 0x0000000000107947 */ /* 0x000fec0003800000 */
.L_x_1742:
[----:B------:R-:W-:-:S13]  /*1490*/  ISETP.NE.AND P0, PT, R7, 0x1, PT ;  /* 0x000000010700780c */ /* 0x000fda0003f05270 */
[----:B------:R-:W0:Y:S02]  /*14a0*/  @P0 LDC.64 R4, c[0x0][0x9e8] ;  /* 0x00027a00ff040b82 */ /* 0x000e240000000a00 */
[----:B0-----:R-:W-:-:S05]  /*14b0*/  @P0 IMAD.HI.U32 R0, R6, R4, RZ ;  /* 0x0000000406000227 */ /* 0x001fca00078e00ff */
[----:B------:R-:W-:-:S07]  /*14c0*/  @P0 SHF.R.U32.HI R6, RZ, R5, R0 ;  /* 0x00000005ff060219 */ /* 0x000fce0000011600 */
.L_x_1743:
[----:B------:R-:W-:-:S05]  /*14d0*/  IMAD R6, R6, R7, RZ ;  /* 0x0000000706067224 */ /* 0x000fca00078e02ff */
[----:B------:R-:W-:-:S13]  /*14e0*/  R2UR UR5, R6 ;  /* 0x00000000060572ca */ /* 0x000fda00000e0000 */
[----:B------:R-:W-:-:S04]  /*14f0*/  UISETP.LT.AND UP0, UPT, UR4, UR5, UPT ;  /* 0x000000050400728c */ /* 0x000fc8000bf01270 */
[----:B------:R-:W-:-:S12]  /*1500*/  USEL UR4, UR4, UR5, !UP0 ;  /* 0x0000000504047287 */ /* 0x000fd8000c000000 */
.L_x_1741:
[----:B------:R-:W-:Y:S01]  /*1510*/  UIMAD.WIDE UR4, UR4, 0x2aaaaaab, URZ ;  /* 0x2aaaaaab040478a5 */ /* 0x000fe2000f8e023f */
[----:B------:R-:W-:Y:S02]  /*1520*/  PLOP3.LUT P0, PT, PT, PT, PT, 0x80, 0x0 ;  /* 0x000000000000781c */ /* 0x000fe40003f0f070 */
[----:B------:R-:W-:Y:S02]  /*1530*/  CS2R R44, SRZ ;  /* 0x00000000002c7805 */ /* 0x000fe4000001ff00 */
[----:B------:R-:W-:Y:S01]  /*1540*/  CS2R R150, SRZ ;  /* 0x0000000000967805 */ /* 0x000fe2000001ff00 */
        /* <DEDUP_REMOVED lines=67> */
[----:B------:R-:W-:Y:S01]  /*1980*/  CS2R R4, SRZ ;  /* 0x0000000000047805 */ /* 0x000fe2000001ff00 */
[----:B------:R-:W-:Y:S02]  /*1990*/  IMAD.MOV.U32 R7, RZ, RZ, RZ ;  /* 0x000000ffff077224 */ /* 0x000fe400078e00ff */
[----:B------:R-:W-:Y:S02]  /*19a0*/  IMAD.MOV.U32 R175, RZ, RZ, RZ ;  /* 0x000000ffffaf7224 */ /* 0x000fe400078e00ff */
[----:B------:R-:W-:Y:S01]  /*19b0*/  IMAD.MOV.U32 R26, RZ, RZ, RZ ;  /* 0x000000ffff1a7224 */ /* 0x000fe200078e00ff */
[----:B------:R-:W-:Y:S06]  /*19c0*/  @!P1 BRA `(.L_x_1744) ;  /* 0x000000b4002c9947 */ /* 0x000fec0003800000 */
        /* <DEDUP_REMOVED lines=31> */
.L_x_1745:
[----:B------:R-:W0:Y:S01]  /*1bc0*/  S2R R0, SR_CgaCtaId ;  /* 0x0000000000007919 */ /* 0x000e220000008800 */
[----:B------:R-:W-:Y:S01]  /*1bd0*/  ULEA.HI UR4, UR41, UR41, URZ, 0x1 ;  /* 0x0000002929047291 */ /* 0x000fe2000f8f083f */
[----:B------:R-:W-:Y:S01]  /*1be0*/  MOV R9, 0x400 ;  /* 0x0000040000097802 */ /* 0x000fe20000000f00 */
[----:B------:R-:W1:Y:S02]  /*1bf0*/  S2R R20, SR_TID.X ;  /* 0x0000000000147919 */ /* 0x000e640000002100 */
        /* <DEDUP_REMOVED lines=9> */
.L_x_1928:
[----:B0-----:R-:W-:Y:S01]  /*1c90*/  IMAD.U32 R0, RZ, RZ, UR45 ;  /* 0x0000002dff007e24 */ /* 0x001fe2000f8e00ff */
[----:B------:R-:W-:Y:S05]  /*1ca0*/  WARPSYNC.ALL ;  /* 0x0000000000007948 */ /* 0x000fea0003800000 */
[----:B------:R0:W-:Y:S01]  /*1cb0*/  BAR.SYNC.DEFER_BLOCKING R10, 0x100 ;  /* 0x0004000a0000751d */ /* 0x0001e20000010000 */
[----:B------:R-:W-:-:S13]  /*1cc0*/  ISETP.NE.AND P0, PT, R0, 0x3, PT ;  /* 0x000000030000780c */ /* 0x000fda0003f05270 */
[----:B0-----:R-:W-:Y:S05]  /*1cd0*/  @!P0 BRA `(.L_x_1747) ;  /* 0x0000000000048947 */ /* 0x001fea0003800000 */
[----:B------:R-:W-:Y:S01]  /*1ce0*/  BPT.TRAP 0x1 ;  /* 0x000000040000795c */ /* 0x000fe20000300000 */
.L_x_1747:
[----:B------:R-:W-:Y:S02]  /*1cf0*/  IMAD.U32 R12, RZ, RZ, UR40 ;  /* 0x00000028ff0c7e24 */ /* 0x000fe4000f8e00ff */
[----:B------:R-:W-:-:S03]  /*1d00*/  IMAD.U32 R0, RZ, RZ, UR37 ;  /* 0x00000025ff007e24 */ /* 0x000fc6000f8e00ff */
[----:B------:R-:W-:Y:S01]  /*1d10*/  SHF.L.U32 R12, R12, 0x1f, RZ ;  /* 0x0000001f0c0c7819 */ /* 0x000fe200000006ff */
[----:B------:R-:W-:-:S04]  /*1d20*/  IMAD R7, R0, 0x8, R9 ;  /* 0x0000000800077824 */ /* 0x000fc800078e0209 */
[----:B------:R0:W1:Y:S01]  /*1d30*/  SYNCS.PHASECHK.TRANS64.TRYWAIT P1, [R7+URZ+0x22830], R12 ;  /* 0x0228300c070075a7 */ /* 0x000062000802017f */
[----:B------:R-:W-:Y:S05]  /*1d40*/  @!P0 BRA `(.L_x_1748) ;  /* 0x0000000000048947 */ /* 0x000fea0003800000 */
[----:B------:R-:W-:Y:S01]  /*1d50*/  BPT.TRAP 0x1 ;  /* 0x000000040000795c */ /* 0x000fe20000300000 */
.L_x_1748:
[----:B-1----:R-:W-:Y:S05]  /*1d60*/  @P1 BRA `(.L_x_1749) ;  /* 0x0000000000081947 */ /* 0x002fea0003800000 */
[----:B------:R-:W1:Y:S02]  /*1d70*/  SYNCS.PHASECHK.TRANS64.TRYWAIT P1, [R7+URZ+0x22830], R12 ;  /* 0x0228300c070075a7 */ /* 0x000e64000802017f */
[----:B-1----:R-:W-:Y:S05]  /*1d80*/  @!P1 BRA `(.L_x_1750) ;  /* 0x0000012800b49947 */ /* 0x002fea0003800000 */
.L_x_1749:
[----:B------:R-:W-:Y:S01]  /*1d90*/  R2UR UR4, R9 ;  /* 0x00000000090472ca */ /* 0x000fe200000e0000 */
[----:B------:R-:W-:Y:S01]  /*1da0*/  ULOP3.LUT UR20, UR46, 0x10000, URZ, 0xfc, !UPT ;  /* 0x000100002e147892 */ /* 0x000fe2000f8efc3f */
[----:B------:R-:W-:Y:S01]  /*1db0*/  WARPGROUP.ARRIVE ;  /* 0x00000000000079c5 */ /* 0x000fe20000000000 */
[----:B------:R-:W-:Y:S01]  /*1dc0*/  UMOV UR21, 0x40000040 ;  /* 0x4000004000157882 */ /* 0x000fe20000000000 */
[----:B------:R-:W-:Y:S01]  /*1dd0*/  UMOV UR23, 0x40000040 ;  /* 0x4000004000177882 */ /* 0x000fe20000000000 */
[----:B------:R-:W-:-:S03]  /*1de0*/  UIADD3 UR8, UR20, 0x2, URZ ;  /* 0x0000000214087890 */ /* 0x000fc6000fffe03f */
[----:B------:R-:W2:Y:S01]  /*1df0*/  S2R R0, SR_TID.X ;  /* 0x0000000000007919 */ /* 0x000ea20000002100 */
[----:B------:R-:W-:Y:S01]  /*1e00*/  UMOV UR9, 0x40000040 ;  /* 0x4000004000097882 */ /* 0x000fe20000000000 */
[----:B------:R-:W-:Y:S01]  /*1e10*/  UMOV UR11, 0x40000040 ;  /* 0x40000040000b7882 */ /* 0x000fe20000000000 */
[----:B------:R-:W-:Y:S01]  /*1e20*/  UIADD3 UR12, UR20, 0x4, URZ ;  /* 0x00000004140c7890 */ /* 0x000fe2000fffe03f */
[----:B------:R-:W-:Y:S01]  /*1e30*/  IMAD.MOV.U32 R3, RZ, RZ, -0x60 ;  /* 0xffffffa0ff037424 */ /* 0x000fe200078e00ff */
[----:B------:R-:W-:Y:S01]  /*1e40*/  UMOV UR13, 0x40000040 ;  /* 0x40000040000d7882 */ /* 0x000fe20000000000 */
[----:B------:R-:W-:Y:S01]  /*1e50*/  UMOV UR15, 0x40000040 ;  /* 0x40000040000f7882 */ /* 0x000fe20000000000 */
[----:B------:R-:W-:Y:S01]  /*1e60*/  UIADD3 UR4, UR4, 0x1c400, URZ ;  /* 0x0001c40004047890 */ /* 0x000fe2000fffe03f */
[----:B------:R-:W-:Y:S01]  /*1e70*/  IMAD R8, R176, R3, 0x60 ;  /* 0x00000060b0087424 */ /* 0x000fe200078e0203 */
[----:B------:R-:W-:Y:S01]  /*1e80*/  UIADD3 UR16, UR20, 0x6, URZ ;  /* 0x0000000614107890 */ /* 0x000fe2000fffe03f */
[----:B------:R-:W-:Y:S01]  /*1e90*/  LOP3.LUT R2, R2, 0xfff7ffff, RZ, 0xc0, !PT ;  /* 0xfff7ffff02027812 */ /* 0x000fe200078ec0ff */
[----:B------:R-:W-:Y:S01]  /*1ea0*/  USHF.R.U32.HI UR4, URZ, 0x4, UR4 ;  /* 0x000000043f047899 */ /* 0x000fe20008011604 */
[----:B------:R-:W-:Y:S01]  /*1eb0*/  IMAD.IADD R5, R17, 0x1, R8 ;  /* 0x0000000111057824 */ /* 0x000fe200078e0208 */
[----:B------:R-:W-:Y:S01]  /*1ec0*/  UMOV UR17, 0x40000040 ;  /* 0x4000004000117882 */ /* 0x000fe20000000000 */
[----:B------:R-:W-:Y:S01]  /*1ed0*/  UMOV UR19, 0x40000040 ;  /* 0x4000004000137882 */ /* 0x000fe20000000000 */
[----:B------:R-:W-:Y:S01]  /*1ee0*/  ULOP3.LUT UR4, UR4, 0x3fff, URZ, 0xc0, !UPT ;  /* 0x00003fff04047892 */ /* 0x000fe2000f8ec03f */
[--C-:B------:R-:W-:Y:S01]  /*1ef0*/  IMAD.IADD R11, R5, 0x1, -R16.reuse ;  /* 0x00000001050b7824 */ /* 0x100fe200078e0a10 */
[----:B------:R-:W-:Y:S01]  /*1f00*/  IADD3 R3, -R18, 0x1, R5 ;  /* 0x0000000112037810 */ /* 0x000fe20007ffe105 */
[----:B------:R-:W-:Y:S01]  /*1f10*/  ULDC UR7, c[0x0][0x9dc] ;  /* 0x0002770000077ab9 */ /* 0x000fe20000000800 */
[----:B------:R-:W-:Y:S01]  /*1f20*/  ULOP3.LUT UR4, UR4, 0x10000, URZ, 0xfc, !UPT ;  /* 0x0001000004047892 */ /* 0x000fe2000f8efc3f */
[----:B------:R-:W-:Y:S01]  /*1f30*/  IMAD.IADD R13, R8, 0x1, -R16 ;  /* 0x00000001080d7824 */ /* 0x000fe200078e0a10 */
[----:B------:R-:W-:-:S02]  /*1f40*/  ULOP3.LUT UR5, URZ, UR7, URZ, 0x33, !UPT ;  /* 0x000000073f057292 */ /* 0x000fc4000f8e333f */
[----:B------:R-:W-:-:S04]  /*1f50*/  UIMAD UR22, UR37, 0x300, UR4 ;  /* 0x00000300251678a4 */ /* 0x000fc8000f8e0204 */
[----:B------:R-:W-:Y:S02]  /*1f60*/  UIADD3 UR10, UR22, 0x2, URZ ;  /* 0x00000002160a7890 */ /* 0x000fe4000fffe03f */
[----:B------:R-:W-:Y:S02]  /*1f70*/  UIADD3 UR14, UR22, 0x4, URZ ;  /* 0x00000004160e7890 */ /* 0x000fe4000fffe03f */
[----:B------:R-:W-:Y:S02]  /*1f80*/  UIADD3 UR18, UR22, 0x6, URZ ;  /* 0x0000000616127890 */ /* 0x000fe4000fffe03f */
[----:B------:R-:W-:Y:S01]  /*1f90*/  HGMMA.64x96x16.F32.BF16 R24, gdesc[UR20], RZ, !UPT, gsb0 ;  /* 0x01600000141879f0 */ /* 0x000fe2000c0018ff */
[----:B--2---:R-:W-:Y:S02]  /*1fa0*/  LOP3.LUT P1, RZ, R0, 0x7f, RZ, 0xc0, !PT ;  /* 0x0000007f00ff7812 */ /* 0x004fe4000782c0ff */
[----:B------:R-:W-:-:S04]  /*1fb0*/  SHF.R.U32.HI R4, RZ, 0x7, R0 ;  /* 0x00000007ff047819 */ /* 0x000fc80000011600 */
[----:B------:R-:W-:-:S07]  /*1fc0*/  IADD3 R6, -R4, 0xb, RZ ;  /* 0x0000000b04067810 */ /* 0x000fce0007ffe1ff */
[----:B------:R-:W-:Y:S01]  /*1fd0*/  @!P1 VIADD R0, R7, 0x22840 ;  /* 0x0002284007009836 */ /* 0x000fe20000000000 */
[----:B------:R-:W-:-:S04]  /*1fe0*/  @P1 LOP3.LUT R2, R2, 0x80000, RZ, 0xfc, !PT ;  /* 0x0008000002021812 */ /* 0x000fc800078efcff */
[----:B------:R-:W-:Y:S01]  /*1ff0*/  @!P1 PRMT R0, RZ, 0x654, R0 ;  /* 0x00000654ff009816 */ /* 0x000fe20000000000 */
        /* <DEDUP_REMOVED lines=9> */
[----:B------:R-:W-:-:S06]  /*2090*/  WARPGROUP.ARRIVE ;  /* 0x00000000000079c5 */ /* 0x000fcc0000000000 */
[----:B------:R-:W-:Y:S03]  /*20a0*/  HGMMA.64x96x16.F32.BF16 R24, gdesc[UR16], R24, gsb0 ;  /* 0x01600000101879f0 */ /* 0x000fe60008001818 */
[----:B------:R-:W-:Y:S02]  /*20b0*/  WARPGROUP.DEPBAR.LE gsb0, 0x0 ;  /* 0x00008000000079c5 */ /* 0x000fe40000010000 */
[----:B------:R2:W-:Y:S06]  /*20c0*/  BAR.ARV R6, 0x100 ;  /* 0x000400060000751d */ /* 0x0005ec0000002000 */
[----:B------:R3:W-:Y:S01]  /*20d0*/  @!P1 SYNCS.ARRIVE.TRANS64.RED.A1T0 RZ, [R0+URZ], RZ ;  /* 0x000000ff00ff99a7 */ /* 0x0007e2000810043f */
[----:B------:R-:W-:Y:S01]  /*20e0*/  PLOP3.LUT P1, PT, PT, PT, UP0, 0x40, 0x0 ;  /* 0x000000000000781c */ /* 0x000fe20003f2e808 */
[----:B---3--:R-:W-:-:S02]  /*20f0*/  IMAD.IADD R0, R3, 0x1, -R16 ;  /* 0x0000000103007824 */ /* 0x008fc400078e0a10 */
[----:B------:R-:W-:Y:S02]  /*2100*/  IMAD R3, R201, 0x80, R206 ;  /* 0x00000080c9037824 */ /* 0x000fe400078e02ce */
[C---:B------:R-:W-:Y:S02]  /*2110*/  VIADD R14, R0.reuse, UR14 ;  /* 0x0000000e000e7c36 */ /* 0x040fe40008000000 */
[----:B------:R-:W-:-:S03]  /*2120*/  VIADD R20, R0, UR5 ;  /* 0x0000000500147c36 */ /* 0x000fc60008000000 */
[----:B------:R-:W-:Y:S01]  /*2130*/  VIADDMNMX R0, R3, R14, R11, PT ;  /* 0x0000000e03007246 */ /* 0x000fe2000380010b */
[----:B------:R-:W-:Y:S02]  /*2140*/  IMAD.IADD R4, R20, 0x1, R3 ;  /* 0x0000000114047824 */ /* 0x000fe400078e0203 */
[----:B--2---:R-:W-:Y:S05]  /*2150*/  @P1 BRA `(.L_x_1751) ;  /* 0x0000000000541947 */ /* 0x004fea0003800000 */
[----:B------:R-:W-:Y:S01]  /*2160*/  IADD3 R5, R3, R17, -R18 ;  /* 0x0000001103057210 */ /* 0x000fe20007ffe812 */
        /* <DEDUP_REMOVED lines=11> */
.L_x_1753:
[----:B------:R-:W-:-:S06]  /*2220*/  UISETP.NE.AND UP1, UPT, UR15, 0x1, UPT ;  /* 0x000000010f00788c */ /* 0x000fcc000bf25270 */
[----:B------:R-:W-:-:S05]  /*2230*/  PLOP3.LUT P1, PT, PT, PT, UP1, 0x80, 0x0 ;  /* 0x000000000000781c */ /* 0x000fca0003f2f018 */
[----:B------:R-:W-:-:S08]  /*2240*/  @UP1 ULDC.64 UR10, c[0x0][0x9e8] ;  /* 0x00027a00000a1ab9 */ /* 0x000fd00000000a00 */
[----:B------:R-:W-:-:S05]  /*2250*/  @P1 IMAD.HI.U32 R15, R5, UR10, RZ ;  /* 0x0000000a050f1c27 */ /* 0x000fca000f8e00ff */
[----:B------:R-:W-:-:S07]  /*2260*/  @P1 SHF.R.U32.HI R5, RZ, UR11, R15 ;  /* 0x0000000bff051c19 */ /* 0x000fce000801160f */
.L_x_1754:
[----:B------:R-:W-:Y:S05]  /*2270*/  BSYNC B0 ;  /* 0x0000000000007941 */ /* 0x000fea0003800000 */
.L_x_1752:
[----:B------:R-:W-:-:S05]  /*2280*/  IMAD R5, R5, UR15, R13 ;  /* 0x0000000f05057c24 */ /* 0x000fca000f8e020d */
[----:B------:R-:W-:Y:S02]  /*2290*/  VIMNMX R4, R4, R5, !PT ;  /* 0x0000000504047248 */ /* 0x000fe40007fe0100 */
[----:B------:R-:W-:-:S07]  /*22a0*/  VIADDMNMX R0, R5, UR15, R0, PT ;  /* 0x0000000f05007c46 */ /* 0x000fce000b800100 */
.L_x_1751:
[C---:B------:R-:W-:Y:S02]  /*22b0*/  ISETP.GE.AND P1, PT, R8.reuse, 0x2, PT ;  /* 0x000000020800780c */ /* 0x040fe40003f26270 */
[----:B------:R-:W-:Y:S02]  /*22c0*/  ISETP.GE.AND P5, PT, R8, 0xa, PT ;  /* 0x0000000a0800780c */ /* 0x000fe40003fa6270 */
        /* <DEDUP_REMOVED lines=98> */
[----:B------:R-:W-:Y:S02]  /*28f0*/  ISETP.GT.AND P4, PT, R4, 0x51, !P3 ;  /* 0x000000510400780c */ /* 0x000fe40005f84270 */
[----:B------:R-:W-:-:S02]  /*2900*/  IADD3 R5, R20, 0x8, R3 ;  /* 0x0000000814057810 */ /* 0x000fc40007ffe003 */
        /* <DEDUP_REMOVED lines=9> */
[----:B------:R-:W-:-:S04]  /*29a0*/  ISETP.GE.AND P5, PT, R8, 0x5a, PT ;  /* 0x0000005a0800780c */ /* 0x000fc80003fa6270 */
[----:B------:R-:W-:Y:S02]  /*29b0*/  P2R R24, PR, RZ, 0x20 ;  /* 0x00000020ff187803 */ /* 0x000fe40000000000 */
[----:B------:R-:W-:-:S04]  /*29c0*/  ISETP.GT.AND P5, PT, R4, 0x59, !P5 ;  /* 0x000000590400780c */ /* 0x000fc80006fa4270 */
[----:B------:R-:W-:Y:S01]  /*29d0*/  ISETP.LT.OR P5, PT, R0, 0x5a, P5 ;  /* 0x0000005a0000780c */ /* 0x000fe20002fa1670 */
[----:B------:R-:W-:-:S03]  /*29e0*/  VIADD R0, R3, 0x8 ;  /* 0x0000000803007836 */ /* 0x000fc60000000000 */
[----:B------:R-:W-:Y:S02]  /*29f0*/  FSEL R69, R69, -INF , !P5 ;  /* 0xff80000045457808 */ /* 0x000fe40006800000 */
[----:B------:R-:W-:Y:S02]  /*2a00*/  PLOP3.LUT P5, PT, PT, PT, UP0, 0x40, 0x0 ;  /* 0x000000000000781c */ /* 0x000fe40003fae808 */
[----:B------:R-:W-:-:S11]  /*2a10*/  VIADDMNMX R4, R0, R14, R11, PT ;  /* 0x0000000e00047246 */ /* 0x000fd6000380010b */
[----:B------:R-:W-:Y:S05]  /*2a20*/  @P5 BRA `(.L_x_1755) ;  /* 0x0000000000605947 */ /* 0x000fea0003800000 */
[----:B------:R-:W-:Y:S01]  /*2a30*/  IADD3 R0, R3, R17, -R18 ;  /* 0x0000001103007210 */ /* 0x000fe20007ffe812 */
[----:B------:R-:W-:Y:S04]  /*2a40*/  BSSY B0, `(.L_x_1756) ;  /* 0x0000013000007945 */ /* 0x000fe80003800000 */
[----:B------:R-:W-:-:S05]  /*2a50*/  VIADD R0, R0, 0x8 ;  /* 0x0000000800007836 */ /* 0x000fca0000000000 */
        /* <DEDUP_REMOVED lines=11> */
.L_x_1757:
[----:B------:R-:W-:-:S06]  /*2b10*/  UISETP.NE.AND UP1, UPT, UR15, 0x1, UPT ;  /* 0x000000010f00788c */ /* 0x000fcc000bf25270 */
[----:B------:R-:W-:-:S05]  /*2b20*/  PLOP3.LUT P5, PT, PT, PT, UP1, 0x80, 0x0 ;  /* 0x000000000000781c */ /* 0x000fca0003faf018 */
[----:B------:R-:W-:-:S08]  /*2b30*/  @UP1 ULDC.64 UR10, c[0x0][0x9e8] ;  /* 0x00027a00000a1ab9 */ /* 0x000fd00000000a00 */
[----:B------:R-:W-:Y:S01]  /*2b40*/  @P5 IMAD.HI.U32 R8, R0, UR10, RZ ;  /* 0x0000000a00085c27 */ /* 0x000fe2000f8e00ff */
[----:B------:R-:W-:-:S13]  /*2b50*/  PLOP3.LUT P5, PT, PT, PT, UP1, 0x80, 0x0 ;  /* 0x000000000000781c */ /* 0x000fda0003faf018 */
[----:B------:R-:W-:-:S07]  /*2b60*/  @P5 SHF.R.U32.HI R0, RZ, UR11, R8 ;  /* 0x0000000bff005c19 */ /* 0x000fce0008011608 */
.L_x_1758:
[----:B------:R-:W-:Y:S05]  /*2b70*/  BSYNC B0 ;  /* 0x0000000000007941 */ /* 0x000fea0003800000 */
.L_x_1756:
[----:B------:R-:W-:-:S05]  /*2b80*/  IMAD R0, R0, UR15, R13 ;  /* 0x0000000f00007c24 */ /* 0x000fca000f8e020d */
[----:B------:R-:W-:Y:S02]  /*2b90*/  VIMNMX R5, R5, R0, !PT ;  /* 0x0000000005057248 */ /* 0x000fe40007fe0100 */
[----:B------:R-:W-:-:S07]  /*2ba0*/  VIADDMNMX R4, R0, UR15, R4, PT ;  /* 0x0000000f00047c46 */ /* 0x000fce000b800104 */
.L_x_1755:
        /* <DEDUP_REMOVED lines=82> */
[C---:B------:R-:W-:Y:S02]  /*30d0*/  ISETP.GT.AND P1, PT, R5.reuse, 0x38, !P1 ;  /* 0x000000380500780c */ /* 0x040fe40004f24270 */
        /* <DEDUP_REMOVED lines=12> */
[C---:B------:R-:W-:Y:S02]  /*31a0*/  ISETP.GT.AND P1, PT, R5.reuse, 0x40, !P2 ;  /* 0x000000400500780c */ /* 0x040fe40005724270 */
        /* <DEDUP_REMOVED lines=8> */
[C---:B------:R-:W-:Y:S01]  /*3230*/  FMUL.FTZ R11, R0.reuse, UR6 ;  /* 0x00000006000b7c20 */ /* 0x040fe20008410000 */
        /* <DEDUP_REMOVED lines=10> */
[--C-:B------:R-:W-:Y:S01]  /*32e0*/  FFMA.FTZ R20, R21, UR6, -R14.reuse ;  /* 0x0000000615147c23 */ /* 0x100fe2000801080e */
[----:B------:R-:W-:Y:S01]  /*32f0*/  FMNMX.FTZ R11, R31, R8, !PT ;  /* 0x000000081f0b7209 */ /* 0x000fe20007810000 */
[----:B------:R-:W-:Y:S01]  /*3300*/  MUFU.EX2 R15, R15 ;  /* 0x0000000f000f7308 */ /* 0x000fe20000000800 */
[----:B------:R-:W-:Y:S01]  /*3310*/  ISETP.NE.AND P5, PT, R24, RZ, PT ;  /* 0x000000ff1800720c */ /* 0x000fe20003fa5270 */
[--C-:B------:R-:W-:Y:S01]  /*3320*/  FFMA.FTZ R21, R29, UR6, -R14.reuse ;  /* 0x000000061d157c23 */ /* 0x100fe2000801080e */
[----:B------:R-:W-:Y:S01]  /*3330*/  FMNMX.FTZ R8, R34, R11, !PT ;  /* 0x0000000b22087209 */ /* 0x000fe20007810000 */
[--C-:B------:R-:W-:Y:S01]  /*3340*/  FFMA.FTZ R24, R73, UR6, -R14.reuse ;  /* 0x0000000649187c23 */ /* 0x100fe2000801080e */
[----:B------:R-:W-:Y:S01]  /*3350*/  FSEL R62, R62, -INF , !P1 ;  /* 0xff8000003e3e7808 */ /* 0x000fe20004800000 */
[--C-:B------:R-:W-:Y:S01]  /*3360*/  FFMA.FTZ R29, R41, UR6, -R14.reuse ;  /* 0x00000006291d7c23 */ /* 0x100fe2000801080e */
[----:B------:R-:W-:Y:S01]  /*3370*/  FMNMX.FTZ R11, R35, R8, !PT ;  /* 0x00000008230b7209 */ /* 0x000fe20007810000 */
[----:B------:R2:W-:Y:S01]  /*3380*/  MUFU.EX2 R152, R13 ;  /* 0x0000000d00987308 */ /* 0x0005e20000000800 */
[----:B------:R-:W-:Y:S01]  /*3390*/  ISETP.GT.AND P1, PT, R5, 0x49, !P6 ;  /* 0x000000490500780c */ /* 0x000fe20007724270 */
[--C-:B------:R-:W-:Y:S01]  /*33a0*/  FFMA.FTZ R32, R45, UR6, -R14.reuse ;  /* 0x000000062d207c23 */ /* 0x100fe2000801080e */
[----:B------:R-:W-:Y:S01]  /*33b0*/  FMNMX.FTZ R8, R38, R11, !PT ;  /* 0x0000000b26087209 */ /* 0x000fe20007810000 */
[--C-:B------:R-:W-:Y:S01]  /*33c0*/  FFMA.FTZ R25, R75, UR6, -R14.reuse ;  /* 0x000000064b197c23 */ /* 0x100fe2000801080e */
[----:B------:R-:W-:Y:S01]  /*33d0*/  ISETP.GT.AND P5, PT, R5, 0x59, !P5 ;  /* 0x000000590500780c */ /* 0x000fe20006fa4270 */
[--C-:B------:R-:W-:Y:S01]  /*33e0*/  FFMA.FTZ R28, R37, UR6, -R14.reuse ;  /* 0x00000006251c7c23 */ /* 0x100fe2000801080e */
[----:B------:R-:W-:Y:S01]  /*33f0*/  FMNMX.FTZ R11, R39, R8, !PT ;  /* 0x00000008270b7209 */ /* 0x000fe20007810000 */
[----:B------:R-:W-:Y:S01]  /*3400*/  MUFU.EX2 R20, R20 ;  /* 0x0000001400147308 */ /* 0x000fe20000000800 */
[----:B------:R-:W-:Y:S01]  /*3410*/  ISETP.LT.OR P1, PT, R4, 0x4a, P1 ;  /* 0x0000004a0400780c */ /* 0x000fe20000f21670 */
[--C-:B--2---:R-:W-:Y:S01]  /*3420*/  FFMA.FTZ R13, R33, UR6, -R14.reuse ;  /* 0x00000006210d7c23 */ /* 0x104fe2000801080e */
[----:B------:R-:W-:Y:S01]  /*3430*/  FMNMX.FTZ R8, R42, R11, !PT ;  /* 0x0000000b2a087209 */ /* 0x000fe20007810000 */
[--C-:B------:R-:W-:Y:S01]  /*3440*/  FFMA.FTZ R36, R81, UR6, -R14.reuse ;  /* 0x0000000651247c23 */ /* 0x100fe2000801080e */
[----:B------:R-:W-:Y:S01]  /*3450*/  FSEL R63, R63, -INF , !P1 ;  /* 0xff8000003f3f7808 */ /* 0x000fe20004800000 */
[--C-:B------:R-:W-:Y:S01]  /*3460*/  FFMA.FTZ R37, R83, UR6, -R14.reuse ;  /* 0x0000000653257c23 */ /* 0x100fe2000801080e */
[----:B------:R-:W-:Y:S01]  /*3470*/  FMNMX.FTZ R11, R43, R8, !PT ;  /* 0x000000082b0b7209 */ /* 0x000fe20007810000 */
[----:B------:R-:W2:Y:S01]  /*3480*/  MUFU.EX2 R21, R21 ;  /* 0x0000001500157308 */ /* 0x000ea20000000800 */
[----:B------:R-:W-:Y:S01]  /*3490*/  FSEL R66, R66, -INF , !P2 ;  /* 0xff80000042427808 */ /* 0x000fe20005000000 */
[--C-:B------:R-:W-:Y:S01]  /*34a0*/  FFMA.FTZ R40, R53, UR6, -R14.reuse ;  /* 0x0000000635287c23 */ /* 0x100fe2000801080e */
[----:B------:R-:W-:Y:S01]  /*34b0*/  FMNMX.FTZ R8, R46, R11, !PT ;  /* 0x0000000b2e087209 */ /* 0x000fe20007810000 */
[--C-:B------:R-:W-:Y:S01]  /*34c0*/  FFMA.FTZ R41, R85, UR6, -R14.reuse ;  /* 0x0000000655297c23 */ /* 0x100fe2000801080e */
[----:B------:R-:W-:Y:S01]  /*34d0*/  FSEL R67, R67, -INF , !P3 ;  /* 0xff80000043437808 */ /* 0x000fe20005800000 */
[--C-:B------:R-:W-:Y:S01]  /*34e0*/  FFMA.FTZ R44, R61, UR6, -R14.reuse ;  /* 0x000000063d2c7c23 */ /* 0x100fe2000801080e */
[----:B------:R-:W-:Y:S01]  /*34f0*/  FMNMX.FTZ R11, R47, R8, !PT ;  /* 0x000000082f0b7209 */ /* 0x000fe20007810000 */
[----:B------:R-:W-:Y:S01]  /*3500*/  MUFU.EX2 R24, R24 ;  /* 0x0000001800187308 */ /* 0x000fe20000000800 */
[----:B------:R-:W-:Y:S01]  /*3510*/  ISETP.LT.OR P5, PT, R4, 0x5a, P5 ;  /* 0x0000005a0400780c */ /* 0x000fe20002fa1670 */
[----:B------:R-:W-:Y:S01]  /*3520*/  FFMA.FTZ R48, R89, UR6, -R14 ;  /* 0x0000000659307c23 */ /* 0x000fe2000801080e */
[----:B------:R-:W-:-:S02]  /*3530*/  FMNMX.FTZ R8, R50, R11, !PT ;  /* 0x0000000b32087209 */ /* 0x000fc40007810000 */
[----:B------:R-:W-:Y:S02]  /*3540*/  FSEL R70, R70, -INF , !P4 ;  /* 0xff80000046467808 */ /* 0x000fe40006000000 */
[----:B------:R-:W-:Y:S01]  /*3550*/  FMNMX.FTZ R11, R51, R8, !PT ;  /* 0x00000008330b7209 */ /* 0x000fe20007810000 */
[----:B------:R3:W-:Y:S01]  /*3560*/  MUFU.EX2 R160, R29 ;  /* 0x0000001d00a07308 */ /* 0x0007e20000000800 */
[----:B------:R-:W-:Y:S02]  /*3570*/  FSEL R71, R71, -INF , !P5 ;  /* 0xff80000047477808 */ /* 0x000fe40006800000 */
[----:B------:R-:W-:Y:S02]  /*3580*/  FMNMX.FTZ R8, R54, R11, !PT ;  /* 0x0000000b36087209 */ /* 0x000fe40007810000 */
[----:B--2---:R-:W-:Y:S02]  /*3590*/  F2FP.BF16.F32.PACK_AB R154, R21, R20 ;  /* 0x00000014159a723e */ /* 0x004fe400000010ff */
[----:B------:R-:W-:Y:S01]  /*35a0*/  FMNMX.FTZ R11, R55, R8, !PT ;  /* 0x00000008370b7209 */ /* 0x000fe20007810000 */
[----:B------:R2:W-:Y:S01]  /*35b0*/  MUFU.EX2 R33, R32 ;  /* 0x0000002000217308 */ /* 0x0005e20000000800 */
[--C-:B---3--:R-:W-:Y:S01]  /*35c0*/  FFMA.FTZ R29, R49, UR6, -R14.reuse ;  /* 0x00000006311d7c23 */ /* 0x108fe2000801080e */
[--C-:B------:R-:W-:Y:S01]  /*35d0*/  FFMA.FTZ R49, R65, UR6, -R14.reuse ;  /* 0x0000000641317c23 */ /* 0x100fe2000801080e */
[----:B------:R-:W-:Y:S01]  /*35e0*/  FMNMX.FTZ R8, R58, R11, !PT ;  /* 0x0000000b3a087209 */ /* 0x000fe20007810000 */
[----:B------:R-:W-:-:S03]  /*35f0*/  FFMA.FTZ R11, R77, UR6, -R14 ;  /* 0x000000064d0b7c23 */ /* 0x000fc6000801080e */
[----:B------:R-:W-:Y:S01]  /*3600*/  FMNMX.FTZ R5, R59, R8, !PT ;  /* 0x000000083b057209 */ /* 0x000fe20007810000 */
[----:B------:R-:W3:Y:S01]  /*3610*/  MUFU.EX2 R13, R13 ;  /* 0x0000000d000d7308 */ /* 0x000ee20000000800 */
[----:B--2---:R-:W-:Y:S02]  /*3620*/  FFMA.FTZ R32, R87, UR6, -R14 ;  /* 0x0000000657207c23 */ /* 0x004fe4000801080e */
[----:B------:R-:W-:-:S04]  /*3630*/  FMNMX.FTZ R8, R62, R5, !PT ;  /* 0x000000053e087209 */ /* 0x000fc80007810000 */
[----:B------:R-:W-:Y:S01]  /*3640*/  FMNMX.FTZ R5, R63, R8, !PT ;  /* 0x000000083f057209 */ /* 0x000fe20007810000 */
[----:B------:R-:W-:Y:S03]  /*3650*/  MUFU.EX2 R25, R25 ;  /* 0x0000001900197308 */ /* 0x000fe60000000800 */
[----:B------:R-:W-:-:S04]  /*3660*/  FMNMX.FTZ R8, R66, R5, !PT ;  /* 0x0000000542087209 */ /* 0x000fc80007810000 */
[----:B------:R-:W-:Y:S01]  /*3670*/  FMNMX.FTZ R5, R67, R8, !PT ;  /* 0x0000000843057209 */ /* 0x000fe20007810000 */
[----:B------:R-:W-:Y:S01]  /*3680*/  FFMA.FTZ R8, R79, UR6, -R14 ;  /* 0x000000064f087c23 */ /* 0x000fe2000801080e */
[----:B------:R-:W2:Y:S01]  /*3690*/  MUFU.EX2 R28, R28 ;  /* 0x0000001c001c7308 */ /* 0x000ea20000000800 */
[----:B---3--:R-:W-:Y:S02]  /*36a0*/  F2FP.BF16.F32.PACK_AB R156, R13, R24 ;  /* 0x000000180d9c723e */ /* 0x008fe400000010ff */
[----:B------:R-:W-:-:S04]  /*36b0*/  FMNMX.FTZ R4, R70, R5, !PT ;  /* 0x0000000546047209 */ /* 0x000fc80007810000 */
[----:B------:R-:W-:Y:S01]  /*36c0*/  FMNMX.FTZ R4, R71, R4, !PT ;  /* 0x0000000447047209 */ /* 0x000fe20007810000 */
[----:B------:R3:W-:Y:S04]  /*36d0*/  MUFU.EX2 R162, R8 ;  /* 0x0000000800a27308 */ /* 0x0007e80000000800 */
[----:B------:R-:W4:Y:S04]  /*36e0*/  SHFL.BFLY PT, R5, R4, 0x2, 0x1f ;  /* 0x0c401f0004057f89 */ /* 0x000f2800000e0000 */
[----:B------:R-:W-:Y:S01]  /*36f0*/  MUFU.EX2 R11, R11 ;  /* 0x0000000b000b7308 */ /* 0x000fe20000000800 */
[----:B--2---:R-:W-:-:S07]  /*3700*/  F2FP.BF16.F32.PACK_AB R158, R28, R25 ;  /* 0x000000191c9e723e */ /* 0x004fce00000010ff */
[----:B------:R-:W-:Y:S08]  /*3710*/  MUFU.EX2 R45, R44 ;  /* 0x0000002c002d7308 */ /* 0x000ff00000000800 */
[----:B------:R-:W-:Y:S01]  /*3720*/  MUFU.EX2 R36, R36 ;  /* 0x0000002400247308 */ /* 0x000fe20000000800 */
[----:B----4-:R-:W-:Y:S01]  /*3730*/  FMNMX.FTZ R5, R4, R5, !PT ;  /* 0x0000000504057209 */ /* 0x010fe20007810000 */
[----:B------:R-:W-:-:S06]  /*3740*/  FFMA.FTZ R4, R57, UR6, -R14 ;  /* 0x0000000639047c23 */ /* 0x000fcc000801080e */
[----:B------:R-:W2:Y:S01]  /*3750*/  MUFU.EX2 R29, R29 ;  /* 0x0000001d001d7308 */ /* 0x000ea20000000800 */
[----:B---3--:R-:W3:Y:S07]  /*3760*/  SHFL.BFLY PT, R8, R5, 0x1, 0x1f ;  /* 0x0c201f0005087f89 */ /* 0x008eee00000e0000 */
[----:B------:R-:W-:Y:S08]  /*3770*/  MUFU.EX2 R37, R37 ;  /* 0x0000002500257308 */ /* 0x000ff00000000800 */
[----:B------:R-:W4:Y:S01]  /*3780*/  MUFU.EX2 R40, R40 ;  /* 0x0000002800287308 */ /* 0x000f220000000800 */
[----:B--2---:R-:W-:-:S07]  /*3790*/  F2FP.BF16.F32.PACK_AB R164, R29, R36 ;  /* 0x000000241da4723e */ /* 0x004fce00000010ff */
[----:B------:R-:W-:Y:S01]  /*37a0*/  MUFU.EX2 R41, R41 ;  /* 0x0000002900297308 */ /* 0x000fe20000000800 */
[----:B---3--:R-:W-:Y:S01]  /*37b0*/  FMNMX.FTZ R8, R5, R8, !PT ;  /* 0x0000000805087209 */ /* 0x008fe20007810000 */
[--C-:B------:R-:W-:Y:S01]  /*37c0*/  FFMA.FTZ R5, R91, UR6, -R14.reuse ;  /* 0x000000065b057c23 */ /* 0x100fe2000801080e */
[----:B------:R-:W-:Y:S02]  /*37d0*/  FFMA.FTZ R14, R69, UR6, -R14 ;  /* 0x00000006450e7c23 */ /* 0x000fe4000801080e */
[C---:B------:R-:W-:Y:S01]  /*37e0*/  FSETP.NEU.FTZ.AND P1, PT, R8.reuse, -INF , PT ;  /* 0xff8000000800780b */ /* 0x040fe20003f3d000 */
[----:B------:R-:W-:Y:S02]  /*37f0*/  FMUL.FTZ R52, R8, UR6 ;  /* 0x0000000608347c20 */ /* 0x000fe40008410000 */
[----:B------:R2:W-:Y:S01]  /*3800*/  MUFU.EX2 R174, R5 ;  /* 0x0000000500ae7308 */ /* 0x0005e20000000800 */
[----:B----4-:R-:W-:Y:S02]  /*3810*/  F2FP.BF16.F32.PACK_AB R166, R40, R37 ;  /* 0x0000002528a6723e */ /* 0x010fe400000010ff */
[----:B------:R-:W-:-:S05]  /*3820*/  FSEL R52, R52, RZ, P1 ;  /* 0x000000ff34347208 */ /* 0x000fca0000800000 */
[--C-:B------:R-:W-:Y:S01]  /*3830*/  FFMA.FTZ R26, R26, UR6, -R52.reuse ;  /* 0x000000061a1a7c23 */ /* 0x100fe20008010834 */
[--C-:B------:R-:W-:Y:S01]  /*3840*/  FFMA.FTZ R27, R27, UR6, -R52.reuse ;  /* 0x000000061b1b7c23 */ /* 0x100fe20008010834 */
[--C-:B------:R-:W-:Y:S01]  /*3850*/  FFMA.FTZ R30, R30, UR6, -R52.reuse ;  /* 0x000000061e1e7c23 */ /* 0x100fe20008010834 */
[----:B------:R-:W-:Y:S01]  /*3860*/  FFMA.FTZ R31, R31, UR6, -R52 ;  /* 0x000000061f1f7c23 */ /* 0x000fe20008010834 */
[----:B--2---:R-:W-:Y:S01]  /*3870*/  FADD.FTZ R5, R15, R152 ;  /* 0x000000980f057221 */ /* 0x004fe20000010000 */
        /* <DEDUP_REMOVED lines=9> */
[----:B------:R-:W2:Y:S01]  /*3910*/  MUFU.EX2 R27, R27 ;  /* 0x0000001b001b7308 */ /* 0x000ea20000000800 */
        /* <DEDUP_REMOVED lines=8> */
[----:B------:R-:W-:Y:S01]  /*39a0*/  F2FP.BF16.F32.PACK_AB R152, R152, R15 ;  /* 0x0000000f9898723e */ /* 0x000fe200000010ff */
[--C-:B------:R-:W-:Y:S01]  /*39b0*/  FFMA.FTZ R63, R63, UR6, -R52.reuse ;  /* 0x000000063f3f7c23 */ /* 0x100fe20008010834 */
[--C-:B------:R-:W-:Y:S01]  /*39c0*/  FFMA.FTZ R66, R66, UR6, -R52.reuse ;  /* 0x0000000642427c23 */ /* 0x100fe20008010834 */
[--C-:B------:R-:W-:Y:S01]  /*39d0*/  FFMA.FTZ R67, R67, UR6, -R52.reuse ;  /* 0x0000000643437c23 */ /* 0x100fe20008010834 */
[--C-:B------:R-:W-:Y:S01]  /*39e0*/  FFMA.FTZ R70, R70, UR6, -R52.reuse ;  /* 0x0000000646467c23 */ /* 0x100fe20008010834 */
[----:B------:R-:W-:-:S02]  /*39f0*/  FFMA.FTZ R52, R71, UR6, -R52 ;  /* 0x0000000647347c23 */ /* 0x000fc40008010834 */
[----:B------:R4:W-:Y:S01]  /*3a00*/  MUFU.EX2 R53, R14 ;  /* 0x0000000e00357308 */ /* 0x0009e20000000800 */
[----:B--2---:R-:W-:-:S07]  /*3a10*/  F2FP.BF16.F32.PACK_AB R153, R27, R26 ;  /* 0x0000001a1b99723e */ /* 0x004fce00000010ff */
[----:B------:R-:W2:Y:S01]  /*3a20*/  MUFU.EX2 R31, R31 ;  /* 0x0000001f001f7308 */ /* 0x000ea20000000800 */
[----:B----4-:R-:W-:-:S04]  /*3a30*/  FADD.FTZ R14, R20, R5 ;  /* 0x00000005140e7221 */ /* 0x010fc80000010000 */
[----:B------:R-:W-:-:S03]  /*3a40*/  FADD.FTZ R5, R21, R14 ;  /* 0x0000000e15057221 */ /* 0x000fc60000010000 */
[----:B------:R-:W4:Y:S01]  /*3a50*/  MUFU.EX2 R34, R34 ;  /* 0x0000002200227308 */ /* 0x000f220000000800 */
[----:B------:R-:W-:Y:S01]  /*3a60*/  FADD.FTZ R14, R24, R5 ;  /* 0x00000005180e7221 */ /* 0x000fe20000010000 */
[----:B------:R-:W-:-:S03]  /*3a70*/  FADD.FTZ R5, R26, R27 ;  /* 0x0000001b1a057221 */ /* 0x000fc60000010000 */
[----:B------:R-:W-:Y:S01]  /*3a80*/  FADD.FTZ R44, R13, R14 ;  /* 0x0000000e0d2c7221 */ /* 0x000fe20000010000 */
[----:B---3--:R-:W-:Y:S02]  /*3a90*/  FADD.FTZ R14, R30, R5 ;  /* 0x000000051e0e7221 */ /* 0x008fe40000010000 */
[----:B------:R-:W3:Y:S01]  /*3aa0*/  MUFU.EX2 R35, R35 ;  /* 0x0000002300237308 */ /* 0x000ee20000000800 */
[----:B------:R-:W-:Y:S01]  /*3ab0*/  FADD.FTZ R57, R25, R44 ;  /* 0x0000002c19397221 */ /* 0x000fe20000010000 */
[C---:B--2---:R-:W-:Y:S01]  /*3ac0*/  FADD.FTZ R5, R31.reuse, R14 ;  /* 0x0000000e1f057221 */ /* 0x044fe20000010000 */
[----:B------:R-:W-:Y:S02]  /*3ad0*/  F2FP.BF16.F32.PACK_AB R155, R31, R30 ;  /* 0x0000001e1f9b723e */ /* 0x000fe400000010ff */
[----:B------:R-:W-:-:S03]  /*3ae0*/  FADD.FTZ R44, R28, R57 ;  /* 0x000000391c2c7221 */ /* 0x000fc60000010000 */
[----:B------:R-:W2:Y:S01]  /*3af0*/  MUFU.EX2 R38, R38 ;  /* 0x0000002600267308 */ /* 0x000ea20000000800 */
[----:B----4-:R-:W-:Y:S01]  /*3b00*/  FADD.FTZ R14, R34, R5 ;  /* 0x00000005220e7221 */ /* 0x010fe20000010000 */
[----:B------:R-:W-:-:S04]  /*3b10*/  FADD.FTZ R57, R11, R44 ;  /* 0x0000002c0b397221 */ /* 0x000fc80000010000 */
[C---:B------:R-:W-:Y:S01]  /*3b20*/  FADD.FTZ R57, R160.reuse, R57 ;  /* 0x00000039a0397221 */ /* 0x040fe20000010000 */
[----:B------:R-:W-:Y:S01]  /*3b30*/  F2FP.BF16.F32.PACK_AB R160, R160, R11 ;  /* 0x0000000ba0a0723e */ /* 0x000fe200000010ff */
[----:B------:R-:W4:Y:S01]  /*3b40*/  MUFU.EX2 R39, R39 ;  /* 0x0000002700277308 */ /* 0x000f220000000800 */
[----:B---3--:R-:W-:Y:S01]  /*3b50*/  FADD.FTZ R5, R35, R14 ;  /* 0x0000000e23057221 */ /* 0x008fe20000010000 */
[----:B------:R-:W-:Y:S01]  /*3b60*/  FADD.FTZ R44, R162, R57 ;  /* 0x00000039a22c7221 */ /* 0x000fe20000010000 */
[----:B------:R-:W-:Y:S02]  /*3b70*/  F2FP.BF16.F32.PACK_AB R162, R33, R162 ;  /* 0x000000a221a2723e */ /* 0x000fe400000010ff */
[----:B------:R-:W-:Y:S01]  /*3b80*/  F2FP.BF16.F32.PACK_AB R157, R35, R34 ;  /* 0x00000022239d723e */ /* 0x000fe200000010ff */
[----:B------:R-:W-:Y:S02]  /*3b90*/  FADD.FTZ R57, R33, R44 ;  /* 0x0000002c21397221 */ /* 0x000fe40000010000 */
[----:B------:R-:W3:Y:S01]  /*3ba0*/  MUFU.EX2 R42, R42 ;  /* 0x0000002a002a7308 */ /* 0x000ee20000000800 */
[----:B--2---:R-:W-:Y:S01]  /*3bb0*/  FADD.FTZ R14, R38, R5 ;  /* 0x00000005260e7221 */ /* 0x004fe20000010000 */
[----:B------:R-:W-:-:S04]  /*3bc0*/  FADD.FTZ R44, R36, R57 ;  /* 0x00000039242c7221 */ /* 0x000fc80000010000 */
[----:B------:R-:W-:Y:S02]  /*3bd0*/  FADD.FTZ R44, R29, R44 ;  /* 0x0000002c1d2c7221 */ /* 0x000fe40000010000 */
[----:B------:R-:W2:Y:S01]  /*3be0*/  MUFU.EX2 R43, R43 ;  /* 0x0000002b002b7308 */ /* 0x000ea20000000800 */
[----:B----4-:R-:W-:Y:S01]  /*3bf0*/  FADD.FTZ R5, R39, R14 ;  /* 0x0000000e27057221 */ /* 0x010fe20000010000 */
[----:B------:R-:W-:Y:S01]  /*3c00*/  FADD.FTZ R57, R37, R44 ;  /* 0x0000002c25397221 */ /* 0x000fe20000010000 */
[----:B------:R-:W-:-:S03]  /*3c10*/  F2FP.BF16.F32.PACK_AB R159, R39, R38 ;  /* 0x00000026279f723e */ /* 0x000fc600000010ff */
[----:B------:R-:W-:Y:S02]  /*3c20*/  FADD.FTZ R44, R40, R57 ;  /* 0x00000039282c7221 */ /* 0x000fe40000010000 */
[----:B------:R-:W4:Y:S01]  /*3c30*/  MUFU.EX2 R46, R46 ;  /* 0x0000002e002e7308 */ /* 0x000f220000000800 */
[----:B---3--:R-:W-:Y:S01]  /*3c40*/  FADD.FTZ R14, R42, R5 ;  /* 0x000000052a0e7221 */ /* 0x008fe20000010000 */
[----:B------:R-:W-:-:S06]  /*3c50*/  FADD.FTZ R15, R41, R44 ;  /* 0x0000002c290f7221 */ /* 0x000fcc0000010000 */
[----:B------:R-:W3:Y:S01]  /*3c60*/  MUFU.EX2 R47, R47 ;  /* 0x0000002f002f7308 */ /* 0x000ee20000000800 */
[C---:B--2---:R-:W-:Y:S01]  /*3c70*/  FADD.FTZ R5, R43.reuse, R14 ;  /* 0x0000000e2b057221 */ /* 0x044fe20000010000 */
[----:B------:R-:W-:-:S06]  /*3c80*/  F2FP.BF16.F32.PACK_AB R161, R43, R42 ;  /* 0x0000002a2ba1723e */ /* 0x000fcc00000010ff */
[----:B------:R-:W2:Y:S01]  /*3c90*/  MUFU.EX2 R50, R50 ;  /* 0x0000003200327308 */ /* 0x000ea20000000800 */
[----:B----4-:R-:W-:-:S07]  /*3ca0*/  FADD.FTZ R14, R46, R5 ;  /* 0x000000052e0e7221 */ /* 0x010fce0000010000 */
[----:B------:R-:W4:Y:S01]  /*3cb0*/  MUFU.EX2 R51, R51 ;  /* 0x0000003300337308 */ /* 0x000f220000000800 */
[C---:B---3--:R-:W-:Y:S01]  /*3cc0*/  FADD.FTZ R5, R47.reuse, R14 ;  /* 0x0000000e2f057221 */ /* 0x048fe20000010000 */
[----:B------:R-:W-:-:S06]  /*3cd0*/  F2FP.BF16.F32.PACK_AB R163, R47, R46 ;  /* 0x0000002e2fa3723e */ /* 0x000fcc00000010ff */
[----:B------:R-:W3:Y:S01]  /*3ce0*/  MUFU.EX2 R4, R4 ;  /* 0x0000000400047308 */ /* 0x000ee20000000800 */
[----:B--2---:R-:W-:-:S07]  /*3cf0*/  FADD.FTZ R14, R50, R5 ;  /* 0x00000005320e7221 */ /* 0x004fce0000010000 */
[----:B------:R-:W2:Y:S01]  /*3d00*/  MUFU.EX2 R54, R54 ;  /* 0x0000003600367308 */ /* 0x000ea20000000800 */
[C---:B----4-:R-:W-:Y:S01]  /*3d10*/  FADD.FTZ R5, R51.reuse, R14 ;  /* 0x0000000e33057221 */ /* 0x050fe20000010000 */
[----:B------:R-:W-:-:S06]  /*3d20*/  F2FP.BF16.F32.PACK_AB R165, R51, R50 ;  /* 0x0000003233a5723e */ /* 0x000fcc00000010ff */
[----:B------:R-:W4:Y:S01]  /*3d30*/  MUFU.EX2 R32, R32 ;  /* 0x0000002000207308 */ /* 0x000f220000000800 */
[C---:B---3--:R-:W-:Y:S01]  /*3d40*/  FADD.FTZ R15, R4.reuse, R15 ;  /* 0x0000000f040f7221 */ /* 0x048fe20000010000 */
[----:B------:R-:W-:-:S06]  /*3d50*/  F2FP.BF16.F32.PACK_AB R168, R4, R41 ;  /* 0x0000002904a8723e */ /* 0x000fcc00000010ff */
[----:B------:R-:W3:Y:S01]  /*3d60*/  MUFU.EX2 R55, R55 ;  /* 0x0000003700377308 */ /* 0x000ee20000000800 */
[----:B--2---:R-:W-:-:S07]  /*3d70*/  FADD.FTZ R14, R54, R5 ;  /* 0x00000005360e7221 */ /* 0x004fce0000010000 */
[----:B------:R-:W2:Y:S01]  /*3d80*/  MUFU.EX2 R58, R58 ;  /* 0x0000003a003a7308 */ /* 0x000ea20000000800 */
[----:B----4-:R-:W-:Y:S01]  /*3d90*/  FADD.FTZ R20, R32, R15 ;  /* 0x0000000f20147221 */ /* 0x010fe20000010000 */
[----:B------:R-:W-:-:S03]  /*3da0*/  F2FP.BF16.F32.PACK_AB R170, R45, R32 ;  /* 0x000000202daa723e */ /* 0x000fc600000010ff */
[----:B------:R-:W-:-:S03]  /*3db0*/  FADD.FTZ R11, R45, R20 ;  /* 0x000000142d0b7221 */ /* 0x000fc60000010000 */
[----:B------:R-:W4:Y:S01]  /*3dc0*/  MUFU.EX2 R48, R48 ;  /* 0x0000003000307308 */ /* 0x000f220000000800 */
[C---:B---3--:R-:W-:Y:S01]  /*3dd0*/  FADD.FTZ R5, R55.reuse, R14 ;  /* 0x0000000e37057221 */ /* 0x048fe20000010000 */
[----:B------:R-:W-:-:S06]  /*3de0*/  F2FP.BF16.F32.PACK_AB R167, R55, R54 ;  /* 0x0000003637a7723e */ /* 0x000fcc00000010ff */
[----:B------:R-:W3:Y:S01]  /*3df0*/  MUFU.EX2 R59, R59 ;  /* 0x0000003b003b7308 */ /* 0x000ee20000000800 */
[----:B--2---:R-:W-:-:S07]  /*3e00*/  FADD.FTZ R14, R58, R5 ;  /* 0x000000053a0e7221 */ /* 0x004fce0000010000 */
[----:B------:R-:W2:Y:S01]  /*3e10*/  MUFU.EX2 R49, R49 ;  /* 0x0000003100317308 */ /* 0x000ea20000000800 */
[----:B----4-:R-:W-:-:S07]  /*3e20*/  FADD.FTZ R20, R48, R11 ;  /* 0x0000000b30147221 */ /* 0x010fce0000010000 */
[----:B------:R-:W4:Y:S01]  /*3e30*/  MUFU.EX2 R62, R62 ;  /* 0x0000003e003e7308 */ /* 0x000f220000000800 */
[C---:B---3--:R-:W-:Y:S01]  /*3e40*/  FADD.FTZ R5, R59.reuse, R14 ;  /* 0x0000000e3b057221 */ /* 0x048fe20000010000 */
[----:B------:R-:W-:-:S06]  /*3e50*/  F2FP.BF16.F32.PACK_AB R169, R59, R58 ;  /* 0x0000003a3ba9723e */ /* 0x000fcc00000010ff */
[----:B------:R-:W3:Y:S01]  /*3e60*/  MUFU.EX2 R63, R63 ;  /* 0x0000003f003f7308 */ /* 0x000ee20000000800 */
[C---:B--2---:R-:W-:Y:S01]  /*3e70*/  FADD.FTZ R11, R49.reuse, R20 ;  /* 0x00000014310b7221 */ /* 0x044fe20000010000 */
[----:B------:R-:W-:-:S03]  /*3e80*/  F2FP.BF16.F32.PACK_AB R172, R49, R48 ;  /* 0x0000003031ac723e */ /* 0x000fc600000010ff */
[----:B------:R-:W-:Y:S01]  /*3e90*/  FADD.FTZ R14, R174, R11 ;  /* 0x0000000bae0e7221 */ /* 0x000fe20000010000 */
[C---:B------:R-:W-:Y:S02]  /*3ea0*/  F2FP.BF16.F32.PACK_AB R174, R53.reuse, R174 ;  /* 0x000000ae35ae723e */ /* 0x040fe400000010ff */
[----:B------:R-:W2:Y:S01]  /*3eb0*/  MUFU.EX2 R66, R66 ;  /* 0x0000004200427308 */ /* 0x000ea20000000800 */
[----:B----4-:R-:W-:Y:S01]  /*3ec0*/  FADD.FTZ R4, R62, R5 ;  /* 0x000000053e047221 */ /* 0x010fe20000010000 */
[----:B------:R-:W-:-:S06]  /*3ed0*/  FADD.FTZ R5, R53, R14 ;  /* 0x0000000e35057221 */ /* 0x000fcc0000010000 */
[----:B------:R-:W4:Y:S01]  /*3ee0*/  MUFU.EX2 R67, R67 ;  /* 0x0000004300437308 */ /* 0x000f220000000800 */
[C---:B---3--:R-:W-:Y:S01]  /*3ef0*/  FADD.FTZ R11, R63.reuse, R4 ;  /* 0x000000043f0b7221 */ /* 0x048fe20000010000 */
[----:B------:R-:W-:-:S06]  /*3f00*/  F2FP.BF16.F32.PACK_AB R171, R63, R62 ;  /* 0x0000003e3fab723e */ /* 0x000fcc00000010ff */
[----:B------:R-:W3:Y:S01]  /*3f10*/  MUFU.EX2 R70, R70 ;  /* 0x0000004600467308 */ /* 0x000ee20000000800 */
[----:B--2---:R-:W-:-:S07]  /*3f20*/  FADD.FTZ R4, R66, R11 ;  /* 0x0000000b42047221 */ /* 0x004fce0000010000 */
[----:B------:R-:W2:Y:S01]  /*3f30*/  MUFU.EX2 R175, R52 ;  /* 0x0000003400af7308 */ /* 0x000ea20000000800 */
[C---:B----4-:R-:W-:Y:S01]  /*3f40*/  FADD.FTZ R11, R67.reuse, R4 ;  /* 0x00000004430b7221 */ /* 0x050fe20000010000 */
[----:B------:R-:W-:-:S03]  /*3f50*/  F2FP.BF16.F32.PACK_AB R173, R67, R66 ;  /* 0x0000004243ad723e */ /* 0x000fc600000010ff */
[----:B---3--:R-:W-:-:S04]  /*3f60*/  FADD.FTZ R4, R70, R11 ;  /* 0x0000000b46047221 */ /* 0x008fc80000010000 */
[C---:B--2---:R-:W-:Y:S01]  /*3f70*/  FADD.FTZ R4, R175.reuse, R4 ;  /* 0x00000004af047221 */ /* 0x044fe20000010000 */
[----:B------:R-:W-:Y:S01]  /*3f80*/  F2FP.BF16.F32.PACK_AB R175, R175, R70 ;  /* 0x00000046afaf723e */ /* 0x000fe200000010ff */
[----:B------:R-:W-:Y:S06]  /*3f90*/  @!P0 BRA `(.L_x_1759) ;  /* 0x0000000000048947 */ /* 0x000fec0003800000 */
[----:B------:R-:W-:Y:S01]  /*3fa0*/  BPT.TRAP 0x1 ;  /* 0x000000040000795c */ /* 0x000fe20000300000 */
.L_x_1759:
[----:B------:R2:W3:Y:S01]  /*3fb0*/  SYNCS.PHASECHK.TRANS64.TRYWAIT P1, [R7+URZ+0x22850], R12 ;  /* 0x0228500c070075a7 */ /* 0x0004e2000802017f */
[----:B------:R-:W-:Y:S05]  /*3fc0*/  @!P0 BRA `(.L_x_1760) ;  /* 0x0000000000048947 */ /* 0x000fea0003800000 */
[----:B------:R-:W-:Y:S01]  /*3fd0*/  BPT.TRAP 0x1 ;  /* 0x000000040000795c */ /* 0x000fe20000300000 */
.L_x_1760:
[----:B---3--:R-:W-:Y:S05]  /*3fe0*/  @P1 BRA `(.L_x_1761) ;  /* 0x0000000000081947 */ /* 0x008fea0003800000 */
[----:B------:R-:W3:Y:S02]  /*3ff0*/  SYNCS.PHASECHK.TRANS64.TRYWAIT P1, [R7+URZ+0x22850], R12 ;  /* 0x0228500c070075a7 */ /* 0x000ee4000802017f */
[----:B---3--:R-:W-:Y:S05]  /*4000*/  @!P1 BRA `(.L_x_1762) ;  /* 0x0000010800289947 */ /* 0x008fea0003800000 */
.L_x_1761:
[----:B------:R-:W-:Y:S01]  /*4010*/  R2UR UR5, R9 ;  /* 0x00000000090572ca */ /* 0x000fe200000e0000 */
[----:B------:R4:W-:Y:S06]  /*4020*/  BAR.SYNC.DEFER_BLOCKING R10, 0x100 ;  /* 0x0004000a0000751d */ /* 0x0009ec0000010000 */
[----:B------:R-:W-:Y:S01]  /*4030*/  UMOV UR11, 0x40000040 ;  /* 0x40000040000b7882 */ /* 0x000fe20000000000 */
[----:B------:R-:W5:Y:S01]  /*4040*/  S2R R11, SR_TID.X ;  /* 0x00000000000b7919 */ /* 0x000f620000002100 */
[----:B----4-:R-:W-:-:S04]  /*4050*/  IMAD.IADD R10, R17, 0x1, -R18 ;  /* 0x00000001110a7824 */ /* 0x010fc800078e0a12 */
        /* <DEDUP_REMOVED lines=10> */
[----:B-----5:R-:W-:Y:S01]  /*4100*/  LOP3.LUT P1, RZ, R11, 0x7f, RZ, 0xc0, !PT ;  /* 0x0000007f0bff7812 */ /* 0x020fe2000782c0ff */
[----:B------:R-:W-:-:S12]  /*4110*/  IMAD R11, R201, 0x80, R10 ;  /* 0x00000080c90b7824 */ /* 0x000fd800078e020a */
[----:B0123--:R-:W-:-:S05]  /*4120*/  @!P1 VIADD R7, R7, 0x22860 ;  /* 0x0002286007079836 */ /* 0x00ffca0000000000 */
        /* <DEDUP_REMOVED lines=33> */
[----:B0-----:R-:W-:-:S12]  /*4340*/  VIADD R7, R176, 0xfffffffe ;  /* 0xfffffffeb0077836 */ /* 0x001fd80000000000 */
[----:B------:R-:W-:Y:S05]  /*4350*/  @P1 BRA `(.L_x_1763) ;  /* 0x0000000000481947 */ /* 0x000fea0003800000 */
[C---:B------:R-:W-:Y:S01]  /*4360*/  ISETP.GT.AND P1, PT, R11.reuse, RZ, PT ;  /* 0x000000ff0b00720c */ /* 0x040fe20003f24270 */
[----:B------:R-:W-:-:S05]  /*4370*/  VIADD R9, R11, 0xffffffff ;  /* 0xffffffff0b097836 */ /* 0x000fca0000000000 */
        /* <DEDUP_REMOVED lines=9> */
.L_x_1764:
[----:B------:R-:W-:-:S11]  /*4410*/  UISETP.NE.AND UP1, UPT, UR15, 0x1, UPT ;  /* 0x000000010f00788c */ /* 0x000fd6000bf25270 */
[----:B------:R-:W-:Y:S02]  /*4420*/  @UP1 ULDC.64 UR22, c[0x0][0x9e8] ;  /* 0x00027a0000161ab9 */ /* 0x000fe40000000a00 */
[----:B------:R-:W-:-:S04]  /*4430*/  UIMAD.WIDE.U32 UR10, UR18, UR22, URZ ;  /* 0x00000016120a72a5 */ /* 0x000fc8000f8e003f */
[----:B------:R-:W-:-:S12]  /*4440*/  @UP1 USHF.R.U32.HI UR18, URZ, UR23, UR11 ;  /* 0x000000173f121299 */ /* 0x000fd8000801160b */
.L_x_1765:
[----:B------:R-:W-:-:S04]  /*4450*/  UIMAD UR15, UR18, UR15, UR15 ;  /* 0x0000000f120f72a4 */ /* 0x000fc8000f8e020f */
[----:B------:R-:W-:-:S04]  /*4460*/  UISETP.LT.AND UP1, UPT, UR14, UR15, UPT ;  /* 0x0000000f0e00728c */ /* 0x000fc8000bf21270 */
[----:B------:R-:W-:-:S12]  /*4470*/  USEL UR14, UR14, UR15, UP1 ;  /* 0x0000000f0e0e7287 */ /* 0x000fd80008800000 */
.L_x_1763:
        /* <DEDUP_REMOVED lines=11> */
[----:B------:R-:W-:Y:S01]  /*4530*/  VIADD R13, R15, 0x8 ;  /* 0x000000080f0d7836 */ /* 0x000fe20000000000 */
[----:B------:R-:W-:-:S04]  /*4540*/  ULDC UR26, c[0x0][0x9e0] ;  /* 0x00027800001a7ab9 */ /* 0x000fc80000000800 */
[----:B------:R-:W-:-:S07]  /*4550*/  LOP3.LUT R11, RZ, R13, RZ, 0x33, !PT ;  /* 0x0000000dff0b7212 */ /* 0x000fce00078e33ff */
.L_x_1783:
[----:B------:R-:W-:-:S04]  /*4560*/  UIADD3 UR37, UR37, 0x1, URZ ;  /* 0x0000000125257890 */ /* 0x000fc8000fffe03f */
[----:B------:R-:W-:-:S04]  /*4570*/  UISETP.NE.AND UP1, UPT, UR37, 0x2, UPT ;  /* 0x000000022500788c */ /* 0x000fc8000bf25270 */
[----:B------:R-:W-:Y:S02]  /*4580*/  USEL UR10, URZ, 0x1, UP1 ;  /* 0x000000013f0a7887 */ /* 0x000fe40008800000 */
[----:B------:R-:W-:Y:S02]  /*4590*/  USEL UR37, UR37, URZ, UP1 ;  /* 0x0000003f25257287 */ /* 0x000fe40008800000 */
[----:B------:R-:W-:Y:S01]  /*45a0*/  ULOP3.LUT UR40, UR40, UR10, URZ, 0x3c, !UPT ;  /* 0x0000000a28287292 */ /* 0x000fe2000f8e3c3f */
[----:B01----:R-:W-:Y:S11]  /*45b0*/  @!P0 BRA `(.L_x_1767) ;  /* 0x0000000000048947 */ /* 0x003ff60003800000 */
[----:B------:R-:W-:Y:S01]  /*45c0*/  BPT.TRAP 0x1 ;  /* 0x000000040000795c */ /* 0x000fe20000300000 */
.L_x_1767:
        /* <DEDUP_REMOVED lines=9> */
.L_x_1768:
[----:B-1----:R-:W-:Y:S05]  /*4660*/  @P1 BRA `(.L_x_1769) ;  /* 0x0000000000081947 */ /* 0x002fea0003800000 */
[----:B------:R-:W1:Y:S02]  /*4670*/  SYNCS.PHASECHK.TRANS64.TRYWAIT P1, [UR27+0x22830], R12 ;  /* 0x0228300cff0075a7 */ /* 0x000e64000802015b */
[----:B-1----:R-:W-:Y:S05]  /*4680*/  @!P1 BRA `(.L_x_1770) ;  /* 0x00000100009c9947 */ /* 0x002fea0003800000 */
.L_x_1769:
[----:B------:R-:W-:Y:S01]  /*4690*/  UIMAD UR22, UR37, 0x300, UR4 ;  /* 0x00000300251678a4 */ /* 0x000fe2000f8e0204 */
[----:B------:R-:W-:Y:S01]  /*46a0*/  WARPGROUP.ARRIVE ;  /* 0x00000000000079c5 */ /* 0x000fe20000000000 */
[----:B------:R-:W-:Y:S01]  /*46b0*/  UMOV UR23, 0x40000040 ;  /* 0x4000004000177882 */ /* 0x000fe20000000000 */
[----:B------:R-:W-:Y:S01]  /*46c0*/  UMOV UR11, 0x40000040 ;  /* 0x40000040000b7882 */ /* 0x000fe20000000000 */
[----:B------:R-:W-:-:S03]  /*46d0*/  UIADD3 UR10, UR22, 0x2, URZ ;  /* 0x00000002160a7890 */ /* 0x000fc6000fffe03f */
[----:B------:R-:W2:Y:S01]  /*46e0*/  S2R R6, SR_TID.X ;  /* 0x0000000000067919 */ /* 0x000ea20000002100 */
[----:B------:R-:W-:Y:S01]  /*46f0*/  UIADD3 UR14, UR22, 0x4, URZ ;  /* 0x00000004160e7890 */ /* 0x000fe2000fffe03f */
[----:B-1----:R-:W-:Y:S01]  /*4700*/  IMAD.U32 R9, RZ, RZ, UR27 ;  /* 0x0000001bff097e24 */ /* 0x002fe2000f8e00ff */
[----:B------:R-:W-:Y:S01]  /*4710*/  UMOV UR15, 0x40000040 ;  /* 0x40000040000f7882 */ /* 0x000fe20000000000 */
[----:B------:R-:W-:Y:S01]  /*4720*/  HGMMA.64x96x16.F32.BF16 R152, gdesc[UR20], RZ, !UPT, gsb0 ;  /* 0x01600000149879f0 */ /* 0x000fe2000c0018ff */
[----:B------:R-:W-:Y:S01]  /*4730*/  UIADD3 UR18, UR22, 0x6, URZ ;  /* 0x0000000616127890 */ /* 0x000fe2000fffe03f */
[----:B------:R-:W-:Y:S01]  /*4740*/  IMAD R21, R7, -0x60, R17 ;  /* 0xffffffa007157824 */ /* 0x000fe200078e0211 */
[----:B------:R-:W-:-:S04]  /*4750*/  UMOV UR19, 0x40000040 ;  /* 0x4000004000137882 */ /* 0x000fc80000000000 */
[----:B------:R-:W-:-:S05]  /*4760*/  IADD3 R21, -R18, 0x1, R21 ;  /* 0x0000000112157810 */ /* 0x000fca0007ffe115 */
[----:B------:R-:W-:-:S04]  /*4770*/  IMAD.IADD R21, R21, 0x1, -R16 ;  /* 0x0000000115157824 */ /* 0x000fc800078e0a10 */
[----:B------:R-:W-:-:S04]  /*4780*/  VIADD R200, R21, UR26 ;  /* 0x0000001a15c87c36 */ /* 0x000fc80008000000 */
[----:B------:R-:W-:Y:S01]  /*4790*/  IMAD.IADD R210, R3, 0x1, R200 ;  /* 0x0000000103d27824 */ /* 0x000fe200078e02c8 */
[----:B--2---:R-:W-:Y:S02]  /*47a0*/  LOP3.LUT P1, RZ, R6, 0x7f, RZ, 0xc0, !PT ;  /* 0x0000007f06ff7812 */ /* 0x004fe4000782c0ff */
[----:B------:R-:W-:-:S04]  /*47b0*/  SHF.R.U32.HI R6, RZ, 0x7, R6 ;  /* 0x00000007ff067819 */ /* 0x000fc80000011606 */
[----:B------:R-:W-:-:S07]  /*47c0*/  IADD3 R6, -R6, 0xb, RZ ;  /* 0x0000000b06067810 */ /* 0x000fce0007ffe1ff */
        /* <DEDUP_REMOVED lines=16> */
[----:B--2---:R-:W-:-:S04]  /*48d0*/  VIADD R14, R21, UR10 ;  /* 0x0000000a150e7c36 */ /* 0x004fc80008000000 */
[----:B------:R-:W-:-:S08]  /*48e0*/  IMAD.IADD R202, R3, 0x1, R14 ;  /* 0x0000000103ca7824 */ /* 0x000fd000078e020e */
[----:B-1----:R-:W-:Y:S05]  /*48f0*/  @P1 BRA `(.L_x_1771) ;  /* 0x00000000005c1947 */ /* 0x002fea0003800000 */
[----:B------:R-:W-:Y:S01]  /*4900*/  ISETP.GT.AND P1, PT, R15, -0x1, PT ;  /* 0xffffffff0f00780c */ /* 0x000fe20003f24270 */
[----:B------:R-:W-:-:S12]  /*4910*/  BSSY B0, `(.L_x_1772) ;  /* 0x0000011000007945 */ /* 0x000fd80003800000 */
[----:B------:R-:W-:Y:S05]  /*4920*/  @P1 BRA `(.L_x_1773) ;  /* 0x0000000000241947 */ /* 0x000fea0003800000 */
[----:B------:R-:W-:Y:S02]  /*4930*/  IMAD.U32 R211, RZ, RZ, UR25 ;  /* 0x00000019ffd37e24 */ /* 0x000fe4000f8e00ff */
[----:B------:R-:W-:-:S03]  /*4940*/  IMAD.IADD R203, R3, 0x1, R10 ;  /* 0x0000000103cb7824 */ /* 0x000fc600078e020a */
[----:B------:R-:W-:Y:S02]  /*4950*/  ISETP.NE.AND P1, PT, R211, 0x1, PT ;  /* 0x00000001d300780c */ /* 0x000fe40003f25270 */
[----:B------:R-:W-:-:S11]  /*4960*/  LOP3.LUT R203, RZ, R203, RZ, 0x33, !PT ;  /* 0x000000cbffcb7212 */ /* 0x000fd600078e33ff */
[----:B------:R-:W1:Y:S02]  /*4970*/  @P1 LDC.64 R20, c[0x0][0x9e8] ;  /* 0x00027a00ff141b82 */ /* 0x000e640000000a00 */
[----:B-1----:R-:W-:-:S05]  /*4980*/  @P1 IMAD.HI.U32 R20, R203, R20, RZ ;  /* 0x00000014cb141227 */ /* 0x002fca00078e00ff */
[----:B------:R-:W-:-:S04]  /*4990*/  @P1 SHF.R.U32.HI R203, RZ, R21, R20 ;  /* 0x00000015ffcb1219 */ /* 0x000fc80000011614 */
[----:B------:R-:W-:Y:S01]  /*49a0*/  LOP3.LUT R20, RZ, R203, RZ, 0x33, !PT ;  /* 0x000000cbff147212 */ /* 0x000fe200078e33ff */
[----:B------:R-:W-:Y:S06]  /*49b0*/  BRA `(.L_x_1774) ;  /* 0x0000000000187947 */ /* 0x000fec0003800000 */
.L_x_1773:
[----:B------:R-:W-:-:S05]  /*49c0*/  IMAD.U32 R211, RZ, RZ, UR25 ;  /* 0x00000019ffd37e24 */ /* 0x000fca000f8e00ff */
[----:B------:R-:W-:-:S13]  /*49d0*/  ISETP.NE.AND P1, PT, R211, 0x1, PT ;  /* 0x00000001d300780c */ /* 0x000fda0003f25270 */
[----:B------:R-:W1:Y:S02]  /*49e0*/  @P1 LDC.64 R20, c[0x0][0x9e8] ;  /* 0x00027a00ff141b82 */ /* 0x000e640000000a00 */
[----:B-1----:R-:W-:-:S04]  /*49f0*/  @P1 IMAD.HI.U32 R212, R15, R20, RZ ;  /* 0x000000140fd41227 */ /* 0x002fc800078e00ff */
[----:B------:R-:W-:Y:S01]  /*4a00*/  IMAD.MOV.U32 R20, RZ, RZ, R15 ;  /* 0x000000ffff147224 */ /* 0x000fe200078e000f */
[----:B------:R-:W-:-:S07]  /*4a10*/  @P1 SHF.R.U32.HI R20, RZ, R21, R212 ;  /* 0x00000015ff141219 */ /* 0x000fce00000116d4 */
.L_x_1774:
[----:B------:R-:W-:Y:S05]  /*4a20*/  BSYNC B0 ;  /* 0x0000000000007941 */ /* 0x000fea0003800000 */
.L_x_1772:
[----:B------:R-:W-:-:S04]  /*4a30*/  IMAD R21, R7, -0x60, -R16 ;  /* 0xffffffa007157824 */ /* 0x000fc800078e0a10 */
[----:B------:R-:W-:-:S05]  /*4a40*/  IMAD R21, R20, R211, R21 ;  /* 0x000000d314157224 */ /* 0x000fca00078e0215 */
[----:B------:R-:W-:Y:S02]  /*4a50*/  VIADDMNMX R210, R21, R211, R210, PT ;  /* 0x000000d315d27246 */ /* 0x000fe400038001d2 */
[----:B------:R-:W-:-:S07]  /*4a60*/  VIMNMX R202, R202, R21, !PT ;  /* 0x00000015caca7248 */ /* 0x000fce0007fe0100 */
.L_x_1771:
[----:B------:R-:W-:Y:S01]  /*4a70*/  IMAD R211, R7, -0x60, RZ ;  /* 0xffffffa007d37824 */ /* 0x000fe200078e02ff */
[----:B------:R-:W-:Y:S02]  /*4a80*/  LOP3.LUT R2, R2, 0xfffbffff, RZ, 0xc0, !PT ;  /* 0xfffbffff02027812 */ /* 0x000fe400078ec0ff */
[----:B------:R-:W-:Y:S02]  /*4a90*/  IADD3 R200, R200, 0x8, R3 ;  /* 0x00000008c8c87810 */ /* 0x000fe40007ffe003 */
        /* <DEDUP_REMOVED lines=30> */
[----:B------:R-:W-:Y:S02]  /*4c80*/  IADD3 R152, R14, 0x8, R3 ;  /* 0x000000080e987810 */ /* 0x000fe40007ffe003 */
[----:B------:R-:W-:Y:S02]  /*4c90*/  ISETP.LT.OR P2, PT, R210, 0x12, P2 ;  /* 0x00000012d200780c */ /* 0x000fe40001741670 */
[----:B------:R-:W-:Y:S02]  /*4ca0*/  @P3 LOP3.LUT R2, R2, 0x10, RZ, 0xfc, !PT ;  /* 0x0000001002023812 */ /* 0x000fe400078efcff */
[----:B------:R-:W-:-:S02]  /*4cb0*/  ISETP.GE.AND P3, PT, R211, 0x19, PT ;  /* 0x00000019d300780c */ /* 0x000fc40003f66270 */
        /* <DEDUP_REMOVED lines=102> */
[----:B------:R-:W-:Y:S01]  /*5320*/  ISETP.GT.AND P6, PT, R13, -0x1, PT ;  /* 0xffffffff0d00780c */ /* 0x000fe20003fc4270 */
[----:B------:R-:W-:-:S12]  /*5330*/  BSSY B0, `(.L_x_1776) ;  /* 0x0000010000007945 */ /* 0x000fd80003800000 */
[----:B------:R-:W-:Y:S05]  /*5340*/  @P6 BRA `(.L_x_1777) ;  /* 0x0000000000206947 */ /* 0x000fea0003800000 */
[----:B------:R-:W-:Y:S02]  /*5350*/  IMAD.U32 R202, RZ, RZ, UR25 ;  /* 0x00000019ffca7e24 */ /* 0x000fe4000f8e00ff */
[----:B------:R-:W-:-:S03]  /*5360*/  IMAD.MOV.U32 R14, RZ, RZ, R11 ;  /* 0x000000ffff0e7224 */ /* 0x000fc600078e000b */
[----:B------:R-:W-:-:S13]  /*5370*/  ISETP.NE.AND P6, PT, R202, 0x1, PT ;  /* 0x00000001ca00780c */ /* 0x000fda0003fc5270 */
[----:B------:R-:W1:Y:S02]  /*5380*/  @P6 LDC.64 R20, c[0x0][0x9e8] ;  /* 0x00027a00ff146b82 */ /* 0x000e640000000a00 */
[----:B-1----:R-:W-:-:S05]  /*5390*/  @P6 IMAD.HI.U32 R20, R11, R20, RZ ;  /* 0x000000140b146227 */ /* 0x002fca00078e00ff */
[----:B------:R-:W-:-:S04]  /*53a0*/  @P6 SHF.R.U32.HI R14, RZ, R21, R20 ;  /* 0x00000015ff0e6219 */ /* 0x000fc80000011614 */
[----:B------:R-:W-:Y:S01]  /*53b0*/  LOP3.LUT R14, RZ, R14, RZ, 0x33, !PT ;  /* 0x0000000eff0e7212 */ /* 0x000fe200078e33ff */
[----:B------:R-:W-:Y:S06]  /*53c0*/  BRA `(.L_x_1778) ;  /* 0x0000000000187947 */ /* 0x000fec0003800000 */
.L_x_1777:
[----:B------:R-:W-:Y:S02]  /*53d0*/  IMAD.U32 R202, RZ, RZ, UR25 ;  /* 0x00000019ffca7e24 */ /* 0x000fe4000f8e00ff */
[----:B------:R-:W-:-:S03]  /*53e0*/  IMAD.MOV.U32 R14, RZ, RZ, R13 ;  /* 0x000000ffff0e7224 */ /* 0x000fc600078e000d */
[----:B------:R-:W-:-:S13]  /*53f0*/  ISETP.NE.AND P6, PT, R202, 0x1, PT ;  /* 0x00000001ca00780c */ /* 0x000fda0003fc5270 */
[----:B------:R-:W1:Y:S02]  /*5400*/  @P6 LDC.64 R20, c[0x0][0x9e8] ;  /* 0x00027a00ff146b82 */ /* 0x000e640000000a00 */
[----:B-1----:R-:W-:-:S05]  /*5410*/  @P6 IMAD.HI.U32 R20, R13, R20, RZ ;  /* 0x000000140d146227 */ /* 0x002fca00078e00ff */
[----:B------:R-:W-:-:S07]  /*5420*/  @P6 SHF.R.U32.HI R14, RZ, R21, R20 ;  /* 0x00000015ff0e6219 */ /* 0x000fce0000011614 */
.L_x_1778:
[----:B------:R-:W-:Y:S05]  /*5430*/  BSYNC B0 ;  /* 0x0000000000007941 */ /* 0x000fea0003800000 */
.L_x_1776:
[----:B------:R-:W-:-:S04]  /*5440*/  IMAD.IADD R211, R211, 0x1, -R16 ;  /* 0x00000001d3d37824 */ /* 0x000fc800078e0a10 */
[----:B------:R-:W-:-:S05]  /*5450*/  IMAD R211, R14, R202, R211 ;  /* 0x000000ca0ed37224 */ /* 0x000fca00078e02d3 */
[----:B------:R-:W-:Y:S02]  /*5460*/  VIADDMNMX R200, R211, R202, R200, PT ;  /* 0x000000cad3c87246 */ /* 0x000fe400038001c8 */
[----:B------:R-:W-:-:S07]  /*5470*/  VIMNMX R152, R152, R211, !PT ;  /* 0x000000d398987248 */ /* 0x000fce0007fe0100 */
.L_x_1775:
[----:B------:R-:W-:Y:S02]  /*5480*/  ISETP.GT.AND P1, PT, R152, 0x1, !P1 ;  /* 0x000000019800780c */ /* 0x000fe40004f24270 */
        /* <DEDUP_REMOVED lines=76> */
[----:B------:R-:W-:Y:S01]  /*5950*/  ISETP.GT.AND P5, PT, R152, 0x58, !P5 ;  /* 0x000000589800780c */ /* 0x000fe20006fa4270 */
[----:B------:R-:W1:Y:S01]  /*5960*/  SHFL.BFLY PT, R21, R210, 0x1, 0x1f ;  /* 0x0c201f00d2157f89 */ /* 0x000e6200000e0000 */
[C---:B------:R-:W-:Y:S02]  /*5970*/  ISETP.LT.OR P1, PT, R200.reuse, 0x31, P1 ;  /* 0x00000031c800780c */ /* 0x040fe40000f21670 */
[----:B------:R-:W-:-:S02]  /*5980*/  ISETP.LT.OR P3, PT, R200, 0x51, P3 ;  /* 0x00000051c800780c */ /* 0x000fc40001f61670 */
        /* <DEDUP_REMOVED lines=9> */
[----:B-1----:R-:W-:Y:S02]  /*5a20*/  FMNMX.FTZ R14, R210, R21, !PT ;  /* 0x00000015d20e7209 */ /* 0x002fe40007810000 */
[----:B------:R-:W-:-:S03]  /*5a30*/  ISETP.GT.AND P1, PT, R152, 0x38, !P1 ;  /* 0x000000389800780c */ /* 0x000fc60004f24270 */
[----:B------:R-:W-:Y:S01]  /*5a40*/  FMUL.FTZ R20, R14, UR6 ;  /* 0x000000060e147c20 */ /* 0x000fe20008410000 */
        /* <DEDUP_REMOVED lines=18> */
[----:B------:R-:W-:Y:S02]  /*5b70*/  ISETP.GT.AND P1, PT, R152, RZ, !P6 ;  /* 0x000000ff9800720c */ /* 0x000fe40007724270 */
[----:B------:R-:W-:Y:S02]  /*5b80*/  LOP3.LUT P6, RZ, R2, 0x1, RZ, 0xc0, !PT ;  /* 0x0000000102ff7812 */ /* 0x000fe400078cc0ff */
[----:B------:R-:W-:Y:S02]  /*5b90*/  ISETP.LT.OR P1, PT, R200, 0x1, P1 ;  /* 0x00000001c800780c */ /* 0x000fe40000f21670 */
[----:B------:R-:W-:Y:S02]  /*5ba0*/  ISETP.GT.AND P2, PT, R152, 0x59, !P6 ;  /* 0x000000599800780c */ /* 0x000fe40007744270 */
[----:B------:R-:W-:-:S02]  /*5bb0*/  FSEL R21, R154, -INF , !P1 ;  /* 0xff8000009a157808 */ /* 0x000fc40004800000 */
[----:B------:R-:W-:Y:S02]  /*5bc0*/  FSETP.NEU.FTZ.AND P1, PT, R14, -INF , PT ;  /* 0xff8000000e00780b */ /* 0x000fe40003f3d000 */
[----:B------:R-:W-:Y:S02]  /*5bd0*/  FMNMX.FTZ R202, R21, R8, !PT ;  /* 0x0000000815ca7209 */ /* 0x000fe40007810000 */
[----:B------:R-:W-:Y:S02]  /*5be0*/  FSEL R20, R20, RZ, P1 ;  /* 0x000000ff14147208 */ /* 0x000fe40000800000 */
[----:B------:R-:W-:Y:S02]  /*5bf0*/  ISETP.LT.OR P2, PT, R200, 0x5a, P2 ;  /* 0x0000005ac800780c */ /* 0x000fe40001741670 */
        /* <DEDUP_REMOVED lines=24> */
[----:B------:R-:W-:-:S02]  /*5d80*/  FFMA.FTZ R197, R197, UR6, -R20 ;  /* 0x00000006c5c57c23 */ /* 0x000fc40008010814 */
[----:B------:R-:W-:-:S04]  /*5d90*/  FMNMX.FTZ R203, R167, R202, !PT ;  /* 0x000000caa7cb7209 */ /* 0x000fc80007810000 */
[----:B------:R-:W-:Y:S01]  /*5da0*/  FMNMX.FTZ R202, R170, R203, !PT ;  /* 0x000000cbaaca7209 */ /* 0x000fe20007810000 */
[----:B------:R-:W-:Y:S03]  /*5db0*/  MUFU.EX2 R157, R157 ;  /* 0x0000009d009d7308 */ /* 0x000fe60000000800 */
        /* <DEDUP_REMOVED lines=15> */
[----:B------:R-:W-:Y:S02]  /*5eb0*/  FMNMX.FTZ R203, R191, R152, !PT ;  /* 0x00000098bfcb7209 */ /* 0x000fe40007810000 */
[----:B------:R-:W-:Y:S01]  /*5ec0*/  FSEL R152, R195, -INF , !P4 ;  /* 0xff800000c3987808 */ /* 0x000fe20006000000 */
[----:B------:R-:W-:Y:S01]  /*5ed0*/  FFMA.FTZ R195, R176, UR6, -R20 ;  /* 0x00000006b0c37c23 */ /* 0x000fe20008010814 */
[----:B------:R-:W-:Y:S01]  /*5ee0*/  FMNMX.FTZ R203, R194, R203, !PT ;  /* 0x000000cbc2cb7209 */ /* 0x000fe20007810000 */
[----:B------:R-:W-:Y:S03]  /*5ef0*/  MUFU.EX2 R169, R169 ;  /* 0x000000a900a97308 */ /* 0x000fe60000000800 */
[----:B------:R-:W-:-:S04]  /*5f00*/  FMNMX.FTZ R203, R152, R203, !PT ;  /* 0x000000cb98cb7209 */ /* 0x000fc80007810000 */
[----:B------:R-:W-:Y:S01]  /*5f10*/  FMNMX.FTZ R198, R200, R203, !PT ;  /* 0x000000cbc8c67209 */ /* 0x000fe20007810000 */
[----:B------:R-:W-:Y:S03]  /*5f20*/  MUFU.EX2 R172, R172 ;  /* 0x000000ac00ac7308 */ /* 0x000fe60000000800 */
[----:B------:R-:W-:Y:S01]  /*5f30*/  FMNMX.FTZ R176, R199, R198, !PT ;  /* 0x000000c6c7b07209 */ /* 0x000fe20007810000 */
[--C-:B------:R-:W-:Y:S01]  /*5f40*/  FFMA.FTZ R198, R177, UR6, -R20.reuse ;  /* 0x00000006b1c67c23 */ /* 0x100fe20008010814 */
[--C-:B------:R-:W-:Y:S01]  /*5f50*/  FFMA.FTZ R177, R180, UR6, -R20.reuse ;  /* 0x00000006b4b17c23 */ /* 0x100fe20008010814 */
[--C-:B------:R-:W-:Y:S01]  /*5f60*/  FFMA.FTZ R180, R181, UR6, -R20.reuse ;  /* 0x00000006b5b47c23 */ /* 0x100fe20008010814 */
[--C-:B------:R-:W-:Y:S01]  /*5f70*/  FFMA.FTZ R181, R184, UR6, -R20.reuse ;  /* 0x00000006b8b57c23 */ /* 0x100fe20008010814 */
[----:B------:R-:W1:Y:S01]  /*5f80*/  SHFL.BFLY PT, R203, R176, 0x2, 0x1f ;  /* 0x0c401f00b0cb7f89 */ /* 0x000e6200000e0000 */
[--C-:B------:R-:W-:Y:S01]  /*5f90*/  FFMA.FTZ R184, R185, UR6, -R20.reuse ;  /* 0x00000006b9b87c23 */ /* 0x100fe20008010814 */
[--C-:B------:R-:W-:Y:S01]  /*5fa0*/  FFMA.FTZ R185, R188, UR6, -R20.reuse ;  /* 0x00000006bcb97c23 */ /* 0x100fe20008010814 */
[--C-:B------:R-:W-:Y:S01]  /*5fb0*/  FFMA.FTZ R188, R189, UR6, -R20.reuse ;  /* 0x00000006bdbc7c23 */ /* 0x100fe20008010814 */
[--C-:B------:R-:W-:Y:S01]  /*5fc0*/  FFMA.FTZ R189, R192, UR6, -R20.reuse ;  /* 0x00000006c0bd7c23 */ /* 0x100fe20008010814 */
[----:B------:R-:W-:Y:S01]  /*5fd0*/  FFMA.FTZ R192, R193, UR6, -R20 ;  /* 0x00000006c1c07c23 */ /* 0x000fe20008010814 */
[----:B------:R-:W-:Y:S01]  /*5fe0*/  FSEL R193, R14, RZ, P1 ;  /* 0x000000ff0ec17208 */ /* 0x000fe20000800000 */
[----:B------:R-:W-:Y:S04]  /*5ff0*/  MUFU.EX2 R173, R173 ;  /* 0x000000ad00ad7308 */ /* 0x000fe80000000800 */
[----:B------:R-:W-:-:S04]  /*6000*/  FADD.FTZ R193, -R193, R0 ;  /* 0x00000000c1c17221 */ /* 0x000fc80000010100 */
[----:B------:R-:W-:Y:S01]  /*6010*/  FMUL.FTZ R193, R193, UR6 ;  /* 0x00000006c1c17c20 */ /* 0x000fe20008410000 */
[----:B------:R-:W-:Y:S01]  /*6020*/  MUFU.EX2 R0, R196 ;  /* 0x000000c400007308 */ /* 0x000fe20000000800 */
[----:B-1----:R-:W-:-:S07]  /*6030*/  FMNMX.FTZ R203, R176, R203, !PT ;  /* 0x000000cbb0cb7209 */ /* 0x002fce0007810000 */
[----:B------:R-:W1:Y:S01]  /*6040*/  MUFU.EX2 R193, R193 ;  /* 0x000000c100c17308 */ /* 0x000e620000000800 */
[----:B------:R-:W2:Y:S07]  /*6050*/  SHFL.BFLY PT, R176, R203, 0x1, 0x1f ;  /* 0x0c201f00cbb07f89 */ /* 0x000eae00000e0000 */
[----:B------:R-:W-:Y:S08]  /*6060*/  MUFU.EX2 R195, R195 ;  /* 0x000000c300c37308 */ /* 0x000ff00000000800 */
[----:B------:R-:W-:Y:S01]  /*6070*/  MUFU.EX2 R198, R198 ;  /* 0x000000c600c67308 */ /* 0x000fe20000000800 */
[----:B-1----:R-:W-:Y:S01]  /*6080*/  FFMA.FTZ R196, R193, R5, R154 ;  /* 0x00000005c1c47223 */ /* 0x002fe2000001009a */
[-C--:B------:R-:W-:Y:S01]  /*6090*/  FMUL.FTZ R24, R24, R193.reuse ;  /* 0x000000c118187220 */ /* 0x080fe20000410000 */
        /* <DEDUP_REMOVED lines=9> */
[----:B--2---:R-:W-:Y:S01]  /*6130*/  FMNMX.FTZ R176, R203, R176, !PT ;  /* 0x000000b0cbb07209 */ /* 0x004fe20007810000 */
[-C--:B------:R-:W-:Y:S01]  /*6140*/  FMUL.FTZ R40, R40, R193.reuse ;  /* 0x000000c128287220 */ /* 0x080fe20000410000 */
[-C--:B------:R-:W-:Y:S01]  /*6150*/  FMUL.FTZ R41, R41, R193.reuse ;  /* 0x000000c129297220 */ /* 0x080fe20000410000 */
[-C--:B------:R-:W-:Y:S01]  /*6160*/  FMUL.FTZ R44, R44, R193.reuse ;  /* 0x000000c12c2c7220 */ /* 0x080fe20000410000 */
[C---:B------:R-:W-:Y:S01]  /*6170*/  FSETP.NEU.FTZ.AND P1, PT, R176.reuse, -INF , PT ;  /* 0xff800000b000780b */ /* 0x040fe20003f3d000 */
[----:B------:R-:W-:Y:S01]  /*6180*/  FMUL.FTZ R203, R176, UR6 ;  /* 0x00000006b0cb7c20 */ /* 0x000fe20008410000 */
[----:B------:R-:W1:Y:S01]  /*6190*/  MUFU.EX2 R180, R180 ;  /* 0x000000b400b47308 */ /* 0x000e620000000800 */
[-C--:B------:R-:W-:Y:S01]  /*61a0*/  FMUL.FTZ R45, R45, R193.reuse ;  /* 0x000000c12d2d7220 */ /* 0x080fe20000410000 */
[-C--:B------:R-:W-:Y:S01]  /*61b0*/  FMUL.FTZ R48, R48, R193.reuse ;  /* 0x000000c130307220 */ /* 0x080fe20000410000 */
[-C--:B------:R-:W-:Y:S01]  /*61c0*/  FMUL.FTZ R49, R49, R193.reuse ;  /* 0x000000c131317220 */ /* 0x080fe20000410000 */
[----:B------:R-:W-:Y:S01]  /*61d0*/  FSEL R203, R203, RZ, P1 ;  /* 0x000000ffcbcb7208 */ /* 0x000fe20000800000 */
[-C--:B------:R-:W-:Y:S01]  /*61e0*/  FMUL.FTZ R52, R52, R193.reuse ;  /* 0x000000c134347220 */ /* 0x080fe20000410000 */
[-C--:B------:R-:W-:Y:S01]  /*61f0*/  FMUL.FTZ R53, R53, R193.reuse ;  /* 0x000000c135357220 */ /* 0x080fe20000410000 */
[----:B------:R-:W-:Y:S01]  /*6200*/  FMUL.FTZ R56, R56, R193 ;  /* 0x000000c138387220 */ /* 0x000fe20000410000 */
        /* <DEDUP_REMOVED lines=8> */
[----:B------:R-:W-:Y:S01]  /*6290*/  MUFU.EX2 R184, R184 ;  /* 0x000000b800b87308 */ /* 0x000fe20000000800 */
[----:B------:R-:W-:Y:S01]  /*62a0*/  FFMA.FTZ R163, R166, UR6, -R203 ;  /* 0x00000006a6a37c23 */ /* 0x000fe200080108cb */
[----:B-1----:R-:W-:Y:S01]  /*62b0*/  F2FP.BF16.F32.PACK_AB R166, R180, R177 ;  /* 0x000000b1b4a6723e */ /* 0x002fe200000010ff */
[----:B------:R-:W-:Y:S01]  /*62c0*/  FADD.FTZ R158, R160, R5 ;  /* 0x00000005a09e7221 */ /* 0x000fe20000010000 */
        /* <DEDUP_REMOVED lines=16> */
[----:B------:R-:W-:Y:S01]  /*63d0*/  FSEL R5, R176, RZ, P1 ;  /* 0x000000ffb0057208 */ /* 0x000fe20000800000 */
[--C-:B------:R-:W-:Y:S01]  /*63e0*/  FFMA.FTZ R194, R194, UR6, -R203.reuse ;  /* 0x00000006c2c27c23 */ /* 0x100fe200080108cb */
[--C-:B------:R-:W-:Y:S01]  /*63f0*/  FFMA.FTZ R200, R200, UR6, -R203.reuse ;  /* 0x00000006c8c87c23 */ /* 0x100fe200080108cb */
[----:B------:R-:W-:Y:S01]  /*6400*/  FADD.FTZ R211, R169, R158 ;  /* 0x0000009ea9d37221 */ /* 0x000fe20000010000 */
[----:B------:R-:W2:Y:S01]  /*6410*/  MUFU.EX2 R189, R189 ;  /* 0x000000bd00bd7308 */ /* 0x000ea20000000800 */
[----:B------:R-:W-:Y:S01]  /*6420*/  FADD.FTZ R5, -R5, R8 ;  /* 0x0000000805057221 */ /* 0x000fe20000010100 */
[----:B------:R-:W-:Y:S01]  /*6430*/  FFMA.FTZ R8, R167, UR6, -R203 ;  /* 0x00000006a7087c23 */ /* 0x000fe200080108cb */
[----:B------:R-:W-:Y:S01]  /*6440*/  FADD.FTZ R158, R172, R211 ;  /* 0x000000d3ac9e7221 */ /* 0x000fe20000010000 */
[--C-:B------:R-:W-:Y:S01]  /*6450*/  FFMA.FTZ R167, R170, UR6, -R203.reuse ;  /* 0x00000006aaa77c23 */ /* 0x100fe200080108cb */
[--C-:B------:R-:W-:Y:S01]  /*6460*/  FFMA.FTZ R199, R199, UR6, -R203.reuse ;  /* 0x00000006c7c77c23 */ /* 0x100fe200080108cb */
[----:B------:R-:W-:Y:S01]  /*6470*/  FMUL.FTZ R57, R57, R193 ;  /* 0x000000c139397220 */ /* 0x000fe20000410000 */
[----:B------:R-:W-:Y:S01]  /*6480*/  FADD.FTZ R158, R173, R158 ;  /* 0x0000009ead9e7221 */ /* 0x000fe20000010000 */
[----:B------:R-:W3:Y:S01]  /*6490*/  MUFU.EX2 R192, R192 ;  /* 0x000000c000c07308 */ /* 0x000ee20000000800 */
[----:B-1----:R-:W-:Y:S01]  /*64a0*/  F2FP.BF16.F32.PACK_AB R170, R188, R185 ;  /* 0x000000b9bcaa723e */ /* 0x002fe200000010ff */
[-C--:B------:R-:W-:Y:S01]  /*64b0*/  FMUL.FTZ R60, R60, R193.reuse ;  /* 0x000000c13c3c7220 */ /* 0x080fe20000410000 */
[----:B------:R-:W-:Y:S01]  /*64c0*/  FADD.FTZ R211, R195, R158 ;  /* 0x0000009ec3d37221 */ /* 0x000fe20000010000 */
[----:B------:R-:W-:Y:S01]  /*64d0*/  FFMA.FTZ R158, R171, UR6, -R203 ;  /* 0x00000006ab9e7c23 */ /* 0x000fe200080108cb */
[-C--:B------:R-:W-:Y:S01]  /*64e0*/  FMUL.FTZ R61, R61, R193.reuse ;  /* 0x000000c13d3d7220 */ /* 0x080fe20000410000 */
[-C--:B------:R-:W-:Y:S01]  /*64f0*/  FMUL.FTZ R64, R64, R193.reuse ;  /* 0x000000c140407220 */ /* 0x080fe20000410000 */
[----:B------:R-:W-:Y:S01]  /*6500*/  FADD.FTZ R162, R198, R211 ;  /* 0x000000d3c6a27221 */ /* 0x000fe20000010000 */
[----:B------:R-:W-:Y:S01]  /*6510*/  FFMA.FTZ R211, R175, UR6, -R203 ;  /* 0x00000006afd37c23 */ /* 0x000fe200080108cb */
[----:B------:R-:W-:Y:S01]  /*6520*/  MUFU.EX2 R21, R21 ;  /* 0x0000001500157308 */ /* 0x000fe20000000800 */
[-C--:B------:R-:W-:Y:S01]  /*6530*/  FMUL.FTZ R65, R65, R193.reuse ;  /* 0x000000c141417220 */ /* 0x080fe20000410000 */
[----:B------:R-:W-:Y:S01]  /*6540*/  FADD.FTZ R171, R177, R162 ;  /* 0x000000a2b1ab7221 */ /* 0x000fe20000010000 */
[-C--:B------:R-:W-:Y:S01]  /*6550*/  FMUL.FTZ R68, R68, R193.reuse ;  /* 0x000000c144447220 */ /* 0x080fe20000410000 */
[-C--:B------:R-:W-:Y:S01]  /*6560*/  FMUL.FTZ R69, R69, R193.reuse ;  /* 0x000000c145457220 */ /* 0x080fe20000410000 */
[-C--:B------:R-:W-:Y:S01]  /*6570*/  FMUL.FTZ R72, R72, R193.reuse ;  /* 0x000000c148487220 */ /* 0x080fe20000410000 */
[----:B------:R-:W-:Y:S01]  /*6580*/  FADD.FTZ R162, R180, R171 ;  /* 0x000000abb4a27221 */ /* 0x000fe20000010000 */
[----:B------:R-:W-:Y:S01]  /*6590*/  FMUL.FTZ R180, R5, UR6 ;  /* 0x0000000605b47c20 */ /* 0x000fe20008410000 */
[----:B------:R-:W-:Y:S01]  /*65a0*/  MUFU.EX2 R20, R20 ;  /* 0x0000001400147308 */ /* 0x000fe20000000800 */
[-C--:B------:R-:W-:Y:S01]  /*65b0*/  FMUL.FTZ R73, R73, R193.reuse ;  /* 0x000000c149497220 */ /* 0x080fe20000410000 */
[----:B------:R-:W-:Y:S01]  /*65c0*/  FADD.FTZ R171, R181, R162 ;  /* 0x000000a2b5ab7221 */ /* 0x000fe20000010000 */
[-C--:B------:R-:W-:Y:S01]  /*65d0*/  FMUL.FTZ R76, R76, R193.reuse ;  /* 0x000000c14c4c7220 */ /* 0x080fe20000410000 */
[-C--:B------:R-:W-:Y:S01]  /*65e0*/  FMUL.FTZ R77, R77, R193.reuse ;  /* 0x000000c14d4d7220 */ /* 0x080fe20000410000 */
[-C--:B------:R-:W-:Y:S01]  /*65f0*/  FMUL.FTZ R80, R80, R193.reuse ;  /* 0x000000c150507220 */ /* 0x080fe20000410000 */
[----:B------:R-:W-:Y:S01]  /*6600*/  FADD.FTZ R162, R184, R171 ;  /* 0x000000abb8a27221 */ /* 0x000fe20000010000 */
[----:B------:R-:W-:Y:S01]  /*6610*/  FFMA.FTZ R171, R152, UR6, -R203 ;  /* 0x0000000698ab7c23 */ /* 0x000fe200080108cb */
[----:B------:R-:W1:Y:S01]  /*6620*/  MUFU.EX2 R180, R180 ;  /* 0x000000b400b47308 */ /* 0x000e620000000800 */
[----:B------:R-:W-:Y:S01]  /*6630*/  F2FP.BF16.F32.PACK_AB R152, R153, R154 ;  /* 0x0000009a9998723e */ /* 0x000fe200000010ff */
[----:B------:R-:W-:Y:S01]  /*6640*/  FADD.FTZ R203, R185, R162 ;  /* 0x000000a2b9cb7221 */ /* 0x000fe20000010000 */
[----:B------:R-:W-:Y:S01]  /*6650*/  F2FP.BF16.F32.PACK_AB R154, R157, R156 ;  /* 0x0000009c9d9a723e */ /* 0x000fe200000010ff */
[----:B------:R-:W-:Y:S01]  /*6660*/  FMUL.FTZ R81, R81, R193 ;  /* 0x000000c151517220 */ /* 0x000fe20000410000 */
[----:B------:R-:W-:Y:S01]  /*6670*/  F2FP.BF16.F32.PACK_AB R156, R161, R160 ;  /* 0x000000a0a19c723e */ /* 0x000fe200000010ff */
[----:B------:R-:W-:Y:S01]  /*6680*/  FADD.FTZ R162, R188, R203 ;  /* 0x000000cbbca27221 */ /* 0x000fe20000010000 */
[----:B------:R-:W-:Y:S01]  /*6690*/  F2FP.BF16.F32.PACK_AB R160, R169, R168 ;  /* 0x000000a8a9a0723e */ /* 0x000fe200000010ff */
[----:B------:R-:W4:Y:S01]  /*66a0*/  MUFU.EX2 R155, R155 ;  /* 0x0000009b009b7308 */ /* 0x000f220000000800 */
[----:B------:R-:W-:Y:S01]  /*66b0*/  F2FP.BF16.F32.PACK_AB R168, R184, R181 ;  /* 0x000000b5b8a8723e */ /* 0x000fe200000010ff */
[----:B--2---:R-:W-:Y:S01]  /*66c0*/  FADD.FTZ R153, R189, R162 ;  /* 0x000000a2bd997221 */ /* 0x004fe20000010000 */
[----:B------:R-:W-:Y:S01]  /*66d0*/  F2FP.BF16.F32.PACK_AB R162, R173, R172 ;  /* 0x000000acada2723e */ /* 0x000fe200000010ff */
[----:B------:R-:W-:Y:S01]  /*66e0*/  FMUL.FTZ R84, R84, R193 ;  /* 0x000000c154547220 */ /* 0x000fe20000410000 */
[C---:B---3--:R-:W-:Y:S01]  /*66f0*/  F2FP.BF16.F32.PACK_AB R172, R192.reuse, R189 ;  /* 0x000000bdc0ac723e */ /* 0x048fe200000010ff */
[----:B------:R-:W-:Y:S01]  /*6700*/  FADD.FTZ R153, R192, R153 ;  /* 0x00000099c0997221 */ /* 0x000fe20000010000 */
[-C--:B------:R-:W-:Y:S01]  /*6710*/  FMUL.FTZ R85, R85, R193.reuse ;  /* 0x000000c155557220 */ /* 0x080fe20000410000 */
[----:B------:R-:W2:Y:S01]  /*6720*/  MUFU.EX2 R196, R196 ;  /* 0x000000c400c47308 */ /* 0x000ea20000000800 */
        /* <DEDUP_REMOVED lines=16> */
[----:B---3--:R-:W-:Y:S01]  /*6830*/  FADD.FTZ R174, R0, R153 ;  /* 0x0000009900ae7221 */ /* 0x008fe20000010000 */
[----:B-1----:R-:W-:Y:S01]  /*6840*/  FFMA.FTZ R153, R180, R4, R21 ;  /* 0x00000004b4997223 */ /* 0x002fe20000010015 */
[-C--:B------:R-:W-:Y:S01]  /*6850*/  FMUL.FTZ R116, R116, R193.reuse ;  /* 0x000000c174747220 */ /* 0x080fe20000410000 */
[-C--:B------:R-:W-:Y:S01]  /*6860*/  FMUL.FTZ R117, R117, R193.reuse ;  /* 0x000000c175757220 */ /* 0x080fe20000410000 */
[-C--:B------:R-:W-:Y:S01]  /*6870*/  FMUL.FTZ R120, R120, R193.reuse ;  /* 0x000000c178787220 */ /* 0x080fe20000410000 */
[----:B------:R-:W-:Y:S01]  /*6880*/  FADD.FTZ R4, R20, R153 ;  /* 0x0000009914047221 */ /* 0x000fe20000010000 */
[-C--:B------:R-:W-:Y:S01]  /*6890*/  FMUL.FTZ R121, R121, R193.reuse ;  /* 0x000000c179797220 */ /* 0x080fe20000410000 */
[----:B------:R-:W1:Y:S01]  /*68a0*/  MUFU.EX2 R202, R202 ;  /* 0x000000ca00ca7308 */ /* 0x000e620000000800 */
[-C--:B------:R-:W-:Y:S01]  /*68b0*/  FMUL.FTZ R124, R124, R193.reuse ;  /* 0x000000c17c7c7220 */ /* 0x080fe20000410000 */
[----:B----4-:R-:W-:Y:S01]  /*68c0*/  FADD.FTZ R153, R155, R4 ;  /* 0x000000049b997221 */ /* 0x010fe20000010000 */
[-C--:B------:R-:W-:Y:S01]  /*68d0*/  FMUL.FTZ R125, R125, R193.reuse ;  /* 0x000000c17d7d7220 */ /* 0x080fe20000410000 */
[-C--:B------:R-:W-:Y:S01]  /*68e0*/  FMUL.FTZ R128, R128, R193.reuse ;  /* 0x000000c180807220 */ /* 0x080fe20000410000 */
[-C--:B------:R-:W-:Y:S01]  /*68f0*/  FMUL.FTZ R129, R129, R193.reuse ;  /* 0x000000c181817220 */ /* 0x080fe20000410000 */
[----:B--2---:R-:W-:Y:S01]  /*6900*/  FADD.FTZ R4, R196, R153 ;  /* 0x00000099c4047221 */ /* 0x004fe20000010000 */
[-C--:B------:R-:W-:Y:S01]  /*6910*/  FMUL.FTZ R132, R132, R193.reuse ;  /* 0x000000c184847220 */ /* 0x080fe20000410000 */
[----:B------:R-:W2:Y:S01]  /*6920*/  MUFU.EX2 R163, R163 ;  /* 0x000000a300a37308 */ /* 0x000ea20000000800 */
[-C--:B------:R-:W-:Y:S01]  /*6930*/  FMUL.FTZ R133, R133, R193.reuse ;  /* 0x000000c185857220 */ /* 0x080fe20000410000 */
[----:B-----5:R-:W-:Y:S01]  /*6940*/  FADD.FTZ R153, R159, R4 ;  /* 0x000000049f997221 */ /* 0x020fe20000010000 */
[-C--:B------:R-:W-:Y:S01]  /*6950*/  FMUL.FTZ R136, R136, R193.reuse ;  /* 0x000000c188887220 */ /* 0x080fe20000410000 */
[-C--:B------:R-:W-:Y:S01]  /*6960*/  FMUL.FTZ R137, R137, R193.reuse ;  /* 0x000000c189897220 */ /* 0x080fe20000410000 */
[-C--:B------:R-:W-:Y:S01]  /*6970*/  FMUL.FTZ R140, R140, R193.reuse ;  /* 0x000000c18c8c7220 */ /* 0x080fe20000410000 */
[-C--:B------:R-:W-:Y:S01]  /*6980*/  FMUL.FTZ R141, R141, R193.reuse ;  /* 0x000000c18d8d7220 */ /* 0x080fe20000410000 */
[----:B------:R-:W-:Y:S01]  /*6990*/  FMUL.FTZ R144, R144, R193 ;  /* 0x000000c190907220 */ /* 0x000fe20000410000 */
[----:B------:R-:W3:Y:S01]  /*69a0*/  MUFU.EX2 R8, R8 ;  /* 0x0000000800087308 */ /* 0x000ee20000000800 */
[C---:B-1----:R-:W-:Y:S01]  /*69b0*/  FADD.FTZ R4, R202.reuse, R153 ;  /* 0x00000099ca047221 */ /* 0x042fe20000010000 */
[----:B------:R-:W-:Y:S01]  /*69c0*/  F2FP.BF16.F32.PACK_AB R157, R202, R159 ;  /* 0x0000009fca9d723e */ /* 0x000fe200000010ff */
[-C--:B------:R-:W-:Y:S01]  /*69d0*/  FMUL.FTZ R145, R145, R193.reuse ;  /* 0x000000c191917220 */ /* 0x080fe20000410000 */
[-C--:B------:R-:W-:Y:S01]  /*69e0*/  FMUL.FTZ R148, R148, R193.reuse ;  /* 0x000000c194947220 */ /* 0x080fe20000410000 */
[----:B------:R-:W-:Y:S01]  /*69f0*/  FMUL.FTZ R149, R149, R193 ;  /* 0x000000c195957220 */ /* 0x000fe20000410000 */
[----:B------:R-:W-:Y:S01]  /*6a00*/  F2FP.BF16.F32.PACK_AB R155, R196, R155 ;  /* 0x0000009bc49b723e */ /* 0x000fe200000010ff */
        /* <DEDUP_REMOVED lines=10> */
[C---:B---3--:R-:W-:Y:S01]  /*6ab0*/  FADD.FTZ R184, R8.reuse, R153 ;  /* 0x0000009908b87221 */ /* 0x048fe20000010000 */
[----:B------:R-:W-:Y:S01]  /*6ac0*/  F2FP.BF16.F32.PACK_AB R159, R8, R163 ;  /* 0x000000a3089f723e */ /* 0x000fe200000010ff */
[-C--:B------:R-:W-:Y:S01]  /*6ad0*/  FMUL.FTZ R39, R39, R180.reuse ;  /* 0x000000b427277220 */ /* 0x080fe20000410000 */
[-C--:B------:R-:W-:Y:S01]  /*6ae0*/  FMUL.FTZ R42, R42, R180.reuse ;  /* 0x000000b42a2a7220 */ /* 0x080fe20000410000 */
[-C--:B------:R-:W-:Y:S01]  /*6af0*/  FMUL.FTZ R43, R43, R180.reuse ;  /* 0x000000b42b2b7220 */ /* 0x080fe20000410000 */
[-C--:B------:R-:W-:Y:S01]  /*6b00*/  FMUL.FTZ R46, R46, R180.reuse ;  /* 0x000000b42e2e7220 */ /* 0x080fe20000410000 */
[-C--:B------:R-:W-:Y:S01]  /*6b10*/  FMUL.FTZ R47, R47, R180.reuse ;  /* 0x000000b42f2f7220 */ /* 0x080fe20000410000 */
[----:B------:R3:W4:Y:S01]  /*6b20*/  MUFU.EX2 R178, R158 ;  /* 0x0000009e00b27308 */ /* 0x0007220000000800 */
[----:B-1----:R-:W-:Y:S01]  /*6b30*/  FADD.FTZ R153, R167, R184 ;  /* 0x000000b8a7997221 */ /* 0x002fe20000010000 */
[-C--:B------:R-:W-:Y:S01]  /*6b40*/  FMUL.FTZ R50, R50, R180.reuse ;  /* 0x000000b432327220 */ /* 0x080fe20000410000 */
[-C--:B------:R-:W-:Y:S01]  /*6b50*/  FMUL.FTZ R51, R51, R180.reuse ;  /* 0x000000b433337220 */ /* 0x080fe20000410000 */
[-C--:B------:R-:W-:Y:S01]  /*6b60*/  FMUL.FTZ R54, R54, R180.reuse ;  /* 0x000000b436367220 */ /* 0x080fe20000410000 */
[-C--:B------:R-:W-:Y:S01]  /*6b70*/  FMUL.FTZ R55, R55, R180.reuse ;  /* 0x000000b437377220 */ /* 0x080fe20000410000 */
[-C--:B------:R-:W-:Y:S01]  /*6b80*/  FMUL.FTZ R58, R58, R180.reuse ;  /* 0x000000b43a3a7220 */ /* 0x080fe20000410000 */
[----:B------:R-:W-:Y:S01]  /*6b90*/  FMUL.FTZ R59, R59, R180 ;  /* 0x000000b43b3b7220 */ /* 0x000fe20000410000 */
[----:B------:R-:W-:Y:S01]  /*6ba0*/  MUFU.EX2 R182, R182 ;  /* 0x000000b600b67308 */ /* 0x000fe20000000800 */
[----:B---3--:R-:W-:Y:S01]  /*6bb0*/  F2FP.BF16.F32.PACK_AB R158, R165, R164 ;  /* 0x000000a4a59e723e */ /* 0x008fe200000010ff */
[C---:B--2---:R-:W-:Y:S01]  /*6bc0*/  FADD.FTZ R5, R197.reuse, R174 ;  /* 0x000000aec5057221 */ /* 0x044fe20000010000 */
[----:B------:R-:W-:Y:S01]  /*6bd0*/  F2FP.BF16.F32.PACK_AB R164, R198, R195 ;  /* 0x000000c3c6a4723e */ /* 0x000fe200000010ff */
[----:B------:R-:W-:Y:S01]  /*6be0*/  FMUL.FTZ R62, R62, R180 ;  /* 0x000000b43e3e7220 */ /* 0x000fe20000410000 */
[----:B------:R-:W-:Y:S01]  /*6bf0*/  F2FP.BF16.F32.PACK_AB R174, R197, R0 ;  /* 0x00000000c5ae723e */ /* 0x000fe200000010ff */
[-C--:B------:R-:W-:Y:S01]  /*6c00*/  FMUL.FTZ R63, R63, R180.reuse ;  /* 0x000000b43f3f7220 */ /* 0x080fe20000410000 */
[-C--:B------:R-:W-:Y:S01]  /*6c10*/  FMUL.FTZ R66, R66, R180.reuse ;  /* 0x000000b442427220 */ /* 0x080fe20000410000 */
[----:B------:R-:W1:Y:S01]  /*6c20*/  MUFU.EX2 R198, R211 ;  /* 0x000000d300c67308 */ /* 0x000e620000000800 */
[C---:B----4-:R-:W-:Y:S01]  /*6c30*/  FADD.FTZ R184, R178.reuse, R153 ;  /* 0x00000099b2b87221 */ /* 0x050fe20000010000 */
[----:B------:R-:W-:Y:S01]  /*6c40*/  F2FP.BF16.F32.PACK_AB R161, R178, R167 ;  /* 0x000000a7b2a1723e */ /* 0x000fe200000010ff */
[-C--:B------:R-:W-:Y:S01]  /*6c50*/  FMUL.FTZ R67, R67, R180.reuse ;  /* 0x000000b443437220 */ /* 0x080fe20000410000 */
[-C--:B------:R-:W-:Y:S01]  /*6c60*/  FMUL.FTZ R70, R70, R180.reuse ;  /* 0x000000b446467220 */ /* 0x080fe20000410000 */
[----:B------:R-:W-:Y:S01]  /*6c70*/  FADD.FTZ R153, R175, R184 ;  /* 0x000000b8af997221 */ /* 0x000fe20000010000 */
        /* <DEDUP_REMOVED lines=26> */
[----:B------:R2:W4:Y:S01]  /*6e20*/  MUFU.EX2 R169, R186 ;  /* 0x000000ba00a97308 */ /* 0x0005220000000800 */
[C---:B---3--:R-:W-:Y:S01]  /*6e30*/  FADD.FTZ R153, R0.reuse, R153 ;  /* 0x0000009900997221 */ /* 0x048fe20000010000 */
[----:B------:R-:W-:Y:S01]  /*6e40*/  F2FP.BF16.F32.PACK_AB R165, R0, R165 ;  /* 0x000000a500a5723e */ /* 0x000fe200000010ff */
[-C--:B------:R-:W-:Y:S01]  /*6e50*/  FMUL.FTZ R111, R111, R180.reuse ;  /* 0x000000b46f6f7220 */ /* 0x080fe20000410000 */
[-C--:B------:R-:W-:Y:S01]  /*6e60*/  FMUL.FTZ R114, R114, R180.reuse ;  /* 0x000000b472727220 */ /* 0x080fe20000410000 */
[-C--:B------:R-:W-:Y:S01]  /*6e70*/  FMUL.FTZ R115, R115, R180.reuse ;  /* 0x000000b473737220 */ /* 0x080fe20000410000 */
[-C--:B------:R-:W-:Y:S01]  /*6e80*/  FMUL.FTZ R118, R118, R180.reuse ;  /* 0x000000b476767220 */ /* 0x080fe20000410000 */
[----:B------:R-:W-:Y:S01]  /*6e90*/  FMUL.FTZ R119, R119, R180 ;  /* 0x000000b477777220 */ /* 0x000fe20000410000 */
[----:B------:R-:W3:Y:S01]  /*6ea0*/  MUFU.EX2 R4, R187 ;  /* 0x000000bb00047308 */ /* 0x000ee20000000800 */
[----:B--2---:R-:W-:Y:S01]  /*6eb0*/  FADD.FTZ R186, R182, R153 ;  /* 0x00000099b6ba7221 */ /* 0x004fe20000010000 */
[----:B-1----:R-:W-:Y:S01]  /*6ec0*/  F2FP.BF16.F32.PACK_AB R167, R183, R182 ;  /* 0x000000b6b7a7723e */ /* 0x002fe200000010ff */
[-C--:B------:R-:W-:Y:S01]  /*6ed0*/  FMUL.FTZ R122, R122, R180.reuse ;  /* 0x000000b47a7a7220 */ /* 0x080fe20000410000 */
[-C--:B------:R-:W-:Y:S01]  /*6ee0*/  FMUL.FTZ R123, R123, R180.reuse ;  /* 0x000000b47b7b7220 */ /* 0x080fe20000410000 */
[----:B------:R-:W-:Y:S01]  /*6ef0*/  FADD.FTZ R186, R183, R186 ;  /* 0x000000bab7ba7221 */ /* 0x000fe20000010000 */
[-C--:B------:R-:W-:Y:S01]  /*6f00*/  FMUL.FTZ R126, R126, R180.reuse ;  /* 0x000000b47e7e7220 */ /* 0x080fe20000410000 */
[-C--:B------:R-:W-:Y:S01]  /*6f10*/  FMUL.FTZ R127, R127, R180.reuse ;  /* 0x000000b47f7f7220 */ /* 0x080fe20000410000 */
[----:B------:R-:W1:Y:S01]  /*6f20*/  MUFU.EX2 R190, R190 ;  /* 0x000000be00be7308 */ /* 0x000e620000000800 */
[----:B----4-:R-:W-:Y:S01]  /*6f30*/  FADD.FTZ R153, R169, R186 ;  /* 0x000000baa9997221 */ /* 0x010fe20000010000 */
        /* <DEDUP_REMOVED lines=15> */
[----:B-1----:R-:W-:Y:S01]  /*7030*/  FADD.FTZ R186, R190, R153 ;  /* 0x00000099beba7221 */ /* 0x002fe20000010000 */
[----:B------:R-:W-:Y:S01]  /*7040*/  F2FP.BF16.F32.PACK_AB R153, R20, R21 ;  /* 0x000000151499723e */ /* 0x000fe200000010ff */
[----:B------:R-:W-:-:S05]  /*7050*/  FMUL.FTZ R151, R151, R180 ;  /* 0x000000b497977220 */ /* 0x000fca0000410000 */
[----:B------:R1:W4:Y:S01]  /*7060*/  MUFU.EX2 R184, R171 ;  /* 0x000000ab00b87308 */ /* 0x0003220000000800 */
[----:B--2---:R-:W-:-:S07]  /*7070*/  FADD.FTZ R186, R191, R186 ;  /* 0x000000babfba7221 */ /* 0x004fce0000010000 */
[----:B------:R-:W2:Y:S01]  /*7080*/  MUFU.EX2 R200, R200 ;  /* 0x000000c800c87308 */ /* 0x000ea20000000800 */
[----:B---3--:R-:W-:Y:S01]  /*7090*/  FADD.FTZ R21, R173, R186 ;  /* 0x000000baad157221 */ /* 0x008fe20000010000 */
[----:B-1----:R-:W-:-:S06]  /*70a0*/  F2FP.BF16.F32.PACK_AB R171, R191, R190 ;  /* 0x000000bebfab723e */ /* 0x002fcc00000010ff */
[----:B------:R-:W1:Y:S01]  /*70b0*/  MUFU.EX2 R199, R199 ;  /* 0x000000c700c77308 */ /* 0x000e620000000800 */
[C---:B----4-:R-:W-:Y:S01]  /*70c0*/  FADD.FTZ R21, R184.reuse, R21 ;  /* 0x00000015b8157221 */ /* 0x050fe20000010000 */
[----:B------:R-:W-:-:S03]  /*70d0*/  F2FP.BF16.F32.PACK_AB R173, R184, R173 ;  /* 0x000000adb8ad723e */ /* 0x000fc600000010ff */
[----:B--2---:R-:W-:-:S04]  /*70e0*/  FADD.FTZ R0, R200, R21 ;  /* 0x00000015c8007221 */ /* 0x004fc80000010000 */
[C---:B-1----:R-:W-:Y:S01]  /*70f0*/  FADD.FTZ R4, R199.reuse, R0 ;  /* 0x00000000c7047221 */ /* 0x042fe20000010000 */
[----:B------:R-:W-:Y:S01]  /*7100*/  F2FP.BF16.F32.PACK_AB R175, R199, R200 ;  /* 0x000000c8c7af723e */ /* 0x000fe200000010ff */
[----:B------:R-:W-:Y:S06]  /*7110*/  @!P0 BRA `(.L_x_1779) ;  /* 0x0000000000048947 */ /* 0x000fec0003800000 */
[----:B------:R-:W-:Y:S01]  /*7120*/  BPT.TRAP 0x1 ;  /* 0x000000040000795c */ /* 0x000fe20000300000 */
.L_x_1779:
[----:B------:R1:W2:Y:S01]  /*7130*/  SYNCS.PHASECHK.TRANS64.TRYWAIT P1, [UR27+0x22850], R12 ;  /* 0x0228500cff0075a7 */ /* 0x0002a2000802015b */
[----:B------:R-:W-:Y:S05]  /*7140*/  @!P0 BRA `(.L_x_1780) ;  /* 0x0000000000048947 */ /* 0x000fea0003800000 */
[----:B------:R-:W-:Y:S01]  /*7150*/  BPT.TRAP 0x1 ;  /* 0x000000040000795c */ /* 0x000fe20000300000 */
.L_x_1780:
[----:B--2---:R-:W-:Y:S05]  /*7160*/  @P1 BRA `(.L_x_1781) ;  /* 0x0000000000081947 */ /* 0x004fea0003800000 */
[----:B------:R-:W2:Y:S02]  /*7170*/  SYNCS.PHASECHK.TRANS64.TRYWAIT P1, [UR27+0x22850], R12 ;  /* 0x0228500cff0075a7 */ /* 0x000ea4000802015b */
[----:B--2---:R-:W-:Y:S05]  /*7180*/  @!P1 BRA `(.L_x_1782) ;  /* 0x000000d400f49947 */ /* 0x004fea0003800000 */
.L_x_1781:
[----:B------:R-:W3:Y:S01]  /*7190*/  S2R R0, SR_TID.X ;  /* 0x0000000000007919 */ /* 0x000ee20000002100 */
[----:B------:R-:W-:Y:S01]  /*71a0*/  UIMAD UR14, UR37, 0xc00, UR5 ;  /* 0x00000c00250e78a4 */ /* 0x000fe2000f8e0205 */
[----:B------:R-:W-:Y:S01]  /*71b0*/  UMOV UR11, 0x40000040 ;  /* 0x40000040000b7882 */ /* 0x000fe20000000000 */
[----:B------:R-:W4:Y:S05]  /*71c0*/  S2R R8, SR_TID.X ;  /* 0x0000000000087919 */ /* 0x000f2a0000002100 */
[----:B------:R-:W-:Y:S01]  /*71d0*/  UMOV UR10, UR14 ;  /* 0x0000000e000a7c82 */ /* 0x000fe20008000000 */
[----:B---3--:R-:W-:Y:S02]  /*71e0*/  SHF.R.U32.HI R0, RZ, 0x7, R0 ;  /* 0x00000007ff007819 */ /* 0x008fe40000011600 */
[----:B----4-:R-:W-:-:S03]  /*71f0*/  LOP3.LUT P1, RZ, R8, 0x7f, RZ, 0xc0, !PT ;  /* 0x0000007f08ff7812 */ /* 0x010fc6000782c0ff */
[----:B------:R-:W-:Y:S02]  /*7200*/  VIADD R0, R0, 0x8 ;  /* 0x0000000800007836 */ /* 0x000fe40000000000 */
[----:B------:R-:W-:-:S03]  /*7210*/  IMAD.MOV.U32 R8, RZ, RZ, R176 ;  /* 0x000000ffff087224 */ /* 0x000fc600078e00b0 */
[----:B------:R3:W-:Y:S05]  /*7220*/  BAR.SYNC.DEFER_BLOCKING R0, 0x100 ;  /* 0x000400000000751d */ /* 0x0007ea0000010000 */
[----:B--2---:R-:W-:Y:S02]  /*7230*/  @!P1 VIADD R9, R9, 0x22860 ;  /* 0x0002286009099836 */ /* 0x004fe40000000000 */
[----:B---3--:R-:W-:-:S03]  /*7240*/  IMAD.MOV.U32 R0, RZ, RZ, R14 ;  /* 0x000000ffff007224 */ /* 0x008fc600078e000e */
[----:B------:R-:W-:Y:S01]  /*7250*/  @!P1 PRMT R9, RZ, 0x654, R9 ;  /* 0x00000654ff099816 */ /* 0x000fe20000000009 */
        /* <DEDUP_REMOVED lines=37> */
[----:B------:R-:W-:Y:S02]  /*74b0*/  IMAD.MOV.U32 R8, RZ, RZ, R176 ;  /* 0x000000ffff087224 */ /* 0x000fe400078e00b0 */
[----:B------:R-:W-:-:S07]  /*74c0*/  IMAD.MOV.U32 R0, RZ, RZ, R14 ;  /* 0x000000ffff007224 */ /* 0x000fce00078e000e */
.L_x_1766:
[----:B------:R-:W-:Y:S01]  /*74d0*/  IADD3 R10, R17, 0x80, -R18 ;  /* 0x00000080110a7810 */ /* 0x000fe20007ffe812 */
[----:B------:R-:W-:Y:S02]  /*74e0*/  ULDC UR15, c[0x0][0x9e4] ;  /* 0x00027900000f7ab9 */ /* 0x000fe40000000800 */
[----:B------:R-:W-:Y:S02]  /*74f0*/  UISETP.GE.AND UP0, UPT, UR15, 0x1, UPT ;  /* 0x000000010f00788c */ /* 0x000fe4000bf06270 */
[----:B------:R-:W-:-:S04]  /*7500*/  IMAD R10, R201, 0x80, R10 ;  /* 0x00000080c90a7824 */ /* 0x000fc800078e020a */
[----:B------:R-:W-:Y:S02]  /*7510*/  PLOP3.LUT P1, PT, PT, PT, UP0, 0x40, 0x0 ;  /* 0x000000000000781c */ /* 0x000fe40003f2e808 */
[----:B------:R-:W-:-:S13]  /*7520*/  R2UR UR10, R10 ;  /* 0x000000000a0a72ca */ /* 0x000fda00000e0000 */
[----:B------:R-:W-:Y:S01]  /*7530*/  UIADD3 UR14, UR10, -UR7, URZ ;  /* 0x800000070a0e7290 */ /* 0x000fe2000fffe03f */
[----:B------:R-:W-:Y:S11]  /*7540*/  @P1 BRA `(.L_x_1784) ;  /* 0x0000000000481947 */ /* 0x000ff60003800000 */
        /* <DEDUP_REMOVED lines=11> */
.L_x_1785:
[----:B------:R-:W-:-:S11]  /*7600*/  UISETP.NE.AND UP1, UPT, UR15, 0x1, UPT ;  /* 0x000000010f00788c */ /* 0x000fd6000bf25270 */
[----:B------:R-:W-:Y:S02]  /*7610*/  @UP1 ULDC.64 UR18, c[0x0][0x9e8] ;  /* 0x00027a0000121ab9 */ /* 0x000fe40000000a00 */
[----:B------:R-:W-:-:S04]  /*7620*/  UIMAD.WIDE.U32 UR10, UR7, UR18, URZ ;  /* 0x00000012070a72a5 */ /* 0x000fc8000f8e003f */
[----:B------:R-:W-:-:S12]  /*7630*/  @UP1 USHF.R.U32.HI UR7, URZ, UR19, UR11 ;  /* 0x000000133f071299 */ /* 0x000fd8000801160b */
.L_x_1786:
[----:B------:R-:W-:-:S04]  /*7640*/  UIMAD UR7, UR7, UR15, URZ ;  /* 0x0000000f070772a4 */ /* 0x000fc8000f8e023f */
[----:B------:R-:W-:-:S04]  /*7650*/  UISETP.LT.AND UP1, UPT, UR14, UR7, UPT ;  /* 0x000000070e00728c */ /* 0x000fc8000bf21270 */
[----:B------:R-:W-:-:S12]  /*7660*/  USEL UR14, UR14, UR7, !UP1 ;  /* 0x000000070e0e7287 */ /* 0x000fd8000c800000 */
.L_x_1784:
        /* <DEDUP_REMOVED lines=12> */
.L_x_1796:
        /* <DEDUP_REMOVED lines=9> */
.L_x_1788:
[----:B------:R-:W2:Y:S01]  /*77c0*/  S2UR UR11, SR_CgaCtaId ;  /* 0x00000000000b79c3 */ /* 0x000ea20000008800 */
[----:B------:R-:W-:Y:S01]  /*77d0*/  UMOV UR10, 0x400 ;  /* 0x00000400000a7882 */ /* 0x000fe20000000000 */
[----:B------:R-:W-:-:S05]  /*77e0*/  IMAD.U32 R7, RZ, RZ, UR40 ;  /* 0x00000028ff077e24 */ /* 0x000fca000f8e00ff */
[----:B------:R-:W-:Y:S01]  /*77f0*/  SHF.L.U32 R7, R7, 0x1f, RZ ;  /* 0x0000001f07077819 */ /* 0x000fe200000006ff */
[----:B--2---:R-:W-:-:S04]  /*7800*/  ULEA UR10, UR11, UR10, 0x18 ;  /* 0x0000000a0b0a7291 */ /* 0x004fc8000f8ec03f */
[----:B------:R-:W-:-:S09]  /*7810*/  ULEA UR24, UR37, UR10, 0x3 ;  /* 0x0000000a25187291 */ /* 0x000fd2000f8e183f */
[----:B------:R2:W3:Y:S01]  /*7820*/  SYNCS.PHASECHK.TRANS64.TRYWAIT P2, [UR24+0x22830], R7 ;  /* 0x02283007ff0075a7 */ /* 0x0004e20008040158 */
[----:B------:R-:W-:Y:S05]  /*7830*/  @!P0 BRA `(.L_x_1789) ;  /* 0x0000000000048947 */ /* 0x000fea0003800000 */
[----:B------:R-:W-:Y:S01]  /*7840*/  BPT.TRAP 0x1 ;  /* 0x000000040000795c */ /* 0x000fe20000300000 */
.L_x_1789:
[----:B---3--:R-:W-:Y:S05]  /*7850*/  @P2 BRA `(.L_x_1790) ;  /* 0x0000000000082947 */ /* 0x008fea0003800000 */
[----:B------:R-:W3:Y:S02]  /*7860*/  SYNCS.PHASECHK.TRANS64.TRYWAIT P2, [UR24+0x22830], R7 ;  /* 0x02283007ff0075a7 */ /* 0x000ee40008040158 */
[----:B---3--:R-:W-:Y:S05]  /*7870*/  @!P2 BRA `(.L_x_1791) ;  /* 0x000000d0004ca947 */ /* 0x008fea0003800000 */
.L_x_1790:
[----:B------:R-:W-:Y:S01]  /*7880*/  UIMAD UR22, UR37, 0x300, UR4 ;  /* 0x00000300251678a4 */ /* 0x000fe2000f8e0204 */
[----:B------:R-:W-:Y:S01]  /*7890*/  WARPGROUP.ARRIVE ;  /* 0x00000000000079c5 */ /* 0x000fe20000000000 */
[----:B------:R-:W-:Y:S01]  /*78a0*/  UMOV UR23, 0x40000040 ;  /* 0x4000004000177882 */ /* 0x000fe20000000000 */
[----:B------:R-:W-:Y:S01]  /*78b0*/  UMOV UR11, 0x40000040 ;  /* 0x40000040000b7882 */ /* 0x000fe20000000000 */
[----:B------:R-:W-:-:S03]  /*78c0*/  UIADD3 UR10, UR22, 0x2, URZ ;  /* 0x00000002160a7890 */ /* 0x000fc6000fffe03f */
[----:B------:R-:W4:Y:S01]  /*78d0*/  S2R R203, SR_TID.X ;  /* 0x0000000000cb7919 */ /* 0x000f220000002100 */
[----:B------:R-:W-:Y:S01]  /*78e0*/  UIADD3 UR14, UR22, 0x4, URZ ;  /* 0x00000004160e7890 */ /* 0x000fe2000fffe03f */
[----:B------:R-:W-:Y:S01]  /*78f0*/  UMOV UR15, 0x40000040 ;  /* 0x40000040000f7882 */ /* 0x000fe20000000000 */
[----:B------:R-:W-:Y:S01]  /*7900*/  HGMMA.64x96x16.F32.BF16 R152, gdesc[UR20], RZ, !UPT, gsb0 ;  /* 0x01600000149879f0 */ /* 0x000fe2000c0018ff */
[----:B------:R-:W-:Y:S01]  /*7910*/  UIADD3 UR18, UR22, 0x6, URZ ;  /* 0x0000000616127890 */ /* 0x000fe2000fffe03f */
[----:B------:R-:W-:Y:S01]  /*7920*/  UMOV UR19, 0x40000040 ;  /* 0x4000004000137882 */ /* 0x000fe20000000000 */
[----:B----4-:R-:W-:Y:S02]  /*7930*/  LOP3.LUT P2, RZ, R203, 0x7f, RZ, 0xc0, !PT ;  /* 0x0000007fcbff7812 */ /* 0x010fe4000784c0ff */
[----:B------:R-:W-:Y:S01]  /*7940*/  SHF.R.U32.HI R203, RZ, 0x7, R203 ;  /* 0x00000007ffcb7819 */ /* 0x000fe200000116cb */
        /* <DEDUP_REMOVED lines=10> */
[----:B---3--:R-:W-:Y:S02]  /*79f0*/  FMNMX.FTZ R0, R152, R11, !PT ;  /* 0x0000000b98007209 */ /* 0x008fe40007810000 */
        /* <DEDUP_REMOVED lines=23> */
[----:B01----:R-:W-:-:S05]  /*7b70*/  FMNMX.FTZ R12, R197, R0, !PT ;  /* 0x00000000c50c7209 */ /* 0x003fca0007810000 */
[----:B------:R-:W0:Y:S02]  /*7b80*/  SHFL.BFLY PT, R13, R12, 0x2, 0x1f ;  /* 0x0c401f000c0d7f89 */ /* 0x000e2400000e0000 */
[----:B0-----:R-:W-:-:S05]  /*7b90*/  FMNMX.FTZ R14, R12, R13, !PT ;  /* 0x0000000d0c0e7209 */ /* 0x001fca0007810000 */
[----:B------:R-:W0:Y:S02]  /*7ba0*/  SHFL.BFLY PT, R13, R14, 0x1, 0x1f ;  /* 0x0c201f000e0d7f89 */ /* 0x000e2400000e0000 */
[----:B0-----:R-:W-:Y:S02]  /*7bb0*/  FMNMX.FTZ R0, R14, R13, !PT ;  /* 0x0000000d0e007209 */ /* 0x001fe40007810000 */
[----:B------:R-:W-:-:S03]  /*7bc0*/  FMNMX.FTZ R13, R155, R8, !PT ;  /* 0x000000089b0d7209 */ /* 0x000fc60007810000 */
[----:B------:R-:W-:Y:S01]  /*7bd0*/  FADD.FTZ R6, -R0, R11 ;  /* 0x0000000b00067221 */ /* 0x000fe20000010100 */
[----:B------:R-:W-:-:S03]  /*7be0*/  FMNMX.FTZ R8, R158, R13, !PT ;  /* 0x0000000d9e087209 */ /* 0x000fc60007810000 */
[----:B------:R-:W-:Y:S01]  /*7bf0*/  FMUL.FTZ R10, R6, UR6 ;  /* 0x00000006060a7c20 */ /* 0x000fe20008410000 */
[----:B------:R-:W-:Y:S01]  /*7c00*/  FMNMX.FTZ R13, R159, R8, !PT ;  /* 0x000000089f0d7209 */ /* 0x000fe20007810000 */
[----:B------:R-:W-:-:S03]  /*7c10*/  FMUL.FTZ R6, R0, UR6 ;  /* 0x0000000600067c20 */ /* 0x000fc60008410000 */
[----:B------:R-:W-:Y:S01]  /*7c20*/  FMNMX.FTZ R8, R162, R13, !PT ;  /* 0x0000000da2087209 */ /* 0x000fe20007810000 */
[--C-:B------:R-:W-:Y:S01]  /*7c30*/  FFMA.FTZ R11, R152, UR6, -R6.reuse ;  /* 0x00000006980b7c23 */ /* 0x100fe20008010806 */
        /* <DEDUP_REMOVED lines=15> */
[----:B------:R-:W-:Y:S01]  /*7d30*/  FFMA.FTZ R196, R196, UR6, -R6 ;  /* 0x00000006c4c47c23 */ /* 0x000fe20008010806 */
[----:B------:R-:W0:Y:S02]  /*7d40*/  MUFU.EX2 R10, R10 ;  /* 0x0000000a000a7308 */ /* 0x000e240000000800 */
[----:B------:R-:W-:-:S04]  /*7d50*/  FMNMX.FTZ R15, R171, R8, !PT ;  /* 0x00000008ab0f7209 */ /* 0x000fc80007810000 */
[----:B------:R-:W-:Y:S01]  /*7d60*/  FMNMX.FTZ R8, R174, R15, !PT ;  /* 0x0000000fae087209 */ /* 0x000fe20007810000 */
[--C-:B------:R-:W-:Y:S01]  /*7d70*/  FFMA.FTZ R15, R161, UR6, -R6.reuse ;  /* 0x00000006a10f7c23 */ /* 0x100fe20008010806 */
[--C-:B------:R-:W-:Y:S01]  /*7d80*/  FFMA.FTZ R161, R177, UR6, -R6.reuse ;  /* 0x00000006b1a17c23 */ /* 0x100fe20008010806 */
[----:B------:R-:W-:Y:S01]  /*7d90*/  FFMA.FTZ R177, R192, UR6, -R6 ;  /* 0x00000006c0b17c23 */ /* 0x000fe20008010806 */
[----:B------:R-:W-:Y:S01]  /*7da0*/  FMNMX.FTZ R21, R175, R8, !PT ;  /* 0x00000008af157209 */ /* 0x000fe20007810000 */
[----:B------:R-:W1:Y:S03]  /*7db0*/  MUFU.EX2 R11, R11 ;  /* 0x0000000b000b7308 */ /* 0x000e660000000800 */
[----:B------:R-:W-:Y:S01]  /*7dc0*/  FMNMX.FTZ R8, R178, R21, !PT ;  /* 0x00000015b2087209 */ /* 0x000fe20007810000 */
[----:B0-----:R-:W-:-:S03]  /*7dd0*/  FMUL.FTZ R24, R24, R10 ;  /* 0x0000000a18187220 */ /* 0x001fc60000410000 */
[----:B------:R-:W-:Y:S01]  /*7de0*/  FMNMX.FTZ R21, R179, R8, !PT ;  /* 0x00000008b3157209 */ /* 0x000fe20007810000 */
[----:B------:R-:W0:Y:S01]  /*7df0*/  MUFU.EX2 R152, R152 ;  /* 0x0000009800987308 */ /* 0x000e220000000800 */
[-C--:B------:R-:W-:Y:S01]  /*7e00*/  FMUL.FTZ R25, R25, R10.reuse ;  /* 0x0000000a19197220 */ /* 0x080fe20000410000 */
[----:B------:R-:W-:Y:S01]  /*7e10*/  FMUL.FTZ R28, R28, R10 ;  /* 0x0000000a1c1c7220 */ /* 0x000fe20000410000 */
[----:B------:R-:W-:Y:S01]  /*7e20*/  FMNMX.FTZ R8, R182, R21, !PT ;  /* 0x00000015b6087209 */ /* 0x000fe20007810000 */
[--C-:B------:R-:W-:Y:S01]  /*7e30*/  FFMA.FTZ R21, R165, UR6, -R6.reuse ;  /* 0x00000006a5157c23 */ /* 0x100fe20008010806 */
[--C-:B------:R-:W-:Y:S01]  /*7e40*/  FFMA.FTZ R165, R180, UR6, -R6.reuse ;  /* 0x00000006b4a57c23 */ /* 0x100fe20008010806 */
[--C-:B------:R-:W-:Y:S01]  /*7e50*/  FFMA.FTZ R180, R193, UR6, -R6.reuse ;  /* 0x00000006c1b47c23 */ /* 0x100fe20008010806 */
[----:B------:R-:W-:Y:S01]  /*7e60*/  FMNMX.FTZ R153, R183, R8, !PT ;  /* 0x00000008b7997209 */ /* 0x000fe20007810000 */
[----:B------:R-:W-:Y:S01]  /*7e70*/  MUFU.EX2 R12, R12 ;  /* 0x0000000c000c7308 */ /* 0x000fe20000000800 */
[----:B-1----:R-:W-:Y:S01]  /*7e80*/  FFMA.FTZ R5, R10, R5, R11 ;  /* 0x000000050a057223 */ /* 0x002fe2000001000b */
[-C--:B------:R-:W-:Y:S01]  /*7e90*/  FMUL.FTZ R29, R29, R10.reuse ;  /* 0x0000000a1d1d7220 */ /* 0x080fe20000410000 */
[----:B------:R-:W-:Y:S01]  /*7ea0*/  FMNMX.FTZ R8, R186, R153, !PT ;  /* 0x00000099ba087209 */ /* 0x000fe20007810000 */
[-C--:B------:R-:W-:Y:S01]  /*7eb0*/  FMUL.FTZ R32, R32, R10.reuse ;  /* 0x0000000a20207220 */ /* 0x080fe20000410000 */
[-C--:B------:R-:W-:Y:S01]  /*7ec0*/  FMUL.FTZ R33, R33, R10.reuse ;  /* 0x0000000a21217220 */ /* 0x080fe20000410000 */
[----:B------:R-:W-:Y:S01]  /*7ed0*/  FMUL.FTZ R36, R36, R10 ;  /* 0x0000000a24247220 */ /* 0x000fe20000410000 */
[----:B------:R-:W-:Y:S01]  /*7ee0*/  FMNMX.FTZ R153, R187, R8, !PT ;  /* 0x00000008bb997209 */ /* 0x000fe20007810000 */
[----:B------:R-:W-:Y:S01]  /*7ef0*/  MUFU.EX2 R13, R13 ;  /* 0x0000000d000d7308 */ /* 0x000fe20000000800 */
[C---:B0-----:R-:W-:Y:S01]  /*7f00*/  FADD.FTZ R5, R152.reuse, R5 ;  /* 0x0000000598057221 */ /* 0x041fe20000010000 */
[----:B------:R-:W-:Y:S01]  /*7f10*/  F2FP.BF16.F32.PACK_AB R152, R152, R11 ;  /* 0x0000000b9898723e */ /* 0x000fe200000010ff */
[----:B------:R-:W-:Y:S01]  /*7f20*/  FMUL.FTZ R37, R37, R10 ;  /* 0x0000000a25257220 */ /* 0x000fe20000410000 */
[----:B------:R-:W-:Y:S01]  /*7f30*/  FMNMX.FTZ R8, R190, R153, !PT ;  /* 0x00000099be087209 */ /* 0x000fe20007810000 */
[--C-:B------:R-:W-:Y:S01]  /*7f40*/  FFMA.FTZ R153, R169, UR6, -R6.reuse ;  /* 0x00000006a9997c23 */ /* 0x100fe20008010806 */
[--C-:B------:R-:W-:Y:S01]  /*7f50*/  FFMA.FTZ R169, R184, UR6, -R6.reuse ;  /* 0x00000006b8a97c23 */ /* 0x100fe20008010806 */
[--C-:B------:R-:W-:Y:S01]  /*7f60*/  FFMA.FTZ R184, R197, UR6, -R6.reuse ;  /* 0x00000006c5b87c23 */ /* 0x100fe20008010806 */
[----:B------:R-:W-:Y:S01]  /*7f70*/  FMNMX.FTZ R157, R191, R8, !PT ;  /* 0x00000008bf9d7209 */ /* 0x000fe20007810000 */
[----:B------:R-:W-:Y:S01]  /*7f80*/  MUFU.EX2 R156, R156 ;  /* 0x0000009c009c7308 */ /* 0x000fe20000000800 */
[-C--:B------:R-:W-:Y:S01]  /*7f90*/  FMUL.FTZ R40, R40, R10.reuse ;  /* 0x0000000a28287220 */ /* 0x080fe20000410000 */
[-C--:B------:R-:W-:Y:S01]  /*7fa0*/  FMUL.FTZ R41, R41, R10.reuse ;  /* 0x0000000a29297220 */ /* 0x080fe20000410000 */
[----:B------:R-:W-:Y:S01]  /*7fb0*/  FMNMX.FTZ R8, R194, R157, !PT ;  /* 0x0000009dc2087209 */ /* 0x000fe20007810000 */
[-C--:B------:R-:W-:Y:S01]  /*7fc0*/  FMUL.FTZ R44, R44, R10.reuse ;  /* 0x0000000a2c2c7220 */ /* 0x080fe20000410000 */
[-C--:B------:R-:W-:Y:S01]  /*7fd0*/  FMUL.FTZ R45, R45, R10.reuse ;  /* 0x0000000a2d2d7220 */ /* 0x080fe20000410000 */
[----:B------:R-:W-:Y:S01]  /*7fe0*/  FMUL.FTZ R48, R48, R10 ;  /* 0x0000000a30307220 */ /* 0x000fe20000410000 */
[----:B------:R-:W-:Y:S01]  /*7ff0*/  FMNMX.FTZ R157, R195, R8, !PT ;  /* 0x00000008c39d7209 */ /* 0x000fe20007810000 */
[----:B------:R-:W-:Y:S01]  /*8000*/  MUFU.EX2 R15, R15 ;  /* 0x0000000f000f7308 */ /* 0x000fe20000000800 */
[-C--:B------:R-:W-:Y:S01]  /*8010*/  FMUL.FTZ R49, R49, R10.reuse ;  /* 0x0000000a31317220 */ /* 0x080fe20000410000 */
[-C--:B------:R-:W-:Y:S01]  /*8020*/  FMUL.FTZ R52, R52, R10.reuse ;  /* 0x0000000a34347220 */ /* 0x080fe20000410000 */
[----:B------:R-:W-:Y:S01]  /*8030*/  FMNMX.FTZ R8, R198, R157, !PT ;  /* 0x0000009dc6087209 */ /* 0x000fe20007810000 */
[--C-:B------:R-:W-:Y:S01]  /*8040*/  FFMA.FTZ R157, R173, UR6, -R6.reuse ;  /* 0x00000006ad9d7c23 */ /* 0x100fe20008010806 */
[-C--:B------:R-:W-:Y:S01]  /*8050*/  FMUL.FTZ R53, R53, R10.reuse ;  /* 0x0000000a35357220 */ /* 0x080fe20000410000 */
[----:B------:R-:W-:Y:S01]  /*8060*/  FMUL.FTZ R56, R56, R10 ;  /* 0x0000000a38387220 */ /* 0x000fe20000410000 */
[----:B------:R-:W-:Y:S01]  /*8070*/  FMNMX.FTZ R8, R199, R8, !PT ;  /* 0x00000008c7087209 */ /* 0x000fe20007810000 */
[----:B------:R-:W-:Y:S01]  /*8080*/  MUFU.EX2 R14, R14 ;  /* 0x0000000e000e7308 */ /* 0x000fe20000000800 */
[-C--:B------:R-:W-:Y:S01]  /*8090*/  FMUL.FTZ R57, R57, R10.reuse ;  /* 0x0000000a39397220 */ /* 0x080fe20000410000 */
[-C--:B------:R-:W-:Y:S01]  /*80a0*/  FMUL.FTZ R60, R60, R10.reuse ;  /* 0x0000000a3c3c7220 */ /* 0x080fe20000410000 */
[-C--:B------:R-:W-:Y:S01]  /*80b0*/  FMUL.FTZ R61, R61, R10.reuse ;  /* 0x0000000a3d3d7220 */ /* 0x080fe20000410000 */
[----:B------:R-:W0:Y:S01]  /*80c0*/  SHFL.BFLY PT, R173, R8, 0x2, 0x1f ;  /* 0x0c401f0008ad7f89 */ /* 0x000e2200000e0000 */
        /* <DEDUP_REMOVED lines=23> */
[----:B0-----:R-:W-:Y:S01]  /*8240*/  FMNMX.FTZ R181, R8, R173, !PT ;  /* 0x000000ad08b57209 */ /* 0x001fe20007810000 */
[----:B------:R-:W-:Y:S01]  /*8250*/  FFMA.FTZ R173, R188, UR6, -R6 ;  /* 0x00000006bcad7c23 */ /* 0x000fe20008010806 */
[-C--:B------:R-:W-:Y:S01]  /*8260*/  FMUL.FTZ R104, R104, R10.reuse ;  /* 0x0000000a68687220 */ /* 0x080fe20000410000 */
[-C--:B------:R-:W-:Y:S01]  /*8270*/  FMUL.FTZ R105, R105, R10.reuse ;  /* 0x0000000a69697220 */ /* 0x080fe20000410000 */
[----:B------:R-:W-:Y:S01]  /*8280*/  MUFU.EX2 R20, R20 ;  /* 0x0000001400147308 */ /* 0x000fe20000000800 */
[----:B------:R-:W0:Y:S01]  /*8290*/  SHFL.BFLY PT, R8, R181, 0x1, 0x1f ;  /* 0x0c201f00b5087f89 */ /* 0x000e2200000e0000 */
        /* <DEDUP_REMOVED lines=23> */
[----:B0-----:R-:W-:Y:S01]  /*8410*/  FMNMX.FTZ R8, R181, R8, !PT ;  /* 0x00000008b5087209 */ /* 0x001fe20007810000 */
[-C--:B------:R-:W-:Y:S01]  /*8420*/  FMUL.FTZ R148, R148, R10.reuse ;  /* 0x0000000a94947220 */ /* 0x080fe20000410000 */
[----:B------:R-:W-:-:S03]  /*8430*/  FMUL.FTZ R149, R149, R10 ;  /* 0x0000000a95957220 */ /* 0x000fc60000410000 */
[C---:B------:R-:W-:Y:S01]  /*8440*/  FMUL.FTZ R193, R8.reuse, UR6 ;  /* 0x0000000608c17c20 */ /* 0x040fe20008410000 */
[----:B------:R-:W-:Y:S01]  /*8450*/  FADD.FTZ R6, -R8, R201 ;  /* 0x000000c908067221 */ /* 0x000fe20000010100 */
[----:B------:R0:W-:Y:S02]  /*8460*/  MUFU.EX2 R181, R196 ;  /* 0x000000c400b57308 */ /* 0x0001e40000000800 */
[--C-:B------:R-:W-:Y:S01]  /*8470*/  FFMA.FTZ R188, R154, UR6, -R193.reuse ;  /* 0x000000069abc7c23 */ /* 0x100fe200080108c1 */
[----:B------:R-:W-:Y:S01]  /*8480*/  FMUL.FTZ R6, R6, UR6 ;  /* 0x0000000606067c20 */ /* 0x000fe20008410000 */
[--C-:B------:R-:W-:Y:S01]  /*8490*/  FFMA.FTZ R155, R155, UR6, -R193.reuse ;  /* 0x000000069b9b7c23 */ /* 0x100fe200080108c1 */
[--C-:B------:R-:W-:Y:S01]  /*84a0*/  FFMA.FTZ R189, R158, UR6, -R193.reuse ;  /* 0x000000069ebd7c23 */ /* 0x100fe200080108c1 */
[--C-:B------:R-:W-:Y:S01]  /*84b0*/  FFMA.FTZ R192, R159, UR6, -R193.reuse ;  /* 0x000000069fc07c23 */ /* 0x100fe200080108c1 */
[--C-:B------:R-:W-:Y:S01]  /*84c0*/  FFMA.FTZ R210, R175, UR6, -R193.reuse ;  /* 0x00000006afd27c23 */ /* 0x100fe200080108c1 */
[----:B------:R1:W-:Y:S01]  /*84d0*/  MUFU.EX2 R185, R6 ;  /* 0x0000000600b97308 */ /* 0x0003e20000000800 */
[--C-:B------:R-:W-:Y:S01]  /*84e0*/  FFMA.FTZ R175, R178, UR6, -R193.reuse ;  /* 0x00000006b2af7c23 */ /* 0x100fe200080108c1 */
[--C-:B------:R-:W-:Y:S01]  /*84f0*/  FFMA.FTZ R178, R179, UR6, -R193.reuse ;  /* 0x00000006b3b27c23 */ /* 0x100fe200080108c1 */
[--C-:B------:R-:W-:Y:S01]  /*8500*/  FFMA.FTZ R159, R162, UR6, -R193.reuse ;  /* 0x00000006a29f7c23 */ /* 0x100fe200080108c1 */
[----:B------:R-:W-:Y:S01]  /*8510*/  FFMA.FTZ R179, R182, UR6, -R193 ;  /* 0x00000006b6b37c23 */ /* 0x000fe200080108c1 */
[----:B------:R-:W-:-:S02]  /*8520*/  IMAD.U32 R182, RZ, RZ, UR24 ;  /* 0x00000018ffb67e24 */ /* 0x000fc4000f8e00ff */
[--C-:B0-----:R-:W-:Y:S01]  /*8530*/  FFMA.FTZ R196, R163, UR6, -R193.reuse ;  /* 0x00000006a3c47c23 */ /* 0x101fe200080108c1 */
[--C-:B------:R-:W-:Y:S01]  /*8540*/  FFMA.FTZ R163, R166, UR6, -R193.reuse ;  /* 0x00000006a6a37c23 */ /* 0x100fe200080108c1 */
[----:B------:R-:W0:Y:S01]  /*8550*/  MUFU.EX2 R188, R188 ;  /* 0x000000bc00bc7308 */ /* 0x000e220000000800 */
[----:B------:R-:W-:Y:S01]  /*8560*/  @!P2 VIADD R154, R182, 0x22840 ;  /* 0x00022840b69aa836 */ /* 0x000fe20000000000 */
[----:B-1----:R-:W-:Y:S01]  /*8570*/  IADD3 R6, -R203, 0xb, RZ ;  /* 0x0000000bcb067810 */ /* 0x002fe20007ffe1ff */
[--C-:B------:R-:W-:Y:S01]  /*8580*/  FFMA.FTZ R200, R167, UR6, -R193.reuse ;  /* 0x00000006a7c87c23 */ /* 0x100fe200080108c1 */
[--C-:B------:R-:W-:Y:S01]  /*8590*/  FFMA.FTZ R167, R170, UR6, -R193.reuse ;  /* 0x00000006aaa77c23 */ /* 0x100fe200080108c1 */
[--C-:B------:R-:W-:Y:S01]  /*85a0*/  FFMA.FTZ R202, R171, UR6, -R193.reuse ;  /* 0x00000006abca7c23 */ /* 0x100fe200080108c1 */
[----:B------:R-:W-:Y:S01]  /*85b0*/  @!P2 PRMT R154, RZ, 0x654, R154 ;  /* 0x00000654ff9aa816 */ /* 0x000fe2000000009a */
[----:B------:R1:W-:Y:S06]  /*85c0*/  BAR.ARV R6, 0x100 ;  /* 0x000400060000751d */ /* 0x0003ec0000002000 */
[----:B------:R-:W3:Y:S01]  /*85d0*/  MUFU.EX2 R155, R155 ;  /* 0x0000009b009b7308 */ /* 0x000ee20000000800 */
[----:B------:R4:W-:Y:S01]  /*85e0*/  @!P2 SYNCS.ARRIVE.TRANS64.RED.A1T0 RZ, [R154+URZ], RZ ;  /* 0x000000ff9affa9a7 */ /* 0x0009e2000810043f */
[--C-:B------:R-:W-:Y:S01]  /*85f0*/  FFMA.FTZ R171, R174, UR6, -R193.reuse ;  /* 0x00000006aeab7c23 */ /* 0x100fe200080108c1 */
[--C-:B------:R-:W-:Y:S01]  /*8600*/  FFMA.FTZ R212, R183, UR6, -R193.reuse ;  /* 0x00000006b7d47c23 */ /* 0x100fe200080108c1 */
[----:B0-----:R-:W-:Y:S01]  /*8610*/  FFMA.FTZ R4, R185, R4, R188 ;  /* 0x00000004b9047223 */ /* 0x001fe200000100bc */
[--C-:B------:R-:W-:Y:S01]  /*8620*/  FFMA.FTZ R183, R186, UR6, -R193.reuse ;  /* 0x00000006bab77c23 */ /* 0x100fe200080108c1 */
[--C-:B------:R-:W-:Y:S01]  /*8630*/  FFMA.FTZ R186, R187, UR6, -R193.reuse ;  /* 0x00000006bbba7c23 */ /* 0x100fe200080108c1 */
[----:B------:R-:W-:Y:S01]  /*8640*/  FFMA.FTZ R187, R190, UR6, -R193 ;  /* 0x00000006bebb7c23 */ /* 0x000fe200080108c1 */
[----:B------:R-:W0:Y:S01]  /*8650*/  MUFU.EX2 R189, R189 ;  /* 0x000000bd00bd7308 */ /* 0x000e220000000800 */
[----:B----4-:R-:W-:Y:S01]  /*8660*/  FADD.FTZ R154, R12, R5 ;  /* 0x000000050c9a7221 */ /* 0x010fe20000010000 */
[--C-:B------:R-:W-:Y:S01]  /*8670*/  FFMA.FTZ R190, R191, UR6, -R193.reuse ;  /* 0x00000006bfbe7c23 */ /* 0x100fe200080108c1 */
[--C-:B------:R-:W-:Y:S01]  /*8680*/  FFMA.FTZ R191, R194, UR6, -R193.reuse ;  /* 0x00000006c2bf7c23 */ /* 0x100fe200080108c1 */
[--C-:B------:R-:W-:Y:S01]  /*8690*/  FFMA.FTZ R195, R195, UR6, -R193.reuse ;  /* 0x00000006c3c37c23 */ /* 0x100fe200080108c1 */
[----:B------:R-:W-:Y:S01]  /*86a0*/  FADD.FTZ R5, R13, R154 ;  /* 0x0000009a0d057221 */ /* 0x000fe20000010000 */
[--C-:B------:R-:W-:Y:S01]  /*86b0*/  FFMA.FTZ R198, R198, UR6, -R193.reuse ;  /* 0x00000006c6c67c23 */ /* 0x100fe200080108c1 */
[----:B------:R-:W-:Y:S01]  /*86c0*/  FFMA.FTZ R193, R199, UR6, -R193 ;  /* 0x00000006c7c17c23 */ /* 0x000fe200080108c1 */
[----:B------:R-:W4:Y:S01]  /*86d0*/  MUFU.EX2 R192, R192 ;  /* 0x000000c000c07308 */ /* 0x000f220000000800 */
[----:B---3--:R-:W-:Y:S01]  /*86e0*/  FADD.FTZ R4, R155, R4 ;  /* 0x000000049b047221 */ /* 0x008fe20000010000 */
[----:B------:R-:W-:Y:S01]  /*86f0*/  FADD.FTZ R154, R156, R5 ;  /* 0x000000059c9a7221 */ /* 0x000fe20000010000 */
[----:B------:R-:W-:Y:S01]  /*8700*/  F2FP.BF16.F32.PACK_AB R162, R157, R20 ;  /* 0x000000149da2723e */ /* 0x000fe200000010ff */
[-C--:B------:R-:W-:Y:S01]  /*8710*/  FMUL.FTZ R26, R26, R185.reuse ;  /* 0x000000b91a1a7220 */ /* 0x080fe20000410000 */
[C---:B------:R-:W-:Y:S01]  /*8720*/  F2FP.BF16.F32.PACK_AB R156, R15.reuse, R156 ;  /* 0x0000009c0f9c723e */ /* 0x040fe200000010ff */
[----:B------:R-:W-:Y:S01]  /*8730*/  FADD.FTZ R5, R15, R154 ;  /* 0x0000009a0f057221 */ /* 0x000fe20000010000 */
[-C--:B------:R-:W-:Y:S01]  /*8740*/  FMUL.FTZ R27, R27, R185.reuse ;  /* 0x000000b91b1b7220 */ /* 0x080fe20000410000 */
[----:B------:R-:W3:Y:S01]  /*8750*/  MUFU.EX2 R159, R159 ;  /* 0x0000009f009f7308 */ /* 0x000ee20000000800 */
[----:B0-----:R-:W-:Y:S01]  /*8760*/  FADD.FTZ R11, R189, R4 ;  /* 0x00000004bd0b7221 */ /* 0x001fe20000010000 */
[----:B------:R-:W-:Y:S01]  /*8770*/  FADD.FTZ R154, R14, R5 ;  /* 0x000000050e9a7221 */ /* 0x000fe20000010000 */
[-C--:B------:R-:W-:Y:S01]  /*8780*/  FMUL.FTZ R30, R30, R185.reuse ;  /* 0x000000b91e1e7220 */ /* 0x080fe20000410000 */
[-C--:B------:R-:W-:Y:S01]  /*8790*/  FMUL.FTZ R31, R31, R185.reuse ;  /* 0x000000b91f1f7220 */ /* 0x080fe20000410000 */
[-C--:B------:R-:W-:Y:S01]  /*87a0*/  FMUL.FTZ R34, R34, R185.reuse ;  /* 0x000000b922227220 */ /* 0x080fe20000410000 */
[----:B------:R-:W-:Y:S01]  /*87b0*/  FADD.FTZ R5, R21, R154 ;  /* 0x0000009a15057221 */ /* 0x000fe20000010000 */
[-C--:B------:R-:W-:Y:S01]  /*87c0*/  FMUL.FTZ R35, R35, R185.reuse ;  /* 0x000000b923237220 */ /* 0x080fe20000410000 */
[----:B------:R-:W0:Y:S01]  /*87d0*/  MUFU.EX2 R196, R196 ;  /* 0x000000c400c47308 */ /* 0x000e220000000800 */
[----:B----4-:R-:W-:Y:S01]  /*87e0*/  FADD.FTZ R4, R192, R11 ;  /* 0x0000000bc0047221 */ /* 0x010fe20000010000 */
[----:B------:R-:W-:Y:S01]  /*87f0*/  FADD.FTZ R154, R160, R5 ;  /* 0x00000005a09a7221 */ /* 0x000fe20000010000 */
[----:B------:R-:W-:Y:S01]  /*8800*/  F2FP.BF16.F32.PACK_AB R160, R153, R160 ;  /* 0x000000a099a0723e */ /* 0x000fe200000010ff */
[-C--:B------:R-:W-:Y:S01]  /*8810*/  FMUL.FTZ R38, R38, R185.reuse ;  /* 0x000000b926267220 */ /* 0x080fe20000410000 */
[-C--:B------:R-:W-:Y:S01]  /*8820*/  FMUL.FTZ R39, R39, R185.reuse ;  /* 0x000000b927277220 */ /* 0x080fe20000410000 */
[----:B------:R-:W-:Y:S01]  /*8830*/  FADD.FTZ R5, R153, R154 ;  /* 0x0000009a99057221 */ /* 0x000fe20000010000 */
[----:B------:R-:W-:Y:S01]  /*8840*/  F2FP.BF16.F32.PACK_AB R153, R155, R188 ;  /* 0x000000bc9b99723e */ /* 0x000fe200000010ff */
[----:B------:R-:W4:Y:S01]  /*8850*/  MUFU.EX2 R163, R163 ;  /* 0x000000a300a37308 */ /* 0x000f220000000800 */
[----:B---3--:R-:W-:Y:S01]  /*8860*/  FADD.FTZ R11, R159, R4 ;  /* 0x000000049f0b7221 */ /* 0x008fe20000010000 */
[----:B------:R-:W-:Y:S01]  /*8870*/  FADD.FTZ R154, R20, R5 ;  /* 0x00000005149a7221 */ /* 0x000fe20000010000 */
[-C--:B------:R-:W-:Y:S01]  /*8880*/  FMUL.FTZ R42, R42, R185.reuse ;  /* 0x000000b92a2a7220 */ /* 0x080fe20000410000 */
[-C--:B------:R-:W-:Y:S01]  /*8890*/  FMUL.FTZ R43, R43, R185.reuse ;  /* 0x000000b92b2b7220 */ /* 0x080fe20000410000 */
[-C--:B------:R-:W-:Y:S01]  /*88a0*/  FMUL.FTZ R46, R46, R185.reuse ;  /* 0x000000b92e2e7220 */ /* 0x080fe20000410000 */
[----:B------:R-:W-:Y:S01]  /*88b0*/  FADD.FTZ R5, R157, R154 ;  /* 0x0000009a9d057221 */ /* 0x000fe20000010000 */
[----:B------:R-:W-:Y:S01]  /*88c0*/  FMUL.FTZ R47, R47, R185 ;  /* 0x000000b92f2f7220 */ /* 0x000fe20000410000 */
[----:B------:R-:W3:Y:S01]  /*88d0*/  MUFU.EX2 R200, R200 ;  /* 0x000000c800c87308 */ /* 0x000ee20000000800 */
[----:B0-----:R-:W-:Y:S01]  /*88e0*/  FADD.FTZ R4, R196, R11 ;  /* 0x0000000bc4047221 */ /* 0x001fe20000010000 */
[----:B------:R-:W-:Y:S01]  /*88f0*/  FADD.FTZ R154, R164, R5 ;  /* 0x00000005a49a7221 */ /* 0x000fe20000010000 */
[----:B------:R-:W-:Y:S01]  /*8900*/  F2FP.BF16.F32.PACK_AB R157, R196, R159 ;  /* 0x0000009fc49d723e */ /* 0x000fe200000010ff */
[-C--:B------:R-:W-:Y:S01]  /*8910*/  FMUL.FTZ R50, R50, R185.reuse ;  /* 0x000000b932327220 */ /* 0x080fe20000410000 */
[C---:B------:R-:W-:Y:S01]  /*8920*/  F2FP.BF16.F32.PACK_AB R164, R161.reuse, R164 ;  /* 0x000000a4a1a4723e */ /* 0x040fe200000010ff */
[----:B------:R-:W-:Y:S01]  /*8930*/  FADD.FTZ R154, R161, R154 ;  /* 0x0000009aa19a7221 */ /* 0x000fe20000010000 */
[-C--:B------:R-:W-:Y:S01]  /*8940*/  FMUL.FTZ R51, R51, R185.reuse ;  /* 0x000000b933337220 */ /* 0x080fe20000410000 */
[----:B------:R-:W0:Y:S01]  /*8950*/  MUFU.EX2 R167, R167 ;  /* 0x000000a700a77308 */ /* 0x000e220000000800 */
        /* <DEDUP_REMOVED lines=16> */
[----:B0-----:R-:W-:Y:S01]  /*8a60*/  FADD.FTZ R11, R167, R4 ;  /* 0x00000004a70b7221 */ /* 0x001fe20000010000 */
[-C--:B------:R-:W-:Y:S01]  /*8a70*/  FMUL.FTZ R75, R75, R185.reuse ;  /* 0x000000b94b4b7220 */ /* 0x080fe20000410000 */
[-C--:B------:R-:W-:Y:S01]  /*8a80*/  FMUL.FTZ R78, R78, R185.reuse ;  /* 0x000000b94e4e7220 */ /* 0x080fe20000410000 */
[-C--:B------:R-:W-:Y:S01]  /*8a90*/  FMUL.FTZ R79, R79, R185.reuse ;  /* 0x000000b94f4f7220 */ /* 0x080fe20000410000 */
[-C--:B------:R-:W-:Y:S01]  /*8aa0*/  FMUL.FTZ R82, R82, R185.reuse ;  /* 0x000000b952527220 */ /* 0x080fe20000410000 */
[-C--:B------:R-:W-:Y:S01]  /*8ab0*/  FMUL.FTZ R83, R83, R185.reuse ;  /* 0x000000b953537220 */ /* 0x080fe20000410000 */
[----:B------:R-:W-:Y:S01]  /*8ac0*/  FMUL.FTZ R86, R86, R185 ;  /* 0x000000b956567220 */ /* 0x000fe20000410000 */
[----:B------:R-:W0:Y:S01]  /*8ad0*/  MUFU.EX2 R210, R210 ;  /* 0x000000d200d27308 */ /* 0x000e220000000800 */
        /* <DEDUP_REMOVED lines=8> */
[----:B---3--:R-:W-:Y:S01]  /*8b60*/  FADD.FTZ R11, R171, R4 ;  /* 0x00000004ab0b7221 */ /* 0x008fe20000010000 */
[-C--:B------:R-:W-:Y:S01]  /*8b70*/  FMUL.FTZ R98, R98, R185.reuse ;  /* 0x000000b962627220 */ /* 0x080fe20000410000 */
[-C--:B------:R-:W-:Y:S01]  /*8b80*/  FMUL.FTZ R99, R99, R185.reuse ;  /* 0x000000b963637220 */ /* 0x080fe20000410000 */
[-C--:B------:R-:W-:Y:S01]  /*8b90*/  FMUL.FTZ R102, R102, R185.reuse ;  /* 0x000000b966667220 */ /* 0x080fe20000410000 */
[-C--:B------:R-:W-:Y:S01]  /*8ba0*/  FMUL.FTZ R103, R103, R185.reuse ;  /* 0x000000b967677220 */ /* 0x080fe20000410000 */
[-C--:B------:R-:W-:Y:S01]  /*8bb0*/  FMUL.FTZ R106, R106, R185.reuse ;  /* 0x000000b96a6a7220 */ /* 0x080fe20000410000 */
[----:B------:R-:W-:Y:S01]  /*8bc0*/  FMUL.FTZ R107, R107, R185 ;  /* 0x000000b96b6b7220 */ /* 0x000fe20000410000 */
[----:B------:R-:W3:Y:S01]  /*8bd0*/  MUFU.EX2 R178, R178 ;  /* 0x000000b200b27308 */ /* 0x000ee20000000800 */
[C---:B0-----:R-:W-:Y:S01]  /*8be0*/  FADD.FTZ R4, R210.reuse, R11 ;  /* 0x0000000bd2047221 */ /* 0x041fe20000010000 */
[----:B------:R-:W-:Y:S01]  /*8bf0*/  F2FP.BF16.F32.PACK_AB R163, R210, R171 ;  /* 0x000000abd2a3723e */ /* 0x000fe200000010ff */
[-C--:B------:R-:W-:Y:S01]  /*8c00*/  FMUL.FTZ R110, R110, R185.reuse ;  /* 0x000000b96e6e7220 */ /* 0x080fe20000410000 */
[-C--:B------:R-:W-:Y:S01]  /*8c10*/  FMUL.FTZ R111, R111, R185.reuse ;  /* 0x000000b96f6f7220 */ /* 0x080fe20000410000 */
[-C--:B------:R-:W-:Y:S01]  /*8c20*/  FMUL.FTZ R114, R114, R185.reuse ;  /* 0x000000b972727220 */ /* 0x080fe20000410000 */
[-C--:B------:R-:W-:Y:S01]  /*8c30*/  FMUL.FTZ R115, R115, R185.reuse ;  /* 0x000000b973737220 */ /* 0x080fe20000410000 */
        /* <DEDUP_REMOVED lines=23> */
[----:B------:R-:W-:Y:S01]  /*8db0*/  FMUL.FTZ R151, R151, R185 ;  /* 0x000000b997977220 */ /* 0x000fe20000410000 */
[----:B------:R-:W-:Y:S01]  /*8dc0*/  F2FP.BF16.F32.PACK_AB R155, R192, R189 ;  /* 0x000000bdc09b723e */ /* 0x000fe200000010ff */
[----:B------:R-:W0:Y:S01]  /*8dd0*/  MUFU.EX2 R212, R212 ;  /* 0x000000d400d47308 */ /* 0x000e220000000800 */
[----:B----4-:R-:W-:-:S07]  /*8de0*/  FADD.FTZ R11, R179, R4 ;  /* 0x00000004b30b7221 */ /* 0x010fce0000010000 */
[----:B------:R-:W4:Y:S01]  /*8df0*/  MUFU.EX2 R169, R169 ;  /* 0x000000a900a97308 */ /* 0x000f220000000800 */
[C---:B---3--:R-:W-:Y:S01]  /*8e00*/  FADD.FTZ R154, R168.reuse, R5 ;  /* 0x00000005a89a7221 */ /* 0x048fe20000010000 */
[----:B------:R-:W-:Y:S02]  /*8e10*/  F2FP.BF16.F32.PACK_AB R166, R168, R165 ;  /* 0x000000a5a8a6723e */ /* 0x000fe400000010ff */
[----:B------:R-:W-:-:S04]  /*8e20*/  F2FP.BF16.F32.PACK_AB R165, R178, R175 ;  /* 0x000000afb2a5723e */ /* 0x000fc800000010ff */
[----:B------:R-:W3:Y:S01]  /*8e30*/  MUFU.EX2 R183, R183 ;  /* 0x000000b700b77308 */ /* 0x000ee20000000800 */
[C---:B0-----:R-:W-:Y:S01]  /*8e40*/  FADD.FTZ R4, R212.reuse, R11 ;  /* 0x0000000bd4047221 */ /* 0x041fe20000010000 */
[----:B------:R-:W-:-:S06]  /*8e50*/  F2FP.BF16.F32.PACK_AB R167, R212, R179 ;  /* 0x000000b3d4a7723e */ /* 0x000fcc00000010ff */
[----:B------:R-:W0:Y:S01]  /*8e60*/  MUFU.EX2 R172, R172 ;  /* 0x000000ac00ac7308 */ /* 0x000e220000000800 */
[----:B----4-:R-:W-:-:S07]  /*8e70*/  FADD.FTZ R5, R169, R154 ;  /* 0x0000009aa9057221 */ /* 0x010fce0000010000 */
[----:B------:R-:W4:Y:S01]  /*8e80*/  MUFU.EX2 R186, R186 ;  /* 0x000000ba00ba7308 */ /* 0x000f220000000800 */
[----:B---3--:R-:W-:-:S07]  /*8e90*/  FADD.FTZ R11, R183, R4 ;  /* 0x00000004b70b7221 */ /* 0x008fce0000010000 */
[----:B------:R-:W3:Y:S01]  /*8ea0*/  MUFU.EX2 R173, R173 ;  /* 0x000000ad00ad7308 */ /* 0x000ee20000000800 */
[C---:B0-----:R-:W-:Y:S01]  /*8eb0*/  FADD.FTZ R154, R172.reuse, R5 ;  /* 0x00000005ac9a7221 */ /* 0x041fe20000010000 */
[----:B------:R-:W-:-:S06]  /*8ec0*/  F2FP.BF16.F32.PACK_AB R168, R172, R169 ;  /* 0x000000a9aca8723e */ /* 0x000fcc00000010ff */
[----:B------:R-:W0:Y:S01]  /*8ed0*/  MUFU.EX2 R187, R187 ;  /* 0x000000bb00bb7308 */ /* 0x000e220000000800 */
[C---:B----4-:R-:W-:Y:S01]  /*8ee0*/  FADD.FTZ R4, R186.reuse, R11 ;  /* 0x0000000bba047221 */ /* 0x050fe20000010000 */
[----:B------:R-:W-:-:S06]  /*8ef0*/  F2FP.BF16.F32.PACK_AB R169, R186, R183 ;  /* 0x000000b7baa9723e */ /* 0x000fcc00000010ff */
[----:B------:R-:W4:Y:S01]  /*8f00*/  MUFU.EX2 R176, R176 ;  /* 0x000000b000b07308 */ /* 0x000f220000000800 */
[----:B---3--:R-:W-:Y:S01]  /*8f10*/  FADD.FTZ R5, R173, R154 ;  /* 0x0000009aad057221 */ /* 0x008fe20000010000 */
[----:B------:R-:W-:-:S06]  /*8f20*/  F2FP.BF16.F32.PACK_AB R154, R13, R12 ;  /* 0x0000000c0d9a723e */ /* 0x000fcc00000010ff */
[----:B------:R-:W3:Y:S01]  /*8f30*/  MUFU.EX2 R190, R190 ;  /* 0x000000be00be7308 */ /* 0x000ee20000000800 */
[----:B0-----:R-:W-:-:S07]  /*8f40*/  FADD.FTZ R11, R187, R4 ;  /* 0x00000004bb0b7221 */ /* 0x001fce0000010000 */
[----:B------:R-:W0:Y:S01]  /*8f50*/  MUFU.EX2 R177, R177 ;  /* 0x000000b100b17308 */ /* 0x000e220000000800 */
[C---:B----4-:R-:W-:Y:S01]  /*8f60*/  FADD.FTZ R158, R176.reuse, R5 ;  /* 0x00000005b09e7221 */ /* 0x050fe20000010000 */
[----:B------:R-:W-:-:S06]  /*8f70*/  F2FP.BF16.F32.PACK_AB R170, R176, R173 ;  /* 0x000000adb0aa723e */ /* 0x000fcc00000010ff */
[----:B------:R-:W4:Y:S01]  /*8f80*/  MUFU.EX2 R191, R191 ;  /* 0x000000bf00bf7308 */ /* 0x000f220000000800 */
[C---:B---3--:R-:W-:Y:S01]  /*8f90*/  FADD.FTZ R4, R190.reuse, R11 ;  /* 0x0000000bbe047221 */ /* 0x048fe20000010000 */
[----:B------:R-:W-:-:S06]  /*8fa0*/  F2FP.BF16.F32.PACK_AB R171, R190, R187 ;  /* 0x000000bbbeab723e */ /* 0x000fcc00000010ff */
[----:B------:R-:W3:Y:S01]  /*8fb0*/  MUFU.EX2 R180, R180 ;  /* 0x000000b400b47308 */ /* 0x000ee20000000800 */
[----:B0-----:R-:W-:Y:S01]  /*8fc0*/  FADD.FTZ R5, R177, R158 ;  /* 0x0000009eb1057221 */ /* 0x001fe20000010000 */
[----:B------:R-:W-:-:S06]  /*8fd0*/  F2FP.BF16.F32.PACK_AB R158, R21, R14 ;  /* 0x0000000e159e723e */ /* 0x000fcc00000010ff */
[----:B------:R-:W0:Y:S01]  /*8fe0*/  MUFU.EX2 R10, R195 ;  /* 0x000000c3000a7308 */ /* 0x000e220000000800 */
[----:B----4-:R-:W-:-:S07]  /*8ff0*/  FADD.FTZ R11, R191, R4 ;  /* 0x00000004bf0b7221 */ /* 0x010fce0000010000 */
[----:B------:R-:W4:Y:S01]  /*9000*/  MUFU.EX2 R198, R198 ;  /* 0x000000c600c67308 */ /* 0x000f220000000800 */
[C---:B---3--:R-:W-:Y:S01]  /*9010*/  FADD.FTZ R12, R180.reuse, R5 ;  /* 0x00000005b40c7221 */ /* 0x048fe20000010000 */
[----:B------:R-:W-:-:S03]  /*9020*/  F2FP.BF16.F32.PACK_AB R172, R180, R177 ;  /* 0x000000b1b4ac723e */ /* 0x000fc600000010ff */
[----:B------:R-:W-:-:S03]  /*9030*/  FADD.FTZ R5, R181, R12 ;  /* 0x0000000cb5057221 */ /* 0x000fc60000010000 */
[----:B------:R-:W3:Y:S01]  /*9040*/  MUFU.EX2 R184, R184 ;  /* 0x000000b800b87308 */ /* 0x000ee20000000800 */
[C---:B0-----:R-:W-:Y:S01]  /*9050*/  FADD.FTZ R11, R10.reuse, R11 ;  /* 0x0000000b0a0b7221 */ /* 0x041fe20000010000 */
[----:B------:R-:W-:-:S06]  /*9060*/  F2FP.BF16.F32.PACK_AB R173, R10, R191 ;  /* 0x000000bf0aad723e */ /* 0x000fcc00000010ff */
[----:B------:R-:W0:Y:S01]  /*9070*/  MUFU.EX2 R193, R193 ;  /* 0x000000c100c17308 */ /* 0x000e220000000800 */
[----:B----4-:R-:W-:Y:S01]  /*9080*/  FADD.FTZ R4, R198, R11 ;  /* 0x0000000bc6047221 */ /* 0x010fe20000010000 */
[C---:B---3--:R-:W-:Y:S01]  /*9090*/  FADD.FTZ R5, R184.reuse, R5 ;  /* 0x00000005b8057221 */ /* 0x048fe20000010000 */
[----:B------:R-:W-:Y:S02]  /*90a0*/  F2FP.BF16.F32.PACK_AB R174, R184, R181 ;  /* 0x000000b5b8ae723e */ /* 0x000fe400000010ff */
[C---:B0-----:R-:W-:Y:S01]  /*90b0*/  FADD.FTZ R4, R193.reuse, R4 ;  /* 0x00000004c1047221 */ /* 0x041fe20000010000 */
[----:B------:R-:W-:Y:S01]  /*90c0*/  F2FP.BF16.F32.PACK_AB R175, R193, R198 ;  /* 0x000000c6c1af723e */ /* 0x000fe200000010ff */
[----:B-1----:R-:W-:Y:S06]  /*90d0*/  @!P0 BRA `(.L_x_1792) ;  /* 0x0000000000048947 */ /* 0x002fec0003800000 */
[----:B------:R-:W-:Y:S01]  /*90e0*/  BPT.TRAP 0x1 ;  /* 0x000000040000795c */ /* 0x000fe20000300000 */
.L_x_1792:
[----:B------:R0:W1:Y:S01]  /*90f0*/  SYNCS.PHASECHK.TRANS64.TRYWAIT P2, [UR24+0x22850], R7 ;  /* 0x02285007ff0075a7 */ /* 0x0000620008040158 */
[----:B------:R-:W-:Y:S05]  /*9100*/  @!P0 BRA `(.L_x_1793) ;  /* 0x0000000000048947 */ /* 0x000fea0003800000 */
[----:B------:R-:W-:Y:S01]  /*9110*/  BPT.TRAP 0x1 ;  /* 0x000000040000795c */ /* 0x000fe20000300000 */
.L_x_1793:
[----:B-1----:R-:W-:Y:S05]  /*9120*/  @P2 BRA `(.L_x_1794) ;  /* 0x0000000000082947 */ /* 0x002fea0003800000 */
[----:B------:R-:W1:Y:S02]  /*9130*/  SYNCS.PHASECHK.TRANS64.TRYWAIT P2, [UR24+0x22850], R7 ;  /* 0x02285007ff0075a7 */ /* 0x000e640008040158 */
[----:B-1----:R-:W-:Y:S05]  /*9140*/  @!P2 BRA `(.L_x_1795) ;  /* 0x000000b80030a947 */ /* 0x002fea0003800000 */
.L_x_1794:
[----:B------:R-:W3:Y:S01]  /*9150*/  S2R R10, SR_TID.X ;  /* 0x00000000000a7919 */ /* 0x000ee20000002100 */
[----:B------:R-:W-:Y:S01]  /*9160*/  UIMAD UR14, UR37, 0xc00, UR5 ;  /* 0x00000c00250e78a4 */ /* 0x000fe2000f8e0205 */
[----:B------:R-:W-:Y:S01]  /*9170*/  IMAD.MOV.U32 R201, RZ, RZ, R8 ;  /* 0x000000ffffc97224 */ /* 0x000fe200078e0008 */
[----:B------:R-:W-:Y:S01]  /*9180*/  UMOV UR11, 0x40000040 ;  /* 0x40000040000b7882 */ /* 0x000fe20000000000 */
[----:B------:R-:W-:-:S04]  /*9190*/  IMAD.MOV.U32 R11, RZ, RZ, R0 ;  /* 0x000000ffff0b7224 */ /* 0x000fc800078e0000 */
[----:B------:R-:W-:Y:S01]  /*91a0*/  UMOV UR10, UR14 ;  /* 0x0000000e000a7c82 */ /* 0x000fe20008000000 */
[----:B---3--:R-:W-:-:S05]  /*91b0*/  SHF.R.U32.HI R10, RZ, 0x7, R10 ;  /* 0x00000007ff0a7819 */ /* 0x008fca000001160a */
[----:B012---:R-:W-:Y:S02]  /*91c0*/  VIADD R7, R10, 0x8 ;  /* 0x000000080a077836 */ /* 0x007fe40000000000 */
[----:B------:R-:W0:Y:S03]  /*91d0*/  S2R R10, SR_TID.X ;  /* 0x00000000000a7919 */ /* 0x000e260000002100 */
[----:B------:R2:W-:Y:S06]  /*91e0*/  BAR.SYNC.DEFER_BLOCKING R7, 0x100 ;  /* 0x000400070000751d */ /* 0x0005ec0000010000 */
[----:B------:R-:W-:Y:S01]  /*91f0*/  WARPGROUP.ARRIVE ;  /* 0x00000000000079c5 */ /* 0x000fe20000000000 */
[----:B0-----:R-:W-:-:S05]  /*9200*/  LOP3.LUT P2, RZ, R10, 0x7f, RZ, 0xc0, !PT ;  /* 0x0000007f0aff7812 */ /* 0x001fca000784c0ff */
        /* <DEDUP_REMOVED lines=36> */
.L_x_1787:
[----:B------:R-:W-:-:S13]  /*9450*/  ISETP.GE.AND P1, PT, R7, UR42, PT ;  /* 0x0000002a07007c0c */ /* 0x000fda000bf26270 */
[----:B------:R-:W-:Y:S05]  /*9460*/  @!P1 BRA `(.L_x_1797) ;  /* 0x0000002c00f89947 */ /* 0x000fea0003800000 */
[----:B------:R-:W-:Y:S01]  /*9470*/  IMAD.IADD R6, R17, 0x1, -R18 ;  /* 0x0000000111067824 */ /* 0x000fe200078e0a12 */
[----:B------:R-:W-:Y:S01]  /*9480*/  ULDC UR24, c[0x0][0x9e4] ;  /* 0x0002790000187ab9 */ /* 0x000fe20000000800 */
[----:B------:R-:W-:Y:S01]  /*9490*/  IMAD.MOV.U32 R14, RZ, RZ, R8 ;  /* 0x000000ffff0e7224 */ /* 0x000fe200078e0008 */
[----:B------:R-:W-:Y:S01]  /*94a0*/  ULDC UR25, c[0x0][0x9dc] ;  /* 0x0002770000197ab9 */ /* 0x000fe20000000800 */
[----:B01----:R-:W-:Y:S01]  /*94b0*/  IMAD.MOV.U32 R12, RZ, RZ, R0 ;  /* 0x000000ffff0c7224 */ /* 0x003fe200078e0000 */
[----:B------:R-:W-:Y:S01]  /*94c0*/  IADD3 R15, R6, 0x8, R3 ;  /* 0x00000008060f7810 */ /* 0x000fe20007ffe003 */
[----:B------:R-:W-:Y:S01]  /*94d0*/  IMAD.IADD R13, R3, 0x1, R6 ;  /* 0x00000001030d7824 */ /* 0x000fe200078e0206 */
[----:B------:R-:W-:Y:S01]  /*94e0*/  ULDC UR6, c[0x0][0x988] ;  /* 0x0002620000067ab9 */ /* 0x000fe20000000800 */
[----:B------:R-:W-:Y:S01]  /*94f0*/  ULDC UR26, c[0x0][0x9e0] ;  /* 0x00027800001a7ab9 */ /* 0x000fe20000000800 */
[----:B------:R-:W-:-:S07]  /*9500*/  LOP3.LUT R11, RZ, R15, RZ, 0x33, !PT ;  /* 0x0000000fff0b7212 */ /* 0x000fce00078e33ff */
.L_x_1814:
[----:B------:R-:W-:-:S04]  /*9510*/  UIADD3 UR37, UR37, 0x1, URZ ;  /* 0x0000000125257890 */ /* 0x000fc8000fffe03f */
[----:B------:R-:W-:-:S04]  /*9520*/  UISETP.NE.AND UP1, UPT, UR37, 0x2, UPT ;  /* 0x000000022500788c */ /* 0x000fc8000bf25270 */
[----:B------:R-:W-:Y:S02]  /*9530*/  USEL UR7, URZ, 0x1, UP1 ;  /* 0x000000013f077887 */ /* 0x000fe40008800000 */
[----:B------:R-:W-:Y:S02]  /*9540*/  USEL UR37, UR37, URZ, UP1 ;  /* 0x0000003f25257287 */ /* 0x000fe40008800000 */
[----:B------:R-:W-:Y:S01]  /*9550*/  ULOP3.LUT UR40, UR40, UR7, URZ, 0x3c, !UPT ;  /* 0x0000000728287292 */ /* 0x000fe2000f8e3c3f */
[----:B------:R-:W-:Y:S11]  /*9560*/  @!P0 BRA `(.L_x_1798) ;  /* 0x0000000000048947 */ /* 0x000ff60003800000 */
[----:B------:R-:W-:Y:S01]  /*9570*/  BPT.TRAP 0x1 ;  /* 0x000000040000795c */ /* 0x000fe20000300000 */
.L_x_1798:
        /* <DEDUP_REMOVED lines=9> */
.L_x_1799:
[----:B-1----:R-:W-:Y:S05]  /*9610*/  @P1 BRA `(.L_x_1800) ;  /* 0x0000000000081947 */ /* 0x002fea0003800000 */
[----:B------:R-:W1:Y:S02]  /*9620*/  SYNCS.PHASECHK.TRANS64.TRYWAIT P1, [UR7+0x22830], R10 ;  /* 0x0228300aff0075a7 */ /* 0x000e640008020147 */
[----:B-1----:R-:W-:Y:S05]  /*9630*/  @!P1 BRA `(.L_x_1801) ;  /* 0x000000b400089947 */ /* 0x002fea0003800000 */
.L_x_1800:
        /* <DEDUP_REMOVED lines=14> */
[----:B------:R-:W-:Y:S01]  /*9720*/  IMAD.IADD R21, R21, 0x1, -R16 ;  /* 0x0000000115157824 */ /* 0x000fe200078e0a10 */
        /* <DEDUP_REMOVED lines=8> */
[----:B------:R-:W-:-:S06]  /*97b0*/  ULOP3.LUT UR10, URZ, UR25, URZ, 0x33, !UPT ;  /* 0x000000193f0a7292 */ /* 0x000fcc000f8e333f */
[----:B------:R-:W-:-:S04]  /*97c0*/  VIADD R8, R21, UR10 ;  /* 0x0000000a15087c36 */ /* 0x000fc80008000000 */
[----:B------:R-:W-:Y:S01]  /*97d0*/  IMAD.IADD R202, R3, 0x1, R8 ;  /* 0x0000000103ca7824 */ /* 0x000fe200078e0208 */
        /* <DEDUP_REMOVED lines=16> */
[----:B------:R-:W-:Y:S01]  /*98e0*/  IMAD.U32 R203, RZ, RZ, UR24 ;  /* 0x00000018ffcb7e24 */ /* 0x000fe2000f8e00ff */
[----:B------:R-:W-:-:S04]  /*98f0*/  IADD3 R201, R3, R17, -R18 ;  /* 0x0000001103c97210 */ /* 0x000fc80007ffe812 */
[----:B------:R-:W-:Y:S02]  /*9900*/  ISETP.NE.AND P1, PT, R203, 0x1, PT ;  /* 0x00000001cb00780c */ /* 0x000fe40003f25270 */
[----:B------:R-:W-:-:S11]  /*9910*/  LOP3.LUT R201, RZ, R201, RZ, 0x33, !PT ;  /* 0x000000c9ffc97212 */ /* 0x000fd600078e33ff */
[----:B------:R-:W1:Y:S02]  /*9920*/  @P1 LDC.64 R20, c[0x0][0x9e8] ;  /* 0x00027a00ff141b82 */ /* 0x000e640000000a00 */
[----:B-1----:R-:W-:-:S05]  /*9930*/  @P1 IMAD.HI.U32 R20, R201, R20, RZ ;  /* 0x00000014c9141227 */ /* 0x002fca00078e00ff */
[----:B------:R-:W-:-:S04]  /*9940*/  @P1 SHF.R.U32.HI R201, RZ, R21, R20 ;  /* 0x00000015ffc91219 */ /* 0x000fc80000011614 */
[----:B------:R-:W-:Y:S01]  /*9950*/  LOP3.LUT R20, RZ, R201, RZ, 0x33, !PT ;  /* 0x000000c9ff147212 */ /* 0x000fe200078e33ff */
[----:B------:R-:W-:Y:S06]  /*9960*/  BRA `(.L_x_1805) ;  /* 0x0000000000187947 */ /* 0x000fec0003800000 */
.L_x_1804:
[----:B------:R-:W-:-:S05]  /*9970*/  IMAD.U32 R203, RZ, RZ, UR24 ;  /* 0x00000018ffcb7e24 */ /* 0x000fca000f8e00ff */
[----:B------:R-:W-:-:S13]  /*9980*/  ISETP.NE.AND P1, PT, R203, 0x1, PT ;  /* 0x00000001cb00780c */ /* 0x000fda0003f25270 */
[----:B------:R-:W1:Y:S02]  /*9990*/  @P1 LDC.64 R20, c[0x0][0x9e8] ;  /* 0x00027a00ff141b82 */ /* 0x000e640000000a00 */
[----:B-1----:R-:W-:-:S04]  /*99a0*/  @P1 IMAD.HI.U32 R210, R13, R20, RZ ;  /* 0x000000140dd21227 */ /* 0x002fc800078e00ff */
[----:B------:R-:W-:Y:S01]  /*99b0*/  IMAD.MOV.U32 R20, RZ, RZ, R13 ;  /* 0x000000ffff147224 */ /* 0x000fe200078e000d */
[----:B------:R-:W-:-:S07]  /*99c0*/  @P1 SHF.R.U32.HI R20, RZ, R21, R210 ;  /* 0x00000015ff141219 */ /* 0x000fce00000116d2 */
.L_x_1805:
[----:B------:R-:W-:Y:S05]  /*99d0*/  BSYNC B0 ;  /* 0x0000000000007941 */ /* 0x000fea0003800000 */
.L_x_1803:
[----:B------:R-:W-:-:S04]  /*99e0*/  IMAD R21, R7, -0x60, -R16 ;  /* 0xffffffa007157824 */ /* 0x000fc800078e0a10 */
[----:B------:R-:W-:-:S05]  /*99f0*/  IMAD R21, R20, R203, R21 ;  /* 0x000000cb14157224 */ /* 0x000fca00078e0215 */
[----:B------:R-:W-:Y:S02]  /*9a00*/  VIADDMNMX R200, R21, R203, R200, PT ;  /* 0x000000cb15c87246 */ /* 0x000fe400038001c8 */
[----:B------:R-:W-:-:S07]  /*9a10*/  VIMNMX R202, R202, R21, !PT ;  /* 0x00000015caca7248 */ /* 0x000fce0007fe0100 */
.L_x_1802:
        /* <DEDUP_REMOVED lines=150> */
.L_x_1808:
[----:B------:R-:W-:Y:S02]  /*a380*/  IMAD.U32 R200, RZ, RZ, UR24 ;  /* 0x00000018ffc87e24 */ /* 0x000fe4000f8e00ff */
[----:B------:R-:W-:-:S03]  /*a390*/  IMAD.MOV.U32 R0, RZ, RZ, R15 ;  /* 0x000000ffff007224 */ /* 0x000fc600078e000f */
[----:B------:R-:W-:-:S13]  /*a3a0*/  ISETP.NE.AND P6, PT, R200, 0x1, PT ;  /* 0x00000001c800780c */ /* 0x000fda0003fc5270 */
[----:B------:R-:W1:Y:S02]  /*a3b0*/  @P6 LDC.64 R20, c[0x0][0x9e8] ;  /* 0x00027a00ff146b82 */ /* 0x000e640000000a00 */
[----:B-1----:R-:W-:-:S05]  /*a3c0*/  @P6 IMAD.HI.U32 R20, R15, R20, RZ ;  /* 0x000000140f146227 */ /* 0x002fca00078e00ff */
[----:B------:R-:W-:-:S07]  /*a3d0*/  @P6 SHF.R.U32.HI R0, RZ, R21, R20 ;  /* 0x00000015ff006219 */ /* 0x000fce0000011614 */
.L_x_1809:
[----:B------:R-:W-:Y:S05]  /*a3e0*/  BSYNC B0 ;  /* 0x0000000000007941 */ /* 0x000fea0003800000 */
.L_x_1807:
[----:B------:R-:W-:-:S04]  /*a3f0*/  IMAD.IADD R203, R203, 0x1, -R16 ;  /* 0x00000001cbcb7824 */ /* 0x000fc800078e0a10 */
[----:B------:R-:W-:-:S05]  /*a400*/  IMAD R203, R0, R200, R203 ;  /* 0x000000c800cb7224 */ /* 0x000fca00078e02cb */
[----:B------:R-:W-:Y:S02]  /*a410*/  VIADDMNMX R152, R203, R200, R152, PT ;  /* 0x000000c8cb987246 */ /* 0x000fe40003800198 */
[----:B------:R-:W-:-:S07]  /*a420*/  VIMNMX R8, R8, R203, !PT ;  /* 0x000000cb08087248 */ /* 0x000fce0007fe0100 */
.L_x_1806:
        /* <DEDUP_REMOVED lines=123> */
[----:B------:R-:W-:Y:S01]  /*abe0*/  FMNMX.FTZ R153, R155, R154, !PT ;  /* 0x0000009a9b997209 */ /* 0x000fe20007810000 */
[--C-:B------:R-:W-:Y:S01]  /*abf0*/  FFMA.FTZ R20, R201, UR6, -R200.reuse ;  /* 0x00000006c9147c23 */ /* 0x100fe200080108c8 */
[--C-:B------:R-:W-:Y:S01]  /*ac00*/  FFMA.FTZ R201, R156, UR6, -R200.reuse ;  /* 0x000000069cc97c23 */ /* 0x100fe200080108c8 */
[--C-:B------:R-:W-:Y:S01]  /*ac10*/  FFMA.FTZ R202, R160, UR6, -R200.reuse ;  /* 0x00000006a0ca7c23 */ /* 0x100fe200080108c8 */
[----:B------:R-:W-:Y:S01]  /*ac20*/  FMNMX.FTZ R154, R158, R153, !PT ;  /* 0x000000999e9a7209 */ /* 0x000fe20007810000 */
[----:B------:R-:W-:Y:S01]  /*ac30*/  MUFU.EX2 R21, R21 ;  /* 0x0000001500157308 */ /* 0x000fe20000000800 */
[----:B------:R-:W-:Y:S01]  /*ac40*/  FSEL R199, R199, -INF , !P2 ;  /* 0xff800000c7c77808 */ /* 0x000fe20005000000 */
[--C-:B------:R-:W-:Y:S01]  /*ac50*/  FFMA.FTZ R196, R196, UR6, -R200.reuse ;  /* 0x00000006c4c47c23 */ /* 0x100fe200080108c8 */
[----:B------:R-:W-:Y:S01]  /*ac60*/  FMNMX.FTZ R153, R159, R154, !PT ;  /* 0x0000009a9f997209 */ /* 0x000fe20007810000 */
[----:B------:R-:W-:-:S03]  /*ac70*/  FFMA.FTZ R197, R197, UR6, -R200 ;  /* 0x00000006c5c57c23 */ /* 0x000fc600080108c8 */
[----:B------:R-:W-:Y:S01]  /*ac80*/  FMNMX.FTZ R156, R162, R153, !PT ;  /* 0x00000099a29c7209 */ /* 0x000fe20007810000 */
[----:B------:R-:W-:Y:S01]  /*ac90*/  FFMA.FTZ R153, R157, UR6, -R200 ;  /* 0x000000069d997c23 */ /* 0x000fe200080108c8 */
[----:B------:R1:W-:Y:S02]  /*aca0*/  MUFU.EX2 R154, R201 ;  /* 0x000000c9009a7308 */ /* 0x0003e40000000800 */
[----:B------:R-:W-:-:S04]  /*acb0*/  FMNMX.FTZ R157, R163, R156, !PT ;  /* 0x0000009ca39d7209 */ /* 0x000fc80007810000 */
[----:B------:R-:W-:Y:S02]  /*acc0*/  FMNMX.FTZ R156, R166, R157, !PT ;  /* 0x0000009da69c7209 */ /* 0x000fe40007810000 */
[----:B------:R-:W-:Y:S01]  /*acd0*/  MUFU.EX2 R20, R20 ;  /* 0x0000001400147308 */ /* 0x000fe20000000800 */
[----:B-1----:R-:W-:Y:S01]  /*ace0*/  FFMA.FTZ R201, R164, UR6, -R200 ;  /* 0x00000006a4c97c23 */ /* 0x002fe200080108c8 */
[----:B------:R-:W-:-:S04]  /*acf0*/  FMNMX.FTZ R157, R167, R156, !PT ;  /* 0x0000009ca79d7209 */ /* 0x000fc80007810000 */
        /* <DEDUP_REMOVED lines=13> */
[----:B------:R-:W-:Y:S02]  /*add0*/  MUFU.EX2 R157, R157 ;  /* 0x0000009d009d7308 */ /* 0x000fe40000000800 */
[----:B------:R-:W-:-:S04]  /*ade0*/  FMNMX.FTZ R165, R183, R164, !PT ;  /* 0x000000a4b7a57209 */ /* 0x000fc80007810000 */
[----:B------:R-:W-:Y:S01]  /*adf0*/  FMNMX.FTZ R168, R186, R165, !PT ;  /* 0x000000a5baa87209 */ /* 0x000fe20007810000 */
[--C-:B------:R-:W-:Y:S01]  /*ae00*/  FFMA.FTZ R165, R169, UR6, -R200.reuse ;  /* 0x00000006a9a57c23 */ /* 0x100fe200080108c8 */
[----:B------:R-:W-:Y:S02]  /*ae10*/  MUFU.EX2 R161, R161 ;  /* 0x000000a100a17308 */ /* 0x000fe40000000800 */
        /* <DEDUP_REMOVED lines=9> */
[----:B------:R-:W-:Y:S03]  /*aeb0*/  MUFU.EX2 R164, R202 ;  /* 0x000000ca00a47308 */ /* 0x000fe60000000800 */
[----:B------:R-:W-:Y:S01]  /*aec0*/  FMNMX.FTZ R8, R194, R169, !PT ;  /* 0x000000a9c2087209 */ /* 0x000fe20007810000 */
[----:B------:R-:W-:-:S03]  /*aed0*/  FFMA.FTZ R169, R173, UR6, -R200 ;  /* 0x00000006ada97c23 */ /* 0x000fc600080108c8 */
[----:B------:R-:W-:Y:S01]  /*aee0*/  FMNMX.FTZ R173, R195, R8, !PT ;  /* 0x00000008c3ad7209 */ /* 0x000fe20007810000 */
[----:B------:R-:W-:Y:S03]  /*aef0*/  MUFU.EX2 R165, R165 ;  /* 0x000000a500a57308 */ /* 0x000fe60000000800 */
[----:B------:R-:W-:Y:S01]  /*af00*/  FMNMX.FTZ R8, R198, R173, !PT ;  /* 0x000000adc6087209 */ /* 0x000fe20007810000 */
[--C-:B------:R-:W-:Y:S01]  /*af10*/  FFMA.FTZ R173, R177, UR6, -R200.reuse ;  /* 0x00000006b1ad7c23 */ /* 0x100fe200080108c8 */
[--C-:B------:R-:W-:Y:S01]  /*af20*/  FFMA.FTZ R177, R181, UR6, -R200.reuse ;  /* 0x00000006b5b17c23 */ /* 0x100fe200080108c8 */
[--C-:B------:R-:W-:Y:S01]  /*af30*/  FFMA.FTZ R181, R185, UR6, -R200.reuse ;  /* 0x00000006b9b57c23 */ /* 0x100fe200080108c8 */
[----:B------:R-:W-:Y:S01]  /*af40*/  FMNMX.FTZ R8, R199, R8, !PT ;  /* 0x00000008c7087209 */ /* 0x000fe20007810000 */
[--C-:B------:R-:W-:Y:S01]  /*af50*/  FFMA.FTZ R185, R189, UR6, -R200.reuse ;  /* 0x00000006bdb97c23 */ /* 0x100fe200080108c8 */
[----:B------:R-:W-:Y:S01]  /*af60*/  FFMA.FTZ R189, R193, UR6, -R200 ;  /* 0x00000006c1bd7c23 */ /* 0x000fe200080108c8 */
[----:B------:R-:W-:Y:S01]  /*af70*/  FSEL R193, R0, RZ, P1 ;  /* 0x000000ff00c17208 */ /* 0x000fe20000800000 */
[----:B------:R-:W-:Y:S01]  /*af80*/  MUFU.EX2 R168, R168 ;  /* 0x000000a800a87308 */ /* 0x000fe20000000800 */
[----:B-1----:R-:W1:Y:S03]  /*af90*/  SHFL.BFLY PT, R201, R8, 0x2, 0x1f ;  /* 0x0c401f0008c97f89 */ /* 0x002e6600000e0000 */
[----:B------:R-:W-:-:S04]  /*afa0*/  FADD.FTZ R193, -R193, R12 ;  /* 0x0000000cc1c17221 */ /* 0x000fc80000010100 */
[----:B------:R-:W-:Y:S01]  /*afb0*/  FMUL.FTZ R193, R193, UR6 ;  /* 0x00000006c1c17c20 */ /* 0x000fe20008410000 */
[----:B------:R-:W-:Y:S08]  /*afc0*/  MUFU.EX2 R12, R196 ;  /* 0x000000c4000c7308 */ /* 0x000ff00000000800 */
[----:B------:R-:W2:Y:S01]  /*afd0*/  MUFU.EX2 R193, R193 ;  /* 0x000000c100c17308 */ /* 0x000ea20000000800 */
[----:B-1----:R-:W-:-:S07]  /*afe0*/  FMNMX.FTZ R201, R8, R201, !PT ;  /* 0x000000c908c97209 */ /* 0x002fce0007810000 */
[----:B------:R-:W1:Y:S01]  /*aff0*/  MUFU.EX2 R169, R169 ;  /* 0x000000a900a97308 */ /* 0x000e620000000800 */
[----:B------:R-:W3:Y:S01]  /*b000*/  SHFL.BFLY PT, R8, R201, 0x1, 0x1f ;  /* 0x0c201f00c9087f89 */ /* 0x000ee200000e0000 */
[----:B--2---:R-:W-:-:S06]  /*b010*/  FFMA.FTZ R196, R193, R5, R20 ;  /* 0x00000005c1c47223 */ /* 0x004fcc0000010014 */
[----:B------:R-:W2:Y:S01]  /*b020*/  MUFU.EX2 R172, R172 ;  /* 0x000000ac00ac7308 */ /* 0x000ea20000000800 */
[-C--:B------:R-:W-:Y:S01]  /*b030*/  FMUL.FTZ R24, R24, R193.reuse ;  /* 0x000000c118187220 */ /* 0x080fe20000410000 */
[-C--:B------:R-:W-:Y:S01]  /*b040*/  FMUL.FTZ R25, R25, R193.reuse ;  /* 0x000000c119197220 */ /* 0x080fe20000410000 */
[----:B------:R-:W-:Y:S01]  /*b050*/  FADD.FTZ R5, R21, R196 ;  /* 0x000000c415057221 */ /* 0x000fe20000010000 */
        /* <DEDUP_REMOVED lines=15> */
[----:B---3--:R-:W-:Y:S01]  /*b150*/  FMNMX.FTZ R8, R201, R8, !PT ;  /* 0x00000008c9087209 */ /* 0x008fe20007810000 */
[-C--:B------:R-:W-:Y:S01]  /*b160*/  FMUL.FTZ R53, R53, R193.reuse ;  /* 0x000000c135357220 */ /* 0x080fe20000410000 */
[-C--:B------:R-:W-:Y:S01]  /*b170*/  FMUL.FTZ R56, R56, R193.reuse ;  /* 0x000000c138387220 */ /* 0x080fe20000410000 */
[-C--:B------:R-:W-:Y:S01]  /*b180*/  FMUL.FTZ R57, R57, R193.reuse ;  /* 0x000000c139397220 */ /* 0x080fe20000410000 */
[C---:B------:R-:W-:Y:S01]  /*b190*/  FSETP.NEU.FTZ.AND P1, PT, R8.reuse, -INF , PT ;  /* 0xff8000000800780b */ /* 0x040fe20003f3d000 */
[----:B------:R-:W-:Y:S01]  /*b1a0*/  FMUL.FTZ R152, R8, UR6 ;  /* 0x0000000608987c20 */ /* 0x000fe20008410000 */
[----:B------:R-:W-:Y:S01]  /*b1b0*/  MUFU.EX2 R177, R177 ;  /* 0x000000b100b17308 */ /* 0x000fe20000000800 */
[-C--:B------:R-:W-:Y:S01]  /*b1c0*/  FMUL.FTZ R60, R60, R193.reuse ;  /* 0x000000c13c3c7220 */ /* 0x080fe20000410000 */
[-C--:B------:R-:W-:Y:S01]  /*b1d0*/  FMUL.FTZ R61, R61, R193.reuse ;  /* 0x000000c13d3d7220 */ /* 0x080fe20000410000 */
[-C--:B------:R-:W-:Y:S01]  /*b1e0*/  FMUL.FTZ R64, R64, R193.reuse ;  /* 0x000000c140407220 */ /* 0x080fe20000410000 */
[----:B------:R-:W-:Y:S01]  /*b1f0*/  FSEL R152, R152, RZ, P1 ;  /* 0x000000ff98987208 */ /* 0x000fe20000800000 */
[-C--:B------:R-:W-:Y:S01]  /*b200*/  FMUL.FTZ R65, R65, R193.reuse ;  /* 0x000000c141417220 */ /* 0x080fe20000410000 */
[-C--:B------:R-:W-:Y:S01]  /*b210*/  FMUL.FTZ R68, R68, R193.reuse ;  /* 0x000000c144447220 */ /* 0x080fe20000410000 */
[-C--:B------:R-:W-:Y:S01]  /*b220*/  FMUL.FTZ R69, R69, R193.reuse ;  /* 0x000000c145457220 */ /* 0x080fe20000410000 */
[----:B------:R-:W-:Y:S01]  /*b230*/  MUFU.EX2 R180, R180 ;  /* 0x000000b400b47308 */ /* 0x000fe20000000800 */
[--C-:B------:R-:W-:Y:S01]  /*b240*/  FFMA.FTZ R192, R155, UR6, -R152.reuse ;  /* 0x000000069bc07c23 */ /* 0x100fe20008010898 */
[--C-:B------:R-:W-:Y:S01]  /*b250*/  FFMA.FTZ R155, R158, UR6, -R152.reuse ;  /* 0x000000069e9b7c23 */ /* 0x100fe20008010898 */
[----:B------:R-:W-:Y:S01]  /*b260*/  FADD.FTZ R158, R154, R5 ;  /* 0x000000059a9e7221 */ /* 0x000fe20000010000 */
[--C-:B------:R-:W-:Y:S01]  /*b270*/  FFMA.FTZ R201, R203, UR6, -R152.reuse ;  /* 0x00000006cbc97c23 */ /* 0x100fe20008010898 */
[--C-:B------:R-:W-:Y:S01]  /*b280*/  FFMA.FTZ R196, R159, UR6, -R152.reuse ;  /* 0x000000069fc47c23 */ /* 0x100fe20008010898 */
[----:B------:R-:W-:Y:S01]  /*b290*/  FFMA.FTZ R159, R162, UR6, -R152 ;  /* 0x00000006a29f7c23 */ /* 0x000fe20008010898 */
[----:B------:R-:W-:Y:S01]  /*b2a0*/  FADD.FTZ R5, R153, R158 ;  /* 0x0000009e99057221 */ /* 0x000fe20000010000 */
        /* <DEDUP_REMOVED lines=16> */
[----:B------:R-:W3:Y:S01]  /*b3b0*/  MUFU.EX2 R185, R185 ;  /* 0x000000b900b97308 */ /* 0x000ee20000000800 */
[--C-:B------:R-:W-:Y:S01]  /*b3c0*/  FFMA.FTZ R191, R191, UR6, -R152.reuse ;  /* 0x00000006bfbf7c23 */ /* 0x100fe20008010898 */
[--C-:B------:R-:W-:Y:S01]  /*b3d0*/  FFMA.FTZ R194, R194, UR6, -R152.reuse ;  /* 0x00000006c2c27c23 */ /* 0x100fe20008010898 */
[----:B------:R-:W-:Y:S01]  /*b3e0*/  FADD.FTZ R158, R164, R5 ;  /* 0x00000005a49e7221 */ /* 0x000fe20000010000 */
[----:B------:R-:W-:Y:S01]  /*b3f0*/  FSEL R5, R8, RZ, P1 ;  /* 0x000000ff08057208 */ /* 0x000fe20000800000 */
[--C-:B------:R-:W-:Y:S01]  /*b400*/  FFMA.FTZ R195, R195, UR6, -R152.reuse ;  /* 0x00000006c3c37c23 */ /* 0x100fe20008010898 */
[----:B------:R-:W-:Y:S01]  /*b410*/  FFMA.FTZ R198, R198, UR6, -R152 ;  /* 0x00000006c6c67c23 */ /* 0x000fe20008010898 */
[----:B------:R-:W-:Y:S01]  /*b420*/  FADD.FTZ R203, R165, R158 ;  /* 0x0000009ea5cb7221 */ /* 0x000fe20000010000 */
[----:B------:R-:W4:Y:S01]  /*b430*/  MUFU.EX2 R188, R188 ;  /* 0x000000bc00bc7308 */ /* 0x000f220000000800 */
[----:B------:R-:W-:Y:S01]  /*b440*/  FADD.FTZ R5, -R5, R14 ;  /* 0x0000000e05057221 */ /* 0x000fe20000010100 */
[--C-:B------:R-:W-:Y:S01]  /*b450*/  FFMA.FTZ R14, R167, UR6, -R152.reuse ;  /* 0x00000006a70e7c23 */ /* 0x100fe20008010898 */
[----:B------:R-:W-:Y:S01]  /*b460*/  FADD.FTZ R158, R168, R203 ;  /* 0x000000cba89e7221 */ /* 0x000fe20000010000 */
[--C-:B------:R-:W-:Y:S01]  /*b470*/  FFMA.FTZ R167, R170, UR6, -R152.reuse ;  /* 0x00000006aaa77c23 */ /* 0x100fe20008010898 */
[----:B------:R-:W-:Y:S01]  /*b480*/  FFMA.FTZ R199, R199, UR6, -R152 ;  /* 0x00000006c7c77c23 */ /* 0x000fe20008010898 */
[----:B------:R-:W-:Y:S01]  /*b490*/  F2FP.BF16.F32.PACK_AB R154, R153, R154 ;  /* 0x0000009a999a723e */ /* 0x000fe200000010ff */
[----:B-1----:R-:W-:Y:S01]  /*b4a0*/  FADD.FTZ R203, R169, R158 ;  /* 0x0000009ea9cb7221 */ /* 0x002fe20000010000 */
[----:B------:R-:W1:Y:S01]  /*b4b0*/  MUFU.EX2 R189, R189 ;  /* 0x000000bd00bd7308 */ /* 0x000e620000000800 */
[--C-:B------:R-:W-:Y:S01]  /*b4c0*/  FFMA.FTZ R158, R171, UR6, -R152.reuse ;  /* 0x00000006ab9e7c23 */ /* 0x100fe20008010898 */
[----:B------:R-:W-:Y:S01]  /*b4d0*/  FFMA.FTZ R171, R178, UR6, -R152 ;  /* 0x00000006b2ab7c23 */ /* 0x000fe20008010898 */
[----:B--2---:R-:W-:Y:S01]  /*b4e0*/  FADD.FTZ R162, R172, R203 ;  /* 0x000000cbaca27221 */ /* 0x004fe20000010000 */
[----:B------:R-:W-:Y:S01]  /*b4f0*/  F2FP.BF16.F32.PACK_AB R152, R21, R20 ;  /* 0x000000141598723e */ /* 0x000fe200000010ff */
[-C--:B------:R-:W-:Y:S01]  /*b500*/  FMUL.FTZ R72, R72, R193.reuse ;  /* 0x000000c148487220 */ /* 0x080fe20000410000 */
[----:B---3--:R-:W-:Y:S01]  /*b510*/  F2FP.BF16.F32.PACK_AB R170, R185, R184 ;  /* 0x000000b8b9aa723e */ /* 0x008fe200000010ff */
[----:B------:R-:W-:Y:S01]  /*b520*/  FADD.FTZ R203, R173, R162 ;  /* 0x000000a2adcb7221 */ /* 0x000fe20000010000 */
[----:B------:R-:W-:Y:S01]  /*b530*/  MUFU.EX2 R201, R201 ;  /* 0x000000c900c97308 */ /* 0x000fe20000000800 */
[----:B------:R-:W-:Y:S01]  /*b540*/  F2FP.BF16.F32.PACK_AB R156, R157, R156 ;  /* 0x0000009c9d9c723e */ /* 0x000fe200000010ff */
[-C--:B------:R-:W-:Y:S01]  /*b550*/  FMUL.FTZ R73, R73, R193.reuse ;  /* 0x000000c149497220 */ /* 0x080fe20000410000 */
[----:B------:R-:W-:Y:S01]  /*b560*/  FADD.FTZ R162, R176, R203 ;  /* 0x000000cbb0a27221 */ /* 0x000fe20000010000 */
[-C--:B------:R-:W-:Y:S01]  /*b570*/  FMUL.FTZ R76, R76, R193.reuse ;  /* 0x000000c14c4c7220 */ /* 0x080fe20000410000 */
[-C--:B------:R-:W-:Y:S01]  /*b580*/  FMUL.FTZ R77, R77, R193.reuse ;  /* 0x000000c14d4d7220 */ /* 0x080fe20000410000 */
[-C--:B------:R-:W-:Y:S01]  /*b590*/  FMUL.FTZ R80, R80, R193.reuse ;  /* 0x000000c150507220 */ /* 0x080fe20000410000 */
[----:B------:R-:W-:Y:S01]  /*b5a0*/  FADD.FTZ R203, R177, R162 ;  /* 0x000000a2b1cb7221 */ /* 0x000fe20000010000 */
[----:B------:R-:W-:Y:S01]  /*b5b0*/  MUFU.EX2 R192, R192 ;  /* 0x000000c000c07308 */ /* 0x000fe20000000800 */
[-C--:B------:R-:W-:Y:S01]  /*b5c0*/  FMUL.FTZ R81, R81, R193.reuse ;  /* 0x000000c151517220 */ /* 0x080fe20000410000 */
        /* <DEDUP_REMOVED lines=15> */
[----:B------:R-:W-:Y:S01]  /*b6c0*/  F2FP.BF16.F32.PACK_AB R162, R169, R168 ;  /* 0x000000a8a9a2723e */ /* 0x000fe200000010ff */
[-C--:B------:R-:W-:Y:S01]  /*b6d0*/  FMUL.FTZ R101, R101, R193.reuse ;  /* 0x000000c165657220 */ /* 0x080fe20000410000 */
[----:B----4-:R-:W-:Y:S01]  /*b6e0*/  FADD.FTZ R166, R188, R21 ;  /* 0x00000015bca67221 */ /* 0x010fe20000010000 */
[----:B------:R-:W-:Y:S01]  /*b6f0*/  F2FP.BF16.F32.PACK_AB R168, R181, R180 ;  /* 0x000000b4b5a8723e */ /* 0x000fe200000010ff */
[-C--:B------:R-:W-:Y:S01]  /*b700*/  FMUL.FTZ R104, R104, R193.reuse ;  /* 0x000000c168687220 */ /* 0x080fe20000410000 */
[-C--:B------:R-:W-:Y:S01]  /*b710*/  FMUL.FTZ R105, R105, R193.reuse ;  /* 0x000000c169697220 */ /* 0x080fe20000410000 */
[----:B-1----:R-:W-:Y:S01]  /*b720*/  FADD.FTZ R153, R189, R166 ;  /* 0x000000a6bd997221 */ /* 0x002fe20000010000 */
[----:B------:R-:W-:Y:S01]  /*b730*/  F2FP.BF16.F32.PACK_AB R166, R177, R176 ;  /* 0x000000b0b1a6723e */ /* 0x000fe200000010ff */
[----:B------:R-:W-:Y:S01]  /*b740*/  FMUL.FTZ R176, R5, UR6 ;  /* 0x0000000605b07c20 */ /* 0x000fe20008410000 */
        /* <DEDUP_REMOVED lines=8> */
[----:B------:R-:W2:Y:S01]  /*b7d0*/  MUFU.EX2 R176, R176 ;  /* 0x000000b000b07308 */ /* 0x000ea20000000800 */
        /* <DEDUP_REMOVED lines=16> */
[----:B--2---:R-:W-:Y:S01]  /*b8e0*/  FFMA.FTZ R153, R176, R4, R201 ;  /* 0x00000004b0997223 */ /* 0x004fe200000100c9 */
[-C--:B------:R-:W-:Y:S01]  /*b8f0*/  FMUL.FTZ R148, R148, R193.reuse ;  /* 0x000000c194947220 */ /* 0x080fe20000410000 */
[----:B------:R-:W-:Y:S01]  /*b900*/  FMUL.FTZ R149, R149, R193 ;  /* 0x000000c195957220 */ /* 0x000fe20000410000 */
[-C--:B------:R-:W-:Y:S01]  /*b910*/  FMUL.FTZ R26, R26, R176.reuse ;  /* 0x000000b01a1a7220 */ /* 0x080fe20000410000 */
[----:B------:R-:W-:Y:S01]  /*b920*/  FADD.FTZ R4, R192, R153 ;  /* 0x00000099c0047221 */ /* 0x000fe20000010000 */
[-C--:B------:R-:W-:Y:S01]  /*b930*/  FMUL.FTZ R27, R27, R176.reuse ;  /* 0x000000b01b1b7220 */ /* 0x080fe20000410000 */
[-C--:B------:R-:W-:Y:S01]  /*b940*/  FMUL.FTZ R30, R30, R176.reuse ;  /* 0x000000b01e1e7220 */ /* 0x080fe20000410000 */
[----:B------:R-:W2:Y:S01]  /*b950*/  MUFU.EX2 R163, R163 ;  /* 0x000000a300a37308 */ /* 0x000ea20000000800 */
[----:B------:R-:W-:Y:S01]  /*b960*/  FADD.FTZ R153, R155, R4 ;  /* 0x000000049b997221 */ /* 0x000fe20000010000 */
[----:B------:R-:W-:Y:S01]  /*b970*/  F2FP.BF16.F32.PACK_AB R155, R196, R155 ;  /* 0x0000009bc49b723e */ /* 0x000fe200000010ff */
[-C--:B------:R-:W-:Y:S01]  /*b980*/  FMUL.FTZ R31, R31, R176.reuse ;  /* 0x000000b01f1f7220 */ /* 0x080fe20000410000 */
[-C--:B------:R-:W-:Y:S01]  /*b990*/  FMUL.FTZ R34, R34, R176.reuse ;  /* 0x000000b022227220 */ /* 0x080fe20000410000 */
[----:B------:R-:W-:Y:S01]  /*b9a0*/  FADD.FTZ R4, R196, R153 ;  /* 0x00000099c4047221 */ /* 0x000fe20000010000 */
[-C--:B------:R-:W-:Y:S01]  /*b9b0*/  FMUL.FTZ R35, R35, R176.reuse ;  /* 0x000000b023237220 */ /* 0x080fe20000410000 */
[-C--:B------:R-:W-:Y:S01]  /*b9c0*/  FMUL.FTZ R38, R38, R176.reuse ;  /* 0x000000b026267220 */ /* 0x080fe20000410000 */
[----:B------:R-:W4:Y:S01]  /*b9d0*/  MUFU.EX2 R14, R14 ;  /* 0x0000000e000e7308 */ /* 0x000f220000000800 */
[----:B-1----:R-:W-:Y:S01]  /*b9e0*/  FADD.FTZ R153, R159, R4 ;  /* 0x000000049f997221 */ /* 0x002fe20000010000 */
[----:B---3--:R-:W-:Y:S01]  /*b9f0*/  F2FP.BF16.F32.PACK_AB R157, R200, R159 ;  /* 0x0000009fc89d723e */ /* 0x008fe200000010ff */
[-C--:B------:R-:W-:Y:S01]  /*ba00*/  FMUL.FTZ R39, R39, R176.reuse ;  /* 0x000000b027277220 */ /* 0x080fe20000410000 */
[-C--:B------:R-:W-:Y:S01]  /*ba10*/  FMUL.FTZ R42, R42, R176.reuse ;  /* 0x000000b02a2a7220 */ /* 0x080fe20000410000 */
        /* <DEDUP_REMOVED lines=28> */
[----:B---3--:R-:W-:Y:S01]  /*bbe0*/  F2FP.BF16.F32.PACK_AB R158, R161, R160 ;  /* 0x000000a0a19e723e */ /* 0x008fe200000010ff */
[----:B--2---:R-:W-:Y:S01]  /*bbf0*/  FADD.FTZ R5, R197, R174 ;  /* 0x000000aec5057221 */ /* 0x004fe20000010000 */
[----:B------:R-:W-:Y:S01]  /*bc00*/  F2FP.BF16.F32.PACK_AB R160, R165, R164 ;  /* 0x000000a4a5a0723e */ /* 0x000fe200000010ff */
[----:B------:R-:W-:Y:S01]  /*bc10*/  FMUL.FTZ R82, R82, R176 ;  /* 0x000000b052527220 */ /* 0x000fe20000410000 */
[----:B------:R-:W-:Y:S01]  /*bc20*/  F2FP.BF16.F32.PACK_AB R174, R197, R12 ;  /* 0x0000000cc5ae723e */ /* 0x000fe200000010ff */
[----:B------:R-:W-:Y:S01]  /*bc30*/  FMUL.FTZ R83, R83, R176 ;  /* 0x000000b053537220 */ /* 0x000fe20000410000 */
[----:B------:R-:W-:Y:S01]  /*bc40*/  F2FP.BF16.F32.PACK_AB R164, R173, R172 ;  /* 0x000000acada4723e */ /* 0x000fe200000010ff */
[----:B------:R-:W2:Y:S01]  /*bc50*/  MUFU.EX2 R165, R171 ;  /* 0x000000ab00a57308 */ /* 0x000ea20000000800 */
[----:B----4-:R-:W-:Y:S01]  /*bc60*/  FADD.FTZ R153, R178, R153 ;  /* 0x00000099b2997221 */ /* 0x010fe20000010000 */
[----:B------:R-:W-:Y:S01]  /*bc70*/  F2FP.BF16.F32.PACK_AB R172, R189, R188 ;  /* 0x000000bcbdac723e */ /* 0x000fe200000010ff */
[-C--:B------:R-:W-:Y:S01]  /*bc80*/  FMUL.FTZ R86, R86, R176.reuse ;  /* 0x000000b056567220 */ /* 0x080fe20000410000 */
[----:B------:R-:W-:Y:S01]  /*bc90*/  F2FP.BF16.F32.PACK_AB R161, R178, R167 ;  /* 0x000000a7b2a1723e */ /* 0x000fe200000010ff */
[----:B------:R-:W-:Y:S01]  /*bca0*/  FADD.FTZ R184, R20, R153 ;  /* 0x0000009914b87221 */ /* 0x000fe20000010000 */
[-C--:B------:R-:W-:Y:S01]  /*bcb0*/  FMUL.FTZ R87, R87, R176.reuse ;  /* 0x000000b057577220 */ /* 0x080fe20000410000 */
[----:B------:R-:W-:Y:S01]  /*bcc0*/  FMUL.FTZ R90, R90, R176 ;  /* 0x000000b05a5a7220 */ /* 0x000fe20000410000 */
        /* <DEDUP_REMOVED lines=33> */
[----:B-1----:R-:W-:Y:S01]  /*bee0*/  FADD.FTZ R186, R182, R153 ;  /* 0x00000099b6ba7221 */ /* 0x002fe20000010000 */
[----:B--2---:R-:W-:Y:S01]  /*bef0*/  F2FP.BF16.F32.PACK_AB R167, R183, R182 ;  /* 0x000000b6b7a7723e */ /* 0x004fe200000010ff */
[-C--:B------:R-:W-:Y:S01]  /*bf00*/  FMUL.FTZ R138, R138, R176.reuse ;  /* 0x000000b08a8a7220 */ /* 0x080fe20000410000 */
[-C--:B------:R-:W-:Y:S01]  /*bf10*/  FMUL.FTZ R139, R139, R176.reuse ;  /* 0x000000b08b8b7220 */ /* 0x080fe20000410000 */
[----:B------:R-:W-:Y:S01]  /*bf20*/  FADD.FTZ R186, R183, R186 ;  /* 0x000000bab7ba7221 */ /* 0x000fe20000010000 */
[-C--:B------:R-:W-:Y:S01]  /*bf30*/  FMUL.FTZ R142, R142, R176.reuse ;  /* 0x000000b08e8e7220 */ /* 0x080fe20000410000 */
[-C--:B------:R-:W-:Y:S01]  /*bf40*/  FMUL.FTZ R143, R143, R176.reuse ;  /* 0x000000b08f8f7220 */ /* 0x080fe20000410000 */
[----:B------:R-:W1:Y:S01]  /*bf50*/  MUFU.EX2 R171, R190 ;  /* 0x000000be00ab7308 */ /* 0x000e620000000800 */
[----:B---3--:R-:W-:Y:S01]  /*bf60*/  FADD.FTZ R153, R169, R186 ;  /* 0x000000baa9997221 */ /* 0x008fe20000010000 */
[-C--:B------:R-:W-:Y:S01]  /*bf70*/  FMUL.FTZ R146, R146, R176.reuse ;  /* 0x000000b092927220 */ /* 0x080fe20000410000 */
[-C--:B------:R-:W-:Y:S01]  /*bf80*/  FMUL.FTZ R147, R147, R176.reuse ;  /* 0x000000b093937220 */ /* 0x080fe20000410000 */
[-C--:B------:R-:W-:Y:S01]  /*bf90*/  FMUL.FTZ R150, R150, R176.reuse ;  /* 0x000000b096967220 */ /* 0x080fe20000410000 */
[----:B------:R-:W-:-:S03]  /*bfa0*/  FMUL.FTZ R151, R151, R176 ;  /* 0x000000b097977220 */ /* 0x000fc60000410000 */
[----:B------:R-:W2:Y:S01]  /*bfb0*/  MUFU.EX2 R180, R191 ;  /* 0x000000bf00b47308 */ /* 0x000ea20000000800 */
[C---:B----4-:R-:W-:Y:S01]  /*bfc0*/  FADD.FTZ R186, R4.reuse, R153 ;  /* 0x0000009904ba7221 */ /* 0x050fe20000010000 */
[----:B------:R-:W-:-:S06]  /*bfd0*/  F2FP.BF16.F32.PACK_AB R169, R4, R169 ;  /* 0x000000a904a9723e */ /* 0x000fcc00000010ff */
[----:B------:R-:W3:Y:S01]  /*bfe0*/  MUFU.EX2 R173, R194 ;  /* 0x000000c200ad7308 */ /* 0x000ee20000000800 */
[----:B-1----:R-:W-:-:S07]  /*bff0*/  FADD.FTZ R153, R171, R186 ;  /* 0x000000baab997221 */ /* 0x002fce0000010000 */
[----:B------:R-:W1:Y:S01]  /*c000*/  MUFU.EX2 R184, R195 ;  /* 0x000000c300b87308 */ /* 0x000e620000000800 */
[----:B--2---:R-:W-:Y:S01]  /*c010*/  FADD.FTZ R188, R180, R153 ;  /* 0x00000099b4bc7221 */ /* 0x004fe20000010000 */
[----:B------:R-:W-:Y:S02]  /*c020*/  F2FP.BF16.F32.PACK_AB R153, R192, R201 ;  /* 0x000000c9c099723e */ /* 0x000fe400000010ff */
[----:B------:R-:W-:-:S04]  /*c030*/  F2FP.BF16.F32.PACK_AB R171, R180, R171 ;  /* 0x000000abb4ab723e */ /* 0x000fc800000010ff */
        /* <DEDUP_REMOVED lines=10> */
.L_x_1810:
[----:B------:R1:W2:Y:S01]  /*c0e0*/  SYNCS.PHASECHK.TRANS64.TRYWAIT P1, [UR7+0x22850], R10 ;  /* 0x0228500aff0075a7 */ /* 0x0002a20008020147 */
[----:B------:R-:W-:Y:S05]  /*c0f0*/  @!P0 BRA `(.L_x_1811) ;  /* 0x0000000000048947 */ /* 0x000fea0003800000 */
[----:B------:R-:W-:Y:S01]  /*c100*/  BPT.TRAP 0x1 ;  /* 0x000000040000795c */ /* 0x000fe20000300000 */
.L_x_1811:
[----:B--2---:R-:W-:Y:S05]  /*c110*/  @P1 BRA `(.L_x_1812) ;  /* 0x0000000000081947 */ /* 0x004fea0003800000 */
[----:B------:R-:W2:Y:S02]  /*c120*/  SYNCS.PHASECHK.TRANS64.TRYWAIT P1, [UR7+0x22850], R10 ;  /* 0x0228500aff0075a7 */ /* 0x000ea40008020147 */
[----:B--2---:R-:W-:Y:S05]  /*c130*/  @!P1 BRA `(.L_x_1813) ;  /* 0x0000008800609947 */ /* 0x004fea0003800000 */
.L_x_1812:
[----:B------:R-:W3:Y:S01]  /*c140*/  S2R R12, SR_TID.X ;  /* 0x00000000000c7919 */ /* 0x000ee20000002100 */
[----:B------:R-:W-:Y:S01]  /*c150*/  UIMAD UR7, UR37, 0xc00, UR5 ;  /* 0x00000c00250778a4 */ /* 0x000fe2000f8e0205 */
[----:B------:R-:W-:Y:S01]  /*c160*/  IMAD.MOV.U32 R14, RZ, RZ, R8 ;  /* 0x000000ffff0e7224 */ /* 0x000fe200078e0008 */
[----:B------:R-:W-:-:S05]  /*c170*/  UMOV UR11, 0x40000040 ;  /* 0x40000040000b7882 */ /* 0x000fca0000000000 */
[----:B------:R-:W-:Y:S01]  /*c180*/  UMOV UR10, UR7 ;  /* 0x00000007000a7c82 */ /* 0x000fe20008000000 */
[----:B---3--:R-:W-:-:S05]  /*c190*/  SHF.R.U32.HI R12, RZ, 0x7, R12 ;  /* 0x00000007ff0c7819 */ /* 0x008fca000001160c */
[----:B012---:R-:W-:Y:S02]  /*c1a0*/  VIADD R10, R12, 0x8 ;  /* 0x000000080c0a7836 */ /* 0x007fe40000000000 */
[----:B------:R-:W0:Y:S03]  /*c1b0*/  S2R R12, SR_TID.X ;  /* 0x00000000000c7919 */ /* 0x000e260000002100 */
[----:B------:R2:W-:Y:S06]  /*c1c0*/  BAR.SYNC.DEFER_BLOCKING R10, 0x100 ;  /* 0x0004000a0000751d */ /* 0x0005ec0000010000 */
[----:B------:R-:W-:Y:S01]  /*c1d0*/  WARPGROUP.ARRIVE ;  /* 0x00000000000079c5 */ /* 0x000fe20000000000 */
[----:B0-----:R-:W-:Y:S01]  /*c1e0*/  LOP3.LUT P1, RZ, R12, 0x7f, RZ, 0xc0, !PT ;  /* 0x0000007f0cff7812 */ /* 0x001fe2000782c0ff */
        /* <DEDUP_REMOVED lines=38> */
.L_x_1797:
[----:B------:R-:W2:Y:S01]  /*c450*/  SHFL.BFLY PT, R10, R5, 0x2, 0x1f ;  /* 0x0c401f00050a7f89 */ /* 0x000ea200000e0000 */
[----:B------:R-:W-:Y:S01]  /*c460*/  IMAD.MOV.U32 R13, RZ, RZ, RZ ;  /* 0x000000ffff0d7224 */ /* 0x000fe200078e00ff */
[----:B------:R-:W-:Y:S01]  /*c470*/  UIADD3 UR37, UR37, 0x1, URZ ;  /* 0x0000000125257890 */ /* 0x000fe2000fffe03f */
[----:B------:R-:W-:Y:S01]  /*c480*/  IMAD.MOV.U32 R9, RZ, RZ, RZ ;  /* 0x000000ffff097224 */ /* 0x000fe200078e00ff */
[----:B------:R-:W3:Y:S01]  /*c490*/  SHFL.BFLY PT, R7, R4, 0x2, 0x1f ;  /* 0x0c401f0004077f89 */ /* 0x000ee200000e0000 */
[----:B------:R-:W-:Y:S01]  /*c4a0*/  IMAD.U32 R17, RZ, RZ, UR6 ;  /* 0x00000006ff117e24 */ /* 0x000fe2000f8e00ff */
[----:B------:R-:W-:Y:S01]  /*c4b0*/  UISETP.NE.AND UP0, UPT, UR37, 0x2, UPT ;  /* 0x000000022500788c */ /* 0x000fe2000bf05270 */
[----:B------:R4:W-:Y:S06]  /*c4c0*/  BAR.ARV R6, 0x100 ;  /* 0x000400060000751d */ /* 0x0009ec0000002000 */
[----:B------:R-:W-:-:S02]  /*c4d0*/  USEL UR4, URZ, 0x1, UP0 ;  /* 0x000000013f047887 */ /* 0x000fc40008000000 */
[----:B------:R-:W-:Y:S06]  /*c4e0*/  BAR.ARV 0x8, 0x120 ;  /* 0x0204800000007b1d */ /* 0x000fec0000002000 */
[----:B------:R-:W-:Y:S01]  /*c4f0*/  PLOP3.LUT P0, PT, PT, PT, PT, 0x8, 0x0 ;  /* 0x000000000000781c */ /* 0x000fe20003f0e170 */
[----:B------:R-:W-:Y:S01]  /*c500*/  UIADD3 UR41, UR41, 0x1, URZ ;  /* 0x0000000129297890 */ /* 0x000fe2000fffe03f */
[----:B--2---:R-:W-:Y:S01]  /*c510*/  FADD.FTZ R10, R10, R5 ;  /* 0x000000050a0a7221 */ /* 0x004fe20000010000 */
[----:B------:R-:W-:Y:S02]  /*c520*/  USEL UR37, UR37, URZ, UP0 ;  /* 0x0000003f25257287 */ /* 0x000fe40008000000 */
[----:B------:R-:W-:Y:S01]  /*c530*/  ULOP3.LUT UR40, UR40, UR4, URZ, 0x3c, !UPT ;  /* 0x0000000428287292 */ /* 0x000fe2000f8e3c3f */
[----:B---3--:R-:W-:Y:S01]  /*c540*/  FADD.FTZ R7, R7, R4 ;  /* 0x0000000407077221 */ /* 0x008fe20000010000 */
[----:B------:R-:W2:Y:S04]  /*c550*/  SHFL.BFLY PT, R3, R10, 0x1, 0x1f ;  /* 0x0c201f000a037f89 */ /* 0x000ea800000e0000 */
[----:B01----:R-:W0:Y:S01]  /*c560*/  SHFL.BFLY PT, R12, R7, 0x1, 0x1f ;  /* 0x0c201f00070c7f89 */ /* 0x003e2200000e0000 */
[----:B--2---:R-:W-:Y:S01]  /*c570*/  FADD.FTZ R152, R10, R3 ;  /* 0x000000030a987221 */ /* 0x004fe20000010000 */
[----:B0-----:R-:W-:-:S04]  /*c580*/  FADD.FTZ R18, R7, R12 ;  /* 0x0000000c07127221 */ /* 0x001fc80000010000 */
[----:B------:R-:W-:Y:S02]  /*c590*/  FSETP.NE.FTZ.AND P1, PT, R152, RZ, PT ;  /* 0x000000ff9800720b */ /* 0x000fe40003f35000 */
[----:B------:R-:W-:-:S11]  /*c5a0*/  FSETP.NE.FTZ.AND P2, PT, R18, RZ, PT ;  /* 0x000000ff1200720b */ /* 0x000fd60003f55000 */
[----:B------:R-:W0:Y:S01]  /*c5b0*/  @P1 MUFU.RCP R13, R152 ;  /* 0x00000098000d1308 */ /* 0x000e220000001000 */
[----:B------:R-:W-:-:S07]  /*c5c0*/  @P1 FMUL.FTZ R17, R17, 0.69314718246459960938 ;  /* 0x3f31721811111820 */ /* 0x000fce0000410000 */
[----:B------:R-:W1:Y:S08]  /*c5d0*/  @P2 MUFU.RCP R9, R18 ;  /* 0x0000001200092308 */ /* 0x000e700000001000 */
[----:B----4-:R-:W2:Y:S01]  /*c5e0*/  @P1 MUFU.LG2 R6, R152 ;  /* 0x0000009800061308 */ /* 0x010ea20000000c00 */
[----:B0-----:R-:W-:Y:S01]  /*c5f0*/  FMUL.FTZ R15, R52, R13 ;  /* 0x0000000d340f7220 */ /* 0x001fe20000410000 */
[----:B------:R-:W-:-:S02]  /*c600*/  IMAD.U32 R52, RZ, RZ, UR6 ;  /* 0x00000006ff347e24 */ /* 0x000fc4000f8e00ff */
[-C--:B------:R-:W-:Y:S01]  /*c610*/  FMUL.FTZ R5, R24, R13.reuse ;  /* 0x0000000d18057220 */ /* 0x080fe20000410000 */
[-C--:B------:R-:W-:Y:S01]  /*c620*/  FMUL.FTZ R7, R28, R13.reuse ;  /* 0x0000000d1c077220 */ /* 0x080fe20000410000 */
[-C--:B------:R-:W-:Y:S01]  /*c630*/  FMUL.FTZ R11, R44, R13.reuse ;  /* 0x0000000d2c0b7220 */ /* 0x080fe20000410000 */
[----:B------:R-:W-:Y:S01]  /*c640*/  @P2 FMUL.FTZ R52, R52, 0.69314718246459960938 ;  /* 0x3f31721834342820 */ /* 0x000fe20000410000 */
[----:B------:R-:W-:Y:S01]  /*c650*/  FMUL.FTZ R10, R45, R13 ;  /* 0x0000000d2d0a7220 */ /* 0x000fe20000410000 */
[----:B------:R-:W0:Y:S01]  /*c660*/  @P2 MUFU.LG2 R18, R18 ;  /* 0x0000001200122308 */ /* 0x000e220000000c00 */
[-C--:B-1----:R-:W-:Y:S01]  /*c670*/  FMUL.FTZ R175, R27, R9.reuse ;  /* 0x000000091baf7220 */ /* 0x082fe20000410000 */
[-C--:B------:R-:W-:Y:S01]  /*c680*/  FMUL.FTZ R161, R79, R9.reuse ;  /* 0x000000094fa17220 */ /* 0x080fe20000410000 */
[----:B------:R-:W-:Y:S01]  /*c690*/  FMUL.FTZ R159, R83, R9 ;  /* 0x00000009539f7220 */ /* 0x000fe20000410000 */
        /* <DEDUP_REMOVED lines=126> */
.L_x_1744:
[----:B------:R-:W0:Y:S01]  /*ce80*/  S2R R9, SR_CgaCtaId ;  /* 0x0000000000097919 */ /* 0x000e220000008800 */
[----:B------:R-:W-:Y:S01]  /*ce90*/  MOV R0, 0x400 ;  /* 0x0000040000007802 */ /* 0x000fe20000000f00 */
[----:B------:R-:W-:Y:S01]  /*cea0*/  BSSY B0, `(.L_x_1815) ;  /* 0x00002a6000007945 */ /* 0x000fe20003800000 */
[----:B------:R-:W-:Y:S02]  /*ceb0*/  BAR.SYNC.DEFER_BLOCKING 0x5, 0x120 ;  /* 0x0144800000007b1d */ /* 0x000fe40000010000 */
[----:B0-----:R-:W-:-:S05]  /*cec0*/  LEA R0, R9, R0, 0x18 ;  /* 0x0000000009007211 */ /* 0x001fca00078ec0ff */
[----:B------:R-:W0:Y:S02]  /*ced0*/  LDS.128 R200, [R0+0x228d0] ;  /* 0x0228d00000c87984 */ /* 0x000e240000000c00 */
[----:B0-----:R-:W-:Y:S02]  /*cee0*/  R2UR UR6, R202 ;  /* 0x00000000ca0672ca */ /* 0x001fe400000e0000 */
[----:B------:R-:W-:Y:S01]  /*cef0*/  R2UR UR5, R203 ;  /* 0x00000000cb0572ca */ /* 0x000fe200000e0000 */
[----:B------:R-:W-:Y:S06]  /*cf00*/  BAR.ARV 0x4, 0x120 ;  /* 0x0104800000007b1d */ /* 0x000fec0000002000 */
[----:B------:R-:W-:Y:S08]  /*cf10*/  @P0 BRA `(.L_x_1816) ;  /* 0x0000001c00740947 */ /* 0x000ff00003800000 */
[----:B------:R-:W0:Y:S01]  /*cf20*/  S2R R9, SR_SWINHI ;  /* 0x0000000000097919 */ /* 0x000e220000002f00 */
[----:B------:R-:W-:Y:S01]  /*cf30*/  F2FP.BF16.F32.PACK_AB R4, R4, R5 ;  /* 0x000000050404723e */ /* 0x000fe200000010ff */
[----:B------:R-:W-:Y:S01]  /*cf40*/  ULDC.64 UR8, c[0x0][0xbd8] ;  /* 0x0002f60000087ab9 */ /* 0x000fe20000000a00 */
[----:B------:R-:W-:Y:S01]  /*cf50*/  F2FP.BF16.F32.PACK_AB R5, R175, R26 ;  /* 0x0000001aaf05723e */ /* 0x000fe200000010ff */
[----:B------:R-:W-:Y:S01]  /*cf60*/  UISETP.NE.U32.AND UP0, UPT, UR8, URZ, UPT ;  /* 0x0000003f0800728c */ /* 0x000fe2000bf05070 */
[----:B------:R-:W-:Y:S02]  /*cf70*/  F2FP.BF16.F32.PACK_AB R10, R10, R11 ;  /* 0x0000000b0a0a723e */ /* 0x000fe400000010ff */
[----:B------:R-:W-:Y:S01]  /*cf80*/  F2FP.BF16.F32.PACK_AB R11, R170, R155 ;  /* 0x0000009baa0b723e */ /* 0x000fe200000010ff */
[----:B------:R-:W-:Y:S01]  /*cf90*/  UISETP.NE.AND.EX UP0, UPT, UR9, URZ, UPT, UP0 ;  /* 0x0000003f0900728c */ /* 0x000fe2000bf05300 */
[----:B------:R-:W-:Y:S02]  /*cfa0*/  F2FP.BF16.F32.PACK_AB R14, R14, R15 ;  /* 0x0000000f0e0e723e */ /* 0x000fe400000010ff */
[----:B------:R-:W-:Y:S01]  /*cfb0*/  F2FP.BF16.F32.PACK_AB R12, R49, R12 ;  /* 0x0000000c310c723e */ /* 0x000fe200000010ff */
[----:B------:R-:W-:Y:S01]  /*cfc0*/  ULDC.64 UR8, c[0x0][0xbd8] ;  /* 0x0002f60000087ab9 */ /* 0x000fe20000000a00 */
[----:B------:R-:W-:Y:S01]  /*cfd0*/  F2FP.BF16.F32.PACK_AB R13, R168, R13 ;  /* 0x0000000da80d723e */ /* 0x000fe200000010ff */
[----:B------:R-:W-:Y:S01]  /*cfe0*/  UIMAD.WIDE UR8, UR43, 0x4, UR8 ;  /* 0x000000042b0878a5 */ /* 0x000fe2000f8e0208 */
        /* <DEDUP_REMOVED lines=9> */
[----:B------:R-:W-:Y:S02]  /*d080*/  MOV R34, R0 ;  /* 0x0000000000227202 */ /* 0x000fe40000000f00 */
[----:B0-----:R-:W-:Y:S02]  /*d090*/  MOV R35, R9 ;  /* 0x0000000900237202 */ /* 0x001fe40000000f00 */
[----:B------:R-:W-:Y:S02]  /*d0a0*/  F2FP.BF16.F32.PACK_AB R83, R160, R83 ;  /* 0x00000053a053723e */ /* 0x000fe400000010ff */
[----:B------:R-:W-:Y:S01]  /*d0b0*/  F2FP.BF16.F32.PACK_AB R89, R79, R90 ;  /* 0x0000005a4f59723e */ /* 0x000fe200000010ff */
[----:B------:R-:W-:Y:S01]  /*d0c0*/  IMAD.WIDE R74, R208, 0x2, R34 ;  /* 0x00000002d04a7825 */ /* 0x000fe200078e0222 */
[----:B------:R-:W-:-:S02]  /*d0d0*/  F2FP.BF16.F32.PACK_AB R96, R97, R96 ;  /* 0x000000606160723e */ /* 0x000fc400000010ff */
[----:B------:R-:W-:Y:S02]  /*d0e0*/  F2FP.BF16.F32.PACK_AB R90, R93, R92 ;  /* 0x0000005c5d5a723e */ /* 0x000fe400000010ff */
        /* <DEDUP_REMOVED lines=49> */
[----:B------:R-:W-:Y:S02]  /*d400*/  LOP3.LUT R52, R17, R52, RZ, 0x3c, !PT ;  /* 0x0000003411347212 */ /* 0x000fe400078e3cff */
[----:B------:R-:W-:Y:S02]  /*d410*/  LOP3.LUT R17, R62, 0x380, RZ, 0xc0, !PT ;  /* 0x000003803e117812 */ /* 0x000fe400078ec0ff */
[----:B------:R-:W-:Y:S02]  /*d420*/  SHF.R.U64 R18, R18, 0x3, RZ ;  /* 0x0000000312127819 */ /* 0x000fe400000012ff */
[----:B------:R-:W-:-:S02]  /*d430*/  SHF.R.U64 R6, R6, 0x3, RZ ;  /* 0x0000000306067819 */ /* 0x000fc400000012ff */
[----:B------:R-:W-:Y:S02]  /*d440*/  SHF.R.U64 R17, R17, 0x3, RZ ;  /* 0x0000000311117819 */ /* 0x000fe400000012ff */
[----:B------:R-:W-:Y:S02]  /*d450*/  LOP3.LUT R64, R18, R187, RZ, 0x3c, !PT ;  /* 0x000000bb12407212 */ /* 0x000fe400078e3cff */
[----:B------:R-:W-:Y:S02]  /*d460*/  LOP3.LUT R42, R95, 0x380, RZ, 0xc0, !PT ;  /* 0x000003805f2a7812 */ /* 0x000fe400078ec0ff */
[----:B------:R-:W-:Y:S02]  /*d470*/  LOP3.LUT R18, R191, 0x380, RZ, 0xc0, !PT ;  /* 0x00000380bf127812 */ /* 0x000fe400078ec0ff */
[----:B------:R-:W-:Y:S02]  /*d480*/  LOP3.LUT R26, R193, 0x380, RZ, 0xc0, !PT ;  /* 0x00000380c11a7812 */ /* 0x000fe400078ec0ff */
[----:B------:R-:W-:-:S02]  /*d490*/  LOP3.LUT R46, R177, 0x380, RZ, 0xc0, !PT ;  /* 0x00000380b12e7812 */ /* 0x000fc400078ec0ff */
[----:B------:R-:W-:Y:S02]  /*d4a0*/  LOP3.LUT R58, R6, R185, RZ, 0x3c, !PT ;  /* 0x000000b9063a7212 */ /* 0x000fe400078e3cff */
[----:B------:R-:W-:Y:S02]  /*d4b0*/  F2FP.BF16.F32.PACK_AB R6, R20, R7 ;  /* 0x000000071406723e */ /* 0x000fe400000010ff */
[----:B------:R-:W-:Y:S02]  /*d4c0*/  LOP3.LUT R62, R17, R62, RZ, 0x3c, !PT ;  /* 0x0000003e113e7212 */ /* 0x000fe400078e3cff */
[----:B------:R-:W-:Y:S02]  /*d4d0*/  MOV R74, R74 ;  /* 0x0000004a004a7202 */ /* 0x000fe40000000f00 */
[----:B------:R-:W-:Y:S01]  /*d4e0*/  F2FP.BF16.F32.PACK_AB R7, R173, R30 ;  /* 0x0000001ead07723e */ /* 0x000fe200000010ff */
[----:B------:R-:W-:Y:S01]  /*d4f0*/  BAR.SYNC.DEFER_BLOCKING 0x1, 0x100 ;  /* 0x0044000000007b1d */ /* 0x000fe20000010000 */
[----:B------:R-:W-:-:S02]  /*d500*/  SHF.R.U64 R42, R42, 0x3, RZ ;  /* 0x000000032a2a7819 */ /* 0x000fc400000012ff */
[----:B------:R-:W-:Y:S02]  /*d510*/  LOP3.LUT R17, R70, 0x380, RZ, 0xc0, !PT ;  /* 0x0000038046117812 */ /* 0x000fe400078ec0ff */
[----:B------:R-:W-:Y:S02]  /*d520*/  SHF.R.U64 R18, R18, 0x3, RZ ;  /* 0x0000000312127819 */ /* 0x000fe400000012ff */
[----:B------:R-:W-:Y:S02]  /*d530*/  SHF.R.U64 R20, R26, 0x3, RZ ;  /* 0x000000031a147819 */ /* 0x000fe400000012ff */
[----:B------:R-:W-:Y:S02]  /*d540*/  SHF.R.U64 R46, R46, 0x3, RZ ;  /* 0x000000032e2e7819 */ /* 0x000fe400000012ff */
[----:B------:R-:W-:Y:S02]  /*d550*/  LOP3.LUT R56, R183, 0x380, RZ, 0xc0, !PT ;  /* 0x00000380b7387812 */ /* 0x000fe400078ec0ff */
[----:B------:R-:W-:-:S02]  /*d560*/  LOP3.LUT R42, R42, R95, RZ, 0x3c, !PT ;  /* 0x0000005f2a2a7212 */ /* 0x000fc400078e3cff */
[----:B------:R-:W-:Y:S02]  /*d570*/  SHF.R.U64 R17, R17, 0x3, RZ ;  /* 0x0000000311117819 */ /* 0x000fe400000012ff */
[----:B------:R-:W-:Y:S02]  /*d580*/  LOP3.LUT R26, R18, R191, RZ, 0x3c, !PT ;  /* 0x000000bf121a7212 */ /* 0x000fe400078e3cff */
[----:B------:R-:W-:Y:S02]  /*d590*/  LOP3.LUT R30, R20, R193, RZ, 0x3c, !PT ;  /* 0x000000c1141e7212 */ /* 0x000fe400078e3cff */
[----:B------:R-:W-:Y:S02]  /*d5a0*/  LOP3.LUT R46, R46, R177, RZ, 0x3c, !PT ;  /* 0x000000b12e2e7212 */ /* 0x000fe400078e3cff */
[----:B------:R-:W-:Y:S01]  /*d5b0*/  SHF.R.U64 R56, R56, 0x3, RZ ;  /* 0x0000000338387819 */ /* 0x000fe200000012ff */
[----:B------:R0:W-:Y:S01]  /*d5c0*/  STSM.16.M88.4 [R74], R4 ;  /* 0x000000044a007844 */ /* 0x0001e20000000200 */
[----:B------:R-:W-:-:S02]  /*d5d0*/  LOP3.LUT R66, R189, 0x380, RZ, 0xc0, !PT ;  /* 0x00000380bd427812 */ /* 0x000fc400078ec0ff */
[----:B------:R-:W-:Y:S02]  /*d5e0*/  MOV R20, R8 ;  /* 0x0000000800147202 */ /* 0x000fe40000000f00 */
[----:B------:R-:W-:Y:S02]  /*d5f0*/  MOV R38, R38 ;  /* 0x0000002600267202 */ /* 0x000fe40000000f00 */
[----:B------:R-:W-:Y:S02]  /*d600*/  F2FP.BF16.F32.PACK_AB R8, R41, R40 ;  /* 0x000000282908723e */ /* 0x000fe400000010ff */
[----:B------:R-:W-:Y:S02]  /*d610*/  F2FP.BF16.F32.PACK_AB R9, R169, R156 ;  /* 0x0000009ca909723e */ /* 0x000fe400000010ff */
[----:B------:R-:W-:Y:S02]  /*d620*/  LOP3.LUT R70, R17, R70, RZ, 0x3c, !PT ;  /* 0x0000004611467212 */ /* 0x000fe400078e3cff */
[----:B------:R-:W-:-:S02]  /*d630*/  MOV R42, R42 ;  /* 0x0000002a002a7202 */ /* 0x000fc40000000f00 */
[----:B------:R-:W-:Y:S02]  /*d640*/  MOV R18, R26 ;  /* 0x0000001a00127202 */ /* 0x000fe40000000f00 */
[----:B0-----:R-:W-:Y:S02]  /*d650*/  F2FP.BF16.F32.PACK_AB R4, R33, R32 ;  /* 0x000000202104723e */ /* 0x001fe400000010ff */
[----:B------:R-:W-:Y:S02]  /*d660*/  F2FP.BF16.F32.PACK_AB R5, R171, R158 ;  /* 0x0000009eab05723e */ /* 0x000fe400000010ff */
[----:B------:R-:W-:Y:S02]  /*d670*/  F2FP.BF16.F32.PACK_AB R6, R37, R36 ;  /* 0x000000242506723e */ /* 0x000fe400000010ff */
[----:B------:R-:W-:Y:S02]  /*d680*/  F2FP.BF16.F32.PACK_AB R7, R172, R157 ;  /* 0x0000009dac07723e */ /* 0x000fe400000010ff */
[----:B------:R-:W-:-:S02]  /*d690*/  LOP3.LUT R56, R56, R183, RZ, 0x3c, !PT ;  /* 0x000000b738387212 */ /* 0x000fc400078e3cff */
[----:B------:R-:W-:Y:S01]  /*d6a0*/  SHF.R.U64 R66, R66, 0x3, RZ ;  /* 0x0000000342427819 */ /* 0x000fe200000012ff */
[----:B------:R0:W-:Y:S01]  /*d6b0*/  STSM.16.M88.4 [R20], R4 ;  /* 0x0000000414007844 */ /* 0x0001e20000000200 */
[----:B------:R-:W-:Y:S02]  /*d6c0*/  MOV R46, R46 ;  /* 0x0000002e002e7202 */ /* 0x000fe40000000f00 */
[----:B------:R-:W-:Y:S01]  /*d6d0*/  MOV R17, R30 ;  /* 0x0000001e00117202 */ /* 0x000fe20000000f00 */
[----:B------:R-:W-:Y:S01]  /*d6e0*/  STSM.16.M88.4 [R38], R8 ;  /* 0x0000000826007844 */ /* 0x000fe20000000200 */
[----:B------:R-:W-:Y:S02]  /*d6f0*/  F2FP.BF16.F32.PACK_AB R26, R61, R60 ;  /* 0x0000003c3d1a723e */ /* 0x000fe400000010ff */
[----:B------:R-:W-:Y:S01]  /*d700*/  F2FP.BF16.F32.PACK_AB R27, R164, R153 ;  /* 0x00000099a41b723e */ /* 0x000fe200000010ff */
[----:B------:R-:W-:Y:S01]  /*d710*/  STSM.16.M88.4 [R42], R12 ;  /* 0x0000000c2a007844 */ /* 0x000fe20000000200 */
[----:B------:R-:W-:-:S02]  /*d720*/  MOV R50, R50 ;  /* 0x0000003200327202 */ /* 0x000fc40000000f00 */
[----:B------:R-:W-:Y:S01]  /*d730*/  F2FP.BF16.F32.PACK_AB R30, R69, R68 ;  /* 0x00000044451e723e */ /* 0x000fe200000010ff */
[----:B------:R-:W-:Y:S01]  /*d740*/  STSM.16.M88.4 [R46], R24 ;  /* 0x000000182e007844 */ /* 0x000fe20000000200 */
[----:B------:R-:W-:Y:S02]  /*d750*/  F2FP.BF16.F32.PACK_AB R31, R165, R152 ;  /* 0x00000098a51f723e */ /* 0x000fe400000010ff */
[----:B------:R-:W-:Y:S02]  /*d760*/  MOV R52, R52 ;  /* 0x0000003400347202 */ /* 0x000fe40000000f00 */
[----:B0-----:R-:W-:Y:S01]  /*d770*/  F2FP.BF16.F32.PACK_AB R4, R73, R72 ;  /* 0x000000484904723e */ /* 0x001fe200000010ff */
[----:B------:R-:W-:Y:S01]  /*d780*/  STSM.16.M88.4 [R50], R28 ;  /* 0x0000001c32007844 */ /* 0x000fe20000000200 */
[----:B------:R-:W-:Y:S02]  /*d790*/  F2FP.BF16.F32.PACK_AB R5, R163, R48 ;  /* 0x00000030a305723e */ /* 0x000fe400000010ff */
[----:B------:R-:W-:-:S02]  /*d7a0*/  F2FP.BF16.F32.PACK_AB R6, R77, R76 ;  /* 0x0000004c4d06723e */ /* 0x000fc400000010ff */
[----:B------:R-:W-:Y:S02]  /*d7b0*/  F2FP.BF16.F32.PACK_AB R7, R161, R78 ;  /* 0x0000004ea107723e */ /* 0x000fe400000010ff */
[----:B------:R-:W-:Y:S02]  /*d7c0*/  MOV R54, R54 ;  /* 0x0000003600367202 */ /* 0x000fe40000000f00 */
[----:B------:R-:W-:Y:S01]  /*d7d0*/  LOP3.LUT R66, R66, R189, RZ, 0x3c, !PT ;  /* 0x000000bd42427212 */ /* 0x000fe200078e3cff */
[----:B------:R0:W-:Y:S01]  /*d7e0*/  STSM.16.M88.4 [R52], R4 ;  /* 0x0000000434007844 */ /* 0x0001e20000000200 */
[----:B------:R-:W-:Y:S02]  /*d7f0*/  MOV R56, R56 ;  /* 0x0000003800387202 */ /* 0x000fe40000000f00 */
[----:B------:R-:W-:Y:S01]  /*d800*/  F2FP.BF16.F32.PACK_AB R91, R86, R91 ;  /* 0x0000005b565b723e */ /* 0x000fe200000010ff */
[----:B------:R1:W-:Y:S01]  /*d810*/  STSM.16.M88.4 [R54], R80 ;  /* 0x0000005036007844 */ /* 0x0003e20000000200 */
[----:B------:R-:W-:-:S02]  /*d820*/  F2FP.BF16.F32.PACK_AB R97, R99, R98 ;  /* 0x000000626361723e */ /* 0x000fc400000010ff */
[----:B------:R-:W-:Y:S01]  /*d830*/  F2FP.BF16.F32.PACK_AB R104, R105, R104 ;  /* 0x000000686968723e */ /* 0x000fe200000010ff */
[----:B------:R1:W-:Y:S01]  /*d840*/  STSM.16.M88.4 [R56], R88 ;  /* 0x0000005838007844 */ /* 0x0003e20000000200 */
[----:B------:R-:W-:Y:S02]  /*d850*/  MOV R58, R58 ;  /* 0x0000003a003a7202 */ /* 0x000fe40000000f00 */
[----:B------:R-:W-:Y:S02]  /*d860*/  F2FP.BF16.F32.PACK_AB R98, R101, R100 ;  /* 0x000000646562723e */ /* 0x000fe400000010ff */
[----:B------:R-:W-:Y:S02]  /*d870*/  F2FP.BF16.F32.PACK_AB R99, R103, R102 ;  /* 0x000000666763723e */ /* 0x000fe400000010ff */
[----:B------:R-:W-:Y:S01]  /*d880*/  F2FP.BF16.F32.PACK_AB R105, R107, R106 ;  /* 0x0000006a6b69723e */ /* 0x000fe200000010ff */
[----:B0-----:R-:W-:Y:S01]  /*d890*/  IMAD.U32 R4, RZ, RZ, UR8 ;  /* 0x00000008ff047e24 */ /* 0x001fe2000f8e00ff */
[----:B------:R-:W-:Y:S01]  /*d8a0*/  F2FP.BF16.F32.PACK_AB R112, R113, R112 ;  /* 0x000000707170723e */ /* 0x000fe200000010ff */
[----:B------:R1:W-:Y:S01]  /*d8b0*/  STSM.16.M88.4 [R58], R96 ;  /* 0x000000603a007844 */ /* 0x0003e20000000200 */
[----:B------:R-:W-:Y:S01]  /*d8c0*/  MOV R62, R62 ;  /* 0x0000003e003e7202 */ /* 0x000fe20000000f00 */
[----:B------:R-:W-:Y:S01]  /*d8d0*/  IMAD.U32 R5, RZ, RZ, UR9 ;  /* 0x00000009ff057e24 */ /* 0x000fe2000f8e00ff */
[----:B------:R-:W-:Y:S01]  /*d8e0*/  F2FP.BF16.F32.PACK_AB R106, R109, R108 ;  /* 0x0000006c6d6a723e */ /* 0x000fe200000010ff */
[----:B------:R-:W-:Y:S01]  /*d8f0*/  ULDC.64 UR8, c[0x0][0xbe0] ;  /* 0x0002f80000087ab9 */ /* 0x000fe20000000a00 */
        /* <DEDUP_REMOVED lines=22> */
[----:B------:R-:W-:Y:S02]  /*da60*/  F2FP.BF16.F32.PACK_AB R138, R141, R140 ;  /* 0x0000008c8d8a723e */ /* 0x000fe400000010ff */
[----:B------:R-:W-:-:S02]  /*da70*/  F2FP.BF16.F32.PACK_AB R139, R143, R142 ;  /* 0x0000008e8f8b723e */ /* 0x000fc400000010ff */
[----:B------:R-:W-:Y:S02]  /*da80*/  F2FP.BF16.F32.PACK_AB R145, R147, R146 ;  /* 0x000000929391723e */ /* 0x000fe400000010ff */
[----:B------:R-:W-:Y:S01]  /*da90*/  F2FP.BF16.F32.PACK_AB R146, R149, R148 ;  /* 0x000000949592723e */ /* 0x000fe200000010ff */
[----:B------:R1:W-:Y:S01]  /*daa0*/  STSM.16.M88.4 [R18], R136 ;  /* 0x0000008812007844 */ /* 0x0003e20000000200 */
[----:B------:R-:W-:Y:S02]  /*dab0*/  F2FP.BF16.F32.PACK_AB R147, R151, R150 ;  /* 0x000000969793723e */ /* 0x000fe400000010ff */
[----:B------:R-:W-:-:S03]  /*dac0*/  PLOP3.LUT P1, PT, PT, PT, UP0, 0x80, 0x0 ;  /* 0x000000000000781c */ /* 0x000fc60003f2f008 */
[----:B------:R1:W-:Y:S01]  /*dad0*/  STSM.16.M88.4 [R17], R144 ;  /* 0x0000009011007844 */ /* 0x0003e20000000200 */
[----:B------:R-:W-:Y:S09]  /*dae0*/  BAR.SYNC.DEFER_BLOCKING 0x1, 0x100 ;  /* 0x0044000000007b1d */ /* 0x000ff20000010000 */
[----:B------:R-:W2:Y:S01]  /*daf0*/  @P1 LDG.E R6, desc[UR38][R4.64] ;  /* 0x0000002604061981 */ /* 0x000ea2000c1e1900 */
[----:B------:R-:W-:Y:S01]  /*db00*/  UISETP.NE.U32.AND UP1, UPT, UR8, URZ, UPT ;  /* 0x0000003f0800728c */ /* 0x000fe2000bf25070 */
[----:B------:R-:W0:Y:S01]  /*db10*/  LDC R3, c[0x0][0xa88] ;  /* 0x0002a200ff037b82 */ /* 0x000e220000000800 */
[----:B------:R-:W-:Y:S01]  /*db20*/  IMAD R7, R22, 0x40, R19 ;  /* 0x0000004016077824 */ /* 0x000fe200078e0213 */
[----:B------:R-:W-:Y:S01]  /*db30*/  UMOV UR4, URZ ;  /* 0x0000003f00047c82 */ /* 0x000fe20008000000 */
[----:B------:R-:W-:-:S02]  /*db40*/  UISETP.NE.AND.EX UP1, UPT, UR9, URZ, UPT, UP1 ;  /* 0x0000003f0900728c */ /* 0x000fc4000bf25310 */
[----:B------:R-:W-:-:S04]  /*db50*/  IMAD.WIDE R34, R7, 0x2, R34 ;  /* 0x0000000207227825 */ /* 0x000fc800078e0222 */
[----:B------:R-:W-:Y:S02]  /*db60*/  PLOP3.LUT P2, PT, PT, PT, UP1, 0x80, 0x0 ;  /* 0x000000000000781c */ /* 0x000fe40003f4f018 */
[----:B------:R-:W-:-:S03]  /*db70*/  IADD3 R13, P0, R34, 0x1000, RZ ;  /* 0x00001000220d7810 */ /* 0x000fc60007f1e0ff */
[----:B------:R-:W-:Y:S02]  /*db80*/  @UP1 ULDC.64 UR8, c[0x0][0xbe0] ;  /* 0x0002f80000081ab9 */ /* 0x000fe40000000a00 */
[----:B------:R-:W-:-:S06]  /*db90*/  @UP1 UIMAD.WIDE UR8, UR43, 0x4, UR8 ;  /* 0x000000042b0818a5 */ /* 0x000fcc000f8e0208 */
[----:B------:R-:W-:Y:S01]  /*dba0*/  IMAD.U32 R7, RZ, RZ, UR9 ;  /* 0x00000009ff077e24 */ /* 0x000fe2000f8e00ff */
[----:B--2---:R-:W-:Y:S01]  /*dbb0*/  @P1 R2UR UR4, R6 ;  /* 0x00000000060412ca */ /* 0x004fe200000e0000 */
[----:B------:R-:W-:-:S05]  /*dbc0*/  IMAD.U32 R6, RZ, RZ, UR8 ;  /* 0x00000008ff067e24 */ /* 0x000fca000f8e00ff */
[----:B0-----:R1:W5:Y:S01]  /*dbd0*/  @P2 LDG.E R3, desc[UR38][R6.64] ;  /* 0x0000002606032981 */ /* 0x001362000c1e1900 */
[----:B------:R-:W-:Y:S08]  /*dbe0*/  @P2 BRA `(.L_x_1817) ;  /* 0x0000000000102947 */ /* 0x000ff00003800000 */
[----:B------:R-:W-:Y:S05]  /*dbf0*/  @!P1 BRA `(.L_x_1817) ;  /* 0x00000000000c9947 */ /* 0x000fea0003800000 */
[----:B-1----:R-:W2:Y:S04]  /*dc00*/  LDG.E R6, desc[UR38][R4.64] ;  /* 0x0000002604067981 */ /* 0x002ea8000c1e1900 */
[----:B-----5:R-:W2:Y:S02]  /*dc10*/  LDG.E R3, desc[UR38][R4.64+0x4] ;  /* 0x0000042604037981 */ /* 0x020ea4000c1e1900 */
[----:B--2---:R-:W-:-:S07]  /*dc20*/  IMAD.IADD R3, R3, 0x1, -R6 ;  /* 0x0000000103037824 */ /* 0x004fce00078e0a06 */
.L_x_1817:
        /* <DEDUP_REMOVED lines=14> */
[----:B------:R-:W-:Y:S01]  /*dd10*/  USHF.R.S32.HI UR7, URZ, 0x1f, UR43 ;  /* 0x0000001f3f077899 */ /* 0x000fe2000801142b */
[----:B------:R-:W-:Y:S01]  /*dd20*/  LOP3.LUT R4, R4, R5, RZ, 0x3c, !PT ;  /* 0x0000000504047212 */ /* 0x000fe200078e3cff */
[----:B------:R-:W-:Y:S01]  /*dd30*/  ULDC.64 UR12, c[0x0][0xb78] ;  /* 0x0002de00000c7ab9 */ /* 0x000fe20000000a00 */
[----:B------:R-:W-:Y:S01]  /*dd40*/  UIADD3 UR9, UR9, UR10, URZ ;  /* 0x0000000a09097290 */ /* 0x000fe2000fffe03f */
[----:B------:R-:W-:Y:S01]  /*dd50*/  SHF.R.S32.HI R5, RZ, 0x1f, R10 ;  /* 0x0000001fff057819 */ /* 0x000fe2000001140a */
[----:B------:R-:W-:Y:S01]  /*dd60*/  USEL UR16, UR7, URZ, !UP0 ;  /* 0x0000003f07107287 */ /* 0x000fe2000c000000 */
[----:B------:R-:W-:Y:S01]  /*dd70*/  SHF.R.U64 R12, R12, 0x3, RZ ;  /* 0x000000030c0c7819 */ /* 0x000fe200000012ff */
[----:B------:R-:W-:Y:S01]  /*dd80*/  UIMAD.WIDE.U32 UR8, UR15, UR12, UR8 ;  /* 0x0000000c0f0872a5 */ /* 0x000fe2000f8e0008 */
[----:B------:R-:W-:Y:S01]  /*dd90*/  LOP3.LUT R8, R9, 0x380, RZ, 0xc0, !PT ;  /* 0x0000038009087812 */ /* 0x000fe200078ec0ff */
[----:B------:R-:W-:Y:S01]  /*dda0*/  UIMAD UR7, UR16, UR12, URZ ;  /* 0x0000000c100772a4 */ /* 0x000fe2000f8e023f */
[----:B------:R-:W-:Y:S01]  /*ddb0*/  LOP3.LUT R12, R12, R13, RZ, 0x3c, !PT ;  /* 0x0000000d0c0c7212 */ /* 0x000fe200078e3cff */
[----:B------:R-:W-:Y:S01]  /*ddc0*/  IMAD.X R13, RZ, RZ, R35, P0 ;  /* 0x000000ffff0d7224 */ /* 0x000fe200000e0623 */
[----:B------:R-:W-:Y:S01]  /*ddd0*/  SHF.R.U64 R8, R8, 0x3, RZ ;  /* 0x0000000308087819 */ /* 0x000fe200000012ff */
[----:B------:R-:W-:Y:S01]  /*dde0*/  UIMAD UR7, UR15, UR13, UR7 ;  /* 0x0000000d0f0772a4 */ /* 0x000fe2000f8e0207 */
[----:B-1----:R-:W-:-:S02]  /*ddf0*/  IADD3 R6, P3, R10, UR8, RZ ;  /* 0x000000080a067c10 */ /* 0x002fc4000ff7e0ff */
[----:B------:R-:W-:Y:S02]  /*de00*/  IADD3 R69, P0, R34, 0x8000, RZ ;  /* 0x0000800022457810 */ /* 0x000fe40007f1e0ff */
[----:B------:R-:W-:Y:S01]  /*de10*/  LOP3.LUT R8, R8, R9, RZ, 0x3c, !PT ;  /* 0x0000000908087212 */ /* 0x000fe200078e3cff */
[----:B------:R-:W-:Y:S01]  /*de20*/  IMAD.U32 R14, RZ, RZ, UR7 ;  /* 0x00000007ff0e7e24 */ /* 0x000fe2000f8e00ff */
[C---:B------:R-:W-:Y:S01]  /*de30*/  IADD3 R61, P6, R34.reuse, 0x4000, RZ ;  /* 0x00004000223d7810 */ /* 0x040fe20007fde0ff */
[----:B------:R-:W-:Y:S01]  /*de40*/  IMAD.X R9, RZ, RZ, R35, P1 ;  /* 0x000000ffff097224 */ /* 0x000fe200008e0623 */
[C---:B------:R-:W-:Y:S02]  /*de50*/  IADD3 R37, P5, R34.reuse, 0x5000, RZ ;  /* 0x0000500022257810 */ /* 0x040fe40007fbe0ff */
[----:B------:R-:W-:Y:S01]  /*de60*/  IADD3.X R5, R5, UR9, R14, P3, !PT ;  /* 0x0000000905057c10 */ /* 0x000fe20009ffe40e */
[----:B------:R-:W-:Y:S01]  /*de70*/  ULDC.64 UR8, c[0x0][0xb40] ;  /* 0x0002d00000087ab9 */ /* 0x000fe20000000a00 */
[----:B------:R-:W-:-:S02]  /*de80*/  IADD3 R33, P4, R34, 0x6000, RZ ;  /* 0x0000600022217810 */ /* 0x000fc40007f9e0ff */
[----:B------:R-:W-:Y:S02]  /*de90*/  LEA R20, P3, R6, UR8, 0x2 ;  /* 0x0000000806147c11 */ /* 0x000fe4000f8610ff */
[----:B------:R-:W-:Y:S02]  /*dea0*/  IADD3 R57, P1, R34, 0x9000, RZ ;  /* 0x0000900022397810 */ /* 0x000fe40007f3e0ff */
[----:B------:R-:W-:Y:S01]  /*deb0*/  LEA.HI.X R21, R6, UR9, R5, 0x2, P3 ;  /* 0x0000000906157c11 */ /* 0x000fe200098f1405 */
[----:B------:R-:W-:Y:S01]  /*dec0*/  IMAD.X R5, RZ, RZ, R35, P2 ;  /* 0x000000ffff057224 */ /* 0x000fe200010e0623 */
[----:B------:R-:W-:Y:S01]  /*ded0*/  IADD3 R25, P3, R34, 0x7000, RZ ;  /* 0x0000700022197810 */ /* 0x000fe20007f7e0ff */
[----:B------:R-:W-:Y:S01]  /*dee0*/  VIADD R6, R10, 0x8 ;  /* 0x000000080a067836 */ /* 0x000fe20000000000 */
[----:B------:R-:W-:Y:S01]  /*def0*/  IADD3 R49, P2, R34, 0xa000, RZ ;  /* 0x0000a00022317810 */ /* 0x000fe20007f5e0ff */
[----:B------:R-:W-:Y:S01]  /*df00*/  ULDC.64 UR8, c[0x0][0xaa0] ;  /* 0x0002a80000087ab9 */ /* 0x000fe20000000a00 */
[----:B------:R-:W-:-:S02]  /*df10*/  LOP3.LUT R68, R69, 0x380, RZ, 0xc0, !PT ;  /* 0x0000038045447812 */ /* 0x000fc400078ec0ff */
[----:B------:R-:W-:Y:S02]  /*df20*/  LOP3.LUT R60, R61, 0x380, RZ, 0xc0, !PT ;  /* 0x000003803d3c7812 */ /* 0x000fe400078ec0ff */
[----:B------:R-:W-:Y:S02]  /*df30*/  LOP3.LUT R36, R37, 0x380, RZ, 0xc0, !PT ;  /* 0x0000038025247812 */ /* 0x000fe400078ec0ff */
[----:B------:R-:W-:Y:S02]  /*df40*/  LOP3.LUT R32, R33, 0x380, RZ, 0xc0, !PT ;  /* 0x0000038021207812 */ /* 0x000fe400078ec0ff */
[----:B------:R-:W-:Y:S02]  /*df50*/  LOP3.LUT R24, R25, 0x380, RZ, 0xc0, !PT ;  /* 0x0000038019187812 */ /* 0x000fe400078ec0ff */
[----:B------:R-:W-:Y:S02]  /*df60*/  LOP3.LUT R56, R57, 0x380, RZ, 0xc0, !PT ;  /* 0x0000038039387812 */ /* 0x000fe400078ec0ff */
[----:B------:R-:W-:-:S02]  /*df70*/  LOP3.LUT R48, R49, 0x380, RZ, 0xc0, !PT ;  /* 0x0000038031307812 */ /* 0x000fc400078ec0ff */
[----:B------:R-:W-:Y:S02]  /*df80*/  SHF.R.U64 R68, R68, 0x3, RZ ;  /* 0x0000000344447819 */ /* 0x000fe400000012ff */
[----:B------:R-:W-:Y:S02]  /*df90*/  SHF.R.U64 R60, R60, 0x3, RZ ;  /* 0x000000033c3c7819 */ /* 0x000fe400000012ff */
[----:B------:R-:W-:Y:S02]  /*dfa0*/  SHF.R.U64 R36, R36, 0x3, RZ ;  /* 0x0000000324247819 */ /* 0x000fe400000012ff */
[----:B------:R-:W-:Y:S02]  /*dfb0*/  SHF.R.U64 R32, R32, 0x3, RZ ;  /* 0x0000000320207819 */ /* 0x000fe400000012ff */
[----:B------:R-:W-:Y:S02]  /*dfc0*/  SHF.R.U64 R24, R24, 0x3, RZ ;  /* 0x0000000318187819 */ /* 0x000fe400000012ff */
[----:B------:R-:W-:-:S02]  /*dfd0*/  SHF.R.U64 R56, R56, 0x3, RZ ;  /* 0x0000000338387819 */ /* 0x000fc400000012ff */
[----:B------:R-:W-:Y:S02]  /*dfe0*/  SHF.R.U64 R48, R48, 0x3, RZ ;  /* 0x0000000330307819 */ /* 0x000fe400000012ff */
[----:B------:R-:W-:Y:S01]  /*dff0*/  LOP3.LUT R68, R68, R69, RZ, 0x3c, !PT ;  /* 0x0000004544447212 */ /* 0x000fe200078e3cff */
[--C-:B------:R-:W-:Y:S01]  /*e000*/  IMAD.X R69, RZ, RZ, R35.reuse, P0 ;  /* 0x000000ffff457224 */ /* 0x100fe200000e0623 */
        /* <DEDUP_REMOVED lines=16> */
[----:B------:R-:W-:Y:S02]  /*e110*/  IADD3 R53, P3, R34, 0xe000, RZ ;  /* 0x0000e00022357810 */ /* 0x000fe40007f7e0ff */
[-C--:B-----5:R-:W-:Y:S02]  /*e120*/  ISETP.GE.OR P1, PT, R10, R3.reuse, P0 ;  /* 0x000000030a00720c */ /* 0x0a0fe40000726670 */
[----:B------:R-:W-:Y:S02]  /*e130*/  IADD3 R7, P2, R34, 0xf000, RZ ;  /* 0x0000f00022077810 */ /* 0x000fe40007f5e0ff */
[----:B------:R-:W-:-:S02]  /*e140*/  ISETP.GE.OR P0, PT, R6, R3, P0 ;  /* 0x000000030600720c */ /* 0x000fc40000706670 */
[----:B------:R-:W-:Y:S01]  /*e150*/  LOP3.LUT R40, R41, 0x380, RZ, 0xc0, !PT ;  /* 0x0000038029287812 */ /* 0x000fe200078ec0ff */
[----:B------:R-:W-:Y:S01]  /*e160*/  IMAD.X R47, RZ, RZ, R35, P2 ;  /* 0x000000ffff2f7224 */ /* 0x000fe200010e0623 */
[----:B------:R-:W-:Y:S02]  /*e170*/  LOP3.LUT R72, R73, 0x380, RZ, 0xc0, !PT ;  /* 0x0000038049487812 */ /* 0x000fe400078ec0ff */
[----:B------:R-:W-:Y:S02]  /*e180*/  LOP3.LUT R64, R65, 0x380, RZ, 0xc0, !PT ;  /* 0x0000038041407812 */ /* 0x000fe400078ec0ff */
[----:B------:R-:W-:Y:S01]  /*e190*/  LOP3.LUT R52, R53, 0x380, RZ, 0xc0, !PT ;  /* 0x0000038035347812 */ /* 0x000fe200078ec0ff */
[----:B------:R-:W-:Y:S01]  /*e1a0*/  @!P1 STG.E desc[UR38][R20.64], R44 ;  /* 0x0000002c14009986 */ /* 0x000fe2000c101926 */
[----:B------:R-:W-:Y:S02]  /*e1b0*/  LOP3.LUT R29, R34, 0x380, RZ, 0xc0, !PT ;  /* 0x00000380221d7812 */ /* 0x000fe400078ec0ff */
[----:B------:R-:W-:Y:S01]  /*e1c0*/  LOP3.LUT R6, R7, 0x380, RZ, 0xc0, !PT ;  /* 0x0000038007067812 */ /* 0x000fe200078ec0ff */
[----:B------:R0:W-:Y:S01]  /*e1d0*/  @!P0 STG.E desc[UR38][R20.64+0x20], R45 ;  /* 0x0000202d14008986 */ /* 0x0001e2000c101926 */
[----:B------:R-:W-:-:S02]  /*e1e0*/  SHF.R.U64 R40, R40, 0x3, RZ ;  /* 0x0000000328287819 */ /* 0x000fc400000012ff */
[----:B------:R-:W-:Y:S01]  /*e1f0*/  SHF.R.U64 R72, R72, 0x3, RZ ;  /* 0x0000000348487819 */ /* 0x000fe200000012ff */
[----:B------:R-:W-:Y:S01]  /*e200*/  UIMAD UR7, UR11, UR8, URZ ;  /* 0x000000080b0772a4 */ /* 0x000fe2000f8e023f */
[----:B------:R-:W-:Y:S01]  /*e210*/  SHF.R.U64 R64, R64, 0x3, RZ ;  /* 0x0000000340407819 */ /* 0x000fe200000012ff */
[----:B------:R-:W-:Y:S01]  /*e220*/  IMAD.U32 R17, RZ, RZ, UR8 ;  /* 0x00000008ff117e24 */ /* 0x000fe2000f8e00ff */
[----:B------:R-:W-:Y:S01]  /*e230*/  SHF.R.U64 R52, R52, 0x3, RZ ;  /* 0x0000000334347819 */ /* 0x000fe200000012ff */
[----:B------:R-:W5:Y:S01]  /*e240*/  LD.E.128 R12, desc[UR38][R12.64] ;  /* 0x000000260c0c7980 */ /* 0x000f62000c101d00 */
[----:B------:R-:W-:Y:S02]  /*e250*/  SHF.R.U64 R29, R29, 0x3, RZ ;  /* 0x000000031d1d7819 */ /* 0x000fe400000012ff */
[----:B------:R-:W-:Y:S01]  /*e260*/  SHF.R.U64 R6, R6, 0x3, RZ ;  /* 0x0000000306067819 */ /* 0x000fe200000012ff */
[----:B0-----:R-:W-:Y:S01]  /*e270*/  IMAD.MOV.U32 R20, RZ, RZ, R19 ;  /* 0x000000ffff147224 */ /* 0x001fe200078e0013 */
        /* <DEDUP_REMOVED lines=9> */
[----:B------:R-:W-:Y:S01]  /*e310*/  IMAD.MOV.U32 R29, RZ, RZ, R35 ;  /* 0x000000ffff1d7224 */ /* 0x000fe200078e0023 */
[----:B------:R-:W-:Y:S01]  /*e320*/  LOP3.LUT R46, R6, R7, RZ, 0x3c, !PT ;  /* 0x00000007062e7212 */ /* 0x000fe200078e3cff */
[----:B------:R-:W5:Y:S01]  /*e330*/  LD.E.128 R8, desc[UR38][R8.64] ;  /* 0x0000002608087980 */ /* 0x000f62000c101d00 */
[----:B------:R-:W-:Y:S01]  /*e340*/  SHF.R.S32.HI R21, RZ, 0x1f, R19 ;  /* 0x0000001fff157819 */ /* 0x000fe20000011413 */
[----:B------:R-:W-:-:S02]  /*e350*/  UIMAD UR7, UR4, UR9, UR7 ;  /* 0x00000009040772a4 */ /* 0x000fc4000f8e0207 */
[----:B------:R-:W5:Y:S01]  /*e360*/  LD.E.128 R28, desc[UR38][R28.64] ;  /* 0x000000261c1c7980 */ /* 0x000f62000c101d00 */
[----:B------:R-:W-:Y:S01]  /*e370*/  ULDC.64 UR8, c[0x0][0xae0] ;  /* 0x0002b80000087ab9 */ /* 0x000fe20000000a00 */
[----:B------:R-:W-:Y:S02]  /*e380*/  IMAD.WIDE.U32 R20, R17, UR4, R20 ;  /* 0x0000000411147c25 */ /* 0x000fe4000f8e0014 */
        /* <DEDUP_REMOVED lines=20> */
[----:B------:R-:W-:-:S02]  /*e4d0*/  VIADD R21, R21, UR7 ;  /* 0x0000000715157c36 */ /* 0x000fc40008000000 */
[----:B------:R-:W-:Y:S01]  /*e4e0*/  IMAD.U32 R23, RZ, RZ, UR8 ;  /* 0x00000008ff177e24 */ /* 0x000fe2000f8e00ff */
[----:B------:R-:W-:Y:S01]  /*e4f0*/  UIMAD UR4, UR44, UR9, UR4 ;  /* 0x000000092c0472a4 */ /* 0x000fe2000f8e0204 */
[----:B------:R-:W-:Y:S02]  /*e500*/  IMAD R18, R204, -0x80, R3 ;  /* 0xffffff80cc127824 */ /* 0x000fe400078e0203 */
[----:B------:R-:W-:Y:S01]  /*e510*/  IMAD.WIDE.U32 R20, R23, UR44, R20 ;  /* 0x0000002c17147c25 */ /* 0x000fe2000f8e0014 */
[----:B------:R-:W-:Y:S02]  /*e520*/  ULDC.64 UR8, c[0x0][0xae8] ;  /* 0x0002ba0000087ab9 */ /* 0x000fe40000000a00 */
[----:B------:R-:W-:Y:S01]  /*e530*/  ISETP.GE.AND P3, PT, R22, R18, PT ;  /* 0x000000121600720c */ /* 0x000fe20003f66270 */
[----:B------:R-:W-:Y:S01]  /*e540*/  VIADD R21, R21, UR4 ;  /* 0x0000000415157c36 */ /* 0x000fe20008000000 */
[----:B------:R-:W-:Y:S01]  /*e550*/  UIMAD UR4, UR16, UR8, URZ ;  /* 0x00000008100472a4 */ /* 0x000fe2000f8e023f */
[----:B------:R-:W-:-:S02]  /*e560*/  VIADD R0, R0, 0x22820 ;  /* 0x0002282000007836 */ /* 0x000fc40000000000 */
[C---:B------:R-:W-:Y:S02]  /*e570*/  VIADD R3, R22.reuse, 0x20 ;  /* 0x0000002016037836 */ /* 0x040fe40000000000 */
[----:B------:R-:W-:Y:S01]  /*e580*/  IMAD.U32 R79, RZ, RZ, UR8 ;  /* 0x00000008ff4f7e24 */ /* 0x000fe2000f8e00ff */
[----:B------:R-:W-:Y:S01]  /*e590*/  UIMAD UR4, UR15, UR9, UR4 ;  /* 0x000000090f0472a4 */ /* 0x000fe2000f8e0204 */
[C---:B------:R-:W-:Y:S01]  /*e5a0*/  VIADD R17, R22.reuse, 0x60 ;  /* 0x0000006016117836 */ /* 0x040fe20000000000 */
[----:B------:R-:W-:Y:S01]  /*e5b0*/  PRMT R0, RZ, 0x654, R0 ;  /* 0x00000654ff007816 */ /* 0x000fe20000000000 */
[----:B------:R-:W-:Y:S01]  /*e5c0*/  IMAD.WIDE.U32 R78, R79, UR15, R20 ;  /* 0x0000000f4f4e7c25 */ /* 0x000fe2000f8e0014 */
[-C--:B------:R-:W-:Y:S02]  /*e5d0*/  ISETP.GE.AND P0, PT, R3, R18.reuse, PT ;  /* 0x000000120300720c */ /* 0x080fe40003f06270 */
[--C-:B------:R-:W-:Y:S01]  /*e5e0*/  SHF.R.S32.HI R23, RZ, 0x1f, R22.reuse ;  /* 0x0000001fff177819 */ /* 0x100fe20000011416 */
[----:B------:R-:W-:Y:S01]  /*e5f0*/  VIADD R3, R22, 0x40 ;  /* 0x0000004016037836 */ /* 0x000fe20000000000 */
[-C--:B------:R-:W-:Y:S01]  /*e600*/  ISETP.GE.AND P2, PT, R17, R18.reuse, PT ;  /* 0x000000121100720c */ /* 0x080fe20003f46270 */
[----:B0-----:R0:W-:Y:S01]  /*e610*/  SYNCS.ARRIVE.TRANS64.RED.A1T0 RZ, [R0+URZ], RZ ;  /* 0x000000ff00ff79a7 */ /* 0x0011e2000810043f */
[----:B------:R-:W-:Y:S01]  /*e620*/  VIADD R17, R79, UR4 ;  /* 0x000000044f117c36 */ /* 0x000fe20008000000 */
[----:B------:R-:W-:Y:S01]  /*e630*/  BSSY B1, `(.L_x_1818) ;  /* 0x000001a000017945 */ /* 0x000fe20003800000 */
[----:B------:R-:W-:Y:S01]  /*e640*/  ISETP.GE.AND P1, PT, R3, R18, PT ;  /* 0x000000120300720c */ /* 0x000fe20003f26270 */
[----:B------:R-:W-:-:S02]  /*e650*/  IMAD.WIDE R76, R204, 0x80, R22 ;  /* 0x00000080cc4c7825 */ /* 0x000fc400078e0216 */
[----:B------:R-:W-:Y:S10]  /*e660*/  @P3 BRA `(.L_x_1819) ;  /* 0x0000000000583947 */ /* 0x000ff40003800000 */
[----:B------:R-:W-:Y:S01]  /*e670*/  ULDC.64 UR8, c[0x0][0xad8] ;  /* 0x0002b60000087ab9 */ /* 0x000fe20000000a00 */
[----:B------:R-:W-:Y:S01]  /*e680*/  IMAD.MOV.U32 R20, RZ, RZ, R78 ;  /* 0x000000ffff147224 */ /* 0x000fe200078e004e */
[----:B------:R-:W-:Y:S01]  /*e690*/  ULDC UR4, c[0x0][0xa8c] ;  /* 0x0002a30000047ab9 */ /* 0x000fe20000000800 */
[----:B------:R-:W-:Y:S01]  /*e6a0*/  IMAD R3, R77, UR8, RZ ;  /* 0x000000084d037c24 */ /* 0x000fe2000f8e02ff */
[C---:B------:R-:W-:Y:S01]  /*e6b0*/  ISETP.GE.AND P4, PT, R19.reuse, UR4, PT ;  /* 0x0000000413007c0c */ /* 0x040fe2000bf86270 */
[----:B------:R-:W-:Y:S02]  /*e6c0*/  IMAD.MOV.U32 R21, RZ, RZ, R17 ;  /* 0x000000ffff157224 */ /* 0x000fe400078e0011 */
[----:B0-----:R-:W-:Y:S02]  /*e6d0*/  VIADD R0, R19, 0x40 ;  /* 0x0000004013007836 */ /* 0x001fe40000000000 */
        /* <DEDUP_REMOVED lines=15> */
.L_x_1819:
[----:B------:R-:W-:Y:S05]  /*e7d0*/  BSYNC B1 ;  /* 0x0000000000017941 */ /* 0x000fea0003800000 */
.L_x_1818:
[----:B------:R-:W-:Y:S04]  /*e7e0*/  BSSY B1, `(.L_x_1820) ;  /* 0x000001a000017945 */ /* 0x000fe80003800000 */
[----:B------:R-:W-:Y:S05]  /*e7f0*/  @P0 BRA `(.L_x_1821) ;  /* 0x0000000000600947 */ /* 0x000fea0003800000 */
[----:B------:R-:W-:Y:S01]  /*e800*/  IADD3 R3, P0, R76, 0x20, RZ ;  /* 0x000000204c037810 */ /* 0x000fe20007f1e0ff */
[C---:B------:R-:W-:Y:S01]  /*e810*/  VIADD R20, R19.reuse, 0x80 ;  /* 0x0000008013147836 */ /* 0x040fe20000000000 */
[----:B------:R-:W-:Y:S01]  /*e820*/  ULDC UR4, c[0x0][0xa8c] ;  /* 0x0002a30000047ab9 */ /* 0x000fe20000000800 */
[C---:B------:R-:W-:Y:S01]  /*e830*/  VIADD R18, R19.reuse, 0x40 ;  /* 0x0000004013127836 */ /* 0x040fe20000000000 */
[----:B------:R-:W-:Y:S01]  /*e840*/  ULDC.64 UR8, c[0x0][0xad8] ;  /* 0x0002b60000087ab9 */ /* 0x000fe20000000a00 */
[----:B0-----:R-:W-:Y:S01]  /*e850*/  IMAD.X R0, RZ, RZ, R77, P0 ;  /* 0x000000ffff007224 */ /* 0x001fe200000e064d */
        /* <DEDUP_REMOVED lines=11> */
[----:B-1---5:R-:W-:Y:S01]  /*e910*/  LEA R28, P0, R20, UR8, 0x1 ;  /* 0x00000008141c7c11 */ /* 0x022fe2000f8008ff */
[----:B------:R-:W-:-:S05]  /*e920*/  IMAD.IADD R3, R21, 0x1, R3 ;  /* 0x0000000115037824 */ /* 0x000fca00078e0203 */
[----:B------:R-:W-:-:S05]  /*e930*/  LEA.HI.X R29, R20, UR9, R3, 0x1, P0 ;  /* 0x00000009141d7c11 */ /* 0x000fca00080f0c03 */
[----:B------:R2:W-:Y:S04]  /*e940*/  @!P3 STG.E.128 desc[UR38][R28.64], R12 ;  /* 0x0000000c1c00b986 */ /* 0x0005e8000c101d26 */
[----:B------:R2:W-:Y:S04]  /*e950*/  @!P4 STG.E.128 desc[UR38][R28.64+0x80], R36 ;  /* 0x000080241c00c986 */ /* 0x0005e8000c101d26 */
[----:B------:R2:W-:Y:S04]  /*e960*/  @!P5 STG.E.128 desc[UR38][R28.64+0x100], R56 ;  /* 0x000100381c00d986 */ /* 0x0005e8000c101d26 */
[----:B------:R2:W-:Y:S02]  /*e970*/  @!P6 STG.E.128 desc[UR38][R28.64+0x180], R64 ;  /* 0x000180401c00e986 */ /* 0x0005e4000c101d26 */
.L_x_1821:
[----:B------:R-:W-:Y:S05]  /*e980*/  BSYNC B1 ;  /* 0x0000000000017941 */ /* 0x000fea0003800000 */
.L_x_1820:
[----:B------:R-:W-:Y:S04]  /*e990*/  BSSY B1, `(.L_x_1822) ;  /* 0x000001a000017945 */ /* 0x000fe80003800000 */
[----:B------:R-:W-:Y:S05]  /*e9a0*/  @P1 BRA `(.L_x_1823) ;  /* 0x0000000000601947 */ /* 0x000fea0003800000 */
[----:B------:R-:W-:Y:S01]  /*e9b0*/  IADD3 R3, P0, R76, 0x40, RZ ;  /* 0x000000404c037810 */ /* 0x000fe20007f1e0ff */
[C---:B--2--5:R-:W-:Y:S01]  /*e9c0*/  VIADD R12, R19.reuse, 0x40 ;  /* 0x00000040130c7836 */ /* 0x064fe20000000000 */
[----:B------:R-:W-:Y:S01]  /*e9d0*/  ULDC UR4, c[0x0][0xa8c] ;  /* 0x0002a30000047ab9 */ /* 0x000fe20000000800 */
[----:B------:R-:W-:Y:S01]  /*e9e0*/  VIADD R13, R19, 0x80 ;  /* 0x00000080130d7836 */ /* 0x000fe20000000000 */
        /* <DEDUP_REMOVED lines=20> */
.L_x_1823:
[----:B------:R-:W-:Y:S05]  /*eb30*/  BSYNC B1 ;  /* 0x0000000000017941 */ /* 0x000fea0003800000 */
.L_x_1822:
[----:B------:R-:W-:Y:S05]  /*eb40*/  @P2 BRA `(.L_x_1824) ;  /* 0x0000000c006c2947 */ /* 0x000fea0003800000 */
[----:B------:R-:W-:Y:S01]  /*eb50*/  IADD3 R3, P0, R76, 0x60, RZ ;  /* 0x000000604c037810 */ /* 0x000fe20007f1e0ff */
[C---:B0-----:R-:W-:Y:S01]  /*eb60*/  VIADD R0, R19.reuse, 0x40 ;  /* 0x0000004013007836 */ /* 0x041fe20000000000 */
        /* <DEDUP_REMOVED lines=24> */
.L_x_1816:
[----:B------:R-:W-:Y:S01]  /*ecf0*/  ULDC.64 UR8, c[0x0][0xbd8] ;  /* 0x0002f60000087ab9 */ /* 0x000fe20000000a00 */
[----:B------:R-:W-:Y:S01]  /*ed00*/  IMAD.MOV.U32 R9, RZ, RZ, RZ ;  /* 0x000000ffff097224 */ /* 0x000fe200078e00ff */
[----:B------:R-:W-:-:S04]  /*ed10*/  UISETP.NE.U32.AND UP0, UPT, UR8, URZ, UPT ;  /* 0x0000003f0800728c */ /* 0x000fc8000bf05070 */
[----:B------:R-:W-:-:S03]  /*ed20*/  UISETP.NE.AND.EX UP0, UPT, UR9, URZ, UPT, UP0 ;  /* 0x0000003f0900728c */ /* 0x000fc6000bf05300 */
[----:B------:R-:W-:Y:S02]  /*ed30*/  ULDC.64 UR8, c[0x0][0xbd8] ;  /* 0x0002f60000087ab9 */ /* 0x000fe40000000a00 */
[----:B------:R-:W-:Y:S01]  /*ed40*/  UIMAD.WIDE UR8, UR43, 0x4, UR8 ;  /* 0x000000042b0878a5 */ /* 0x000fe2000f8e0208 */
[----:B------:R-:W0:Y:S01]  /*ed50*/  LDC R3, c[0x0][0xa88] ;  /* 0x0002a200ff037b82 */ /* 0x000e220000000800 */
[----:B------:R-:W-:-:S04]  /*ed60*/  PLOP3.LUT P1, PT, PT, PT, UP0, 0x80, 0x0 ;  /* 0x000000000000781c */ /* 0x000fc80003f2f008 */
[----:B------:R-:W-:Y:S02]  /*ed70*/  IMAD.U32 R4, RZ, RZ, UR8 ;  /* 0x00000008ff047e24 */ /* 0x000fe4000f8e00ff */
[----:B------:R-:W-:Y:S01]  /*ed80*/  IMAD.U32 R5, RZ, RZ, UR9 ;  /* 0x00000009ff057e24 */ /* 0x000fe2000f8e00ff */
[----:B------:R-:W-:Y:S02]  /*ed90*/  ULDC.64 UR8, c[0x0][0xbe0] ;  /* 0x0002f80000087ab9 */ /* 0x000fe40000000a00 */
[----:B------:R-:W-:-:S04]  /*eda0*/  UISETP.NE.U32.AND UP1, UPT, UR8, URZ, UPT ;  /* 0x0000003f0800728c */ /* 0x000fc8000bf25070 */
[----:B------:R-:W-:Y:S01]  /*edb0*/  UISETP.NE.AND.EX UP1, UPT, UR9, URZ, UPT, UP1 ;  /* 0x0000003f0900728c */ /* 0x000fe2000bf25310 */
[----:B------:R1:W5:Y:S05]  /*edc0*/  @P1 LDG.E R9, desc[UR38][R4.64] ;  /* 0x0000002604091981 */ /* 0x00036a000c1e1900 */
[----:B------:R-:W-:-:S05]  /*edd0*/  PLOP3.LUT P2, PT, PT, PT, UP1, 0x80, 0x0 ;  /* 0x000000000000781c */ /* 0x000fca0003f4f018 */
[----:B------:R-:W-:Y:S02]  /*ede0*/  @UP1 ULDC.64 UR8, c[0x0][0xbe0] ;  /* 0x0002f80000081ab9 */ /* 0x000fe40000000a00 */
[----:B------:R-:W-:-:S06]  /*edf0*/  @UP1 UIMAD.WIDE UR8, UR43, 0x4, UR8 ;  /* 0x000000042b0818a5 */ /* 0x000fcc000f8e0208 */
[----:B------:R-:W-:Y:S02]  /*ee00*/  IMAD.U32 R6, RZ, RZ, UR8 ;  /* 0x00000008ff067e24 */ /* 0x000fe4000f8e00ff */
[----:B------:R-:W-:-:S05]  /*ee10*/  IMAD.U32 R7, RZ, RZ, UR9 ;  /* 0x00000009ff077e24 */ /* 0x000fca000f8e00ff */
[----:B0-----:R1:W5:Y:S01]  /*ee20*/  @P2 LDG.E R3, desc[UR38][R6.64] ;  /* 0x0000002606032981 */ /* 0x001362000c1e1900 */
[----:B------:R-:W-:Y:S01]  /*ee30*/  USHF.R.S32.HI UR8, URZ, 0x1f, UR44 ;  /* 0x0000001f3f087899 */ /* 0x000fe2000801142c */
[----:B------:R-:W-:Y:S01]  /*ee40*/  ISETP.GT.AND P0, PT, R209, 0x7f, PT ;  /* 0x0000007fd100780c */ /* 0x000fe20003f04270 */
[----:B------:R-:W-:-:S12]  /*ee50*/  @P2 BRA `(.L_x_1825) ;  /* 0x0000000000102947 */ /* 0x000fd80003800000 */
[----:B------:R-:W-:Y:S05]  /*ee60*/  @!P1 BRA `(.L_x_1825) ;  /* 0x00000000000c9947 */ /* 0x000fea0003800000 */
[----:B------:R-:W2:Y:S04]  /*ee70*/  LDG.E R0, desc[UR38][R4.64] ;  /* 0x0000002604007981 */ /* 0x000ea8000c1e1900 */
[----:B-----5:R-:W2:Y:S02]  /*ee80*/  LDG.E R3, desc[UR38][R4.64+0x4] ;  /* 0x0000042604037981 */ /* 0x020ea4000c1e1900 */
[----:B--2---:R-:W-:-:S07]  /*ee90*/  IMAD.IADD R3, R3, 0x1, -R0 ;  /* 0x0000000103037824 */ /* 0x004fce00078e0a00 */
.L_x_1825:
        /* <DEDUP_REMOVED lines=31> */
.L_x_1827:
[----:B------:R-:W-:Y:S05]  /*f090*/  BSYNC B1 ;  /* 0x0000000000017941 */ /* 0x000fea0003800000 */
.L_x_1826:
[----:B------:R-:W-:Y:S01]  /*f0a0*/  ULDC.64 UR12, c[0x0][0xaa0] ;  /* 0x0002a800000c7ab9 */ /* 0x000fe20000000a00 */
[----:B-1----:R-:W-:Y:S01]  /*f0b0*/  IMAD.MOV.U32 R4, RZ, RZ, R19 ;  /* 0x000000ffff047224 */ /* 0x002fe200078e0013 */
[----:B------:R-:W-:Y:S01]  /*f0c0*/  BSSY B1, `(.L_x_1828) ;  /* 0x0000033000017945 */ /* 0x000fe20003800000 */
[----:B0-----:R-:W-:Y:S02]  /*f0d0*/  IMAD.MOV.U32 R5, RZ, RZ, R10 ;  /* 0x000000ffff057224 */ /* 0x001fe400078e000a */
[----:B------:R-:W-:Y:S02]  /*f0e0*/  IMAD R0, R8, UR12, RZ ;  /* 0x0000000c08007c24 */ /* 0x000fe4000f8e02ff */
[----:B------:R-:W-:-:S04]  /*f0f0*/  IMAD.WIDE.U32 R4, R9, UR12, R4 ;  /* 0x0000000c09047c25 */ /* 0x000fc8000f8e0004 */
[----:B------:R-:W-:Y:S01]  /*f100*/  IMAD R9, R9, UR13, R0 ;  /* 0x0000000d09097c24 */ /* 0x000fe2000f8e0200 */
[----:B------:R-:W-:Y:S01]  /*f110*/  ULDC.64 UR12, c[0x0][0xae0] ;  /* 0x0002b800000c7ab9 */ /* 0x000fe20000000a00 */
[----:B------:R-:W-:Y:S01]  /*f120*/  IMAD R11, R204, -0x80, R3 ;  /* 0xffffff80cc0b7824 */ /* 0x000fe200078e0203 */
[----:B------:R-:W-:Y:S01]  /*f130*/  UIMAD UR4, UR8, UR12, URZ ;  /* 0x0000000c080472a4 */ /* 0x000fe2000f8e023f */
[----:B------:R-:W-:Y:S01]  /*f140*/  IMAD.IADD R5, R5, 0x1, R9 ;  /* 0x0000000105057824 */ /* 0x000fe200078e0209 */
[----:B------:R-:W-:Y:S01]  /*f150*/  SHF.R.S32.HI R9, RZ, 0x1f, R22 ;  /* 0x0000001fff097819 */ /* 0x000fe20000011416 */
[----:B------:R-:W-:Y:S01]  /*f160*/  IMAD.U32 R7, RZ, RZ, UR12 ;  /* 0x0000000cff077e24 */ /* 0x000fe2000f8e00ff */
[----:B------:R-:W-:Y:S01]  /*f170*/  UIMAD UR4, UR44, UR13, UR4 ;  /* 0x0000000d2c0472a4 */ /* 0x000fe2000f8e0204 */
[C---:B------:R-:W-:Y:S01]  /*f180*/  ISETP.GE.AND P2, PT, R22.reuse, R11, PT ;  /* 0x0000000b1600720c */ /* 0x040fe20003f46270 */
[----:B------:R-:W-:Y:S01]  /*f190*/  VIADD R6, R22, 0x40 ;  /* 0x0000004016067836 */ /* 0x000fe20000000000 */
[----:B------:R-:W-:Y:S01]  /*f1a0*/  ULDC.64 UR12, c[0x0][0xae8] ;  /* 0x0002ba00000c7ab9 */ /* 0x000fe20000000a00 */
[----:B------:R-:W-:-:S03]  /*f1b0*/  IMAD.WIDE.U32 R4, R7, UR44, R4 ;  /* 0x0000002c07047c25 */ /* 0x000fc6000f8e0004 */
[-C--:B------:R-:W-:Y:S01]  /*f1c0*/  ISETP.GE.AND P0, PT, R6, R11.reuse, PT ;  /* 0x0000000b0600720c */ /* 0x080fe20003f06270 */
[----:B------:R-:W-:Y:S01]  /*f1d0*/  VIADD R5, R5, UR4 ;  /* 0x0000000405057c36 */ /* 0x000fe20008000000 */
[----:B------:R-:W-:Y:S02]  /*f1e0*/  UIMAD UR4, UR9, UR12, URZ ;  /* 0x0000000c090472a4 */ /* 0x000fe4000f8e023f */
[----:B------:R-:W-:Y:S02]  /*f1f0*/  IMAD.U32 R7, RZ, RZ, UR12 ;  /* 0x0000000cff077e24 */ /* 0x000fe4000f8e00ff */
        /* <DEDUP_REMOVED lines=31> */
.L_x_1829:
[----:B------:R-:W-:Y:S05]  /*f3f0*/  BSYNC B1 ;  /* 0x0000000000017941 */ /* 0x000fea0003800000 */
.L_x_1828:
        /* <DEDUP_REMOVED lines=27> */
.L_x_1831:
[----:B------:R-:W-:Y:S05]  /*f5b0*/  BSYNC B1 ;  /* 0x0000000000017941 */ /* 0x000fea0003800000 */
.L_x_1830:
        /* <DEDUP_REMOVED lines=26> */
.L_x_1833:
[----:B------:R-:W-:Y:S05]  /*f760*/  BSYNC B1 ;  /* 0x0000000000017941 */ /* 0x000fea0003800000 */
.L_x_1832:
        /* <DEDUP_REMOVED lines=25> */
.L_x_1824:
[----:B------:R-:W-:Y:S05]  /*f900*/  BSYNC B0 ;  /* 0x0000000000007941 */ /* 0x000fea0003800000 */
.L_x_1815:
[----:B------:R-:W-:Y:S02]  /*f910*/  ULDC UR4, c[0x0][0xc14] ;  /* 0x0003050000047ab9 */ /* 0x000fe40000000800 */
[----:B------:R-:W-:-:S06]  /*f920*/  UISETP.GE.AND UP0, UPT, UR5, UR4, UPT ;  /* 0x000000040500728c */ /* 0x000fcc000bf06270 */
[----:B------:R-:W-:-:S13]  /*f930*/  PLOP3.LUT P0, PT, PT, PT, UP0, 0x80, 0x0 ;  /* 0x000000000000781c */ /* 0x000fda0003f0f008 */
[----:B------:R-:W-:Y:S05]  /*f940*/  @!P0 BRA `(.L_x_1834) ;  /* 0xffffff1400188947 */ /* 0x000fea000383ffff */
[----:B------:R-:W-:Y:S05]  /*f950*/  EXIT ;  /* 0x000000000000794d */ /* 0x000fea0003800000 */
.L_x_1733:
        /* <DEDUP_REMOVED lines=21> */
[----:B------:R-:W-:Y:S02]  /*fab0*/  ISETP.GE.U32.AND P0, PT, R7, 0x2, PT ;  /* 0x000000020700780c */ /* 0x000fe40003f06070 */
        /* <DEDUP_REMOVED lines=15> */
[----:B0-----:R-:W-:Y:S01]  /*fbb0*/  SEL R5, R6, RZ, P0 ;  /* 0x000000ff06057207 */ /* 0x001fe20000000000 */
[----:B------:R-:W-:Y:S01]  /*fbc0*/  IMAD.MOV.U32 R6, RZ, RZ, RZ ;  /* 0x000000ffff067224 */ /* 0x000fe200078e00ff */
        /* <DEDUP_REMOVED lines=22> */
.L_x_1839:
[----:B------:R-:W-:Y:S02]  /*fd30*/  VIADD R6, R6, 0x1f ;  /* 0x0000001f06067836 */ /* 0x000fe40000000000 */
[----:B------:R-:W-:-:S03]  /*fd40*/  IMAD.U32 R19, RZ, RZ, UR7 ;  /* 0x00000007ff137e24 */ /* 0x000fc6000f8e00ff */
[----:B------:R-:W-:-:S13]  /*fd50*/  ISETP.GE.AND P0, PT, R6, UR5, PT ;  /* 0x0000000506007c0c */ /* 0x000fda000bf06270 */
[----:B------:R-:W-:Y:S05]  /*fd60*/  @P0 BRA `(.L_x_1836) ;  /* 0x0000000400c80947 */ /* 0x000fea0003800000 */
[----:B------:R-:W0:Y:S01]  /*fd70*/  S2R R0, SR_TID.X ;  /* 0x0000000000007919 */ /* 0x000e220000002100 */
        /* <DEDUP_REMOVED lines=10> */
.L_x_1838:
[----:B------:R-:W-:Y:S05]  /*fe20*/  BSYNC B0 ;  /* 0x0000000000007941 */ /* 0x000fea0003800000 */
.L_x_1837:
[----:B-----5:R-:W0:Y:S01]  /*fe30*/  SHFL.UP PT, R0, R8, 0x1, RZ ;  /* 0x0420000008007989 */ /* 0x020e2200000e00ff */
[C---:B------:R-:W-:Y:S02]  /*fe40*/  ISETP.NE.AND P0, PT, R9.reuse, RZ, PT ;  /* 0x000000ff0900720c */ /* 0x040fe40003f05270 */
[C---:B------:R-:W-:Y:S02]  /*fe50*/  ISETP.GE.U32.AND P1, PT, R9.reuse, 0x2, PT ;  /* 0x000000020900780c */ /* 0x040fe40003f26070 */
        /* <DEDUP_REMOVED lines=23> */
.L_x_1835:
[----:B------:R-:W-:Y:S02]  /*ffd0*/  IMAD.IADD R7, R3, 0x1, -R4 ;  /* 0x0000000103077824 */ /* 0x000fe400078e0a04 */
[----:B------:R-:W0:Y:S02]  /*ffe0*/  LDC.64 R4, c[0x0][0xc68] ;  /* 0x00031a00ff047b82 */ /* 0x000e240000000a00 */
[----:B------:R-:W-:-:S05]  /*fff0*/  IMAD R3, R0, UR4, R7 ;  /* 0x0000000400037c24 */ /* 0x000fca000f8e0207 */
[----:B------:R-:W-:-:S13]  /*10000*/  ISETP.GT.AND P0, PT, R3, UR6, PT ;  /* 0x0000000603007c0c */ /* 0x000fda000bf04270 */
[----:B------:R-:W-:-:S04]  /*10010*/  VOTE.ANY R9, PT, !P0 ;  /* 0x0000000000097806 */ /* 0x000fc800040e0100 */
[----:B------:R-:W1:Y:S02]  /*10020*/  POPC R3, R9 ;  /* 0x0000000900037309 */ /* 0x000e640000000000 */
[----:B-1----:R-:W-:-:S04]  /*10030*/  IMAD.IADD R19, R3, 0x1, R6 ;  /* 0x0000000103137824 */ /* 0x002fc800078e0206 */
[----:B0-----:R-:W-:-:S05]  /*10040*/  IMAD.WIDE R4, R19, 0x4, R4 ;  /* 0x0000000413047825 */ /* 0x001fca00078e0204 */
[----:B------:R-:W2:Y:S01]  /*10050*/  LDG.E R10, desc[UR38][R4.64] ;  /* 0x00000026040a7981 */ /* 0x000ea2000c1e1900 */
[----:B------:R-:W-:-:S03]  /*10060*/  ISETP.NE.AND P0, PT, R9, RZ, PT ;  /* 0x000000ff0900720c */ /* 0x000fc60003f05270 */
[----:B------:R-:W2:Y:S02]  /*10070*/  SHFL.IDX PT, R17, R8, R3, 0x1f ;  /* 0x00001f0308117589 */ /* 0x000ea400000e0000 */
[----:B--2---:R-:W-:-:S05]  /*10080*/  IMAD R6, R17, R10, RZ ;  /* 0x0000000a11067224 */ /* 0x004fca00078e02ff */
[----:B------:R-:W-:-:S04]  /*10090*/  IABS R11, R6 ;  /* 0x00000006000b7213 */ /* 0x000fc80000000000 */
[----:B------:R-:W0:Y:S08]  /*100a0*/  I2F.RP R12, R11 ;  /* 0x0000000b000c7306 */ /* 0x000e300000209400 */
[----:B0-----:R-:W0:Y:S02]  /*100b0*/  MUFU.RCP R12, R12 ;  /* 0x0000000c000c7308 */ /* 0x001e240000001000 */
[----:B0-----:R-:W-:-:S06]  /*100c0*/  VIADD R13, R12, 0xffffffe ;  /* 0x0ffffffe0c0d7836 */ /* 0x001fcc0000000000 */
[----:B------:R0:W1:Y:S01]  /*100d0*/  F2I.FTZ.U32.TRUNC.NTZ R5, R13 ;  /* 0x0000000d00057305 */ /* 0x000062000021f000 */
[----:B------:R-:W-:Y:S05]  /*100e0*/  @!P0 BRA `(.L_x_1840) ;  /* 0x0000000000088947 */ /* 0x000fea0003800000 */
[----:B------:R-:W-:-:S05]  /*100f0*/  VIADD R3, R3, 0xffffffff ;  /* 0xffffffff03037836 */ /* 0x000fca0000000000 */
[----:B------:R2:W3:Y:S02]  /*10100*/  SHFL.IDX PT, R16, R0, R3, 0x1f ;  /* 0x00001f0300107589 */ /* 0x0004e400000e0000 */
.L_x_1840:
[----:B-12---:R-:W-:Y:S02]  /*10110*/  IMAD.MOV R0, RZ, RZ, -R5 ;  /* 0x000000ffff007224 */ /* 0x006fe400078e0a05 */
[----:B---3--:R-:W-:Y:S02]  /*10120*/  IMAD R16, R16, UR4, R7 ;  /* 0x0000000410107c24 */ /* 0x008fe4000f8e0207 */
[----:B------:R-:W-:Y:S01]  /*10130*/  IMAD R3, R0, R11, RZ ;  /* 0x0000000b00037224 */ /* 0x000fe200078e02ff */
[----:B------:R-:W-:Y:S01]  /*10140*/  IABS R0, R6 ;  /* 0x0000000600007213 */ /* 0x000fe20000000000 */
[----:B------:R-:W-:-:S04]  /*10150*/  IMAD.MOV.U32 R4, RZ, RZ, RZ ;  /* 0x000000ffff047224 */ /* 0x000fc800078e00ff */
[----:B------:R-:W-:Y:S01]  /*10160*/  IMAD.HI.U32 R4, R5, R3, R4 ;  /* 0x0000000305047227 */ /* 0x000fe200078e0004 */
[----:B------:R-:W-:-:S03]  /*10170*/  IADD3 R3, -R16, UR6, RZ ;  /* 0x0000000610037c10 */ /* 0x000fc6000fffe1ff */
[----:B------:R-:W-:Y:S01]  /*10180*/  IMAD.MOV R0, RZ, RZ, -R0 ;  /* 0x000000ffff007224 */ /* 0x000fe200078e0a00 */
[----:B------:R-:W-:-:S05]  /*10190*/  IABS R5, R3 ;  /* 0x0000000300057213 */ /* 0x000fca0000000000 */
        /* <DEDUP_REMOVED lines=12> */
[----:B------:R-:W-:Y:S02]  /*10260*/  IMAD R0, R10, R4, RZ ;  /* 0x000000040a007224 */ /* 0x000fe400078e02ff */
[----:B------:R-:W-:Y:S02]  /*10270*/  IMAD.MOV R4, RZ, RZ, -R4 ;  /* 0x000000ffff047224 */ /* 0x000fe400078e0a04 */
[----:B------:R-:W-:Y:S02]  /*10280*/  IMAD.MOV R5, RZ, RZ, -R0 ;  /* 0x000000ffff057224 */ /* 0x000fe400078e0a00 */
[----:B------:R-:W-:-:S03]  /*10290*/  IMAD R3, R6, R4, R3 ;  /* 0x0000000406037224 */ /* 0x000fc600078e0203 */
[----:B------:R-:W-:-:S04]  /*102a0*/  VIADDMNMX R10, R5, UR4, R10, PT ;  /* 0x00000004050a7c46 */ /* 0x000fc8000b80010a */
[-C--:B------:R-:W-:Y:S02]  /*102b0*/  IABS R7, R10.reuse ;  /* 0x0000000a00077213 */ /* 0x080fe40000000000 */
[----:B------:R-:W-:Y:S02]  /*102c0*/  IABS R6, R10 ;  /* 0x0000000a00067213 */ /* 0x000fe40000000000 */
[----:B------:R-:W1:Y:S03]  /*102d0*/  I2F.RP R8, R7 ;  /* 0x0000000700087306 */ /* 0x000e660000209400 */
[----:B------:R-:W-:-:S05]  /*102e0*/  IMAD.MOV R6, RZ, RZ, -R6 ;  /* 0x000000ffff067224 */ /* 0x000fca00078e0a06 */
[----:B-1----:R-:W1:Y:S02]  /*102f0*/  MUFU.RCP R8, R8 ;  /* 0x0000000800087308 */ /* 0x002e640000001000 */
[----:B-1----:R-:W-:-:S06]  /*10300*/  VIADD R5, R8, 0xffffffe ;  /* 0x0ffffffe08057836 */ /* 0x002fcc0000000000 */
[----:B------:R-:W1:Y:S02]  /*10310*/  F2I.FTZ.U32.TRUNC.NTZ R5, R5 ;  /* 0x0000000500057305 */ /* 0x000e64000021f000 */
[----:B-1----:R-:W-:-:S04]  /*10320*/  IMAD.MOV R4, RZ, RZ, -R5 ;  /* 0x000000ffff047224 */ /* 0x002fc800078e0a05 */
[----:B------:R-:W-:Y:S02]  /*10330*/  IMAD R9, R4, R7, RZ ;  /* 0x0000000704097224 */ /* 0x000fe400078e02ff */
[----:B------:R-:W-:-:S04]  /*10340*/  IMAD.MOV.U32 R4, RZ, RZ, RZ ;  /* 0x000000ffff047224 */ /* 0x000fc800078e00ff */
[----:B------:R-:W-:Y:S01]  /*10350*/  IMAD.HI.U32 R4, R5, R9, R4 ;  /* 0x0000000905047227 */ /* 0x000fe200078e0004 */
[----:B------:R-:W-:Y:S02]  /*10360*/  IABS R9, R3 ;  /* 0x0000000300097213 */ /* 0x000fe40000000000 */
[C---:B------:R-:W-:Y:S01]  /*10370*/  LOP3.LUT R5, R3.reuse, R10, RZ, 0x3c, !PT ;  /* 0x0000000a03057212 */ /* 0x040fe200078e3cff */
[----:B------:R-:W-:Y:S02]  /*10380*/  IMAD.IADD R3, R3, 0x1, R0 ;  /* 0x0000000103037824 */ /* 0x000fe400078e0200 */
[----:B------:R-:W-:-:S04]  /*10390*/  IMAD.HI.U32 R4, R4, R9, RZ ;  /* 0x0000000904047227 */ /* 0x000fc800078e00ff */
[----:B------:R-:W-:-:S05]  /*103a0*/  IMAD R6, R4, R6, R9 ;  /* 0x0000000604067224 */ /* 0x000fca00078e0209 */
        /* <DEDUP_REMOVED lines=8> */
[----:B------:R-:W-:Y:S01]  /*10430*/  @!P0 LOP3.LUT R4, RZ, R10, RZ, 0x33, !PT ;  /* 0x0000000aff048212 */ /* 0x000fe200078e33ff */
[----:B------:R-:W-:-:S04]  /*10440*/  IMAD.MOV R10, RZ, RZ, -R10 ;  /* 0x000000ffff0a7224 */ /* 0x000fc800078e0a0a */
[----:B------:R-:W-:Y:S01]  /*10450*/  IMAD R18, R4, R10, R3 ;  /* 0x0000000a04127224 */ /* 0x000fe200078e0203 */
[----:B------:R-:W-:-:S05]  /*10460*/  LOP3.LUT R4, RZ, R4, RZ, 0x33, !PT ;  /* 0x00000004ff047212 */ /* 0x000fca00078e33ff */
[----:B------:R-:W-:Y:S01]  /*10470*/  IMAD.IADD R17, R17, 0x1, R4 ;  /* 0x0000000111117824 */ /* 0x000fe200078e0204 */
[----:B------:R-:W-:Y:S06]  /*10480*/  BRA `(.L_x_1841) ;  /* 0x00000000000c7947 */ /* 0x000fec0003800000 */
.L_x_1836:
[----:B------:R-:W-:Y:S02]  /*10490*/  IMAD.MOV.U32 R17, RZ, RZ, RZ ;  /* 0x000000ffff117224 */ /* 0x000fe400078e00ff */
[----:B------:R-:W-:Y:S02]  /*104a0*/  IMAD.U32 R16, RZ, RZ, UR6 ;  /* 0x00000006ff107e24 */ /* 0x000fe4000f8e00ff */
[----:B------:R-:W-:-:S07]  /*104b0*/  IMAD.MOV.U32 R18, RZ, RZ, RZ ;  /* 0x000000ffff127224 */ /* 0x000fce00078e00ff */
.L_x_1841:
[----:B------:R-:W1:Y:S01]  /*104c0*/  S2R R0, SR_TID.X ;  /* 0x0000000000007919 */ /* 0x000e620000002100 */
[----:B------:R-:W-:Y:S01]  /*104d0*/  STL [R1], RZ ;  /* 0x000000ff01007387 */ /* 0x000fe20000100800 */
[----:B-1----:R-:W-:-:S04]  /*104e0*/  LOP3.LUT R0, R0, 0x1f, RZ, 0xc0, !PT ;  /* 0x0000001f00007812 */ /* 0x002fc800078ec0ff */
[----:B------:R-:W-:-:S13]  /*104f0*/  ISETP.NE.AND P0, PT, R0, RZ, PT ;  /* 0x000000ff0000720c */ /* 0x000fda0003f05270 */
[----:B------:R-:W1:Y:S01]  /*10500*/  @!P0 S2R R3, SR_CgaCtaId ;  /* 0x0000000000038919 */ /* 0x000e620000008800 */
[----:B------:R-:W-:-:S04]  /*10510*/  @!P0 MOV R0, 0x400 ;  /* 0x0000040000008802 */ /* 0x000fc80000000f00 */
[----:B-1----:R-:W-:-:S05]  /*10520*/  @!P0 LEA R0, R3, R0, 0x18 ;  /* 0x0000000003008211 */ /* 0x002fca00078ec0ff */
[----:B------:R1:W-:Y:S01]  /*10530*/  @!P0 STS.128 [R0+0x228d0], R16 ;  /* 0x0228d01000008388 */ /* 0x0003e20000000c00 */
[----:B------:R-:W-:Y:S06]  /*10540*/  BAR.ARV 0x5, 0x120 ;  /* 0x0144800000007b1d */ /* 0x000fec0000002000 */
[----:B------:R-:W-:Y:S01]  /*10550*/  ISETP.GE.AND P0, PT, R19, UR5, PT ;  /* 0x0000000513007c0c */ /* 0x000fe2000bf06270 */
[----:B-1----:R-:W-:-:S05]  /*10560*/  IMAD.MOV.U32 R0, RZ, RZ, 0x1 ;  /* 0x00000001ff007424 */ /* 0x002fca00078e00ff */
[----:B------:R1:W-:Y:S04]  /*10570*/  STL [R1+0x4], R0 ;  /* 0x0000040001007387 */ /* 0x0003e80000100800 */
[----:B------:R1:W-:Y:S03]  /*10580*/  STL [R1+0x18], RZ ;  /* 0x000018ff01007387 */ /* 0x0003e60000100800 */
[----:B------:R-:W-:Y:S05]  /*10590*/  @P0 BRA `(.L_x_1842) ;  /* 0x0000003c00a80947 */ /* 0x000fea0003800000 */
[----:B-1----:R-:W-:Y:S01]  /*105a0*/  IMAD.MOV.U32 R0, RZ, RZ, 0x1 ;  /* 0x00000001ff007424 */ /* 0x002fe200078e00ff */
[----:B------:R1:W-:Y:S01]  /*105b0*/  STL [R1+0x18], RZ ;  /* 0x000018ff01007387 */ /* 0x0003e20000100800 */
[----:B------:R-:W-:Y:S01]  /*105c0*/  ULDC UR37, c[0x0][0xc] ;  /* 0x0000030000257ab9 */ /* 0x000fe20000000800 */
[----:B------:R-:W-:Y:S02]  /*105d0*/  ULDC.64 UR40, c[0x0][0x198] ;  /* 0x0000660000287ab9 */ /* 0x000fe40000000a00 */
[----:B------:R1:W-:Y:S04]  /*105e0*/  STL [R1+0x4], R0 ;  /* 0x0000040001007387 */ /* 0x0003e80000100800 */
[----:B------:R1:W-:Y:S02]  /*105f0*/  STL [R1], RZ ;  /* 0x000000ff01007387 */ /* 0x0003e40000100800 */
.L_x_1915:
[----:B------:R-:W-:Y:S05]  /*10600*/  YIELD ;  /* 0x0000000000007946 */ /* 0x000fea0003800000 */
[----:B------:R-:W-:Y:S01]  /*10610*/  ULDC.64 UR4, c[0x0][0xa28] ;  /* 0x00028a0000047ab9 */ /* 0x000fe20000000a00 */
[----:B------:R-:W-:Y:S01]  /*10620*/  IMAD.MOV.U32 R4, RZ, RZ, RZ ;  /* 0x000000ffff047224 */ /* 0x000fe200078e00ff */
[----:B------:R-:W-:Y:S01]  /*10630*/  ISETP.NE.U32.AND P0, PT, RZ, UR4, PT ;  /* 0x00000004ff007c0c */ /* 0x000fe2000bf05070 */
[----:B-1----:R-:W-:Y:S01]  /*10640*/  IMAD.MOV.U32 R0, RZ, RZ, RZ ;  /* 0x000000ffff007224 */ /* 0x002fe200078e00ff */
[----:B------:R-:W-:Y:S02]  /*10650*/  ULDC.64 UR6, c[0x0][0xa08] ;  /* 0x0002820000067ab9 */ /* 0x000fe40000000a00 */
[----:B------:R-:W-:Y:S01]  /*10660*/  ISETP.NE.AND.EX P0, PT, RZ, UR5, PT, P0 ;  /* 0x00000005ff007c0c */ /* 0x000fe2000bf05300 */
[----:B------:R-:W-:-:S12]  /*10670*/  ULDC.64 UR4, c[0x0][0xa00] ;  /* 0x0002800000047ab9 */ /* 0x000fd80000000a00 */
[----:B--2---:R-:W1:Y:S01]  /*10680*/  @P0 LDC.64 R2, c[0x0][0xa28] ;  /* 0x00028a00ff020b82 */ /* 0x004e620000000a00 */
[----:B------:R-:W-:Y:S01]  /*10690*/  ISETP.NE.U32.AND P2, PT, RZ, UR4, PT ;  /* 0x00000004ff007c0c */ /* 0x000fe2000bf45070 */
[----:B-1----:R-:W-:-:S05]  /*106a0*/  @P0 IMAD.WIDE R2, R19, 0x4, R2 ;  /* 0x0000000413020825 */ /* 0x002fca00078e0202 */
[----:B------:R1:W5:Y:S01]  /*106b0*/  @P0 LDG.E R4, desc[UR38][R2.64] ;  /* 0x0000002602040981 */ /* 0x000362000c1e1900 */
[----:B------:R-:W-:Y:S01]  /*106c0*/  ISETP.NE.AND.EX P2, PT, RZ, UR5, PT, P2 ;  /* 0x00000005ff007c0c */ /* 0x000fe2000bf45320 */
[----:B------:R-:W-:Y:S01]  /*106d0*/  ULDC.64 UR4, c[0x0][0xa18] ;  /* 0x0002860000047ab9 */ /* 0x000fe20000000a00 */
[----:B-1----:R-:W1:Y:S02]  /*106e0*/  LDC.64 R2, c[0x0][0xa00] ;  /* 0x00028000ff027b82 */ /* 0x002e640000000a00 */
[----:B-1----:R-:W-:-:S09]  /*106f0*/  IMAD.WIDE R2, R19, 0x4, R2 ;  /* 0x0000000413027825 */ /* 0x002fd200078e0202 */
[----:B------:R-:W2:Y:S01]  /*10700*/  @P2 LDG.E R0, desc[UR38][R2.64] ;  /* 0x0000002602002981 */ /* 0x000ea2000c1e1900 */
[----:B------:R-:W-:Y:S01]  /*10710*/  ISETP.NE.U32.AND P1, PT, RZ, UR4, PT ;  /* 0x00000004ff007c0c */ /* 0x000fe2000bf25070 */
[----:B------:R-:W-:-:S03]  /*10720*/  ULDC UR4, c[0x0][0x288] ;  /* 0x0000a20000047ab9 */ /* 0x000fc60000000800 */
[----:B------:R-:W-:-:S13]  /*10730*/  ISETP.NE.AND.EX P1, PT, RZ, UR5, PT, P1 ;  /* 0x00000005ff007c0c */ /* 0x000fda000bf25310 */
[----:B------:R-:W1:Y:S02]  /*10740*/  @P1 LDC.64 R6, c[0x0][0xa18] ;  /* 0x00028600ff061b82 */ /* 0x000e640000000a00 */
[----:B-1----:R-:W-:Y:S01]  /*10750*/  @P1 IMAD.WIDE R6, R19, 0x4, R6 ;  /* 0x0000000413061825 */ /* 0x002fe200078e0206 */
[----:B--2---:R1:W-:Y:S03]  /*10760*/  STL [R1+0x1c], R0 ;  /* 0x00001c0001007387 */ /* 0x0043e60000100800 */
[----:B-1----:R-:W-:Y:S01]  /*10770*/  IMAD.U32 R0, RZ, RZ, UR4 ;  /* 0x00000004ff007e24 */ /* 0x002fe2000f8e00ff */
[----:B------:R-:W-:-:S05]  /*10780*/  ULDC.64 UR4, c[0x0][0x3f8] ;  /* 0x0000fe0000047ab9 */ /* 0x000fca0000000a00 */
[----:B------:R1:W5:Y:S01]  /*10790*/  @P1 LDG.E R0, desc[UR38][R6.64] ;  /* 0x0000002606001981 */ /* 0x000362000c1e1900 */
[----:B------:R-:W-:Y:S01]  /*107a0*/  UISETP.NE.U32.AND UP0, UPT, UR4, URZ, UPT ;  /* 0x0000003f0400728c */ /* 0x000fe2000bf05070 */
[----:B------:R-:W-:Y:S02]  /*107b0*/  ISETP.NE.U32.AND P0, PT, RZ, UR6, PT ;  /* 0x00000006ff007c0c */ /* 0x000fe4000bf05070 */
[----:B------:R-:W-:Y:S01]  /*107c0*/  ULDC UR4, c[0x0][0x404] ;  /* 0x0001010000047ab9 */ /* 0x000fe20000000800 */
[----:B------:R-:W-:Y:S01]  /*107d0*/  UISETP.NE.AND.EX UP0, UPT, UR5, URZ, UPT, UP0 ;  /* 0x0000003f0500728c */ /* 0x000fe2000bf05300 */
[----:B------:R-:W-:Y:S02]  /*107e0*/  ISETP.NE.AND.EX P0, PT, RZ, UR7, PT, P0 ;  /* 0x00000007ff007c0c */ /* 0x000fe4000bf05300 */
[----:B------:R-:W-:Y:S01]  /*107f0*/  ULDC UR5, c[0x0][0x2e0] ;  /* 0x0000b80000057ab9 */ /* 0x000fe20000000800 */
[----:B------:R-:W-:-:S04]  /*10800*/  USEL UR4, UR4, 0x1, UP0 ;  /* 0x0000000104047887 */ /* 0x000fc80008000000 */
[----:B------:R-:W-:-:S06]  /*10810*/  UIMAD UR4, UR4, UR5, URZ ;  /* 0x00000005040472a4 */ /* 0x000fcc000f8e023f */
[----:B------:R-:W-:Y:S01]  /*10820*/  IMAD.U32 R5, RZ, RZ, UR4 ;  /* 0x00000004ff057e24 */ /* 0x000fe2000f8e00ff */
[----:B-1----:R-:W-:Y:S06]  /*10830*/  @P1 BRA `(.L_x_1843) ;  /* 0x0000000000101947 */ /* 0x002fec0003800000 */
[----:B------:R-:W-:Y:S05]  /*10840*/  @!P2 BRA `(.L_x_1843) ;  /* 0x00000000000ca947 */ /* 0x000fea0003800000 */
[----:B------:R-:W2:Y:S04]  /*10850*/  LDG.E R7, desc[UR38][R2.64] ;  /* 0x0000002602077981 */ /* 0x000ea8000c1e1900 */
[----:B-----5:R-:W2:Y:S02]  /*10860*/  LDG.E R0, desc[UR38][R2.64+0x4] ;  /* 0x0000042602007981 */ /* 0x020ea4000c1e1900 */
[----:B--2---:R-:W-:-:S07]  /*10870*/  IMAD.IADD R0, R0, 0x1, -R7 ;  /* 0x0000000100007824 */ /* 0x004fce00078e0a07 */
.L_x_1843:
[----:B------:R-:W1:Y:S01]  /*10880*/  LDC.64 R2, c[0x0][0xa08] ;  /* 0x00028200ff027b82 */ /* 0x000e620000000a00 */
[----:B------:R-:W-:Y:S01]  /*10890*/  IMAD.MOV.U32 R7, RZ, RZ, RZ ;  /* 0x000000ffff077224 */ /* 0x000fe200078e00ff */
[----:B------:R-:W-:Y:S01]  /*108a0*/  ULDC.64 UR4, c[0x0][0xa20] ;  /* 0x0002880000047ab9 */ /* 0x000fe20000000a00 */
[----:B-1----:R-:W-:-:S05]  /*108b0*/  IMAD.WIDE R2, R19, 0x4, R2 ;  /* 0x0000000413027825 */ /* 0x002fca00078e0202 */
[----:B------:R-:W2:Y:S01]  /*108c0*/  @P0 LDG.E R7, desc[UR38][R2.64] ;  /* 0x0000002602070981 */ /* 0x000ea2000c1e1900 */
[----:B------:R-:W-:-:S04]  /*108d0*/  ISETP.NE.U32.AND P1, PT, RZ, UR4, PT ;  /* 0x00000004ff007c0c */ /* 0x000fc8000bf25070 */
[----:B------:R-:W-:Y:S01]  /*108e0*/  ISETP.NE.AND.EX P1, PT, RZ, UR5, PT, P1 ;  /* 0x00000005ff007c0c */ /* 0x000fe2000bf25310 */
[----:B--2--5:R-:W-:-:S05]  /*108f0*/  IMAD.IADD R6, R7, 0x1, R4 ;  /* 0x0000000107067824 */ /* 0x024fca00078e0204 */
[----:B------:R1:W-:Y:S07]  /*10900*/  STL [R1+0x8], R6 ;  /* 0x0000080601007387 */ /* 0x0003ee0000100800 */
[----:B------:R-:W-:Y:S05]  /*10910*/  @!P1 BRA `(.L_x_1844) ;  /* 0x0000000000109947 */ /* 0x000fea0003800000 */
[----:B------:R-:W2:Y:S02]  /*10920*/  LDC.64 R2, c[0x0][0xa20] ;  /* 0x00028800ff027b82 */ /* 0x000ea40000000a00 */
[----:B--2---:R-:W-:-:S05]  /*10930*/  IMAD.WIDE R2, R19, 0x4, R2 ;  /* 0x0000000413027825 */ /* 0x004fca00078e0202 */
[----:B------:R2:W5:Y:S01]  /*10940*/  LDG.E R5, desc[UR38][R2.64] ;  /* 0x0000002602057981 */ /* 0x000562000c1e1900 */
[----:B------:R-:W-:Y:S05]  /*10950*/  BRA `(.L_x_1845) ;  /* 0x0000000000107947 */ /* 0x000fea0003800000 */
.L_x_1844:
[----:B------:R-:W-:Y:S05]  /*10960*/  @!P0 BRA `(.L_x_1845) ;  /* 0x00000000000c8947 */ /* 0x000fea0003800000 */
[----:B-1----:R-:W2:Y:S04]  /*10970*/  LDG.E R6, desc[UR38][R2.64] ;  /* 0x0000002602067981 */ /* 0x002ea8000c1e1900 */
[----:B------:R-:W2:Y:S02]  /*10980*/  LDG.E R5, desc[UR38][R2.64+0x4] ;  /* 0x0000042602057981 */ /* 0x000ea4000c1e1900 */
[----:B--2---:R-:W-:-:S07]  /*10990*/  IMAD.IADD R5, R5, 0x1, -R6 ;  /* 0x0000000105057824 */ /* 0x004fce00078e0a06 */
.L_x_1845:
[----:B--2---:R-:W2:Y:S01]  /*109a0*/  LDC.64 R2, c[0x0][0x9e0] ;  /* 0x00027800ff027b82 */ /* 0x004ea20000000a00 */
[----:B-----5:R-:W-:Y:S01]  /*109b0*/  IMAD.IADD R7, R5, 0x1, -R4 ;  /* 0x0000000105077824 */ /* 0x020fe200078e0a04 */
[----:B------:R-:W-:-:S04]  /*109c0*/  LEA R4, R17, 0x80, 0x7 ;  /* 0x0000008011047811 */ /* 0x000fc800078e38ff */
[----:B------:R-:W-:Y:S02]  /*109d0*/  IADD3 R9, R7, R4, -R0 ;  /* 0x0000000407097210 */ /* 0x000fe40007ffe800 */
[----:B--2---:R-:W-:-:S03]  /*109e0*/  ISETP.GE.AND P0, PT, R3, 0x1, PT ;  /* 0x000000010300780c */ /* 0x004fc60003f06270 */
[----:B------:R-:W-:-:S10]  /*109f0*/  IMAD.IADD R2, R9, 0x1, R2 ;  /* 0x0000000109027824 */ /* 0x000fd400078e0202 */
[----:B------:R-:W-:Y:S05]  /*10a00*/  @!P0 BRA `(.L_x_1846) ;  /* 0x0000000000488947 */ /* 0x000fea0003800000 */
[C---:B------:R-:W-:Y:S01]  /*10a10*/  ISETP.GT.AND P1, PT, R9.reuse, RZ, PT ;  /* 0x000000ff0900720c */ /* 0x040fe20003f24270 */
[----:B------:R-:W-:Y:S01]  /*10a20*/  BSSY B0, `(.L_x_1847) ;  /* 0x000000e000007945 */ /* 0x000fe20003800000 */
[----:B-1----:R-:W-:-:S11]  /*10a30*/  VIADD R6, R9, 0xffffffff ;  /* 0xffffffff09067836 */ /* 0x002fd60000000000 */
        /* <DEDUP_REMOVED lines=8> */
.L_x_1848:
[----:B------:R-:W-:-:S13]  /*10ac0*/  ISETP.NE.AND P1, PT, R3, 0x1, PT ;  /* 0x000000010300780c */ /* 0x000fda0003f25270 */
[----:B------:R-:W1:Y:S02]  /*10ad0*/  @P1 LDC.64 R4, c[0x0][0x9e8] ;  /* 0x00027a00ff041b82 */ /* 0x000e640000000a00 */
[----:B-1----:R-:W-:-:S05]  /*10ae0*/  @P1 IMAD.HI.U32 R4, R6, R4, RZ ;  /* 0x0000000406041227 */ /* 0x002fca00078e00ff */
[----:B------:R-:W-:-:S07]  /*10af0*/  @P1 SHF.R.U32.HI R6, RZ, R5, R4 ;  /* 0x00000005ff061219 */ /* 0x000fce0000011604 */
.L_x_1849:
[----:B------:R-:W-:Y:S05]  /*10b00*/  BSYNC B0 ;  /* 0x0000000000007941 */ /* 0x000fea0003800000 */
.L_x_1847:
[----:B------:R-:W-:-:S05]  /*10b10*/  IMAD R5, R6, R3, R3 ;  /* 0x0000000306057224 */ /* 0x000fca00078e0203 */
[----:B------:R-:W-:-:S07]  /*10b20*/  VIMNMX R2, R2, R5, PT ;  /* 0x0000000502027248 */ /* 0x000fce0003fe0100 */
.L_x_1846:
[----:B------:R-:W-:Y:S01]  /*10b30*/  VIADD R2, R2, 0x5f ;  /* 0x0000005f02027836 */ /* 0x000fe20000000000 */
[----:B------:R-:W-:Y:S01]  /*10b40*/  ULDC UR4, c[0x0][0x9dc] ;  /* 0x0002770000047ab9 */ /* 0x000fe20000000800 */
[----:B------:R-:W-:Y:S02]  /*10b50*/  IMAD R0, R17, 0x80, -R0 ;  /* 0x0000008011007824 */ /* 0x000fe400078e0a00 */
[----:B------:R-:W-:-:S04]  /*10b60*/  IMAD.HI R4, R2, 0x2aaaaaab, RZ ;  /* 0x2aaaaaab02047827 */ /* 0x000fc800078e02ff */
[C---:B------:R-:W-:Y:S01]  /*10b70*/  VIADD R2, R7.reuse, 0x5f ;  /* 0x0000005f07027836 */ /* 0x040fe20000000000 */
[----:B------:R-:W-:Y:S01]  /*10b80*/  SHF.R.U32.HI R5, RZ, 0x1f, R4 ;  /* 0x0000001fff057819 */ /* 0x000fe20000011604 */
[----:B------:R-:W-:Y:S02]  /*10b90*/  IMAD.IADD R7, R7, 0x1, R0 ;  /* 0x0000000107077824 */ /* 0x000fe400078e0200 */
[----:B------:R-:W-:Y:S01]  /*10ba0*/  IMAD.HI R2, R2, 0x2aaaaaab, RZ ;  /* 0x2aaaaaab02027827 */ /* 0x000fe200078e02ff */
[----:B------:R-:W-:-:S03]  /*10bb0*/  LEA.HI.SX32 R4, R4, R5, 0x1c ;  /* 0x0000000504047211 */ /* 0x000fc600078fe2ff */
[----:B------:R-:W-:Y:S01]  /*10bc0*/  VIADD R0, R7, -UR4 ;  /* 0x8000000407007c36 */ /* 0x000fe20008000000 */
[----:B------:R-:W-:-:S04]  /*10bd0*/  SHF.R.U32.HI R5, RZ, 0x1f, R2 ;  /* 0x0000001fff057819 */ /* 0x000fc80000011602 */
[----:B------:R-:W-:-:S04]  /*10be0*/  LEA.HI.SX32 R5, R2, R5, 0x1c ;  /* 0x0000000502057211 */ /* 0x000fc800078fe2ff */
[----:B-1----:R-:W-:-:S05]  /*10bf0*/  VIMNMX R6, R5, R4, PT ;  /* 0x0000000405067248 */ /* 0x002fca0003fe0100 */
[----:B------:R1:W-:Y:S01]  /*10c00*/  STL [R1+0x14], R6 ;  /* 0x0000140601007387 */ /* 0x0003e20000100800 */
[----:B------:R-:W-:Y:S05]  /*10c10*/  @!P0 BRA `(.L_x_1850) ;  /* 0x0000000000448947 */ /* 0x000fea0003800000 */
[----:B------:R-:W-:Y:S01]  /*10c20*/  ISETP.GT.AND P0, PT, R7, -0x1, PT ;  /* 0xffffffff0700780c */ /* 0x000fe20003f04270 */
[----:B------:R-:W-:-:S12]  /*10c30*/  BSSY B0, `(.L_x_1851) ;  /* 0x000000d000007945 */ /* 0x000fd80003800000 */
[----:B------:R-:W-:Y:S05]  /*10c40*/  @P0 BRA `(.L_x_1852) ;  /* 0x00000000001c0947 */ /* 0x000fea0003800000 */
[----:B------:R-:W-:Y:S02]  /*10c50*/  ISETP.NE.AND P0, PT, R3, 0x1, PT ;  /* 0x000000010300780c */ /* 0x000fe40003f05270 */
[----:B------:R-:W-:-:S11]  /*10c60*/  LOP3.LUT R7, RZ, R7, RZ, 0x33, !PT ;  /* 0x00000007ff077212 */ /* 0x000fd600078e33ff */
[----:B------:R-:W2:Y:S02]  /*10c70*/  @P0 LDC.64 R4, c[0x0][0x9e8] ;  /* 0x00027a00ff040b82 */ /* 0x000ea40000000a00 */
[----:B--2---:R-:W-:-:S05]  /*10c80*/  @P0 IMAD.HI.U32 R4, R7, R4, RZ ;  /* 0x0000000407040227 */ /* 0x004fca00078e00ff */
[----:B------:R-:W-:-:S04]  /*10c90*/  @P0 SHF.R.U32.HI R7, RZ, R5, R4 ;  /* 0x00000005ff070219 */ /* 0x000fc80000011604 */
[----:B------:R-:W-:Y:S01]  /*10ca0*/  LOP3.LUT R7, RZ, R7, RZ, 0x33, !PT ;  /* 0x00000007ff077212 */ /* 0x000fe200078e33ff */
[----:B------:R-:W-:Y:S06]  /*10cb0*/  BRA `(.L_x_1853) ;  /* 0x0000000000107947 */ /* 0x000fec0003800000 */
.L_x_1852:
[----:B------:R-:W-:-:S13]  /*10cc0*/  ISETP.NE.AND P0, PT, R3, 0x1, PT ;  /* 0x000000010300780c */ /* 0x000fda0003f05270 */
[----:B------:R-:W2:Y:S02]  /*10cd0*/  @P0 LDC.64 R4, c[0x0][0x9e8] ;  /* 0x00027a00ff040b82 */ /* 0x000ea40000000a00 */
[----:B--2---:R-:W-:-:S05]  /*10ce0*/  @P0 IMAD.HI.U32 R4, R7, R4, RZ ;  /* 0x0000000407040227 */ /* 0x004fca00078e00ff */
[----:B------:R-:W-:-:S07]  /*10cf0*/  @P0 SHF.R.U32.HI R7, RZ, R5, R4 ;  /* 0x00000005ff070219 */ /* 0x000fce0000011604 */
.L_x_1853:
[----:B------:R-:W-:Y:S05]  /*10d00*/  BSYNC B0 ;  /* 0x0000000000007941 */ /* 0x000fea0003800000 */
.L_x_1851:
[----:B------:R-:W-:-:S05]  /*10d10*/  IMAD R3, R7, R3, RZ ;  /* 0x0000000307037224 */ /* 0x000fca00078e02ff */
[----:B------:R-:W-:-:S07]  /*10d20*/  VIMNMX R0, R0, R3, !PT ;  /* 0x0000000300007248 */ /* 0x000fce0007fe0100 */
.L_x_1850:
[----:B------:R-:W-:Y:S01]  /*10d30*/  IMAD.HI R0, R0, 0x2aaaaaab, RZ ;  /* 0x2aaaaaab00007827 */ /* 0x000fe200078e02ff */
[----:B------:R-:W-:Y:S04]  /*10d40*/  BSSY B6, `(.L_x_1854) ;  /* 0x00002ae000067945 */ /* 0x000fe80003800000 */
[----:B------:R-:W-:-:S04]  /*10d50*/  SHF.R.U32.HI R3, RZ, 0x1f, R0 ;  /* 0x0000001fff037819 */ /* 0x000fc80000011600 */
[----:B------:R-:W-:-:S04]  /*10d60*/  LEA.HI.SX32 R3, R0, R3, 0x1c ;  /* 0x0000000300037211 */ /* 0x000fc800078fe2ff */
[----:B------:R-:W-:-:S04]  /*10d70*/  VIMNMX R2, RZ, R3, !PT ;  /* 0x00000003ff027248 */ /* 0x000fc80007fe0100 */
[----:B------:R-:W-:Y:S01]  /*10d80*/  ISETP.GT.AND P0, PT, R6, R2, PT ;  /* 0x000000020600720c */ /* 0x000fe20003f04270 */
[----:B------:R2:W-:-:S12]  /*10d90*/  STL [R1+0xc], R2 ;  /* 0x00000c0201007387 */ /* 0x0005d80000100800 */
[----:B--2---:R-:W-:Y:S05]  /*10da0*/  @P0 BRA `(.L_x_1855) ;  /* 0x0000000000440947 */ /* 0x004fea0003800000 */
[----:B------:R-:W2:Y:S02]  /*10db0*/  S2R R2, SR_TID.X ;  /* 0x0000000000027919 */ /* 0x000ea40000002100 */
[----:B--2---:R-:W-:-:S04]  /*10dc0*/  LOP3.LUT R2, R2, 0x1f, RZ, 0xc0, !PT ;  /* 0x0000001f02027812 */ /* 0x004fc800078ec0ff */
[----:B------:R-:W-:-:S13]  /*10dd0*/  ISETP.NE.AND P1, PT, R2, RZ, PT ;  /* 0x000000ff0200720c */ /* 0x000fda0003f25270 */
[----:B------:R-:W-:Y:S05]  /*10de0*/  @P1 BRA `(.L_x_1856) ;  /* 0x00000028008c1947 */ /* 0x000fea0003800000 */
[----:B------:R-:W2:Y:S01]  /*10df0*/  S2R R7, SR_LANEID ;  /* 0x0000000000077919 */ /* 0x000ea20000000000 */
[----:B------:R-:W-:Y:S01]  /*10e00*/  VOTEU.ANY UR4, UPT, PT ;  /* 0x0000000000047886 */ /* 0x000fe200038e0100 */
[----:B------:R-:W3:Y:S01]  /*10e10*/  LDC.64 R2, c[0x0][0xc38] ;  /* 0x00030e00ff027b82 */ /* 0x000ee20000000a00 */
[----:B------:R-:W2:Y:S08]  /*10e20*/  FLO.U32 R0, UR4 ;  /* 0x0000000400007d00 */ /* 0x000eb000080e0000 */
[----:B------:R-:W3:Y:S01]  /*10e30*/  POPC R5, UR4 ;  /* 0x0000000400057d09 */ /* 0x000ee20008000000 */
[----:B--2---:R-:W-:-:S13]  /*10e40*/  ISETP.EQ.U32.AND P0, PT, R0, R7, PT ;  /* 0x000000070000720c */ /* 0x004fda0003f02070 */
[----:B---3--:R-:W2:Y:S01]  /*10e50*/  @P0 ATOMG.E.ADD.STRONG.GPU PT, R3, desc[UR38][R2.64], R5 ;  /* 0x00000005020309a8 */ /* 0x008ea200081ee1e6 */
[----:B------:R-:W3:Y:S02]  /*10e60*/  S2R R4, SR_LTMASK ;  /* 0x0000000000047919 */ /* 0x000ee40000003900 */
[----:B---3--:R-:W-:-:S04]  /*10e70*/  LOP3.LUT R4, R4, UR4, RZ, 0xc0, !PT ;  /* 0x0000000404047c12 */ /* 0x008fc8000f8ec0ff */
[----:B------:R-:W3:Y:S01]  /*10e80*/  POPC R7, R4 ;  /* 0x0000000400077309 */ /* 0x000ee20000000000 */
[----:B--2---:R-:W3:Y:S02]  /*10e90*/  SHFL.IDX PT, R0, R3, R0, 0x1f ;  /* 0x00001f0003007589 */ /* 0x004ee400000e0000 */
[----:B---3--:R-:W-:Y:S01]  /*10ea0*/  IADD3 R16, R0, UR37, R7 ;  /* 0x0000002500107c10 */ /* 0x008fe2000fffe007 */
[----:B------:R-:W-:Y:S06]  /*10eb0*/  BRA `(.L_x_1856) ;  /* 0x0000002800587947 */ /* 0x000fec0003800000 */
.L_x_1855:
[----:B------:R-:W2:Y:S01]  /*10ec0*/  S2R R3, SR_CgaCtaId ;  /* 0x0000000000037919 */ /* 0x000ea20000008800 */
[----:B------:R-:W-:-:S04]  /*10ed0*/  MOV R0, 0x400 ;  /* 0x0000040000007802 */ /* 0x000fc80000000f00 */
[----:B--2---:R-:W-:-:S05]  /*10ee0*/  LEA R2, R3, R0, 0x18 ;  /* 0x0000000003027211 */ /* 0x004fca00078ec0ff */
[----:B------:R2:W-:Y:S01]  /*10ef0*/  STL [R1+0x10], R2 ;  /* 0x0000100201007387 */ /* 0x0005e20000100800 */
[----:B------:R-:W-:-:S05]  /*10f00*/  VIADD R0, R2, 0x1c400 ;  /* 0x0001c40002007836 */ /* 0x000fca0000000000 */
[----:B------:R-:W-:-:S13]  /*10f10*/  LOP3.LUT P0, RZ, R0, 0x3ff, RZ, 0xc0, !PT ;  /* 0x000003ff00ff7812 */ /* 0x000fda000780c0ff */
[----:B--2---:R-:W-:Y:S05]  /*10f20*/  @!P0 BRA `(.L_x_1857) ;  /* 0x0000000000408947 */ /* 0x004fea0003800000 */
[----:B------:R-:W-:Y:S01]  /*10f30*/  MOV R2, 0x0 ;  /* 0x0000000000027802 */ /* 0x000fe20000000f00 */
[----:B------:R-:W-:Y:S01]  /*10f40*/  ULDC.64 UR6, c[0x4][0x90] ;  /* 0x0100240000067ab9 */ /* 0x000fe20000000a00 */
[----:B------:R-:W-:Y:S01]  /*10f50*/  ULDC.64 UR8, c[0x4][0x98] ;  /* 0x0100260000087ab9 */ /* 0x000fe20000000a00 */
[----:B------:R-:W-:Y:S01]  /*10f60*/  ULDC.64 UR4, c[0x4][0x8] ;  /* 0x0100020000047ab9 */ /* 0x000fe20000000a00 */
[----:B------:R-:W-:Y:S02]  /*10f70*/  IMAD.U32 R4, RZ, RZ, UR6 ;  /* 0x00000006ff047e24 */ /* 0x000fe4000f8e00ff */
[----:B------:R-:W2:Y:S01]  /*10f80*/  LDC.64 R2, c[0x4][R2] ;  /* 0x0100000002027b82 */ /* 0x000ea20000000a00 */
[----:B------:R-:W-:Y:S02]  /*10f90*/  IMAD.U32 R5, RZ, RZ, UR7 ;  /* 0x00000007ff057e24 */ /* 0x000fe4000f8e00ff */
[----:B-1----:R-:W-:Y:S02]  /*10fa0*/  IMAD.U32 R6, RZ, RZ, UR8 ;  /* 0x00000008ff067e24 */ /* 0x002fe4000f8e00ff */
[----:B------:R-:W-:-:S02]  /*10fb0*/  IMAD.U32 R7, RZ, RZ, UR9 ;  /* 0x00000009ff077e24 */ /* 0x000fc4000f8e00ff */
[----:B------:R-:W-:Y:S02]  /*10fc0*/  IMAD.U32 R10, RZ, RZ, UR4 ;  /* 0x00000004ff0a7e24 */ /* 0x000fe4000f8e00ff */
[----:B------:R-:W-:Y:S02]  /*10fd0*/  IMAD.U32 R11, RZ, RZ, UR5 ;  /* 0x00000005ff0b7e24 */ /* 0x000fe4000f8e00ff */
[----:B------:R-:W-:Y:S02]  /*10fe0*/  IMAD.MOV.U32 R8, RZ, RZ, 0x70 ;  /* 0x00000070ff087424 */ /* 0x000fe400078e00ff */
[----:B------:R-:W-:Y:S02]  /*10ff0*/  IMAD.MOV.U32 R12, RZ, RZ, 0x1 ;  /* 0x00000001ff0c7424 */ /* 0x000fe400078e00ff */
[----:B0-----:R-:W-:-:S07]  /*11000*/  IMAD.MOV.U32 R13, RZ, RZ, RZ ;  /* 0x000000ffff0d7224 */ /* 0x001fce00078e00ff */
[----:B------:R-:W-:-:S07]  /*11010*/  LEPC R20, `(.L_x_1857) ;  /* 0x000000001014794e */ /* 0x000fce0000000000 */
[----:B--2---:R-:W-:Y:S05]  /*11020*/  CALL.ABS.NOINC R2 ;  /* 0x0000000002007343 */ /* 0x004fea0003c00000 */
.L_x_1857:
        /* <DEDUP_REMOVED lines=8> */
[----:B------:R2:W3:Y:S01]  /*110b0*/  LDC.64 R2, c[0x4][R0] ;  /* 0x0100000000027b82 */ /* 0x0004e20000000a00 */
[----:B------:R-:W-:Y:S02]  /*110c0*/  IMAD.U32 R4, RZ, RZ, UR6 ;  /* 0x00000006ff047e24 */ /* 0x000fe4000f8e00ff */
[----:B------:R-:W-:Y:S02]  /*110d0*/  IMAD.U32 R5, RZ, RZ, UR7 ;  /* 0x00000007ff057e24 */ /* 0x000fe4000f8e00ff */
[----:B-1----:R-:W-:Y:S02]  /*110e0*/  IMAD.U32 R6, RZ, RZ, UR8 ;  /* 0x00000008ff067e24 */ /* 0x002fe4000f8e00ff */
[----:B------:R-:W-:-:S02]  /*110f0*/  IMAD.U32 R7, RZ, RZ, UR9 ;  /* 0x00000009ff077e24 */ /* 0x000fc4000f8e00ff */
[----:B------:R-:W-:Y:S02]  /*11100*/  IMAD.U32 R10, RZ, RZ, UR4 ;  /* 0x00000004ff0a7e24 */ /* 0x000fe4000f8e00ff */
[----:B------:R-:W-:Y:S02]  /*11110*/  IMAD.U32 R11, RZ, RZ, UR5 ;  /* 0x00000005ff0b7e24 */ /* 0x000fe4000f8e00ff */
[----:B------:R-:W-:Y:S02]  /*11120*/  IMAD.MOV.U32 R8, RZ, RZ, 0x70 ;  /* 0x00000070ff087424 */ /* 0x000fe400078e00ff */
[----:B------:R-:W-:Y:S02]  /*11130*/  IMAD.MOV.U32 R12, RZ, RZ, 0x1 ;  /* 0x00000001ff0c7424 */ /* 0x000fe400078e00ff */
[----:B0-2---:R-:W-:-:S07]  /*11140*/  IMAD.MOV.U32 R13, RZ, RZ, RZ ;  /* 0x000000ffff0d7224 */ /* 0x005fce00078e00ff */
[----:B------:R-:W-:-:S07]  /*11150*/  LEPC R20, `(.L_x_1859) ;  /* 0x000000001014794e */ /* 0x000fce0000000000 */
[----:B---3--:R-:W-:Y:S05]  /*11160*/  CALL.ABS.NOINC R2 ;  /* 0x0000000002007343 */ /* 0x008fea0003c00000 */
.L_x_1859:
        /* <DEDUP_REMOVED lines=16> */
.L_x_1858:
[----:B------:R-:W2:Y:S01]  /*11270*/  LDL.LU R7, [R1+0x1c] ;  /* 0x00001c0001077983 */ /* 0x000ea20000300800 */
[----:B------:R-:W3:Y:S01]  /*11280*/  LDC R0, c[0x0][0x428] ;  /* 0x00010a00ff007b82 */ /* 0x000ee20000000800 */
[----:B------:R-:W-:Y:S01]  /*11290*/  ULDC.64 UR4, c[0x0][0x9f8] ;  /* 0x00027e0000047ab9 */ /* 0x000fe20000000a00 */
[----:B------:R-:W-:Y:S01]  /*112a0*/  IMAD.MOV.U32 R4, RZ, RZ, R19 ;  /* 0x000000ffff047224 */ /* 0x000fe200078e0013 */
[----:B-1----:R-:W1:Y:S01]  /*112b0*/  S2R R6, SR_TID.X ;  /* 0x0000000000067919 */ /* 0x002e620000002100 */
[----:B---3--:R-:W-:Y:S01]  /*112c0*/  ISETP.NE.AND P0, PT, R0, 0x1, PT ;  /* 0x000000010000780c */ /* 0x008fe20003f05270 */
[----:B------:R-:W-:Y:S01]  /*112d0*/  IMAD.MOV.U32 R0, RZ, RZ, R18 ;  /* 0x000000ffff007224 */ /* 0x000fe200078e0012 */
[----:B-1----:R-:W-:-:S11]  /*112e0*/  LOP3.LUT R6, R6, 0x1f, RZ, 0xc0, !PT ;  /* 0x0000001f06067812 */ /* 0x002fd600078ec0ff */
[----:B------:R-:W1:Y:S08]  /*112f0*/  @P0 LDC R3, c[0x0][0x42c] ;  /* 0x00010b00ff030b82 */ /* 0x000e700000000800 */
[----:B------:R-:W3:Y:S01]  /*11300*/  @P0 LDC R5, c[0x0][0x430] ;  /* 0x00010c00ff050b82 */ /* 0x000ee20000000800 */
[----:B-1----:R-:W-:-:S05]  /*11310*/  @P0 IMAD.HI.U32 R2, R18, R3, RZ ;  /* 0x0000000312020227 */ /* 0x002fca00078e00ff */
[----:B---3--:R-:W-:Y:S02]  /*11320*/  @P0 SHF.R.U32.HI R0, RZ, R5, R2 ;  /* 0x00000005ff000219 */ /* 0x008fe40000011602 */
[----:B------:R-:W-:-:S04]  /*11330*/  ISETP.NE.U32.AND P0, PT, RZ, UR4, PT ;  /* 0x00000004ff007c0c */ /* 0x000fc8000bf05070 */
[----:B------:R-:W-:Y:S01]  /*11340*/  ISETP.NE.AND.EX P0, PT, RZ, UR5, PT, P0 ;  /* 0x00000005ff007c0c */ /* 0x000fe2000bf05300 */
[----:B------:R-:W-:-:S12]  /*11350*/  ULDC.64 UR4, c[0x0][0xa00] ;  /* 0x0002800000047ab9 */ /* 0x000fd80000000a00 */
[----:B------:R-:W1:Y:S01]  /*11360*/  @P0 LDC.64 R2, c[0x0][0x9f8] ;  /* 0x00027e00ff020b82 */ /* 0x000e620000000a00 */
[----:B------:R-:W-:-:S04]  /*11370*/  ISETP.NE.AND P6, PT, R6, RZ, PT ;  /* 0x000000ff0600720c */ /* 0x000fc80003fc5270 */
[----:B------:R-:W-:-:S09]  /*11380*/  PLOP3.LUT P1, PT, P6, PT, PT, 0x8, 0x0 ;  /* 0x000000000000781c */ /* 0x000fd2000372e170 */
[----:B------:R-:W-:Y:S01]  /*11390*/  VOTEU.ALL UP1, P6 ;  /* 0x00000000003f7886 */ /* 0x000fe20003020000 */
[----:B-1----:R-:W-:-:S05]  /*113a0*/  @P0 IMAD.WIDE R2, R19, 0x4, R2 ;  /* 0x0000000413020825 */ /* 0x002fca00078e0202 */
[----:B------:R1:W5:Y:S01]  /*113b0*/  @P0 LDG.E R4, desc[UR38][R2.64] ;  /* 0x0000002602040981 */ /* 0x000362000c1e1900 */
[----:B------:R-:W-:Y:S01]  /*113c0*/  ISETP.NE.U32.AND P0, PT, RZ, UR4, PT ;  /* 0x00000004ff007c0c */ /* 0x000fe2000bf05070 */
[----:B------:R-:W-:-:S03]  /*113d0*/  @!UP1 UIADD3 UR8, UP0, UR40, 0x270, URZ ;  /* 0x0000027028089890 */ /* 0x000fc6000ff1e03f */
[----:B------:R-:W-:Y:S01]  /*113e0*/  ISETP.NE.AND.EX P0, PT, RZ, UR5, PT, P0 ;  /* 0x00000005ff007c0c */ /* 0x000fe2000bf05300 */
[----:B------:R-:W-:-:S03]  /*113f0*/  @!UP1 UIADD3.X UR9, URZ, UR41, URZ, UP0, !UPT ;  /* 0x000000293f099290 */ /* 0x000fc600087fe43f */
[----:B------:R-:W-:Y:S01]  /*11400*/  SEL R6, R19, RZ, !P0 ;  /* 0x000000ff13067207 */ /* 0x000fe20004000000 */
[----:B------:R-:W-:Y:S01]  /*11410*/  VOTEU.ALL UP0, P6 ;  /* 0x00000000003f7886 */ /* 0x000fe20003000000 */
[----:B-12---:R-:W-:-:S07]  /*11420*/  IMAD R17, R17, 0x80, R7 ;  /* 0x0000008011117824 */ /* 0x006fce00078e0207 */
.L_x_1860:
        /* <DEDUP_REMOVED lines=10> */
[----:B------:R-:W2:Y:S01]  /*114d0*/  LDL R5, [R1+0x14] ;  /* 0x0000140001057983 */ /* 0x000ea20000100800 */
[----:B------:R-:W1:Y:S01]  /*114e0*/  LDC.64 R2, c[0x0][0x3f8] ;  /* 0x0000fe00ff027b82 */ /* 0x000e620000000a00 */
[----:B------:R-:W-:Y:S02]  /*114f0*/  ULDC.64 UR4, c[0x0][0xa08] ;  /* 0x0002820000047ab9 */ /* 0x000fe40000000a00 */
[----:B-1----:R-:W-:Y:S01]  /*11500*/  LOP3.LUT P0, RZ, R2, UR4, RZ, 0xfc, !PT ;  /* 0x0000000402ff7c12 */ /* 0x002fe2000f80fcff */
[----:B------:R-:W-:-:S03]  /*11510*/  UMOV UR4, 0xffffffff ;  /* 0xffffffff00047882 */ /* 0x000fc60000000000 */
[----:B------:R-:W-:-:S04]  /*11520*/  LOP3.LUT P0, RZ, R3, UR5, RZ, 0xfc, P0 ;  /* 0x0000000503ff7c12 */ /* 0x000fc8000800fcff */
[----:B-----5:R-:W-:Y:S01]  /*11530*/  SEL R7, R4, RZ, !P0 ;  /* 0x000000ff04077207 */ /* 0x020fe20004000000 */
[----:B--2---:R-:W-:Y:S01]  /*11540*/  VIADD R8, R5, 0xffffffff ;  /* 0xffffffff05087836 */ /* 0x004fe20000000000 */
[----:B------:R-:W-:Y:S07]  /*11550*/  BRA.DIV UR4, `(.L_x_1861) ;  /* 0x00000036046c7947 */ /* 0x000fee000b800000 */
.L_x_1931:
[----:B------:R-:W-:Y:S01]  /*11560*/  UMOV UR4, 0xffffffff ;  /* 0xffffffff00047882 */ /* 0x000fe20000000000 */
[----:B------:R-:W-:Y:S02]  /*11570*/  SHF.R.S32.HI R5, RZ, 0x1f, R4 ;  /* 0x0000001fff057819 */ /* 0x000fe40000011404 */
[----:B------:R-:W-:Y:S05]  /*11580*/  BRA.DIV UR4, `(.L_x_1862) ;  /* 0x0000003604947947 */ /* 0x000fea000b800000 */
[----:B------:R-:W-:-:S13]  /*11590*/  ELECT P6, URZ, PT ;  /* 0x00000000003f782f */ /* 0x000fda00038c0000 */
.L_x_1934:
        /* <DEDUP_REMOVED lines=10> */
[----:B------:R-:W-:-:S04]  /*11640*/  @P0 SHF.R.U32.HI R7, RZ, R11, R10 ;  /* 0x0000000bff070219 */ /* 0x000fc8000001160a */
[--C-:B------:R-:W-:Y:S01]  /*11650*/  SHF.R.S32.HI R11, RZ, 0x1f, R7.reuse ;  /* 0x0000001fff0b7819 */ /* 0x100fe20000011407 */
[--C-:B------:R-:W-:Y:S02]  /*11660*/  IMAD.MOV R9, RZ, RZ, -R7.reuse ;  /* 0x000000ffff097224 */ /* 0x100fe400078e0a07 */
[----:B------:R-:W-:Y:S02]  /*11670*/  IMAD.MOV.U32 R10, RZ, RZ, R7 ;  /* 0x000000ffff0a7224 */ /* 0x000fe400078e0007 */
[----:B------:R-:W-:Y:S02]  /*11680*/  IMAD R8, R12, R9, R8 ;  /* 0x000000090c087224 */ /* 0x000fe400078e0208 */
[----:B------:R-:W-:Y:S02]  /*11690*/  IMAD R9, R5, UR4, RZ ;  /* 0x0000000405097c24 */ /* 0x000fe4000f8e02ff */
[----:B------:R-:W-:-:S04]  /*116a0*/  IMAD.WIDE.U32 R10, R4, UR4, R10 ;  /* 0x00000004040a7c25 */ /* 0x000fc8000f8e000a */
[----:B------:R-:W-:Y:S01]  /*116b0*/  IMAD R9, R4, UR5, R9 ;  /* 0x0000000504097c24 */ /* 0x000fe2000f8e0209 */
[----:B------:R-:W-:-:S03]  /*116c0*/  LEA R12, P0, R10, R2, 0x2 ;  /* 0x000000020a0c7211 */ /* 0x000fc600078010ff */
[----:B------:R-:W-:-:S05]  /*116d0*/  IMAD.IADD R7, R11, 0x1, R9 ;  /* 0x000000010b077824 */ /* 0x000fca00078e0209 */
[----:B0-----:R-:W-:-:S05]  /*116e0*/  LEA.HI.X R13, R10, R3, R7, 0x2, P0 ;  /* 0x000000030a0d7211 */ /* 0x001fca00000f1407 */
[----:B------:R1:W5:Y:S02]  /*116f0*/  LDG.E R7, desc[UR38][R12.64] ;  /* 0x000000260c077981 */ /* 0x000364000c1e1900 */
.L_x_1864:
[----:B------:R-:W2:Y:S01]  /*11700*/  LDL R9, [R1] ;  /* 0x0000000001097983 */ /* 0x000ea20000100800 */
[----:B------:R-:W-:-:S03]  /*11710*/  MOV R11, 0x400 ;  /* 0x00000400000b7802 */ /* 0x000fc60000000f00 */
[----:B------:R-:W3:Y:S01]  /*11720*/  LDL R10, [R1+0x4] ;  /* 0x00000400010a7983 */ /* 0x000ee20000100800 */
[----:B-1----:R-:W1:Y:S02]  /*11730*/  S2R R12, SR_CgaCtaId ;  /* 0x00000000000c7919 */ /* 0x002e640000008800 */
[----:B-1----:R-:W-:-:S05]  /*11740*/  LEA R11, R12, R11, 0x18 ;  /* 0x0000000b0c0b7211 */ /* 0x002fca00078ec0ff */
[----:B--2---:R-:W-:Y:S01]  /*11750*/  IMAD R9, R9, 0x8, R11 ;  /* 0x0000000809097824 */ /* 0x004fe200078e020b */
[----:B---3--:R-:W-:-:S04]  /*11760*/  SHF.L.U32 R10, R10, 0x1f, RZ ;  /* 0x0000001f0a0a7819 */ /* 0x008fc800000006ff */
[----:B------:R-:W1:Y:S02]  /*11770*/  SYNCS.PHASECHK.TRANS64.TRYWAIT P0, [R9+URZ+0x22840], R10 ;  /* 0x0228400a090075a7 */ /* 0x000e64000800017f */
[----:B-1----:R-:W-:Y:S05]  /*11780*/  @!P0 BRA `(.L_x_1865) ;  /* 0x0000003400348947 */ /* 0x002fea0003800000 */
.L_x_1935:
[----:B------:R-:W2:Y:S02]  /*11790*/  S2R R11, SR_TID.X ;  /* 0x00000000000b7919 */ /* 0x000ea40000002100 */
        /* <DEDUP_REMOVED lines=10> */
.L_x_1866:
[----:B------:R-:W2:Y:S01]  /*11840*/  LDL R11, [R1] ;  /* 0x00000000010b7983 */ /* 0x000ea20000100800 */
[----:B------:R-:W-:-:S03]  /*11850*/  MOV R12, 0x400 ;  /* 0x00000400000c7802 */ /* 0x000fc60000000f00 */
[----:B-1----:R-:W3:Y:S01]  /*11860*/  LDL R10, [R1+0x8] ;  /* 0x00000800010a7983 */ /* 0x002ee20000100800 */
[----:B0-----:R-:W0:Y:S01]  /*11870*/  S2R R13, SR_CgaCtaId ;  /* 0x00000000000d7919 */ /* 0x001e220000008800 */
[----:B------:R-:W-:Y:S02]  /*11880*/  R2UR UR9, R9 ;  /* 0x00000000090972ca */ /* 0x000fe400000e0000 */
[----:B------:R-:W-:Y:S01]  /*11890*/  R2UR UR11, R8 ;  /* 0x00000000080b72ca */ /* 0x000fe200000e0000 */
[----:B------:R-:W-:Y:S01]  /*118a0*/  UIADD3 UR6, UP0, UR40, 0x370, URZ ;  /* 0x0000037028067890 */ /* 0x000fe2000ff1e03f */
[----:B------:R-:W-:Y:S02]  /*118b0*/  R2UR UR12, R0 ;  /* 0x00000000000c72ca */ /* 0x000fe400000e0000 */
[----:B-----5:R-:W-:Y:S01]  /*118c0*/  R2UR UR13, R7 ;  /* 0x00000000070d72ca */ /* 0x020fe200000e0000 */
[----:B------:R-:W-:Y:S01]  /*118d0*/  UIADD3.X UR7, URZ, UR41, URZ, UP0, !UPT ;  /* 0x000000293f077290 */ /* 0x000fe200087fe43f */
[----:B0-----:R-:W-:-:S05]  /*118e0*/  LEA R12, R13, R12, 0x18 ;  /* 0x0000000c0d0c7211 */ /* 0x001fca00078ec0ff */
[----:B------:R-:W-:Y:S01]  /*118f0*/  UIADD3 UR9, UR9, 0x22830, URZ ;  /* 0x0002283009097890 */ /* 0x000fe2000fffe03f */
[----:B------:R-:W-:Y:S01]  /*11900*/  UMOV UR5, 0x14f00000 ;  /* 0x14f0000000057882 */ /* 0x000fe20000000000 */
[----:B------:R-:W-:Y:S01]  /*11910*/  UMOV UR10, URZ ;  /* 0x0000003f000a7c82 */ /* 0x000fe20008000000 */
[----:B--2---:R-:W-:Y:S01]  /*11920*/  IMAD R9, R11, 0x3000, R12 ;  /* 0x000030000b097824 */ /* 0x004fe200078e020c */
[----:B---3--:R-:W-:-:S04]  /*11930*/  R2UR UR4, R10 ;  /* 0x000000000a0472ca */ /* 0x008fc800000e0000 */
[----:B------:R-:W-:-:S09]  /*11940*/  R2UR UR8, R9 ;  /* 0x00000000090872ca */ /* 0x000fd200000e0000 */
[----:B------:R-:W-:-:S04]  /*11950*/  UIMAD UR11, UR11, 0x60, UR4 ;  /* 0x000000600b0b78a4 */ /* 0x000fc8000f8e0204 */
[----:B------:R-:W-:Y:S01]  /*11960*/  UIADD3 UR8, UR8, 0x1c400, URZ ;  /* 0x0001c40008087890 */ /* 0x000fe2000fffe03f */
[----:B------:R-:W-:-:S08]  /*11970*/  UMOV UR4, 0x0 ;  /* 0x0000000000047882 */ /* 0x000fd00000000000 */
[----:B------:R1:W-:Y:S02]  /*11980*/  UTMALDG.4D [UR8], [UR6], desc[UR4] ;  /* 0x00000408060075b4 */ /* 0x0003e40008019000 */
[----:B-1----:R-:W-:Y:S01]  /*11990*/  NOP ;  /* 0x0000000000007918 */ /* 0x002fe20000000000 */
.L_x_1863:
[----:B------:R-:W2:Y:S01]  /*119a0*/  LDL.LU R12, [R1+0x18] ;  /* 0x00001800010c7983 */ /* 0x000ea20000300800 */
[----:B------:R-:W-:Y:S01]  /*119b0*/  MOV R10, 0x400 ;  /* 0x00000400000a7802 */ /* 0x000fe20000000f00 */
[----:B------:R-:W-:Y:S05]  /*119c0*/  WARPSYNC.ALL ;  /* 0x0000000000007948 */ /* 0x000fea0003800000 */
[----:B------:R-:W1:Y:S01]  /*119d0*/  S2R R11, SR_CgaCtaId ;  /* 0x00000000000b7919 */ /* 0x000e620000008800 */
        /* <DEDUP_REMOVED lines=11> */
[----:B-1----:R-:W-:Y:S01]  /*11a90*/  LEA R10, R11, R10, 0x18 ;  /* 0x0000000a0b0a7211 */ /* 0x002fe200078ec0ff */
        /* <DEDUP_REMOVED lines=12> */
[----:B------:R-:W2:Y:S02]  /*11b60*/  SYNCS.PHASECHK.TRANS64.TRYWAIT P0, [R10+URZ+0x22820], R6 ;  /* 0x022820060a0075a7 */ /* 0x000ea4000800017f */
[----:B-12---:R-:W-:Y:S05]  /*11b70*/  @!P0 BRA `(.L_x_1868) ;  /* 0x00000030004c8947 */ /* 0x006fea0003800000 */
.L_x_1936:
[----:B------:R-:W-:Y:S05]  /*11b80*/  BSYNC B0 ;  /* 0x0000000000007941 */ /* 0x000fea0003800000 */
.L_x_1867:
[----:B------:R-:W-:Y:S04]  /*11b90*/  BSSY B0, `(.L_x_1869) ;  /* 0x000003b000007945 */ /* 0x000fe80003800000 */
[----:B------:R-:W-:Y:S05]  /*11ba0*/  @!P6 BRA `(.L_x_1870) ;  /* 0x0000000000e4e947 */ /* 0x000fea0003800000 */
[----:B------:R-:W2:Y:S01]  /*11bb0*/  LDL R10, [R1] ;  /* 0x00000000010a7983 */ /* 0x000ea20000100800 */
[----:B------:R-:W-:-:S03]  /*11bc0*/  MOV R11, 0x400 ;  /* 0x00000400000b7802 */ /* 0x000fc60000000f00 */
[----:B-1----:R-:W3:Y:S01]  /*11bd0*/  LDL R9, [R1+0x4] ;  /* 0x0000040001097983 */ /* 0x002ee20000100800 */
[----:B------:R-:W1:Y:S02]  /*11be0*/  S2R R12, SR_CgaCtaId ;  /* 0x00000000000c7919 */ /* 0x000e640000008800 */
[----:B-1----:R-:W-:-:S05]  /*11bf0*/  LEA R11, R12, R11, 0x18 ;  /* 0x0000000b0c0b7211 */ /* 0x002fca00078ec0ff */
[----:B--2---:R-:W-:Y:S01]  /*11c00*/  IMAD R6, R10, 0x8, R11 ;  /* 0x000000080a067824 */ /* 0x004fe200078e020b */
[----:B---3--:R-:W-:-:S04]  /*11c10*/  SHF.L.U32 R9, R9, 0x1f, RZ ;  /* 0x0000001f09097819 */ /* 0x008fc800000006ff */
[----:B------:R-:W1:Y:S02]  /*11c20*/  SYNCS.PHASECHK.TRANS64.TRYWAIT P0, [R6+URZ+0x22860], R9 ;  /* 0x02286009060075a7 */ /* 0x000e64000800017f */
[----:B-1----:R-:W-:Y:S05]  /*11c30*/  @!P0 BRA `(.L_x_1871) ;  /* 0x00000030003c8947 */ /* 0x002fea0003800000 */
.L_x_1937:
        /* <DEDUP_REMOVED lines=11> */
.L_x_1872:
[----:B------:R-:W2:Y:S01]  /*11cf0*/  LDL R10, [R1] ;  /* 0x00000000010a7983 */ /* 0x000ea20000100800 */
[----:B------:R-:W-:-:S03]  /*11d00*/  MOV R11, 0x400 ;  /* 0x00000400000b7802 */ /* 0x000fc60000000f00 */
[----:B-1----:R-:W3:Y:S01]  /*11d10*/  LDL R9, [R1+0x8] ;  /* 0x0000080001097983 */ /* 0x002ee20000100800 */
[----:B------:R-:W1:Y:S01]  /*11d20*/  S2R R12, SR_CgaCtaId ;  /* 0x00000000000c7919 */ /* 0x000e620000008800 */
[----:B------:R-:W-:Y:S02]  /*11d30*/  R2UR UR9, R6 ;  /* 0x00000000060972ca */ /* 0x000fe400000e0000 */
[----:B------:R-:W-:Y:S01]  /*11d40*/  R2UR UR11, R8 ;  /* 0x00000000080b72ca */ /* 0x000fe200000e0000 */
[----:B------:R-:W-:Y:S01]  /*11d50*/  UIADD3 UR4, UP0, UR40, 0x470, URZ ;  /* 0x0000047028047890 */ /* 0x000fe2000ff1e03f */
[----:B------:R-:W-:Y:S02]  /*11d60*/  R2UR UR12, R0 ;  /* 0x00000000000c72ca */ /* 0x000fe400000e0000 */
[----:B------:R-:W-:Y:S02]  /*11d70*/  R2UR UR13, R7 ;  /* 0x00000000070d72ca */ /* 0x000fe400000e0000 */
[----:B-1----:R-:W-:-:S05]  /*11d80*/  LEA R11, R12, R11, 0x18 ;  /* 0x0000000b0c0b7211 */ /* 0x002fca00078ec0ff */
[----:B------:R-:W-:Y:S01]  /*11d90*/  UIADD3 UR9, UR9, 0x22850, URZ ;  /* 0x0002285009097890 */ /* 0x000fe2000fffe03f */
[----:B------:R-:W-:Y:S01]  /*11da0*/  UMOV UR10, URZ ;  /* 0x0000003f000a7c82 */ /* 0x000fe20008000000 */
[----:B------:R-:W-:Y:S01]  /*11db0*/  UMOV UR6, 0x0 ;  /* 0x0000000000067882 */ /* 0x000fe20000000000 */
[----:B------:R-:W-:Y:S01]  /*11dc0*/  UMOV UR7, 0x14f00000 ;  /* 0x14f0000000077882 */ /* 0x000fe20000000000 */
[----:B------:R-:W-:Y:S01]  /*11dd0*/  UMOV UR16, 0x40 ;  /* 0x0000004000107882 */ /* 0x000fe20000000000 */
[----:B--2---:R-:W-:Y:S01]  /*11de0*/  IMAD R6, R10, 0xc000, R11 ;  /* 0x0000c0000a067824 */ /* 0x004fe200078e020b */
[----:B---3--:R-:W-:-:S04]  /*11df0*/  R2UR UR5, R9 ;  /* 0x00000000090572ca */ /* 0x008fc800000e0000 */
[----:B------:R-:W-:-:S09]  /*11e00*/  R2UR UR14, R6 ;  /* 0x00000000060e72ca */ /* 0x000fd200000e0000 */
[----:B------:R-:W-:-:S04]  /*11e10*/  UIMAD UR11, UR11, 0x60, UR5 ;  /* 0x000000600b0b78a4 */ /* 0x000fc8000f8e0205 */
[----:B------:R-:W-:Y:S02]  /*11e20*/  UIADD3 UR8, UR14, 0x400, URZ ;  /* 0x000004000e087890 */ /* 0x000fe4000fffe03f */
[----:B------:R-:W-:Y:S02]  /*11e30*/  UIADD3.X UR5, URZ, UR41, URZ, UP0, !UPT ;  /* 0x000000293f057290 */ /* 0x000fe400087fe43f */
        /* <DEDUP_REMOVED lines=16> */
.L_x_1870:
[----:B------:R-:W-:Y:S05]  /*11f40*/  BSYNC B0 ;  /* 0x0000000000007941 */ /* 0x000fea0003800000 */
.L_x_1869:
[----:B-1----:R-:W2:Y:S04]  /*11f50*/  LDL R6, [R1+0x14] ;  /* 0x0000140001067983 */ /* 0x002ea80000100800 */
[----:B------:R-:W3:Y:S01]  /*11f60*/  LDL R9, [R1+0xc] ;  /* 0x00000c0001097983 */ /* 0x000ee20000100800 */
[----:B------:R-:W-:Y:S01]  /*11f70*/  BSSY B0, `(.L_x_1873) ;  /* 0x000016f000007945 */ /* 0x000fe20003800000 */
[----:B--2---:R-:W-:-:S05]  /*11f80*/  VIADD R8, R6, 0xfffffffe ;  /* 0xfffffffe06087836 */ /* 0x004fca0000000000 */
[----:B---3--:R-:W-:-:S13]  /*11f90*/  ISETP.GE.AND P0, PT, R8, R9, PT ;  /* 0x000000090800720c */ /* 0x008fda0003f06270 */
[----:B------:R-:W-:Y:S05]  /*11fa0*/  @!P0 BRA `(.L_x_1874) ;  /* 0x0000001400ac8947 */ /* 0x000fea0003800000 */
[----:B------:R-:W-:Y:S01]  /*11fb0*/  LOP3.LUT R10, RZ, R9, RZ, 0x33, !PT ;  /* 0x00000009ff0a7212 */ /* 0x000fe200078e33ff */
[----:B------:R-:W-:Y:S01]  /*11fc0*/  IMAD.MOV R9, RZ, RZ, -R6 ;  /* 0x000000ffff097224 */ /* 0x000fe200078e0a06 */
[----:B------:R-:W-:Y:S04]  /*11fd0*/  BSSY B1, `(.L_x_1875) ;  /* 0x000007b000017945 */ /* 0x000fe80003800000 */
[----:B------:R-:W-:-:S05]  /*11fe0*/  VIADDMNMX R10, R9, 0x1, R10, !PT ;  /* 0x00000001090a7846 */ /* 0x000fca000780010a */
[----:B------:R-:W-:-:S05]  /*11ff0*/  IMAD.IADD R6, R6, 0x1, R10 ;  /* 0x0000000106067824 */ /* 0x000fca00078e020a */
[----:B------:R-:W-:-:S04]  /*12000*/  LOP3.LUT R6, R6, 0x1, RZ, 0xc0, !PT ;  /* 0x0000000106067812 */ /* 0x000fc800078ec0ff */
[----:B------:R-:W-:-:S13]  /*12010*/  ISETP.NE.U32.AND P0, PT, R6, 0x1, PT ;  /* 0x000000010600780c */ /* 0x000fda0003f05070 */
[----:B------:R-:W-:Y:S05]  /*12020*/  @P0 BRA `(.L_x_1876) ;  /* 0x0000000400d40947 */ /* 0x000fea0003800000 */
[----:B------:R-:W2:Y:S04]  /*12030*/  LDL.LU R11, [R1] ;  /* 0x00000000010b7983 */ /* 0x000ea80000300800 */
[----:B0-----:R-:W3:Y:S01]  /*12040*/  LDL.LU R13, [R1+0x4] ;  /* 0x00000400010d7983 */ /* 0x001ee20000300800 */
        /* <DEDUP_REMOVED lines=25> */
[----:B------:R-:W-:Y:S01]  /*121e0*/  LEA R2, P0, R6, R2, 0x2 ;  /* 0x0000000206027211 */ /* 0x000fe200078010ff */
[----:B------:R-:W-:-:S03]  /*121f0*/  IMAD.MOV R7, RZ, RZ, -R9 ;  /* 0x000000ffff077224 */ /* 0x000fc600078e0a09 */
[----:B------:R-:W-:Y:S01]  /*12200*/  LEA.HI.X R3, R6, R3, R11, 0x2, P0 ;  /* 0x0000000306037211 */ /* 0x000fe200000f140b */
[----:B------:R-:W-:-:S04]  /*12210*/  IMAD R8, R12, R7, R8 ;  /* 0x000000070c087224 */ /* 0x000fc800078e0208 */
[----:B------:R1:W5:Y:S04]  /*12220*/  LDG.E R7, desc[UR38][R2.64] ;  /* 0x0000002602077981 */ /* 0x000368000c1e1900 */
.L_x_1879:
[----:B-1----:R-:W1:Y:S01]  /*12230*/  S2R R3, SR_CgaCtaId ;  /* 0x0000000000037919 */ /* 0x002e620000008800 */
[----:B------:R-:W-:-:S04]  /*12240*/  MOV R2, 0x400 ;  /* 0x0000040000027802 */ /* 0x000fc80000000f00 */
[----:B-1----:R-:W-:Y:S02]  /*12250*/  LEA R2, R3, R2, 0x18 ;  /* 0x0000000203027211 */ /* 0x002fe400078ec0ff */
[----:B------:R-:W-:-:S03]  /*12260*/  SHF.L.U32 R3, R13, 0x1f, RZ ;  /* 0x0000001f0d037819 */ /* 0x000fc600000006ff */
[----:B------:R-:W-:-:S04]  /*12270*/  IMAD R2, R14, 0x8, R2 ;  /* 0x000000080e027824 */ /* 0x000fc800078e0202 */
[----:B------:R-:W1:Y:S02]  /*12280*/  SYNCS.PHASECHK.TRANS64.TRYWAIT P0, [R2+URZ+0x22840], R3 ;  /* 0x02284003020075a7 */ /* 0x000e64000800017f */
[----:B-1----:R-:W-:Y:S05]  /*12290*/  @!P0 BRA `(.L_x_1880) ;  /* 0x0000002800b88947 */ /* 0x002fea0003800000 */
.L_x_1938:
[----:B------:R-:W2:Y:S02]  /*122a0*/  S2R R6, SR_TID.X ;  /* 0x0000000000067919 */ /* 0x000ea40000002100 */
[----:B--2---:R-:W-:-:S04]  /*122b0*/  LOP3.LUT R6, R6, 0x7f, RZ, 0xc0, !PT ;  /* 0x0000007f06067812 */ /* 0x004fc800078ec0ff */
[----:B------:R-:W-:-:S13]  /*122c0*/  ISETP.NE.AND P1, PT, R6, RZ, PT ;  /* 0x000000ff0600720c */ /* 0x000fda0003f25270 */
        /* <DEDUP_REMOVED lines=8> */
.L_x_1881:
[----:B------:R-:W2:Y:S01]  /*12350*/  LDL R6, [R1] ;  /* 0x0000000001067983 */ /* 0x000ea20000100800 */
        /* <DEDUP_REMOVED lines=21> */
.L_x_1939:
        /* <DEDUP_REMOVED lines=8> */
.L_x_1883:
[----:B-12---:R-:W2:Y:S01]  /*12530*/  LDL R3, [R1] ;  /* 0x0000000001037983 */ /* 0x006ea20000100800 */
        /* <DEDUP_REMOVED lines=33> */
.L_x_1878:
[----:B------:R-:W-:Y:S05]  /*12750*/  BSYNC B2 ;  /* 0x0000000000027941 */ /* 0x000fea0003800000 */
.L_x_1877:
[----:B------:R-:W2:Y:S02]  /*12760*/  LDL R2, [R1+0x14] ;  /* 0x0000140001027983 */ /* 0x000ea40000100800 */
[----:B--2---:R-:W-:-:S07]  /*12770*/  VIADD R8, R2, 0xfffffffd ;  /* 0xfffffffd02087836 */ /* 0x004fce0000000000 */
.L_x_1876:
[----:B------:R-:W-:Y:S05]  /*12780*/  BSYNC B1 ;  /* 0x0000000000017941 */ /* 0x000fea0003800000 */
.L_x_1875:
[----:B------:R-:W2:Y:S01]  /*12790*/  LDL.LU R2, [R1+0x14] ;  /* 0x0000140001027983 */ /* 0x000ea20000300800 */
[----:B------:R-:W-:Y:S01]  /*127a0*/  VIADD R10, R10, 0xfffffffe ;  /* 0xfffffffe0a0a7836 */ /* 0x000fe20000000000 */
[----:B--2---:R-:W-:-:S04]  /*127b0*/  LOP3.LUT R3, RZ, R2, RZ, 0x33, !PT ;  /* 0x00000002ff037212 */ /* 0x004fc800078e33ff */
[----:B------:R-:W-:-:S13]  /*127c0*/  ISETP.NE.AND P0, PT, R10, R3, PT ;  /* 0x000000030a00720c */ /* 0x000fda0003f05270 */
[----:B------:R-:W-:Y:S05]  /*127d0*/  @!P0 BRA `(.L_x_1874) ;  /* 0x0000000c00a08947 */ /* 0x000fea0003800000 */
.L_x_1898:
        /* <DEDUP_REMOVED lines=32> */
.L_x_1886:
[----:B------:R-:W2:Y:S01]  /*129e0*/  S2R R3, SR_CgaCtaId ;  /* 0x0000000000037919 */ /* 0x000ea20000008800 */
[----:B------:R-:W-:-:S04]  /*129f0*/  MOV R2, 0x400 ;  /* 0x0000040000027802 */ /* 0x000fc80000000f00 */
[----:B--2---:R-:W-:Y:S02]  /*12a00*/  LEA R2, R3, R2, 0x18 ;  /* 0x0000000203027211 */ /* 0x004fe400078ec0ff */
[----:B------:R-:W-:-:S03]  /*12a10*/  SHF.L.U32 R3, R10, 0x1f, RZ ;  /* 0x0000001f0a037819 */ /* 0x000fc600000006ff */
[----:B------:R-:W-:-:S04]  /*12a20*/  IMAD R2, R9, 0x8, R2 ;  /* 0x0000000809027824 */ /* 0x000fc800078e0202 */
[----:B------:R-:W2:Y:S02]  /*12a30*/  SYNCS.PHASECHK.TRANS64.TRYWAIT P0, [R2+URZ+0x22840], R3 ;  /* 0x02284003020075a7 */ /* 0x000ea4000800017f */
[----:B--2---:R-:W-:Y:S05]  /*12a40*/  @!P0 BRA `(.L_x_1887) ;  /* 0x0000002000f48947 */ /* 0x004fea0003800000 */
.L_x_1940:
[----:B-1----:R-:W1:Y:S02]  /*12a50*/  S2R R6, SR_TID.X ;  /* 0x0000000000067919 */ /* 0x002e640000002100 */
        /* <DEDUP_REMOVED lines=8> */
[----:B---3--:R-:W-:Y:S05]  /*12ae0*/  @!P1 BRA `(.L_x_1888) ;  /* 0x0000000000049947 */ /* 0x008fea0003800000 */
[----:B------:R-:W-:Y:S01]  /*12af0*/  BPT.TRAP 0x1 ;  /* 0x000000040000795c */ /* 0x000fe20000300000 */
.L_x_1888:
[----:B------:R-:W3:Y:S01]  /*12b00*/  LDL R12, [R1+0x8] ;  /* 0x00000800010c7983 */ /* 0x000ee20000100800 */
[----:B------:R-:W-:Y:S01]  /*12b10*/  MOV R6, 0x400 ;  /* 0x0000040000067802 */ /* 0x000fe20000000f00 */
[----:B0-----:R-:W0:Y:S01]  /*12b20*/  S2R R13, SR_CgaCtaId ;  /* 0x00000000000d7919 */ /* 0x001e220000008800 */
        /* <DEDUP_REMOVED lines=16> */
[----:B------:R-:W1:Y:S02]  /*12c30*/  SYNCS.PHASECHK.TRANS64.TRYWAIT P1, [R2+URZ+0x22860], R3 ;  /* 0x02286003020075a7 */ /* 0x000e64000802017f */
[----:B01----:R-:W-:Y:S05]  /*12c40*/  @!P1 BRA `(.L_x_1889) ;  /* 0x0000002000889947 */ /* 0x003fea0003800000 */
.L_x_1941:
[----:B------:R-:W-:Y:S05]  /*12c50*/  @P0 BRA `(.L_x_1890) ;  /* 0x00000000001c0947 */ /* 0x000fea0003800000 */
[----:B------:R-:W1:Y:S01]  /*12c60*/  S2R R11, SR_TID.X ;  /* 0x00000000000b7919 */ /* 0x000e620000002100 */
[----:B0-2---:R-:W-:-:S04]  /*12c70*/  IMAD.MOV.U32 R3, RZ, RZ, 0xc000 ;  /* 0x0000c000ff037424 */ /* 0x005fc800078e00ff */
[----:B------:R3:W-:Y:S01]  /*12c80*/  SYNCS.ARRIVE.TRANS64 RZ, [R2+URZ+0x22850], R3 ;  /* 0x0228500302ff79a7 */ /* 0x0007e2000800003f */
[----:B-1----:R-:W-:-:S04]  /*12c90*/  LOP3.LUT R11, R11, 0x1f, RZ, 0xc0, !PT ;  /* 0x0000001f0b0b7812 */ /* 0x002fc800078ec0ff */
[----:B------:R-:W-:-:S13]  /*12ca0*/  ISETP.NE.AND P1, PT, R11, RZ, PT ;  /* 0x000000ff0b00720c */ /* 0x000fda0003f25270 */
[----:B---3--:R-:W-:Y:S05]  /*12cb0*/  @!P1 BRA `(.L_x_1890) ;  /* 0x0000000000049947 */ /* 0x008fea0003800000 */
[----:B------:R-:W-:Y:S01]  /*12cc0*/  BPT.TRAP 0x1 ;  /* 0x000000040000795c */ /* 0x000fe20000300000 */
.L_x_1890:
[----:B------:R-:W1:Y:S01]  /*12cd0*/  S2R R11, SR_CgaCtaId ;  /* 0x00000000000b7919 */ /* 0x000e620000008800 */
        /* <DEDUP_REMOVED lines=12> */
[----:B-1----:R-:W-:-:S05]  /*12da0*/  LEA R3, R11, R3, 0x18 ;  /* 0x000000030b037211 */ /* 0x002fca00078ec0ff */
        /* <DEDUP_REMOVED lines=19> */
.L_x_1885:
[----:B------:R-:W-:Y:S05]  /*12ee0*/  BSYNC B1 ;  /* 0x0000000000017941 */ /* 0x000fea0003800000 */
.L_x_1884:
[----:B------:R-:W-:Y:S01]  /*12ef0*/  VIADD R9, R9, 0x1 ;  /* 0x0000000109097836 */ /* 0x000fe20000000000 */
[----:B------:R-:W-:Y:S04]  /*12f00*/  BSSY B1, `(.L_x_1891) ;  /* 0x0000071000017945 */ /* 0x000fe80003800000 */
[----:B------:R-:W-:-:S04]  /*12f10*/  ISETP.NE.AND P0, PT, R9, 0x2, PT ;  /* 0x000000020900780c */ /* 0x000fc80003f05270 */
[----:B------:R-:W-:Y:S02]  /*12f20*/  SEL R3, RZ, 0x1, P0 ;  /* 0x00000001ff037807 */ /* 0x000fe40000000000 */
[----:B------:R-:W-:Y:S01]  /*12f30*/  SEL R12, R9, RZ, P0 ;  /* 0x000000ff090c7207 */ /* 0x000fe20000000000 */
[----:B------:R-:W-:Y:S01]  /*12f40*/  VIADD R9, R8, 0xffffffff ;  /* 0xffffffff08097836 */ /* 0x000fe20000000000 */
[----:B------:R-:W-:-:S05]  /*12f50*/  LOP3.LUT R11, R10, R3, RZ, 0x3c, !PT ;  /* 0x000000030a0b7212 */ /* 0x000fca00078e3cff */
[----:B------:R1:W-:Y:S04]  /*12f60*/  STL [R1+0x4], R11 ;  /* 0x0000040b01007387 */ /* 0x0003e80000100800 */
[----:B------:R1:W-:Y:S01]  /*12f70*/  STL [R1], R12 ;  /* 0x0000000c01007387 */ /* 0x0003e20000100800 */
[----:B------:R-:W-:Y:S05]  /*12f80*/  @!P6 BRA `(.L_x_1892) ;  /* 0x0000000400a0e947 */ /* 0x000fea0003800000 */
        /* <DEDUP_REMOVED lines=20> */
[----:B------:R-:W-:-:S06]  /*130d0*/  LEA.HI.X R7, R2, UR5, R3, 0x2, P0 ;  /* 0x0000000502077c11 */ /* 0x000fcc00080f1403 */
[----:B------:R2:W5:Y:S03]  /*130e0*/  LDG.E R7, desc[UR38][R6.64] ;  /* 0x0000002606077981 */ /* 0x000566000c1e1900 */
.L_x_1893:
[----:B------:R-:W3:Y:S01]  /*130f0*/  S2R R3, SR_CgaCtaId ;  /* 0x0000000000037919 */ /* 0x000ee20000008800 */
[----:B------:R-:W-:-:S04]  /*13100*/  MOV R2, 0x400 ;  /* 0x0000040000027802 */ /* 0x000fc80000000f00 */
[----:B---3--:R-:W-:Y:S02]  /*13110*/  LEA R2, R3, R2, 0x18 ;  /* 0x0000000203027211 */ /* 0x008fe400078ec0ff */
[----:B------:R-:W-:-:S03]  /*13120*/  SHF.L.U32 R3, R11, 0x1f, RZ ;  /* 0x0000001f0b037819 */ /* 0x000fc600000006ff */
[----:B------:R-:W-:-:S04]  /*13130*/  IMAD R2, R12, 0x8, R2 ;  /* 0x000000080c027824 */ /* 0x000fc800078e0202 */
[----:B------:R-:W3:Y:S02]  /*13140*/  SYNCS.PHASECHK.TRANS64.TRYWAIT P0, [R2+URZ+0x22840], R3 ;  /* 0x02284003020075a7 */ /* 0x000ee4000800017f */
[----:B---3--:R-:W-:Y:S05]  /*13150*/  @!P0 BRA `(.L_x_1894) ;  /* 0x0000001c00588947 */ /* 0x008fea0003800000 */
.L_x_1942:
        /* <DEDUP_REMOVED lines=11> */
.L_x_1895:
[----:B------:R-:W2:Y:S01]  /*13210*/  LDL R6, [R1] ;  /* 0x0000000001067983 */ /* 0x000ea20000100800 */
[----:B-1----:R-:W-:-:S03]  /*13220*/  MOV R12, 0x400 ;  /* 0x00000400000c7802 */ /* 0x002fc60000000f00 */
[----:B------:R-:W4:Y:S01]  /*13230*/  LDL R11, [R1+0x8] ;  /* 0x00000800010b7983 */ /* 0x000f220000100800 */
        /* <DEDUP_REMOVED lines=17> */
[----:B------:R-:W1:Y:S02]  /*13350*/  SYNCS.PHASECHK.TRANS64.TRYWAIT P1, [R2+URZ+0x22860], R3 ;  /* 0x02286003020075a7 */ /* 0x000e64000802017f */
[----:B01----:R-:W-:Y:S05]  /*13360*/  @!P1 BRA `(.L_x_1896) ;  /* 0x0000001800e89947 */ /* 0x003fea0003800000 */
.L_x_1943:
[----:B------:R-:W-:Y:S05]  /*13370*/  @P0 BRA `(.L_x_1897) ;  /* 0x00000000001c0947 */ /* 0x000fea0003800000 */
[----:B------:R-:W1:Y:S01]  /*13380*/  S2R R10, SR_TID.X ;  /* 0x00000000000a7919 */ /* 0x000e620000002100 */
[----:B0--3--:R-:W-:-:S04]  /*13390*/  IMAD.MOV.U32 R3, RZ, RZ, 0xc000 ;  /* 0x0000c000ff037424 */ /* 0x009fc800078e00ff */
[----:B------:R2:W-:Y:S01]  /*133a0*/  SYNCS.ARRIVE.TRANS64 RZ, [R2+URZ+0x22850], R3 ;  /* 0x0228500302ff79a7 */ /* 0x0005e2000800003f */
[----:B-1----:R-:W-:-:S04]  /*133b0*/  LOP3.LUT R10, R10, 0x1f, RZ, 0xc0, !PT ;  /* 0x0000001f0a0a7812 */ /* 0x002fc800078ec0ff */
[----:B------:R-:W-:-:S13]  /*133c0*/  ISETP.NE.AND P1, PT, R10, RZ, PT ;  /* 0x000000ff0a00720c */ /* 0x000fda0003f25270 */
[----:B--2---:R-:W-:Y:S05]  /*133d0*/  @!P1 BRA `(.L_x_1897) ;  /* 0x0000000000049947 */ /* 0x004fea0003800000 */
[----:B------:R-:W-:Y:S01]  /*133e0*/  BPT.TRAP 0x1 ;  /* 0x000000040000795c */ /* 0x000fe20000300000 */
.L_x_1897:
[----:B0--3--:R-:W2:Y:S01]  /*133f0*/  LDL R3, [R1] ;  /* 0x0000000001037983 */ /* 0x009ea20000100800 */
        /* <DEDUP_REMOVED lines=33> */
.L_x_1892:
[----:B------:R-:W-:Y:S05]  /*13610*/  BSYNC B1 ;  /* 0x0000000000017941 */ /* 0x000fea0003800000 */
.L_x_1891:
[----:B------:R-:W2:Y:S01]  /*13620*/  LDL R2, [R1+0xc] ;  /* 0x00000c0001027983 */ /* 0x000ea20000100800 */
[----:B------:R-:W-:Y:S01]  /*13630*/  VIADD R8, R8, 0xfffffffe ;  /* 0xfffffffe08087836 */ /* 0x000fe20000000000 */
[----:B--2---:R-:W-:-:S13]  /*13640*/  ISETP.GT.AND P0, PT, R9, R2, PT ;  /* 0x000000020900720c */ /* 0x004fda0003f04270 */
[----:B------:R-:W-:Y:S05]  /*13650*/  @P0 BRA `(.L_x_1898) ;  /* 0xfffffff000600947 */ /* 0x000fea000383ffff */
.L_x_1874:
[----:B------:R-:W-:Y:S05]  /*13660*/  BSYNC B0 ;  /* 0x0000000000007941 */ /* 0x000fea0003800000 */
.L_x_1873:
        /* <DEDUP_REMOVED lines=23> */
.L_x_1900:
[----:B------:R-:W-:Y:S05]  /*137e0*/  BSYNC B0 ;  /* 0x0000000000007941 */ /* 0x000fea0003800000 */
.L_x_1899:
[----:B--2---:R-:W2:Y:S02]  /*137f0*/  LDL.LU R2, [R1+0x4] ;  /* 0x0000040001027983 */ /* 0x004ea40000300800 */
[----:B--2---:R-:W-:-:S05]  /*13800*/  LOP3.LUT R2, R2, R0, RZ, 0x3c, !PT ;  /* 0x0000000002027212 */ /* 0x004fca00078e3cff */
[----:B------:R2:W-:Y:S02]  /*13810*/  STL [R1+0x4], R2 ;  /* 0x0000040201007387 */ /* 0x0005e40000100800 */
.L_x_1856:
[----:B------:R-:W-:Y:S05]  /*13820*/  BSYNC B6 ;  /* 0x0000000000067941 */ /* 0x000fea0003800000 */
.L_x_1854:
[----:B------:R-:W-:-:S03]  /*13830*/  UMOV UR4, 0xffffffff ;  /* 0xffffffff00047882 */ /* 0x000fc60000000000 */
[----:B------:R-:W-:Y:S05]  /*13840*/  BRA.DIV UR4, `(.L_x_1901) ;  /* 0x0000001604c47947 */ /* 0x000fea000b800000 */
[----:B------:R3:W4:Y:S04]  /*13850*/  SHFL.IDX PT, R4, R16, RZ, 0x1f ;  /* 0x00001fff10047589 */ /* 0x00072800000e0000 */
[----:B------:R3:W0:Y:S02]  /*13860*/  SHFL.IDX PT, R7, R16, 0x1, 0x1f ;  /* 0x00201f0010077f89 */ /* 0x00062400000e0000 */
.L_x_1947:
        /* <DEDUP_REMOVED lines=10> */
[----:B--2---:R-:W1:Y:S02]  /*13910*/  LDC.64 R2, c[0x0][0xc58] ;  /* 0x00031600ff027b82 */ /* 0x004e640000000a00 */
[----:B-1----:R-:W-:-:S05]  /*13920*/  IMAD.WIDE R2, R5, 0x4, R2 ;  /* 0x0000000405027825 */ /* 0x002fca00078e0202 */
[----:B------:R1:W5:Y:S02]  /*13930*/  LDG.E R17, desc[UR38][R2.64] ;  /* 0x0000002602117981 */ /* 0x000364000c1e1900 */
.L_x_1903:
[----:B------:R-:W-:Y:S05]  /*13940*/  BSYNC B0 ;  /* 0x0000000000007941 */ /* 0x000fea0003800000 */
.L_x_1902:
[----:B------:R-:W-:-:S03]  /*13950*/  UMOV UR4, 0xffffffff ;  /* 0xffffffff00047882 */ /* 0x000fc60000000000 */
[----:B------:R-:W-:Y:S05]  /*13960*/  BRA.DIV UR4, `(.L_x_1904) ;  /* 0x0000001604c87947 */ /* 0x000fea000b800000 */
[----:B0----5:R-:W0:Y:S01]  /*13970*/  SHFL.UP PT, R14, R17, 0x1, RZ ;  /* 0x04200000110e7989 */ /* 0x021e2200000e00ff */
[C---:B------:R-:W-:Y:S02]  /*13980*/  ISETP.NE.AND P0, PT, R6.reuse, RZ, PT ;  /* 0x000000ff0600720c */ /* 0x040fe40003f05270 */
[----:B------:R-:W-:Y:S02]  /*13990*/  ISETP.GE.U32.AND P1, PT, R6, 0x2, PT ;  /* 0x000000020600780c */ /* 0x000fe40003f26070 */
[----:B0-----:R-:W-:Y:S02]  /*139a0*/  SEL R14, R14, RZ, P0 ;  /* 0x000000ff0e0e7207 */ /* 0x001fe40000000000 */
[----:B------:R-:W-:-:S03]  /*139b0*/  ISETP.GE.U32.AND P0, PT, R6, 0x4, PT ;  /* 0x000000040600780c */ /* 0x000fc60003f06070 */
[----:B------:R-:W-:-:S05]  /*139c0*/  IMAD.IADD R13, R17, 0x1, R14 ;  /* 0x00000001110d7824 */ /* 0x000fca00078e020e */
[----:B------:R-:W1:Y:S02]  /*139d0*/  SHFL.UP PT, R14, R13, 0x2, RZ ;  /* 0x044000000d0e7989 */ /* 0x000e6400000e00ff */
[----:B-12---:R-:W-:Y:S02]  /*139e0*/  SEL R2, R14, RZ, P1 ;  /* 0x000000ff0e027207 */ /* 0x006fe40000800000 */
        /* <DEDUP_REMOVED lines=13> */
.L_x_1955:
[----:B------:R-:W-:Y:S02]  /*13ac0*/  ULDC UR4, c[0x0][0xc10] ;  /* 0x0003040000047ab9 */ /* 0x000fe40000000800 */
[----:B------:R-:W-:-:S04]  /*13ad0*/  IMAD.U32 R5, RZ, RZ, UR4 ;  /* 0x00000004ff057e24 */ /* 0x000fc8000f8e00ff */
[----:B-1----:R-:W-:-:S04]  /*13ae0*/  IMAD R14, R14, R5, RZ ;  /* 0x000000050e0e7224 */ /* 0x002fc800078e02ff */
[----:B------:R-:W-:-:S05]  /*13af0*/  IMAD.IADD R7, R7, 0x1, R14 ;  /* 0x0000000107077824 */ /* 0x000fca00078e020e */
[----:B----4-:R-:W-:-:S13]  /*13b00*/  ISETP.GT.AND P0, PT, R7, R4, PT ;  /* 0x000000040700720c */ /* 0x010fda0003f04270 */
[----:B------:R-:W-:Y:S05]  /*13b10*/  @P0 BRA `(.L_x_1905) ;  /* 0x0000000000b40947 */ /* 0x000fea0003800000 */
[----:B------:R-:W1:Y:S02]  /*13b20*/  LDC R0, c[0x0][0xc14] ;  /* 0x00030500ff007b82 */ /* 0x000e640000000800 */
.L_x_1910:
        /* <DEDUP_REMOVED lines=14> */
.L_x_1908:
[----:B------:R-:W-:Y:S05]  /*13c10*/  BSYNC B0 ;  /* 0x0000000000007941 */ /* 0x000fea0003800000 */
.L_x_1907:
        /* <DEDUP_REMOVED lines=23> */
.L_x_1963:
[----:B------:R-:W-:Y:S02]  /*13d90*/  ULDC UR4, c[0x0][0xc10] ;  /* 0x0003040000047ab9 */ /* 0x000fe40000000800 */
[----:B------:R-:W-:-:S04]  /*13da0*/  IMAD.U32 R5, RZ, RZ, UR4 ;  /* 0x00000004ff057e24 */ /* 0x000fc8000f8e00ff */
[----:B-1----:R-:W-:-:S04]  /*13db0*/  IMAD R14, R14, R5, RZ ;  /* 0x000000050e0e7224 */ /* 0x002fc800078e02ff */
[----:B------:R-:W-:-:S05]  /*13dc0*/  IMAD.IADD R7, R14, 0x1, R7 ;  /* 0x000000010e077824 */ /* 0x000fca00078e0207 */
[----:B------:R-:W-:-:S13]  /*13dd0*/  ISETP.GT.AND P0, PT, R7, R4, PT ;  /* 0x000000040700720c */ /* 0x000fda0003f04270 */
[----:B------:R-:W-:Y:S05]  /*13de0*/  @!P0 BRA `(.L_x_1910) ;  /* 0xfffffffc00508947 */ /* 0x000fea000383ffff */
.L_x_1905:
[----:B---3--:R-:W-:Y:S01]  /*13df0*/  IMAD.IADD R16, R7, 0x1, -R14 ;  /* 0x0000000107107824 */ /* 0x008fe200078e0a0e */
[----:B------:R-:W-:-:S03]  /*13e00*/  UMOV UR4, 0xffffffff ;  /* 0xffffffff00047882 */ /* 0x000fc60000000000 */
[----:B------:R-:W-:-:S05]  /*13e10*/  IMAD R3, R2, R5, R16 ;  /* 0x0000000502037224 */ /* 0x000fca00078e0210 */
[----:B------:R-:W-:Y:S01]  /*13e20*/  ISETP.GT.AND P6, PT, R3, R4, PT ;  /* 0x000000040300720c */ /* 0x000fe20003fc4270 */
[----:B------:R-:W-:-:S12]  /*13e30*/  BRA.DIV UR4, `(.L_x_1911) ;  /* 0x0000001a04347947 */ /* 0x000fd8000b800000 */
[----:B------:R-:W-:-:S04]  /*13e40*/  VOTE.ANY R3, PT, !P6 ;  /* 0x0000000000037806 */ /* 0x000fc800070e0100 */
[----:B------:R-:W1:Y:S02]  /*13e50*/  POPC R6, R3 ;  /* 0x0000000300067309 */ /* 0x000e640000000000 */
[----:B-1----:R1:W2:Y:S02]  /*13e60*/  SHFL.IDX PT, R17, R17, R6, 0x1f ;  /* 0x00001f0611117589 */ /* 0x0022a400000e0000 */
.L_x_1967:
[----:B------:R-:W-:Y:S01]  /*13e70*/  ISETP.NE.AND P0, PT, R3, RZ, PT ;  /* 0x000000ff0300720c */ /* 0x000fe20003f05270 */
[----:B------:R-:W-:-:S12]  /*13e80*/  IMAD.MOV.U32 R7, RZ, RZ, RZ ;  /* 0x000000ffff077224 */ /* 0x000fd800078e00ff */
[----:B------:R-:W-:Y:S05]  /*13e90*/  @!P0 BRA `(.L_x_1912) ;  /* 0x0000000000108947 */ /* 0x000fea0003800000 */
[----:B------:R-:W-:Y:S01]  /*13ea0*/  UMOV UR4, 0xffffffff ;  /* 0xffffffff00047882 */ /* 0x000fe20000000000 */
[----:B------:R-:W-:Y:S02]  /*13eb0*/  VIADD R12, R6, 0xffffffff ;  /* 0xffffffff060c7836 */ /* 0x000fe40000000000 */
[----:B------:R-:W-:Y:S05]  /*13ec0*/  BRA.DIV UR4, `(.L_x_1913) ;  /* 0x0000001a04587947 */ /* 0x000fea000b800000 */
[----:B------:R3:W4:Y:S02]  /*13ed0*/  SHFL.IDX PT, R7, R2, R12, 0x1f ;  /* 0x00001f0c02077589 */ /* 0x00072400000e0000 */
.L_x_1912:
[----:B0--3--:R-:W0:Y:S01]  /*13ee0*/  LDC.64 R2, c[0x0][0xc68] ;  /* 0x00031a00ff027b82 */ /* 0x009e220000000a00 */
[----:B------:R-:W-:-:S04]  /*13ef0*/  IMAD.IADD R19, R6, 0x1, R19 ;  /* 0x0000000106137824 */ /* 0x000fc800078e0213 */
[----:B0-----:R-:W-:-:S05]  /*13f00*/  IMAD.WIDE R2, R19, 0x4, R2 ;  /* 0x0000000413027825 */ /* 0x001fca00078e0202 */
[----:B------:R0:W1:Y:S01]  /*13f10*/  LDG.E R8, desc[UR38][R2.64] ;  /* 0x0000002602087981 */ /* 0x000062000c1e1900 */
[----:B----4-:R-:W-:-:S04]  /*13f20*/  IMAD R16, R7, R5, R16 ;  /* 0x0000000507107224 */ /* 0x010fc800078e0210 */
[----:B------:R-:W-:Y:S02]  /*13f30*/  IMAD.IADD R7, R4, 0x1, -R16 ;  /* 0x0000000104077824 */ /* 0x000fe400078e0a10 */
[----:B0-----:R-:W-:Y:S02]  /*13f40*/  IMAD.MOV.U32 R2, RZ, RZ, RZ ;  /* 0x000000ffff027224 */ /* 0x001fe400078e00ff */
[----:B-12---:R-:W-:-:S05]  /*13f50*/  IMAD R6, R17, R8, RZ ;  /* 0x0000000811067224 */ /* 0x006fca00078e02ff */
[-C--:B------:R-:W-:Y:S02]  /*13f60*/  IABS R9, R6.reuse ;  /* 0x0000000600097213 */ /* 0x080fe40000000000 */
[----:B------:R-:W-:Y:S02]  /*13f70*/  IABS R4, R6 ;  /* 0x0000000600047213 */ /* 0x000fe40000000000 */
[----:B------:R-:W0:Y:S03]  /*13f80*/  I2F.RP R10, R9 ;  /* 0x00000009000a7306 */ /* 0x000e260000209400 */
[----:B------:R-:W-:-:S05]  /*13f90*/  IMAD.MOV R4, RZ, RZ, -R4 ;  /* 0x000000ffff047224 */ /* 0x000fca00078e0a04 */
[----:B0-----:R-:W0:Y:S02]  /*13fa0*/  MUFU.RCP R10, R10 ;  /* 0x0000000a000a7308 */ /* 0x001e240000001000 */
[----:B0-----:R-:W-:-:S06]  /*13fb0*/  VIADD R11, R10, 0xffffffe ;  /* 0x0ffffffe0a0b7836 */ /* 0x001fcc0000000000 */
[----:B------:R-:W0:Y:S02]  /*13fc0*/  F2I.FTZ.U32.TRUNC.NTZ R3, R11 ;  /* 0x0000000b00037305 */ /* 0x000e24000021f000 */
[----:B0-----:R-:W-:-:S04]  /*13fd0*/  IMAD.MOV R12, RZ, RZ, -R3 ;  /* 0x000000ffff0c7224 */ /* 0x001fc800078e0a03 */
[----:B------:R-:W-:-:S04]  /*13fe0*/  IMAD R13, R12, R9, RZ ;  /* 0x000000090c0d7224 */ /* 0x000fc800078e02ff */
[----:B------:R-:W-:Y:S01]  /*13ff0*/  IMAD.HI.U32 R2, R3, R13, R2 ;  /* 0x0000000d03027227 */ /* 0x000fe200078e0002 */
        /* <DEDUP_REMOVED lines=9> */
[----:B------:R-:W-:-:S03]  /*14090*/  ISETP.GE.AND P0, PT, R3, RZ, PT ;  /* 0x000000ff0300720c */ /* 0x000fc60003f06270 */
[----:B------:R-:W-:-:S10]  /*140a0*/  IMAD.MOV.U32 R9, RZ, RZ, R2 ;  /* 0x000000ffff097224 */ /* 0x000fd400078e0002 */
[----:B------:R-:W-:Y:S01]  /*140b0*/  @!P0 IMAD.MOV R9, RZ, RZ, -R9 ;  /* 0x000000ffff098224 */ /* 0x000fe200078e0a09 */
[----:B------:R-:W-:-:S13]  /*140c0*/  ISETP.NE.AND P0, PT, R6, RZ, PT ;  /* 0x000000ff0600720c */ /* 0x000fda0003f05270 */
[----:B------:R-:W-:-:S05]  /*140d0*/  @!P0 LOP3.LUT R9, RZ, R6, RZ, 0x33, !PT ;  /* 0x00000006ff098212 */ /* 0x000fca00078e33ff */
[----:B------:R-:W-:Y:S02]  /*140e0*/  IMAD R4, R8, R9, RZ ;  /* 0x0000000908047224 */ /* 0x000fe400078e02ff */
[----:B------:R-:W-:Y:S02]  /*140f0*/  IMAD.MOV R9, RZ, RZ, -R9 ;  /* 0x000000ffff097224 */ /* 0x000fe400078e0a09 */
[----:B------:R-:W-:Y:S02]  /*14100*/  IMAD.MOV R2, RZ, RZ, -R4 ;  /* 0x000000ffff027224 */ /* 0x000fe400078e0a04 */
[----:B------:R-:W-:-:S03]  /*14110*/  IMAD R7, R6, R9, R7 ;  /* 0x0000000906077224 */ /* 0x000fc600078e0207 */
[----:B------:R-:W-:Y:S01]  /*14120*/  VIADDMNMX R8, R2, R5, R8, PT ;  /* 0x0000000502087246 */ /* 0x000fe20003800108 */
[----:B------:R-:W-:-:S03]  /*14130*/  IMAD.IADD R4, R7, 0x1, R4 ;  /* 0x0000000107047824 */ /* 0x000fc600078e0204 */
[----:B------:R-:W-:-:S04]  /*14140*/  IABS R5, R8 ;  /* 0x0000000800057213 */ /* 0x000fc80000000000 */
[----:B------:R-:W0:Y:S08]  /*14150*/  I2F.RP R10, R5 ;  /* 0x00000005000a7306 */ /* 0x000e300000209400 */
[----:B0-----:R-:W0:Y:S02]  /*14160*/  MUFU.RCP R10, R10 ;  /* 0x0000000a000a7308 */ /* 0x001e240000001000 */
[----:B0-----:R-:W-:-:S06]  /*14170*/  VIADD R2, R10, 0xffffffe ;  /* 0x0ffffffe0a027836 */ /* 0x001fcc0000000000 */
[----:B------:R0:W1:Y:S02]  /*14180*/  F2I.FTZ.U32.TRUNC.NTZ R3, R2 ;  /* 0x0000000200037305 */ /* 0x000064000021f000 */
[----:B0-----:R-:W-:Y:S02]  /*14190*/  IMAD.MOV.U32 R2, RZ, RZ, RZ ;  /* 0x000000ffff027224 */ /* 0x001fe400078e00ff */
[----:B-1----:R-:W-:-:S04]  /*141a0*/  IMAD.MOV R6, RZ, RZ, -R3 ;  /* 0x000000ffff067224 */ /* 0x002fc800078e0a03 */
[----:B------:R-:W-:Y:S01]  /*141b0*/  IMAD R9, R6, R5, RZ ;  /* 0x0000000506097224 */ /* 0x000fe200078e02ff */
[----:B------:R-:W-:-:S03]  /*141c0*/  IABS R6, R7 ;  /* 0x0000000700067213 */ /* 0x000fc60000000000 */
[----:B------:R-:W-:Y:S01]  /*141d0*/  IMAD.HI.U32 R3, R3, R9, R2 ;  /* 0x0000000903037227 */ /* 0x000fe200078e0002 */
[----:B------:R-:W-:-:S05]  /*141e0*/  IABS R9, R8 ;  /* 0x0000000800097213 */ /* 0x000fca0000000000 */
        /* <DEDUP_REMOVED lines=12> */
[----:B------:R-:W-:Y:S01]  /*142b0*/  @!P0 LOP3.LUT R3, RZ, R8, RZ, 0x33, !PT ;  /* 0x00000008ff038212 */ /* 0x000fe200078e33ff */
[----:B------:R-:W-:-:S03]  /*142c0*/  IMAD.MOV R8, RZ, RZ, -R8 ;  /* 0x000000ffff087224 */ /* 0x000fc600078e0a08 */
[----:B------:R-:W-:Y:S01]  /*142d0*/  LOP3.LUT R2, RZ, R3, RZ, 0x33, !PT ;  /* 0x00000003ff027212 */ /* 0x000fe200078e33ff */
[----:B------:R-:W-:-:S04]  /*142e0*/  IMAD R18, R3, R8, R4 ;  /* 0x0000000803127224 */ /* 0x000fc800078e0204 */
[----:B------:R-:W-:Y:S01]  /*142f0*/  IMAD.IADD R17, R17, 0x1, R2 ;  /* 0x0000000111117824 */ /* 0x000fe200078e0202 */
[----:B------:R-:W-:Y:S06]  /*14300*/  BRA `(.L_x_1914) ;  /* 0x00000000001c7947 */ /* 0x000fec0003800000 */
.L_x_1906:
[----:B------:R-:W-:Y:S01]  /*14310*/  UMOV UR4, URZ ;  /* 0x0000003f00047c82 */ /* 0x000fe20008000000 */
[----:B------:R-:W-:Y:S01]  /*14320*/  UMOV UR5, URZ ;  /* 0x0000003f00057c82 */ /* 0x000fe20008000000 */
[----:B------:R-:W-:Y:S01]  /*14330*/  ULDC UR6, c[0x0][0xc14] ;  /* 0x0003050000067ab9 */ /* 0x000fe20000000800 */
[----:B---3--:R-:W-:Y:S02]  /*14340*/  IMAD.MOV.U32 R16, RZ, RZ, R4 ;  /* 0x000000ffff107224 */ /* 0x008fe400078e0004 */
[----:B------:R-:W-:Y:S02]  /*14350*/  IMAD.U32 R17, RZ, RZ, UR4 ;  /* 0x00000004ff117e24 */ /* 0x000fe4000f8e00ff */
[----:B------:R-:W-:Y:S02]  /*14360*/  IMAD.U32 R18, RZ, RZ, UR5 ;  /* 0x00000005ff127e24 */ /* 0x000fe4000f8e00ff */
[----:B------:R-:W-:-:S07]  /*14370*/  IMAD.U32 R19, RZ, RZ, UR6 ;  /* 0x00000006ff137e24 */ /* 0x000fce000f8e00ff */
.L_x_1914:
        /* <DEDUP_REMOVED lines=12> */
.L_x_1842:
[----:B-1----:R-:W3:Y:S01]  /*14440*/  LDL.LU R0, [R1+0x18] ;  /* 0x0000180001007983 */ /* 0x002ee20000300800 */
[----:B------:R-:W-:Y:S01]  /*14450*/  BSSY B0, `(.L_x_1916) ;  /* 0x000000b000007945 */ /* 0x000fe20003800000 */
[----:B------:R-:W1:Y:S01]  /*14460*/  S2R R5, SR_CgaCtaId ;  /* 0x0000000000057919 */ /* 0x000e620000008800 */
[----:B---3--:R-:W-:-:S05]  /*14470*/  VIADD R0, R0, 0x1 ;  /* 0x0000000100007836 */ /* 0x008fca0000000000 */
[----:B--2---:R-:W-:-:S04]  /*14480*/  LEA.HI R2, R0, R0, RZ, 0x1 ;  /* 0x0000000000027211 */ /* 0x004fc800078f08ff */
[----:B------:R-:W-:-:S05]  /*14490*/  LOP3.LUT R3, R2, 0xfffffffe, RZ, 0xc0, !PT ;  /* 0xfffffffe02037812 */ /* 0x000fca00078ec0ff */
[----:B------:R-:W-:Y:S01]  /*144a0*/  IMAD.IADD R3, R0, 0x1, -R3 ;  /* 0x0000000100037824 */ /* 0x000fe200078e0a03 */
[----:B------:R-:W-:-:S04]  /*144b0*/  MOV R0, 0x400 ;  /* 0x0000040000007802 */ /* 0x000fc80000000f00 */
[----:B-1----:R-:W-:Y:S02]  /*144c0*/  LEA R0, R5, R0, 0x18 ;  /* 0x0000000005007211 */ /* 0x002fe400078ec0ff */
[----:B------:R-:W-:-:S04]  /*144d0*/  SHF.L.U32 R3, R3, 0x1f, RZ ;  /* 0x0000001f03037819 */ /* 0x000fc800000006ff */
[----:B------:R-:W1:Y:S02]  /*144e0*/  SYNCS.PHASECHK.TRANS64.TRYWAIT P0, [R0+URZ+0x22820], R3 ;  /* 0x02282003000075a7 */ /* 0x000e64000800017f */
[----:B-1----:R-:W-:Y:S05]  /*144f0*/  @!P0 BRA `(.L_x_1917) ;  /* 0x0000001000f48947 */ /* 0x002fea0003800000 */
.L_x_1970:
[----:B------:R-:W-:Y:S05]  /*14500*/  BSYNC B0 ;  /* 0x0000000000007941 */ /* 0x000fea0003800000 */
.L_x_1916:
[----:B------:R-:W-:-:S03]  /*14510*/  UMOV UR4, 0xffffffff ;  /* 0xffffffff00047882 */ /* 0x000fc60000000000 */
[----:B------:R-:W-:Y:S05]  /*14520*/  BRA.DIV UR4, `(.L_x_1918) ;  /* 0x0000001204fc7947 */ /* 0x000fea000b800000 */
[----:B------:R-:W2:Y:S02]  /*14530*/  S2R R2, SR_TID.X ;  /* 0x0000000000027919 */ /* 0x000ea40000002100 */
[----:B--2---:R-:W-:-:S04]  /*14540*/  SHF.R.U32.HI R2, RZ, 0x5, R2 ;  /* 0x00000005ff027819 */ /* 0x004fc80000011602 */
[----:B------:R-:W-:-:S05]  /*14550*/  LOP3.LUT R2, R2, 0x3, RZ, 0xc0, !PT ;  /* 0x0000000302027812 */ /* 0x000fca00078ec0ff */
[----:B------:R2:W3:Y:S02]  /*14560*/  SHFL.IDX PT, R14, R2, RZ, 0x1f ;  /* 0x00001fff020e7589 */ /* 0x0004e400000e0000 */
.L_x_1973:
[----:B---3--:R-:W-:Y:S01]  /*14570*/  ISETP.NE.AND P0, PT, R14, RZ, PT ;  /* 0x000000ff0e00720c */ /* 0x008fe20003f05270 */
[----:B------:R-:W-:-:S12]  /*14580*/  BSSY B0, `(.L_x_1919) ;  /* 0x0000027000007945 */ /* 0x000fd80003800000 */
[----:B------:R-:W-:Y:S05]  /*14590*/  @P0 BRA `(.L_x_1920) ;  /* 0x0000000000940947 */ /* 0x000fea0003800000 */
[----:B------:R-:W-:-:S03]  /*145a0*/  UMOV UR4, 0xffffffff ;  /* 0xffffffff00047882 */ /* 0x000fc60000000000 */
[----:B------:R-:W-:Y:S05]  /*145b0*/  BRA.DIV UR4, `(.L_x_1921) ;  /* 0x00000016040c7947 */ /* 0x000fea000b800000 */
[----:B------:R-:W-:-:S13]  /*145c0*/  ELECT P6, URZ, PT ;  /* 0x00000000003f782f */ /* 0x000fda00038c0000 */
.L_x_1976:
[----:B------:R-:W-:Y:S05]  /*145d0*/  @!P6 BRA `(.L_x_1920) ;  /* 0x000000000084e947 */ /* 0x000fea0003800000 */
[----:B------:R-:W-:-:S06]  /*145e0*/  ULOP3.LUT UR4, UR36, 0x2, URZ, 0xfc, !UPT ;  /* 0x0000000224047892 */ /* 0x000fcc000f8efc3f */
[----:B--2---:R-:W-:-:S05]  /*145f0*/  IMAD.U32 R2, RZ, RZ, UR4 ;  /* 0x00000004ff027e24 */ /* 0x004fca000f8e00ff */
[----:B------:R-:W-:-:S13]  /*14600*/  ISETP.NE.AND P2, PT, R2, 0x3, PT ;  /* 0x000000030200780c */ /* 0x000fda0003f45270 */
[----:B------:R-:W-:Y:S05]  /*14610*/  @!P2 BRA `(.L_x_1922) ;  /* 0x000000000004a947 */ /* 0x000fea0003800000 */
[----:B------:R-:W-:Y:S01]  /*14620*/  BPT.TRAP 0x1 ;  /* 0x000000040000795c */ /* 0x000fe20000300000 */
.L_x_1922:
[----:B-1----:R-:W2:Y:S04]  /*14630*/  LDL R3, [R1] ;  /* 0x0000000001037983 */ /* 0x002ea80000100800 */
[----:B------:R-:W3:Y:S01]  /*14640*/  LDL.LU R7, [R1+0x4] ;  /* 0x0000040001077983 */ /* 0x000ee20000300800 */
[----:B------:R-:W-:-:S04]  /*14650*/  VIADD R2, R0, 0x22840 ;  /* 0x0002284000027836 */ /* 0x000fc80000000000 */
[C---:B--2---:R-:W-:Y:S02]  /*14660*/  IMAD R6, R3.reuse, 0x8, R2 ;  /* 0x0000000803067824 */ /* 0x044fe400078e0202 */
[----:B------:R-:W-:Y:S01]  /*14670*/  VIADD R3, R3, 0x1 ;  /* 0x0000000103037836 */ /* 0x000fe20000000000 */
[----:B---3--:R-:W-:-:S04]  /*14680*/  SHF.L.U32 R5, R7, 0x1f, RZ ;  /* 0x0000001f07057819 */ /* 0x008fc800000006ff */
[C---:B------:R-:W-:Y:S01]  /*14690*/  ISETP.NE.AND P1, PT, R3.reuse, 0x2, PT ;  /* 0x000000020300780c */ /* 0x040fe20003f25270 */
[----:B------:R-:W1:Y:S03]  /*146a0*/  SYNCS.PHASECHK.TRANS64.TRYWAIT P0, [R6+URZ], R5 ;  /* 0x00000005060075a7 */ /* 0x000e66000800017f */
[----:B------:R-:W-:Y:S02]  /*146b0*/  SEL R4, RZ, 0x1, P1 ;  /* 0x00000001ff047807 */ /* 0x000fe40000800000 */
[----:B------:R-:W-:Y:S02]  /*146c0*/  SEL R3, R3, RZ, P1 ;  /* 0x000000ff03037207 */ /* 0x000fe40000800000 */
[----:B------:R-:W-:-:S03]  /*146d0*/  LOP3.LUT R4, R7, R4, RZ, 0x3c, !PT ;  /* 0x0000000407047212 */ /* 0x000fc600078e3cff */
[----:B------:R-:W-:Y:S01]  /*146e0*/  IMAD R7, R3, 0x8, R2 ;  /* 0x0000000803077824 */ /* 0x000fe200078e0202 */
[----:B------:R-:W-:Y:S01]  /*146f0*/  SHF.L.U32 R2, R4, 0x1f, RZ ;  /* 0x0000001f04027819 */ /* 0x000fe200000006ff */
[----:B-1----:R-:W-:Y:S06]  /*14700*/  @!P0 BRA `(.L_x_1923) ;  /* 0x0000001000d88947 */ /* 0x002fec0003800000 */
.L_x_1977:
[----:B------:R-:W2:Y:S02]  /*14710*/  SYNCS.PHASECHK.TRANS64.TRYWAIT P0, [R7+URZ], R2 ;  /* 0x00000002070075a7 */ /* 0x000ea4000800017f */
[----:B--2---:R-:W-:Y:S05]  /*14720*/  @!P0 BRA `(.L_x_1924) ;  /* 0x0000001000e48947 */ /* 0x004fea0003800000 */
.L_x_1978:
[----:B------:R-:W-:Y:S05]  /*14730*/  @!P2 BRA `(.L_x_1925) ;  /* 0x000000000004a947 */ /* 0x000fea0003800000 */
[----:B------:R-:W-:Y:S01]  /*14740*/  BPT.TRAP 0x1 ;  /* 0x000000040000795c */ /* 0x000fe20000300000 */
.L_x_1925:
[----:B------:R-:W3:Y:S01]  /*14750*/  LDL.LU R4, [R1] ;  /* 0x0000000001047983 */ /* 0x000ee20000300800 */
[----:B------:R-:W-:-:S04]  /*14760*/  VIADD R0, R0, 0x22860 ;  /* 0x0002286000007836 */ /* 0x000fc80000000000 */
[----:B---3--:R-:W-:-:S04]  /*14770*/  IMAD R4, R4, 0x8, R0 ;  /* 0x0000000804047824 */ /* 0x008fc800078e0200 */
[----:B------:R-:W3:Y:S02]  /*14780*/  SYNCS.PHASECHK.TRANS64.TRYWAIT P0, [R4+URZ], R5 ;  /* 0x00000005040075a7 */ /* 0x000ee4000800017f */
[----:B---3--:R-:W-:Y:S05]  /*14790*/  @!P0 BRA `(.L_x_1926) ;  /* 0x0000001000dc8947 */ /* 0x008fea0003800000 */
.L_x_1979:
[----:B------:R-:W-:-:S07]  /*147a0*/  IMAD R3, R3, 0x8, R0 ;  /* 0x0000000803037824 */ /* 0x000fce00078e0200 */
.L_x_1927:
[----:B----4-:R4:W0:Y:S02]  /*147b0*/  SYNCS.PHASECHK.TRANS64.TRYWAIT P0, [R3+URZ], R2 ;  /* 0x00000002030075a7 */ /* 0x010824000800017f */
[----:B0-----:R-:W-:Y:S05]  /*147c0*/  @!P0 NANOSLEEP.SYNCS 0x989680 ;  /* 0x009896800000895d */ /* 0x001fea0003900000 */
[----:B------:R-:W0:Y:S02]  /*147d0*/  @!P0 SYNCS.PHASECHK.TRANS64 P0, [R3+URZ], R2 ;  /* 0x00000002030085a7 */ /* 0x000e24000800007f */
[----:B0-----:R-:W-:Y:S05]  /*147e0*/  @!P0 BRA `(.L_x_1927) ;  /* 0xfffffffc00f08947 */ /* 0x001fea000383ffff */
.L_x_1920:
[----:B------:R-:W-:Y:S05]  /*147f0*/  BSYNC B0 ;  /* 0x0000000000007941 */ /* 0x000fea0003800000 */
.L_x_1919:
[----:B------:R-:W-:Y:S05]  /*14800*/  EXIT ;  /* 0x000000000000794d */ /* 0x000fea0003800000 */
.L_x_1746:
[----:B0-----:R0:W1:Y:S02]  /*14810*/  SYNCS.PHASECHK.TRANS64.TRYWAIT P0, [R9+URZ+0x22800], R0 ;  /* 0x02280000090075a7 */ /* 0x001064000800017f */
[----:B-1----:R-:W-:Y:S05]  /*14820*/  @!P0 NANOSLEEP.SYNCS 0x989680 ;  /* 0x009896800000895d */ /* 0x002fea0003900000 */
[----:B------:R-:W1:Y:S02]  /*14830*/  @!P0 SYNCS.PHASECHK.TRANS64 P0, [R9+URZ+0x22800], R0 ;  /* 0x02280000090085a7 */ /* 0x000e64000800007f */
[----:B-1----:R-:W-:Y:S05]  /*14840*/  @!P0 BRA `(.L_x_1746) ;  /* 0xfffffffc00f08947 */ /* 0x002fea000383ffff */
[----:B------:R-:W-:Y:S05]  /*14850*/  BRA `(.L_x_1928) ;  /* 0xfffffed4000c7947 */ /* 0x000fea000383ffff */
.L_x_1750:
[----:B-1----:R1:W2:Y:S02]  /*14860*/  SYNCS.PHASECHK.TRANS64.TRYWAIT P1, [R7+URZ+0x22830], R12 ;  /* 0x0228300c070075a7 */ /* 0x0022a4000802017f */
[----:B--2---:R-:W-:Y:S05]  /*14870*/  @!P1 NANOSLEEP.SYNCS 0x989680 ;  /* 0x009896800000995d */ /* 0x004fea0003900000 */
[----:B------:R-:W2:Y:S02]  /*14880*/  @!P1 SYNCS.PHASECHK.TRANS64 P1, [R7+URZ+0x22830], R12 ;  /* 0x0228300c070095a7 */ /* 0x000ea4000802007f */
[----:B--2---:R-:W-:Y:S05]  /*14890*/  @!P1 BRA `(.L_x_1750) ;  /* 0xfffffffc00f09947 */ /* 0x004fea000383ffff */
[----:B------:R-:W-:Y:S05]  /*148a0*/  BRA `(.L_x_1749) ;  /* 0xfffffed400387947 */ /* 0x000fea000383ffff */
.L_x_1762:
[----:B---3--:R3:W4:Y:S02]  /*148b0*/  SYNCS.PHASECHK.TRANS64.TRYWAIT P1, [R7+URZ+0x22850], R12 ;  /* 0x0228500c070075a7 */ /* 0x008724000802017f */
[----:B----4-:R-:W-:Y:S05]  /*148c0*/  @!P1 NANOSLEEP.SYNCS 0x989680 ;  /* 0x009896800000995d */ /* 0x010fea0003900000 */
[----:B------:R-:W4:Y:S02]  /*148d0*/  @!P1 SYNCS.PHASECHK.TRANS64 P1, [R7+URZ+0x22850], R12 ;  /* 0x0228500c070095a7 */ /* 0x000f24000802007f */
[----:B----4-:R-:W-:Y:S05]  /*148e0*/  @!P1 BRA `(.L_x_1762) ;  /* 0xfffffffc00f09947 */ /* 0x010fea000383ffff */
[----:B------:R-:W-:Y:S05]  /*148f0*/  BRA `(.L_x_1761) ;  /* 0xfffffef400c47947 */ /* 0x000fea000383ffff */
.L_x_1770:
[----:B-1----:R-:W-:-:S04]  /*14900*/  IMAD.U32 R9, RZ, RZ, UR27 ;  /* 0x0000001bff097e24 */ /* 0x002fc8000f8e00ff */
[----:B------:R1:W2:Y:S03]  /*14910*/  SYNCS.PHASECHK.TRANS64.TRYWAIT P1, [R9+URZ+0x22830], R12 ;  /* 0x0228300c090075a7 */ /* 0x0002a6000802017f */
[----:B--2---:R-:W-:Y:S05]  /*14920*/  @!P1 NANOSLEEP.SYNCS 0x989680 ;  /* 0x009896800000995d */ /* 0x004fea0003900000 */
[----:B------:R-:W2:Y:S02]  /*14930*/  @!P1 SYNCS.PHASECHK.TRANS64 P1, [R9+URZ+0x22830], R12 ;  /* 0x0228300c090095a7 */ /* 0x000ea4000802007f */
[----:B--2---:R-:W-:Y:S05]  /*14940*/  @!P1 BRA `(.L_x_1770) ;  /* 0xfffffffc00ec9947 */ /* 0x004fea000383ffff */
[----:B------:R-:W-:Y:S05]  /*14950*/  BRA `(.L_x_1769) ;  /* 0xfffffefc004c7947 */ /* 0x000fea000383ffff */
.L_x_1782:
[----:B--2---:R2:W3:Y:S02]  /*14960*/  SYNCS.PHASECHK.TRANS64.TRYWAIT P1, [R9+URZ+0x22850], R12 ;  /* 0x0228500c090075a7 */ /* 0x0044e4000802017f */
[----:B---3--:R-:W-:Y:S05]  /*14970*/  @!P1 NANOSLEEP.SYNCS 0x989680 ;  /* 0x009896800000995d */ /* 0x008fea0003900000 */
[----:B------:R-:W3:Y:S02]  /*14980*/  @!P1 SYNCS.PHASECHK.TRANS64 P1, [R9+URZ+0x22850], R12 ;  /* 0x0228500c090095a7 */ /* 0x000ee4000802007f */
[----:B---3--:R-:W-:Y:S05]  /*14990*/  @!P1 BRA `(.L_x_1782) ;  /* 0xfffffffc00f09947 */ /* 0x008fea000383ffff */
[----:B------:R-:W-:Y:S05]  /*149a0*/  BRA `(.L_x_1781) ;  /* 0xffffff2400f87947 */ /* 0x000fea000383ffff */
.L_x_1791:
[----:B---3--:R-:W-:-:S04]  /*149b0*/  IMAD.U32 R0, RZ, RZ, UR24 ;  /* 0x00000018ff007e24 */ /* 0x008fc8000f8e00ff */
[----:B------:R3:W4:Y:S03]  /*149c0*/  SYNCS.PHASECHK.TRANS64.TRYWAIT P2, [R0+URZ+0x22830], R7 ;  /* 0x02283007000075a7 */ /* 0x000726000804017f */
[----:B----4-:R-:W-:Y:S05]  /*149d0*/  @!P2 NANOSLEEP.SYNCS 0x989680 ;  /* 0x009896800000a95d */ /* 0x010fea0003900000 */
[----:B------:R-:W4:Y:S02]  /*149e0*/  @!P2 SYNCS.PHASECHK.TRANS64 P2, [R0+URZ+0x22830], R7 ;  /* 0x022830070000a5a7 */ /* 0x000f24000804007f */
[----:B----4-:R-:W-:Y:S05]  /*149f0*/  @!P2 BRA `(.L_x_1791) ;  /* 0xfffffffc00eca947 */ /* 0x010fea000383ffff */
[----:B------:R-:W-:Y:S05]  /*14a00*/  BRA `(.L_x_1790) ;  /* 0xffffff2c009c7947 */ /* 0x000fea000383ffff */
.L_x_1795:
[----:B-1----:R1:W3:Y:S02]  /*14a10*/  SYNCS.PHASECHK.TRANS64.TRYWAIT P2, [R182+URZ+0x22850], R7 ;  /* 0x02285007b60075a7 */ /* 0x0022e4000804017f */
[----:B---3--:R-:W-:Y:S05]  /*14a20*/  @!P2 NANOSLEEP.SYNCS 0x989680 ;  /* 0x009896800000a95d */ /* 0x008fea0003900000 */
[----:B------:R-:W3:Y:S02]  /*14a30*/  @!P2 SYNCS.PHASECHK.TRANS64 P2, [R182+URZ+0x22850], R7 ;  /* 0x02285007b600a5a7 */ /* 0x000ee4000804007f */
[----:B---3--:R-:W-:Y:S05]  /*14a40*/  @!P2 BRA `(.L_x_1795) ;  /* 0xfffffffc00f0a947 */ /* 0x008fea000383ffff */
[----:B------:R-:W-:Y:S05]  /*14a50*/  BRA `(.L_x_1794) ;  /* 0xffffff4400bc7947 */ /* 0x000fea000383ffff */
.L_x_1801:
[----:B-1----:R-:W-:-:S04]  /*14a60*/  IMAD.U32 R9, RZ, RZ, UR7 ;  /* 0x00000007ff097e24 */ /* 0x002fc8000f8e00ff */
[----:B------:R1:W2:Y:S03]  /*14a70*/  SYNCS.PHASECHK.TRANS64.TRYWAIT P1, [R9+URZ+0x22830], R10 ;  /* 0x0228300a090075a7 */ /* 0x0002a6000802017f */
[----:B--2---:R-:W-:Y:S05]  /*14a80*/  @!P1 NANOSLEEP.SYNCS 0x989680 ;  /* 0x009896800000995d */ /* 0x004fea0003900000 */
[----:B------:R-:W2:Y:S02]  /*14a90*/  @!P1 SYNCS.PHASECHK.TRANS64 P1, [R9+URZ+0x22830], R10 ;  /* 0x0228300a090095a7 */ /* 0x000ea4000802007f */
[----:B--2---:R-:W-:Y:S05]  /*14aa0*/  @!P1 BRA `(.L_x_1801) ;  /* 0xfffffffc00ec9947 */ /* 0x004fea000383ffff */
[----:B------:R-:W-:Y:S05]  /*14ab0*/  BRA `(.L_x_1800) ;  /* 0xffffff4800e07947 */ /* 0x000fea000383ffff */
.L_x_1813:
[----:B--2---:R2:W3:Y:S02]  /*14ac0*/  SYNCS.PHASECHK.TRANS64.TRYWAIT P1, [R9+URZ+0x22850], R10 ;  /* 0x0228500a090075a7 */ /* 0x0044e4000802017f */
[----:B---3--:R-:W-:Y:S05]  /*14ad0*/  @!P1 NANOSLEEP.SYNCS 0x989680 ;  /* 0x009896800000995d */ /* 0x008fea0003900000 */
[----:B------:R-:W3:Y:S02]  /*14ae0*/  @!P1 SYNCS.PHASECHK.TRANS64 P1, [R9+URZ+0x22850], R10 ;  /* 0x0228500a090095a7 */ /* 0x000ee4000802007f */
[----:B---3--:R-:W-:Y:S05]  /*14af0*/  @!P1 BRA `(.L_x_1813) ;  /* 0xfffffffc00f09947 */ /* 0x008fea000383ffff */
[----:B------:R-:W-:Y:S05]  /*14b00*/  BRA `(.L_x_1812) ;  /* 0xffffff74008c7947 */ /* 0x000fea000383ffff */
.L_x_1861:
[----:B------:R-:W1:Y:S01]  /*14b10*/  S2R R5, SR_TID.X ;  /* 0x0000000000057919 */ /* 0x000e620000002100 */
[----:B------:R-:W-:Y:S01]  /*14b20*/  BSSY B0, `(.L_x_1929) ;  /* 0x000000a000007945 */ /* 0x000fe20003800000 */
[----:B------:R-:W-:Y:S02]  /*14b30*/  IMAD.MOV.U32 R12, RZ, RZ, RZ ;  /* 0x000000ffff0c7224 */ /* 0x000fe400078e00ff */
[----:B------:R-:W-:Y:S02]  /*14b40*/  IMAD.MOV.U32 R11, RZ, RZ, 0x1f ;  /* 0x0000001fff0b7424 */ /* 0x000fe400078e00ff */
[----:B------:R-:W-:Y:S01]  /*14b50*/  IMAD.MOV.U32 R15, RZ, RZ, -0x1 ;  /* 0xffffffffff0f7424 */ /* 0x000fe200078e00ff */
[----:B-1----:R-:W-:-:S04]  /*14b60*/  SHF.R.U32.HI R5, RZ, 0x5, R5 ;  /* 0x00000005ff057819 */ /* 0x002fc80000011605 */
[----:B------:R-:W-:-:S05]  /*14b70*/  LOP3.LUT R5, R5, 0x3, RZ, 0xc0, !PT ;  /* 0x0000000305057812 */ /* 0x000fca00078ec0ff */
[----:B0-----:R-:W-:-:S07]  /*14b80*/  IMAD.MOV.U32 R13, RZ, RZ, R5 ;  /* 0x000000ffff0d7224 */ /* 0x001fce00078e0005 */
[----:B------:R-:W-:Y:S05]  /*14b90*/  WARPSYNC.COLLECTIVE R15, `(.L_x_1930) ;  /* 0x000000000f087348 */ /* 0x000fea0003c00000 */
[----:B------:R0:W1:Y:S02]  /*14ba0*/  SHFL.IDX P6, R14, R13, R12, R11 ;  /* 0x0000000c0d0e7389 */ /* 0x00006400000c000b */
[----:B01----:R-:W-:Y:S01]  /*14bb0*/  ENDCOLLECTIVE ;  /* 0x000000000000791b */ /* 0x003fe20003800000 */
.L_x_1930:
[----:B------:R-:W-:Y:S05]  /*14bc0*/  BSYNC B0 ;  /* 0x0000000000007941 */ /* 0x000fea0003800000 */
.L_x_1929:
[----:B------:R-:W-:Y:S05]  /*14bd0*/  BRA `(.L_x_1931) ;  /* 0xffffffc800607947 */ /* 0x000fea000383ffff */
.L_x_1862:
[----:B------:R-:W-:Y:S01]  /*14be0*/  BSSY B0, `(.L_x_1932) ;  /* 0x0000006000007945 */ /* 0x000fe20003800000 */
[----:B------:R-:W-:-:S07]  /*14bf0*/  IMAD.MOV.U32 R15, RZ, RZ, -0x1 ;  /* 0xffffffffff0f7424 */ /* 0x000fce00078e00ff */
[----:B0-----:R-:W-:Y:S05]  /*14c00*/  WARPSYNC.COLLECTIVE R15, `(.L_x_1933) ;  /* 0x000000000f0c7348 */ /* 0x001fea0003c00000 */
[----:B------:R-:W-:Y:S02]  /*14c10*/  ELECT P6, UR62, PT ;  /* 0x00000000003e782f */ /* 0x000fe400038c0000 */
[----:B------:R-:W-:Y:S01]  /*14c20*/  MOV R14, UR62 ;  /* 0x0000003e000e7c02 */ /* 0x000fe20008000f00 */
[----:B0-----:R-:W-:Y:S10]  /*14c30*/  ENDCOLLECTIVE ;  /* 0x000000000000791b */ /* 0x001ff40003800000 */
.L_x_1933:
[----:B------:R-:W-:Y:S05]  /*14c40*/  BSYNC B0 ;  /* 0x0000000000007941 */ /* 0x000fea0003800000 */
.L_x_1932:
[----:B------:R-:W-:Y:S05]  /*14c50*/  BRA `(.L_x_1934) ;  /* 0xffffffc800507947 */ /* 0x000fea000383ffff */
.L_x_1865:
[----:B-1----:R1:W2:Y:S02]  /*14c60*/  SYNCS.PHASECHK.TRANS64.TRYWAIT P0, [R9+URZ+0x22840], R10 ;  /* 0x0228400a090075a7 */ /* 0x0022a4000800017f */
[----:B--2---:R-:W-:Y:S05]  /*14c70*/  @!P0 NANOSLEEP.SYNCS 0x989680 ;  /* 0x009896800000895d */ /* 0x004fea0003900000 */
[----:B------:R-:W2:Y:S02]  /*14c80*/  @!P0 SYNCS.PHASECHK.TRANS64 P0, [R9+URZ+0x22840], R10 ;  /* 0x0228400a090085a7 */ /* 0x000ea4000800007f */
[----:B--2---:R-:W-:Y:S05]  /*14c90*/  @!P0 BRA `(.L_x_1865) ;  /* 0xfffffffc00f08947 */ /* 0x004fea000383ffff */
[----:B------:R-:W-:Y:S05]  /*14ca0*/  BRA `(.L_x_1935) ;  /* 0xffffffc800b87947 */ /* 0x000fea000383ffff */
.L_x_1868:
[----:B-1----:R-:W1:Y:S01]  /*14cb0*/  S2R R10, SR_CgaCtaId ;  /* 0x00000000000a7919 */ /* 0x002e620000008800 */
[----:B------:R-:W-:-:S04]  /*14cc0*/  MOV R9, 0x400 ;  /* 0x0000040000097802 */ /* 0x000fc80000000f00 */
[----:B-1----:R-:W-:-:S04]  /*14cd0*/  LEA R9, R10, R9, 0x18 ;  /* 0x000000090a097211 */ /* 0x002fc800078ec0ff */
[----:B------:R1:W2:Y:S03]  /*14ce0*/  SYNCS.PHASECHK.TRANS64.TRYWAIT P0, [R9+URZ+0x22820], R6 ;  /* 0x02282006090075a7 */ /* 0x0002a6000800017f */
[----:B--2---:R-:W-:Y:S05]  /*14cf0*/  @!P0 NANOSLEEP.SYNCS 0x989680 ;  /* 0x009896800000895d */ /* 0x004fea0003900000 */
[----:B------:R-:W2:Y:S02]  /*14d00*/  @!P0 SYNCS.PHASECHK.TRANS64 P0, [R9+URZ+0x22820], R6 ;  /* 0x02282006090085a7 */ /* 0x000ea4000800007f */
[----:B--2---:R-:W-:Y:S05]  /*14d10*/  @!P0 BRA `(.L_x_1868) ;  /* 0xfffffffc00e48947 */ /* 0x004fea000383ffff */
[----:B------:R-:W-:Y:S05]  /*14d20*/  BRA `(.L_x_1936) ;  /* 0xffffffcc00947947 */ /* 0x000fea000383ffff */
.L_x_1871:
[----:B-1----:R1:W2:Y:S02]  /*14d30*/  SYNCS.PHASECHK.TRANS64.TRYWAIT P0, [R6+URZ+0x22860], R9 ;  /* 0x02286009060075a7 */ /* 0x0022a4000800017f */
[----:B--2---:R-:W-:Y:S05]  /*14d40*/  @!P0 NANOSLEEP.SYNCS 0x989680 ;  /* 0x009896800000895d */ /* 0x004fea0003900000 */
[----:B------:R-:W2:Y:S02]  /*14d50*/  @!P0 SYNCS.PHASECHK.TRANS64 P0, [R6+URZ+0x22860], R9 ;  /* 0x02286009060085a7 */ /* 0x000ea4000800007f */
[----:B--2---:R-:W-:Y:S05]  /*14d60*/  @!P0 BRA `(.L_x_1871) ;  /* 0xfffffffc00f08947 */ /* 0x004fea000383ffff */
[----:B------:R-:W-:Y:S05]  /*14d70*/  BRA `(.L_x_1937) ;  /* 0xffffffcc00b07947 */ /* 0x000fea000383ffff */
.L_x_1880:
[----:B-1----:R1:W2:Y:S02]  /*14d80*/  SYNCS.PHASECHK.TRANS64.TRYWAIT P0, [R2+URZ+0x22840], R3 ;  /* 0x02284003020075a7 */ /* 0x0022a4000800017f */
[----:B--2---:R-:W-:Y:S05]  /*14d90*/  @!P0 NANOSLEEP.SYNCS 0x989680 ;  /* 0x009896800000895d */ /* 0x004fea0003900000 */
[----:B------:R-:W2:Y:S02]  /*14da0*/  @!P0 SYNCS.PHASECHK.TRANS64 P0, [R2+URZ+0x22840], R3 ;  /* 0x02284003020085a7 */ /* 0x000ea4000800007f */
[----:B--2---:R-:W-:Y:S05]  /*14db0*/  @!P0 BRA `(.L_x_1880) ;  /* 0xfffffffc00f08947 */ /* 0x004fea000383ffff */
[----:B------:R-:W-:Y:S05]  /*14dc0*/  BRA `(.L_x_1938) ;  /* 0xffffffd400347947 */ /* 0x000fea000383ffff */
.L_x_1882:
[----:B--2---:R2:W3:Y:S02]  /*14dd0*/  SYNCS.PHASECHK.TRANS64.TRYWAIT P0, [R2+URZ+0x22860], R3 ;  /* 0x02286003020075a7 */ /* 0x0044e4000800017f */
[----:B---3--:R-:W-:Y:S05]  /*14de0*/  @!P0 NANOSLEEP.SYNCS 0x989680 ;  /* 0x009896800000895d */ /* 0x008fea0003900000 */
[----:B------:R-:W3:Y:S02]  /*14df0*/  @!P0 SYNCS.PHASECHK.TRANS64 P0, [R2+URZ+0x22860], R3 ;  /* 0x02286003020085a7 */ /* 0x000ee4000800007f */
[----:B---3--:R-:W-:Y:S05]  /*14e00*/  @!P0 BRA `(.L_x_1882) ;  /* 0xfffffffc00f08947 */ /* 0x008fea000383ffff */
[----:B------:R-:W-:Y:S05]  /*14e10*/  BRA `(.L_x_1939) ;  /* 0xffffffd400a47947 */ /* 0x000fea000383ffff */
.L_x_1887:
[----:B--2---:R2:W3:Y:S02]  /*14e20*/  SYNCS.PHASECHK.TRANS64.TRYWAIT P0, [R2+URZ+0x22840], R3 ;  /* 0x02284003020075a7 */ /* 0x0044e4000800017f */
[----:B---3--:R-:W-:Y:S05]  /*14e30*/  @!P0 NANOSLEEP.SYNCS 0x989680 ;  /* 0x009896800000895d */ /* 0x008fea0003900000 */
[----:B------:R-:W3:Y:S02]  /*14e40*/  @!P0 SYNCS.PHASECHK.TRANS64 P0, [R2+URZ+0x22840], R3 ;  /* 0x02284003020085a7 */ /* 0x000ee4000800007f */
[----:B---3--:R-:W-:Y:S05]  /*14e50*/  @!P0 BRA `(.L_x_1887) ;  /* 0xfffffffc00f08947 */ /* 0x008fea000383ffff */
[----:B------:R-:W-:Y:S05]  /*14e60*/  BRA `(.L_x_1940) ;  /* 0xffffffd800f87947 */ /* 0x000fea000383ffff */
.L_x_1889:
[----:B0-----:R0:W1:Y:S02]  /*14e70*/  SYNCS.PHASECHK.TRANS64.TRYWAIT P1, [R2+URZ+0x22860], R3 ;  /* 0x02286003020075a7 */ /* 0x001064000802017f */
[----:B-1----:R-:W-:Y:S05]  /*14e80*/  @!P1 NANOSLEEP.SYNCS 0x989680 ;  /* 0x009896800000995d */ /* 0x002fea0003900000 */
[----:B------:R-:W1:Y:S02]  /*14e90*/  @!P1 SYNCS.PHASECHK.TRANS64 P1, [R2+URZ+0x22860], R3 ;  /* 0x02286003020095a7 */ /* 0x000e64000802007f */
[----:B-1----:R-:W-:Y:S05]  /*14ea0*/  @!P1 BRA `(.L_x_1889) ;  /* 0xfffffffc00f09947 */ /* 0x002fea000383ffff */
[----:B------:R-:W-:Y:S05]  /*14eb0*/  BRA `(.L_x_1941) ;  /* 0xffffffdc00647947 */ /* 0x000fea000383ffff */
.L_x_1894:
[----:B---3--:R3:W4:Y:S02]  /*14ec0*/  SYNCS.PHASECHK.TRANS64.TRYWAIT P0, [R2+URZ+0x22840], R3 ;  /* 0x02284003020075a7 */ /* 0x008724000800017f */
[----:B----4-:R-:W-:Y:S05]  /*14ed0*/  @!P0 NANOSLEEP.SYNCS 0x989680 ;  /* 0x009896800000895d */ /* 0x010fea0003900000 */
[----:B------:R-:W4:Y:S02]  /*14ee0*/  @!P0 SYNCS.PHASECHK.TRANS64 P0, [R2+URZ+0x22840], R3 ;  /* 0x02284003020085a7 */ /* 0x000f24000800007f */
[----:B----4-:R-:W-:Y:S05]  /*14ef0*/  @!P0 BRA `(.L_x_1894) ;  /* 0xfffffffc00f08947 */ /* 0x010fea000383ffff */
[----:B------:R-:W-:Y:S05]  /*14f00*/  BRA `(.L_x_1942) ;  /* 0xffffffe000947947 */ /* 0x000fea000383ffff */
.L_x_1896:
[----:B0-----:R0:W1:Y:S02]  /*14f10*/  SYNCS.PHASECHK.TRANS64.TRYWAIT P1, [R2+URZ+0x22860], R3 ;  /* 0x02286003020075a7 */ /* 0x001064000802017f */
[----:B-1----:R-:W-:Y:S05]  /*14f20*/  @!P1 NANOSLEEP.SYNCS 0x989680 ;  /* 0x009896800000995d */ /* 0x002fea0003900000 */
[----:B------:R-:W1:Y:S02]  /*14f30*/  @!P1 SYNCS.PHASECHK.TRANS64 P1, [R2+URZ+0x22860], R3 ;  /* 0x02286003020095a7 */ /* 0x000e64000802007f */
[----:B-1----:R-:W-:Y:S05]  /*14f40*/  @!P1 BRA `(.L_x_1896) ;  /* 0xfffffffc00f09947 */ /* 0x002fea000383ffff */
[----:B------:R-:W-:Y:S05]  /*14f50*/  BRA `(.L_x_1943) ;  /* 0xffffffe400047947 */ /* 0x000fea000383ffff */
.L_x_1901:
[----:B------:R-:W-:Y:S01]  /*14f60*/  BSSY B0, `(.L_x_1944) ;  /* 0x0000008000007945 */ /* 0x000fe20003800000 */
[----:B0-----:R-:W-:Y:S02]  /*14f70*/  IMAD.MOV.U32 R13, RZ, RZ, R16 ;  /* 0x000000ffff0d7224 */ /* 0x001fe400078e0010 */
[----:B-1----:R-:W-:Y:S02]  /*14f80*/  IMAD.MOV.U32 R12, RZ, RZ, RZ ;  /* 0x000000ffff0c7224 */ /* 0x002fe400078e00ff */
[----:B------:R-:W-:Y:S02]  /*14f90*/  IMAD.MOV.U32 R11, RZ, RZ, 0x1f ;  /* 0x0000001fff0b7424 */ /* 0x000fe400078e00ff */
[----:B------:R-:W-:-:S07]  /*14fa0*/  IMAD.MOV.U32 R15, RZ, RZ, -0x1 ;  /* 0xffffffffff0f7424 */ /* 0x000fce00078e00ff */
[----:B--2---:R-:W-:Y:S05]  /*14fb0*/  WARPSYNC.COLLECTIVE R15, `(.L_x_1945) ;  /* 0x000000000f087348 */ /* 0x004fea0003c00000 */
[----:B------:R0:W1:Y:S02]  /*14fc0*/  SHFL.IDX P6, R14, R13, R12, R11 ;  /* 0x0000000c0d0e7389 */ /* 0x00006400000c000b */
[----:B012---:R-:W-:Y:S01]  /*14fd0*/  ENDCOLLECTIVE ;  /* 0x000000000000791b */ /* 0x007fe20003800000 */
.L_x_1945:
[----:B------:R-:W-:Y:S05]  /*14fe0*/  BSYNC B0 ;  /* 0x0000000000007941 */ /* 0x000fea0003800000 */
.L_x_1944:
        /* <DEDUP_REMOVED lines=8> */
.L_x_1946:
[----:B------:R-:W-:Y:S01]  /*15070*/  IMAD.MOV.U32 R7, RZ, RZ, R14 ;  /* 0x000000ffff077224 */ /* 0x000fe200078e000e */
[----:B------:R-:W-:Y:S06]  /*15080*/  BRA `(.L_x_1947) ;  /* 0xffffffe400f87947 */ /* 0x000fec000383ffff */
.L_x_1904:
[----:B------:R-:W-:Y:S01]  /*15090*/  BSSY B0, `(.L_x_1948) ;  /* 0x0000008000007945 */ /* 0x000fe20003800000 */
[----:B0----5:R-:W-:Y:S02]  /*150a0*/  IMAD.MOV.U32 R13, RZ, RZ, R17 ;  /* 0x000000ffff0d7224 */ /* 0x021fe400078e0011 */
[----:B------:R-:W-:Y:S02]  /*150b0*/  IMAD.MOV.U32 R12, RZ, RZ, 0x1 ;  /* 0x00000001ff0c7424 */ /* 0x000fe400078e00ff */
[----:B------:R-:W-:Y:S02]  /*150c0*/  IMAD.MOV.U32 R11, RZ, RZ, RZ ;  /* 0x000000ffff0b7224 */ /* 0x000fe400078e00ff */
[----:B------:R-:W-:-:S07]  /*150d0*/  IMAD.MOV.U32 R15, RZ, RZ, -0x1 ;  /* 0xffffffffff0f7424 */ /* 0x000fce00078e00ff */
[----:B-1234-:R-:W-:Y:S05]  /*150e0*/  WARPSYNC.COLLECTIVE R15, `(.L_x_1949) ;  /* 0x000000000f087348 */ /* 0x01efea0003c00000 */
[----:B------:R0:W0:Y:S02]  /*150f0*/  SHFL.UP P6, R14, R13, R12, R11 ;  /* 0x0400000c0d0e7389 */ /* 0x00002400000c000b */
[----:B01234-:R-:W-:Y:S01]  /*15100*/  ENDCOLLECTIVE ;  /* 0x000000000000791b */ /* 0x01ffe20003800000 */
.L_x_1949:
[----:B------:R-:W-:Y:S05]  /*15110*/  BSYNC B0 ;  /* 0x0000000000007941 */ /* 0x000fea0003800000 */
.L_x_1948:
        /* <DEDUP_REMOVED lines=10> */
.L_x_1950:
        /* <DEDUP_REMOVED lines=8> */
.L_x_1951:
        /* <DEDUP_REMOVED lines=8> */
.L_x_1952:
        /* <DEDUP_REMOVED lines=8> */
.L_x_1953:
        /* <DEDUP_REMOVED lines=8> */
.L_x_1954:
[----:B------:R-:W-:Y:S05]  /*153c0*/  BRA `(.L_x_1955) ;  /* 0xffffffe400bc7947 */ /* 0x000fea000383ffff */
.L_x_1909:
[----:B------:R-:W-:Y:S01]  /*153d0*/  BSSY B0, `(.L_x_1956) ;  /* 0x0000008000007945 */ /* 0x000fe20003800000 */
[----:B-----5:R-:W-:Y:S02]  /*153e0*/  IMAD.MOV.U32 R13, RZ, RZ, R17 ;  /* 0x000000ffff0d7224 */ /* 0x020fe400078e0011 */
[----:B------:R-:W-:Y:S02]  /*153f0*/  IMAD.MOV.U32 R12, RZ, RZ, 0x1 ;  /* 0x00000001ff0c7424 */ /* 0x000fe400078e00ff */
[----:B------:R-:W-:Y:S02]  /*15400*/  IMAD.MOV.U32 R11, RZ, RZ, RZ ;  /* 0x000000ffff0b7224 */ /* 0x000fe400078e00ff */
[----:B------:R-:W-:-:S07]  /*15410*/  IMAD.MOV.U32 R15, RZ, RZ, -0x1 ;  /* 0xffffffffff0f7424 */ /* 0x000fce00078e00ff */
[----:B0--3--:R-:W-:Y:S05]  /*15420*/  WARPSYNC.COLLECTIVE R15, `(.L_x_1957) ;  /* 0x000000000f087348 */ /* 0x009fea0003c00000 */
[----:B------:R1:W2:Y:S02]  /*15430*/  SHFL.UP P6, R14, R13, R12, R11 ;  /* 0x0400000c0d0e7389 */ /* 0x0002a400000c000b */
[----:B0123--:R-:W-:Y:S01]  /*15440*/  ENDCOLLECTIVE ;  /* 0x000000000000791b */ /* 0x00ffe20003800000 */
.L_x_1957:
[----:B------:R-:W-:Y:S05]  /*15450*/  BSYNC B0 ;  /* 0x0000000000007941 */ /* 0x000fea0003800000 */
.L_x_1956:
        /* <DEDUP_REMOVED lines=10> */
.L_x_1958:
        /* <DEDUP_REMOVED lines=8> */
.L_x_1959:
        /* <DEDUP_REMOVED lines=8> */
.L_x_1960:
        /* <DEDUP_REMOVED lines=8> */
.L_x_1961:
        /* <DEDUP_REMOVED lines=8> */
.L_x_1962:
[----:B------:R-:W-:Y:S05]  /*15700*/  BRA `(.L_x_1963) ;  /* 0xffffffe400a07947 */ /* 0x000fea000383ffff */
.L_x_1911:
[----:B------:R-:W-:Y:S01]  /*15710*/  BSSY B0, `(.L_x_1964) ;  /* 0x0000006000007945 */ /* 0x000fe20003800000 */
[----:B------:R-:W-:Y:S01]  /*15720*/  PLOP3.LUT P6, PT, P6, PT, PT, 0x8, 0x0 ;  /* 0x000000000000781c */ /* 0x000fe200037ce170 */
[----:B------:R-:W-:-:S12]  /*15730*/  IMAD.MOV.U32 R15, RZ, RZ, -0x1 ;  /* 0xffffffffff0f7424 */ /* 0x000fd800078e00ff */
[----:B0-----:R-:W-:Y:S05]  /*15740*/  WARPSYNC.COLLECTIVE R15, `(.L_x_1965) ;  /* 0x000000000f087348 */ /* 0x001fea0003c00000 */
[----:B------:R-:W-:Y:S01]  /*15750*/  VOTE.ANY R14, PT, P6 ;  /* 0x00000000000e7806 */ /* 0x000fe200030e0100 */
[----:B0-----:R-:W-:Y:S06]  /*15760*/  ENDCOLLECTIVE ;  /* 0x000000000000791b */ /* 0x001fec0003800000 */
.L_x_1965:
[----:B------:R-:W-:Y:S05]  /*15770*/  BSYNC B0 ;  /* 0x0000000000007941 */ /* 0x000fea0003800000 */
.L_x_1964:
        /* <DEDUP_REMOVED lines=9> */
.L_x_1966:
[----:B------:R-:W-:Y:S01]  /*15810*/  IMAD.MOV.U32 R17, RZ, RZ, R14 ;  /* 0x000000ffff117224 */ /* 0x000fe200078e000e */
[----:B------:R-:W-:Y:S06]  /*15820*/  BRA `(.L_x_1967) ;  /* 0xffffffe400907947 */ /* 0x000fec000383ffff */
.L_x_1913:
[----:B------:R-:W-:Y:S01]  /*15830*/  BSSY B0, `(.L_x_1968) ;  /* 0x0000007000007945 */ /* 0x000fe20003800000 */
[----:B------:R-:W-:Y:S02]  /*15840*/  IMAD.MOV.U32 R13, RZ, RZ, R2 ;  /* 0x000000ffff0d7224 */ /* 0x000fe400078e0002 */
[----:B------:R-:W-:Y:S02]  /*15850*/  IMAD.MOV.U32 R11, RZ, RZ, 0x1f ;  /* 0x0000001fff0b7424 */ /* 0x000fe400078e00ff */
[----:B------:R-:W-:-:S07]  /*15860*/  IMAD.MOV.U32 R15, RZ, RZ, -0x1 ;  /* 0xffffffffff0f7424 */ /* 0x000fce00078e00ff */
[----:B012---:R-:W-:Y:S05]  /*15870*/  WARPSYNC.COLLECTIVE R15, `(.L_x_1969) ;  /* 0x000000000f087348 */ /* 0x007fea0003c00000 */
[----:B------:R3:W4:Y:S02]  /*15880*/  SHFL.IDX P6, R14, R13, R12, R11 ;  /* 0x0000000c0d0e7389 */ /* 0x00072400000c000b */
[----:B01234-:R-:W-:Y:S01]  /*15890*/  ENDCOLLECTIVE ;  /* 0x000000000000791b */ /* 0x01ffe20003800000 */
.L_x_1969:
[----:B------:R-:W-:Y:S05]  /*158a0*/  BSYNC B0 ;  /* 0x0000000000007941 */ /* 0x000fea0003800000 */
.L_x_1968:
[----:B------:R-:W-:Y:S01]  /*158b0*/  IMAD.MOV.U32 R7, RZ, RZ, R14 ;  /* 0x000000ffff077224 */ /* 0x000fe200078e000e */
[----:B------:R-:W-:Y:S06]  /*158c0*/  BRA `(.L_x_1912) ;  /* 0xffffffe400847947 */ /* 0x000fec000383ffff */
.L_x_1917:
[----:B-1----:R1:W2:Y:S02]  /*158d0*/  SYNCS.PHASECHK.TRANS64.TRYWAIT P0, [R0+URZ+0x22820], R3 ;  /* 0x02282003000075a7 */ /* 0x0022a4000800017f */
[----:B--2---:R-:W-:Y:S05]  /*158e0*/  @!P0 NANOSLEEP.SYNCS 0x989680 ;  /* 0x009896800000895d */ /* 0x004fea0003900000 */
[----:B------:R-:W2:Y:S02]  /*158f0*/  @!P0 SYNCS.PHASECHK.TRANS64 P0, [R0+URZ+0x22820], R3 ;  /* 0x02282003000085a7 */ /* 0x000ea4000800007f */
[----:B--2---:R-:W-:Y:S05]  /*15900*/  @!P0 BRA `(.L_x_1917) ;  /* 0xfffffffc00f08947 */ /* 0x004fea000383ffff */
[----:B------:R-:W-:Y:S05]  /*15910*/  BRA `(.L_x_1970) ;  /* 0xffffffe800f87947 */ /* 0x000fea000383ffff */
.L_x_1918:
[----:B------:R-:W2:Y:S01]  /*15920*/  S2R R2, SR_TID.X ;  /* 0x0000000000027919 */ /* 0x000ea20000002100 */
[----:B------:R-:W-:Y:S01]  /*15930*/  BSSY B0, `(.L_x_1971) ;  /* 0x000000a000007945 */ /* 0x000fe20003800000 */
[----:B------:R-:W-:Y:S02]  /*15940*/  IMAD.MOV.U32 R12, RZ, RZ, RZ ;  /* 0x000000ffff0c7224 */ /* 0x000fe400078e00ff */
[----:B------:R-:W-:Y:S02]  /*15950*/  IMAD.MOV.U32 R11, RZ, RZ, 0x1f ;  /* 0x0000001fff0b7424 */ /* 0x000fe400078e00ff */
[----:B------:R-:W-:Y:S01]  /*15960*/  IMAD.MOV.U32 R15, RZ, RZ, -0x1 ;  /* 0xffffffffff0f7424 */ /* 0x000fe200078e00ff */
[----:B--2---:R-:W-:-:S04]  /*15970*/  SHF.R.U32.HI R2, RZ, 0x5, R2 ;  /* 0x00000005ff027819 */ /* 0x004fc80000011602 */
[----:B------:R-:W-:-:S05]  /*15980*/  LOP3.LUT R2, R2, 0x3, RZ, 0xc0, !PT ;  /* 0x0000000302027812 */ /* 0x000fca00078ec0ff */
[----:B0-----:R-:W-:-:S07]  /*15990*/  IMAD.MOV.U32 R13, RZ, RZ, R2 ;  /* 0x000000ffff0d7224 */ /* 0x001fce00078e0002 */
[----:B-1----:R-:W-:Y:S05]  /*159a0*/  WARPSYNC.COLLECTIVE R15, `(.L_x_1972) ;  /* 0x000000000f087348 */ /* 0x002fea0003c00000 */
[----:B------:R0:W2:Y:S02]  /*159b0*/  SHFL.IDX P6, R14, R13, R12, R11 ;  /* 0x0000000c0d0e7389 */ /* 0x0000a400000c000b */
[----:B012---:R-:W-:Y:S01]  /*159c0*/  ENDCOLLECTIVE ;  /* 0x000000000000791b */ /* 0x007fe20003800000 */
.L_x_1972:
[----:B------:R-:W-:Y:S05]  /*159d0*/  BSYNC B0 ;  /* 0x0000000000007941 */ /* 0x000fea0003800000 */
.L_x_1971:
[----:B------:R-:W-:Y:S05]  /*159e0*/  BRA `(.L_x_1973) ;  /* 0xffffffe800e07947 */ /* 0x000fea000383ffff */
.L_x_1921:
[----:B------:R-:W-:Y:S01]  /*159f0*/  BSSY B1, `(.L_x_1974) ;  /* 0x0000006000017945 */ /* 0x000fe20003800000 */
[----:B------:R-:W-:-:S07]  /*15a00*/  IMAD.MOV.U32 R15, RZ, RZ, -0x1 ;  /* 0xffffffffff0f7424 */ /* 0x000fce00078e00ff */
[----:B012---:R-:W-:Y:S05]  /*15a10*/  WARPSYNC.COLLECTIVE R15, `(.L_x_1975) ;  /* 0x000000000f0c7348 */ /* 0x007fea0003c00000 */
[----:B------:R-:W-:Y:S02]  /*15a20*/  ELECT P6, UR62, PT ;  /* 0x00000000003e782f */ /* 0x000fe400038c0000 */
[----:B------:R-:W-:Y:S01]  /*15a30*/  MOV R14, UR62 ;  /* 0x0000003e000e7c02 */ /* 0x000fe20008000f00 */
[----:B012---:R-:W-:Y:S10]  /*15a40*/  ENDCOLLECTIVE ;  /* 0x000000000000791b */ /* 0x007ff40003800000 */
.L_x_1975:
[----:B------:R-:W-:Y:S05]  /*15a50*/  BSYNC B1 ;  /* 0x0000000000017941 */ /* 0x000fea0003800000 */
.L_x_1974:
[----:B------:R-:W-:Y:S05]  /*15a60*/  BRA `(.L_x_1976) ;  /* 0xffffffe800d87947 */ /* 0x000fea000383ffff */
.L_x_1923:
[----:B-1----:R1:W2:Y:S02]  /*15a70*/  SYNCS.PHASECHK.TRANS64.TRYWAIT P0, [R6+URZ], R5 ;  /* 0x00000005060075a7 */ /* 0x0022a4000800017f */
[----:B--2---:R-:W-:Y:S05]  /*15a80*/  @!P0 NANOSLEEP.SYNCS 0x989680 ;  /* 0x009896800000895d */ /* 0x004fea0003900000 */
[----:B------:R-:W2:Y:S02]  /*15a90*/  @!P0 SYNCS.PHASECHK.TRANS64 P0, [R6+URZ], R5 ;  /* 0x00000005060085a7 */ /* 0x000ea4000800007f */
[----:B--2---:R-:W-:Y:S05]  /*15aa0*/  @!P0 BRA `(.L_x_1923) ;  /* 0xfffffffc00f08947 */ /* 0x004fea000383ffff */
[----:B------:R-:W-:Y:S05]  /*15ab0*/  BRA `(.L_x_1977) ;  /* 0xffffffec00147947 */ /* 0x000fea000383ffff */
.L_x_1924:
[----:B--2---:R2:W3:Y:S02]  /*15ac0*/  SYNCS.PHASECHK.TRANS64.TRYWAIT P0, [R7+URZ], R2 ;  /* 0x00000002070075a7 */ /* 0x0044e4000800017f */
[----:B---3--:R-:W-:Y:S05]  /*15ad0*/  @!P0 NANOSLEEP.SYNCS 0x989680 ;  /* 0x009896800000895d */ /* 0x008fea0003900000 */
[----:B------:R-:W3:Y:S02]  /*15ae0*/  @!P0 SYNCS.PHASECHK.TRANS64 P0, [R7+URZ], R2 ;  /* 0x00000002070085a7 */ /* 0x000ee4000800007f */
[----:B---3--:R-:W-:Y:S05]  /*15af0*/  @!P0 BRA `(.L_x_1924) ;  /* 0xfffffffc00f08947 */ /* 0x008fea000383ffff */
[----:B------:R-:W-:Y:S05]  /*15b00*/  BRA `(.L_x_1978) ;  /* 0xffffffec00087947 */ /* 0x000fea000383ffff */
.L_x_1926:
[----:B---3--:R3:W4:Y:S02]  /*15b10*/  SYNCS.PHASECHK.TRANS64.TRYWAIT P0, [R4+URZ], R5 ;  /* 0x00000005040075a7 */ /* 0x008724000800017f */
[----:B----4-:R-:W-:Y:S05]  /*15b20*/  @!P0 NANOSLEEP.SYNCS 0x989680 ;  /* 0x009896800000895d */ /* 0x010fea0003900000 */
[----:B------:R-:W4:Y:S02]  /*15b30*/  @!P0 SYNCS.PHASECHK.TRANS64 P0, [R4+URZ], R5 ;  /* 0x00000005040085a7 */ /* 0x000f24000800007f */
[----:B----4-:R-:W-:Y:S05]  /*15b40*/  @!P0 BRA `(.L_x_1926) ;  /* 0xfffffffc00f08947 */ /* 0x010fea000383ffff */
[----:B------:R-:W-:Y:S05]  /*15b50*/  BRA `(.L_x_1979) ;  /* 0xffffffec00107947 */ /* 0x000fea000383ffff */
.L_x_1980:
        /* <DEDUP_REMOVED lines=10> */
.L_x_4723:


//--------------------- .text._ZN7cutlass13device_kernelIN5flash11enable_sm90INS1_16FlashAttnFwdSm90INS1_25CollectiveMainloopFwdSm90ILi2EN4cute5tupleIJNS5_1CILi1EEES8_S8_EEENS6_IJNS7_ILi128EEENS7_ILi96EEENS7_ILi64EEEEEELi256ENS_10bfloat16_tEfNS_4arch4Sm90ELb0ELb1ELb0ELb1ELb0ELb1ELb0ELb1ELb0ELb0ELb0ELb0EEENS1_21CollectiveEpilogueFwdINS6_IJSA_NS7_ILi256EEESB_EEES9_SE_SG_Li256ELb1ELb0ELb0ELb0EEENS1_36VarlenDynamicPersistentTileSchedulerILi128ELi96ELi256ELi32ELb0ELb0ELb1ELb1ELb0ELb1EEEEEEEEEvNT_6ParamsE --------------------------
	.section	.text._ZN7cutlass13device_kernelIN5flash11enable_sm90INS1_16FlashAttnFwdSm90INS1_25CollectiveMainloopFwdSm90ILi2EN4cute5tupleIJNS5_1CILi1EEES8_S8_EEENS6_IJNS7_ILi128EEENS7_ILi96EEENS7_ILi64EEEEEELi256ENS_10bfloat16_tEfNS_4arch4Sm90ELb0ELb1ELb0ELb1ELb0ELb1ELb0ELb1ELb0ELb0ELb0ELb0EEENS1_21CollectiveEpilogueFwdINS6_IJSA_NS7_ILi256EEESB_EEES9_SE_SG_Li256ELb1ELb0ELb0ELb0EEENS1_36VarlenDynamicPersistentTileSchedulerILi128ELi96ELi256ELi32ELb0ELb0ELb1ELb1ELb0ELb1EEEEEEEEEvNT_6ParamsE,"ax",@progbits
	.align	128
.text._ZN7cutlass13device_kernelIN5flash11enable_sm90INS1_16FlashAttnFwdSm90INS1_25CollectiveMainloopFwdSm90ILi2EN4cute5tupleIJNS5_1CILi1EEES8_S8_EEENS6_IJNS7_ILi128EEENS7_ILi96EEENS7_ILi64EEEEEELi256ENS_10bfloat16_tEfNS_4arch4Sm90ELb0ELb1ELb0ELb1ELb0ELb1ELb0ELb1ELb0ELb0ELb0ELb0EEENS1_21CollectiveEpilogueFwdINS6_IJSA_NS7_ILi256EEESB_EEES9_SE_SG_Li256ELb1ELb0ELb0ELb0EEENS1_36VarlenDynamicPersistentTileSchedulerILi128ELi96ELi256ELi32ELb0ELb0ELb1ELb1ELb0ELb1EEEEEEEEEvNT_6ParamsE:
        .type           _ZN7cutlass13device_kernelIN5flash11enable_sm90INS1_16FlashAttnFwdSm90INS1_25CollectiveMainloopFwdSm90ILi2EN4cute5tupleIJNS5_1CILi1EEES8_S8_EEENS6_IJNS7_ILi128EEENS7_ILi96EEENS7_ILi64EEEEEELi256ENS_10bfloat16_tEfNS_4arch4Sm90ELb0ELb1ELb0ELb1ELb0ELb1ELb0ELb1ELb0ELb0ELb0ELb0EEENS1_21CollectiveEpilogueFwdINS6_IJSA_NS7_ILi256EEESB_EEES9_SE_SG_Li256ELb1ELb0ELb0ELb0EEENS1_36VarlenDynamicPersistentTileSchedulerILi128ELi96ELi256ELi32ELb0ELb0ELb1ELb1ELb0ELb1EEEEEEEEEvNT_6ParamsE,@function
        .size           _ZN7cutlass13device_kernelIN5flash11enable_sm90INS1_16FlashAttnFwdSm90INS1_25CollectiveMainloopFwdSm90ILi2EN4cute5tupleIJNS5_1CILi1EEES8_S8_EEENS6_IJNS7_ILi128EEENS7_ILi96EEENS7_ILi64EEEEEELi256ENS_10bfloat16_tEfNS_4arch4Sm90ELb0ELb1ELb0ELb1ELb0ELb1ELb0ELb1ELb0ELb0ELb0ELb0EEENS1_21CollectiveEpilogueFwdINS6_IJSA_NS7_ILi256EEESB_EEES9_SE_SG_Li256ELb1ELb0ELb0ELb0EEENS1_36VarlenDynamicPersistentTileSchedulerILi128ELi96ELi256ELi32ELb0ELb0ELb1ELb1ELb0ELb1EEEEEEEEEvNT_6ParamsE,(.L_x_4724 - _ZN7cutlass13device_kernelIN5flash11enable_sm90INS1_16FlashAttnFwdSm90INS1_25CollectiveMainloopFwdSm90ILi2EN4cute5tupleIJNS5_1CILi1EEES8_S8_EEENS6_IJNS7_ILi128EEENS7_ILi96EEENS7_ILi64EEEEEELi256ENS_10bfloat16_tEfNS_4arch4Sm90ELb0ELb1ELb0ELb1ELb0ELb1ELb0ELb1ELb0ELb0ELb0ELb0EEENS1_21CollectiveEpilogueFwdINS6_IJSA_NS7_ILi256EEESB_EEES9_SE_SG_Li256ELb1ELb0ELb0ELb0EEENS1_36VarlenDynamicPersistentTileSchedulerILi128ELi96ELi256ELi32ELb0ELb0ELb1ELb1ELb0ELb1EEEEEEEEEvNT_6ParamsE)
        .other          _ZN7cutlass13device_kernelIN5flash11enable_sm90INS1_16FlashAttnFwdSm90INS1_25CollectiveMainloopFwdSm90ILi2EN4cute5tupleIJNS5_1CILi1EEES8_S8_EEENS6_IJNS7_ILi128EEENS7_ILi96EEENS7_ILi64EEEEEELi256ENS_10bfloat16_tEfNS_4arch4Sm90ELb0ELb1ELb0ELb1ELb0ELb1ELb0ELb1ELb0ELb0ELb0ELb0EEENS1_21CollectiveEpilogueFwdINS6_IJSA_NS7_ILi256EEESB_EEES9_SE_SG_Li256ELb1ELb0ELb0ELb0EEENS1_36VarlenDynamicPersistentTileSchedulerILi128ELi96ELi256ELi32ELb0ELb0ELb1ELb1ELb0ELb1EEEEEEEEEvNT_6ParamsE,@"STO_CUDA_ENTRY STV_DEFAULT"
_ZN7cutlass13device_kernelIN5flash11enable_sm90INS1_16FlashAttnFwdSm90INS1_25CollectiveMainloopFwdSm90ILi2EN4cute5tupleIJNS5_1CILi1EEES8_S8_EEENS6_IJNS7_ILi128EEENS7_ILi96EEENS7_ILi64EEEEEELi256ENS_10bfloat16_tEfNS_4arch4Sm90ELb0ELb1ELb0ELb1ELb0ELb1ELb0ELb1ELb0ELb0ELb0ELb0EEENS1_21CollectiveEpilogueFwdINS6_IJSA_NS7_ILi256EEESB_EEES9_SE_SG_Li256ELb1ELb0ELb0ELb0EEENS1_36VarlenDynamicPersistentTileSchedulerILi128ELi96ELi256ELi32ELb0ELb0ELb1ELb1ELb0ELb1EEEEEEEEEvNT_6ParamsE:
[----:B------:R-:W0:Y:S02]  /*0000*/  LDC R1, c[0x0][0x28] ;  /* 0x00000a00ff017b82 */ /* 0x000e240000000800 */
[----:B0-----:R-:W-:Y:S01]  /*0010*/  VIADD R1, R1, 0xffffffd0 ;  /* 0xffffffd001017836 */ /* 0x001fe20000000000 */
[----:B------:R-:W0:Y:S01]  /*0020*/  S2R R3, SR_TID.X ;  /* 0x0000000000037919 */ /* 0x000e220000002100 */
[----:B------:R-:W-:Y:S01]  /*0030*/  ELECT P0, URZ, PT ;  /* 0x00000000003f782f */ /* 0x000fe20003800000 */
[----:B------:R-:W-:Y:S01]  /*0040*/  BSSY B0, `(.L_x_1981) ;  /* 0x0000016000007945 */ /* 0x000fe20003800000 */
[----:B0-----:R-:W-:-:S05]  /*0050*/  SHF.R.U32.HI R0, RZ, 0x5, R3 ;  /* 0x00000005ff007819 */ /* 0x001fca0000011603 */
        /* <DEDUP_REMOVED lines=20> */
.L_x_1982:
[----:B------:R-:W-:Y:S05]  /*01a0*/  BSYNC B0 ;  /* 0x0000000000007941 */ /* 0x000fea0003800000 */
.L_x_1981:
[----:B------:R-:W-:Y:S01]  /*01b0*/  VOTEU.ANY UP0, P0 ;  /* 0x00000000003f7886 */ /* 0x000fe20000000100 */
[----:B------:R-:W0:Y:S01]  /*01c0*/  SHFL.IDX PT, R2, R0, RZ, 0x1f ;  /* 0x00001fff00027589 */ /* 0x000e2200000e0000 */
[----:B------:R-:W-:Y:S01]  /*01d0*/  UMOV UR4, 0x1 ;  /* 0x0000000100047882 */ /* 0x000fe20000000000 */
[----:B------:R-:W-:Y:S01]  /*01e0*/  UMOV UR7, 0x100 ;  /* 0x0000010000077882 */ /* 0x000fe20000000000 */
[----:B------:R-:W-:Y:S01]  /*01f0*/  SHF.R.U32.HI R4, RZ, 0x7, R3 ;  /* 0x00000007ff047819 */ /* 0x000fe20000011603 */
[----:B------:R-:W1:Y:S01]  /*0200*/  @UP0 S2UR UR8, SR_CgaCtaId ;  /* 0x00000000000809c3 */ /* 0x000e620000008800 */
[----:B------:R-:W-:Y:S01]  /*0210*/  @UP0 UMOV UR6, 0x400 ;  /* 0x0000040000060882 */ /* 0x000fe20000000000 */
[----:B------:R-:W-:-:S04]  /*0220*/  @UP0 UIADD3 UR4, -UR4, 0x100000, URZ ;  /* 0x0010000004040890 */ /* 0x000fc8000fffe13f */
[----:B------:R-:W-:Y:S02]  /*0230*/  @UP0 USHF.L.U32 UR5, UR4, 0xb, URZ ;  /* 0x0000000b04050899 */ /* 0x000fe4000800063f */
[----:B------:R-:W-:Y:S01]  /*0240*/  @UP0 USHF.L.U32 UR4, UR4, 0x1, URZ ;  /* 0x0000000104040899 */ /* 0x000fe2000800063f */
[----:B------:R-:W-:Y:S01]  /*0250*/  VOTEU.ANY UP1, P0 ;  /* 0x00000000003f7886 */ /* 0x000fe20000020100 */
[----:B0-----:R-:W-:Y:S02]  /*0260*/  ISETP.NE.AND P1, PT, R2, RZ, PT ;  /* 0x000000ff0200720c */ /* 0x001fe40003f25270 */
[----:B------:R0:W2:Y:S01]  /*0270*/  SHFL.IDX PT, R2, R4, RZ, 0x1f ;  /* 0x00001fff04027589 */ /* 0x0000a200000e0000 */
[----:B-1----:R-:W-:Y:S02]  /*0280*/  @UP0 ULEA UR8, UR8, UR6, 0x18 ;  /* 0x0000000608080291 */ /* 0x002fe4000f8ec03f */
[----:B------:R-:W-:-:S04]  /*0290*/  @UP0 UIADD3 UR6, -UR7, 0x100000, URZ ;  /* 0x0010000007060890 */ /* 0x000fc8000fffe13f */
[----:B------:R-:W-:Y:S02]  /*02a0*/  @UP0 USHF.L.U32 UR7, UR6, 0xb, URZ ;  /* 0x0000000b06070899 */ /* 0x000fe4000800063f */
[----:B------:R-:W-:Y:S01]  /*02b0*/  @UP0 USHF.L.U32 UR6, UR6, 0x1, URZ ;  /* 0x0000000106060899 */ /* 0x000fe2000800063f */
[----:B------:R-:W-:Y:S01]  /*02c0*/  VOTEU.ANY UP0, P0 ;  /* 0x00000000003f7886 */ /* 0x000fe20000000100 */
[----:B------:R-:W1:Y:S04]  /*02d0*/  FENCE.VIEW.ASYNC.S ;  /* 0x00000000000073c6 */ /* 0x000e680000000000 */
[----:B-1----:R0:W1:Y:S06]  /*02e0*/  @UP0 SYNCS.EXCH.64 URZ, [UR8+0x22800], UR4 ;  /* 0x02280004083f05b2 */ /* 0x00206c0008000100 */
[----:B------:R0:W3:Y:S02]  /*02f0*/  @UP1 SYNCS.EXCH.64 URZ, [UR8+0x22820], UR6 ;  /* 0x02282006083f15b2 */ /* 0x0000e40008000100 */
[----:B0-----:R-:W-:Y:S05]  /*0300*/  @P1 BRA `(.L_x_1983) ;  /* 0x0000000000481947 */ /* 0x001fea0003800000 */
[----:B------:R-:W0:Y:S01]  /*0310*/  S2UR UR5, SR_CgaCtaId ;  /* 0x00000000000579c3 */ /* 0x000e220000008800 */
        /* <DEDUP_REMOVED lines=15> */
[----:B------:R0:W0:Y:S01]  /*0410*/  SYNCS.EXCH.64 URZ, [UR8+0x22848], UR4 ;  /* 0x02284804083f75b2 */ /* 0x0000220008000100 */
[----:B------:R-:W-:Y:S01]  /*0420*/  NOP ;  /* 0x0000000000007918 */ /* 0x000fe20000000000 */
.L_x_1983:
[----:B------:R-:W5:Y:S01]  /*0430*/  SHFL.IDX PT, R4, R0, RZ, 0x1f ;  /* 0x00001fff00047589 */ /* 0x000f6200000e0000 */
[----:B------:R-:W-:Y:S01]  /*0440*/  NOP ;  /* 0x0000000000007918 */ /* 0x000fe20000000000 */
[----:B-----5:R-:W-:-:S13]  /*0450*/  ISETP.NE.AND P0, PT, R4, RZ, PT ;  /* 0x000000ff0400720c */ /* 0x020fda0003f05270 */
        /* <DEDUP_REMOVED lines=17> */
[----:B------:R0:W0:Y:S01]  /*0570*/  SYNCS.EXCH.64 URZ, [UR8+0x22868], UR6 ;  /* 0x02286806083f75b2 */ /* 0x0000220008000100 */
[----:B------:R-:W-:Y:S01]  /*0580*/  NOP ;  /* 0x0000000000007918 */ /* 0x000fe20000000000 */
.L_x_1984:
[----:B------:R-:W5:Y:S01]  /*0590*/  SHFL.IDX PT, R4, R0, RZ, 0x1f ;  /* 0x00001fff00047589 */ /* 0x000f6200000e0000 */
[----:B------:R-:W-:Y:S01]  /*05a0*/  NOP ;  /* 0x0000000000007918 */ /* 0x000fe20000000000 */
[----:B-----5:R-:W-:-:S13]  /*05b0*/  ISETP.NE.AND P0, PT, R4, RZ, PT ;  /* 0x000000ff0400720c */ /* 0x020fda0003f05270 */
        /* <DEDUP_REMOVED lines=13> */
[----:B------:R0:W0:Y:S01]  /*0690*/  SYNCS.EXCH.64 URZ, [UR6+0x22888], UR4 ;  /* 0x02288804063f75b2 */ /* 0x0000220008000100 */
[----:B------:R-:W-:Y:S01]  /*06a0*/  NOP ;  /* 0x0000000000007918 */ /* 0x000fe20000000000 */
.L_x_1985:
        /* <DEDUP_REMOVED lines=22> */
.L_x_1986:
        /* <DEDUP_REMOVED lines=22> */
.L_x_1987:
[----:B--2---:R-:W-:Y:S01]  /*0970*/  ISETP.NE.AND P0, PT, R2, RZ, PT ;  /* 0x000000ff0200720c */ /* 0x004fe20003f05270 */
[----:B------:R-:W-:Y:S01]  /*0980*/  IMAD.MOV.U32 R2, RZ, RZ, 0x1 ;  /* 0x00000001ff027424 */ /* 0x000fe200078e00ff */
[----:B------:R-:W-:Y:S01]  /*0990*/  NOP ;  /* 0x0000000000007918 */ /* 0x000fe20000000000 */
[----:B------:R-:W-:Y:S01]  /*09a0*/  ULDC.64 UR40, c[0x0][0x208] ;  /* 0x0000820000287ab9 */ /* 0x000fe20000000a00 */
[----:B------:R-:W-:Y:S02]  /*09b0*/  BSSY B7, `(.L_x_1988) ;  /* 0x0001d0a000077945 */ /* 0x000fe40003800000 */
[----:B------:R-:W-:-:S05]  /*09c0*/  SEL R2, R2, 0x2, !P0 ;  /* 0x0000000202027807 */ /* 0x000fca0004000000 */
[----:B------:R2:W-:Y:S01]  /*09d0*/  STL [R1+0x28], R2 ;  /* 0x0000280201007387 */ /* 0x0005e20000100800 */
[----:B01-34-:R-:W-:Y:S06]  /*09e0*/  BAR.SYNC.DEFER_BLOCKING 0x0 ;  /* 0x0000000000007b1d */ /* 0x01bfec0000010000 */
[----:B------:R-:W-:Y:S05]  /*09f0*/  @!P0 BRA `(.L_x_1989) ;  /* 0x0000016c00dc8947 */ /* 0x000fea0003800000 */
.L_x_1990:
[----:B------:R-:W-:-:S08]  /*0a00*/  NOP ;  /* 0x0000000000007918 */ /* 0x000fd00000000000 */
[----:B------:R-:W0:Y:S02]  /*0a10*/  USETMAXREG.TRY_ALLOC.CTAPOOL UP0, 0xf0 ;  /* 0x000000f0000079c8 */ /* 0x000e240008000600 */
[----:B0-----:R-:W-:-:S13]  /*0a20*/  PLOP3.LUT P0, PT, PT, PT, UP0, 0x80, 0x0 ;  /* 0x000000000000781c */ /* 0x001fda0003f0f008 */
[----:B------:R-:W-:Y:S05]  /*0a30*/  @!P0 BRA `(.L_x_1990) ;  /* 0xfffffffc00f08947 */ /* 0x000fea000383ffff */
[----:B------:R-:W-:Y:S01]  /*0a40*/  SHF.R.U32.HI R0, RZ, 0x7, R3 ;  /* 0x00000007ff007819 */ /* 0x000fe20000011603 */
[----:B------:R-:W0:Y:S08]  /*0a50*/  S2UR UR5, SR_CgaCtaId ;  /* 0x00000000000579c3 */ /* 0x000e300000008800 */
[----:B------:R-:W-:Y:S06]  /*0a60*/  BAR.ARV 0x8, 0x120 ;  /* 0x0204800000007b1d */ /* 0x000fec0000002000 */
[----:B------:R-:W-:Y:S01]  /*0a70*/  ISETP.NE.AND P0, PT, R0, 0x1, PT ;  /* 0x000000010000780c */ /* 0x000fe20003f05270 */
[----:B------:R-:W-:Y:S01]  /*0a80*/  UMOV UR4, 0x400 ;  /* 0x0000040000047882 */ /* 0x000fe20000000000 */
[----:B--2---:R-:W-:-:S11]  /*0a90*/  LOP3.LUT R2, R2, 0xffdfffff, RZ, 0xc0, !PT ;  /* 0xffdfffff02027812 */ /* 0x004fd600078ec0ff */
[----:B------:R-:W-:Y:S06]  /*0aa0*/  @!P0 BAR.ARV 0x9, 0x100 ;  /* 0x0244000000008b1d */ /* 0x000fec0000002000 */
[----:B0-----:R-:W-:Y:S01]  /*0ab0*/  ULEA UR4, UR5, UR4, 0x18 ;  /* 0x0000000405047291 */ /* 0x001fe2000f8ec03f */
[----:B------:R-:W-:Y:S01]  /*0ac0*/  @P0 LOP3.LUT R2, R2, 0x200000, RZ, 0xfc, !PT ;  /* 0x0020000002020812 */ /* 0x000fe200078efcff */
[----:B------:R-:W-:Y:S04]  /*0ad0*/  BAR.SYNC.DEFER_BLOCKING 0x5, 0x120 ;  /* 0x0144800000007b1d */ /* 0x000fe80000010000 */
[----:B------:R-:W-:-:S02]  /*0ae0*/  IMAD.U32 R17, RZ, RZ, UR4 ;  /* 0x00000004ff117e24 */ /* 0x000fc4000f8e00ff */
[----:B------:R-:W-:-:S03]  /*0af0*/  ULDC UR4, c[0x0][0xc14] ;  /* 0x0003050000047ab9 */ /* 0x000fc60000000800 */
[----:B------:R-:W0:Y:S01]  /*0b00*/  LDS.128 R204, [R17+0x228d0] ;  /* 0x0228d00011cc7984 */ /* 0x000e220000000c00 */
[----:B------:R-:W-:Y:S06]  /*0b10*/  BAR.ARV 0x4, 0x120 ;  /* 0x0104800000007b1d */ /* 0x000fec0000002000 */
[----:B0-----:R-:W-:-:S13]  /*0b20*/  ISETP.GE.AND P0, PT, R207, UR4, PT ;  /* 0x00000004cf007c0c */ /* 0x001fda000bf06270 */
[----:B------:R-:W-:Y:S05]  /*0b30*/  @P0 BRA `(.L_x_1991) ;  /* 0x000001cc00c40947 */ /* 0x000fea0003800000 */
[----:B------:R-:W2:Y:S01]  /*0b40*/  LDL.LU R13, [R1+0x28] ;  /* 0x00002800010d7983 */ /* 0x000ea20000300800 */
[----:B------:R-:W-:Y:S02]  /*0b50*/  VIADD R12, R3, 0xffffff80 ;  /* 0xffffff80030c7836 */ /* 0x000fe40000000000 */
[----:B------:R-:W-:Y:S02]  /*0b60*/  IMAD.MOV.U32 R233, RZ, RZ, RZ ;  /* 0x000000ffffe97224 */ /* 0x000fe400078e00ff */
[----:B------:R-:W-:Y:S01]  /*0b70*/  IMAD.MOV.U32 R18, RZ, RZ, RZ ;  /* 0x000000ffff127224 */ /* 0x000fe200078e00ff */
[----:B------:R-:W-:Y:S01]  /*0b80*/  SHF.R.S32.HI R0, RZ, 0x1f, R12 ;  /* 0x0000001fff007819 */ /* 0x000fe2000001140c */
[----:B------:R-:W-:Y:S02]  /*0b90*/  IMAD.MOV.U32 R201, RZ, RZ, RZ ;  /* 0x000000ffffc97224 */ /* 0x000fe400078e00ff */
[----:B------:R-:W-:Y:S01]  /*0ba0*/  IMAD.MOV.U32 R22, RZ, RZ, RZ ;  /* 0x000000ffff167224 */ /* 0x000fe200078e00ff */
[CC--:B------:R-:W-:Y:S01]  /*0bb0*/  LEA.HI R3, R0.reuse, R12.reuse, RZ, 0x7 ;  /* 0x0000000c00037211 */ /* 0x0c0fe200078f38ff */
[----:B------:R-:W-:Y:S01]  /*0bc0*/  IMAD.MOV.U32 R16, RZ, RZ, RZ ;  /* 0x000000ffff107224 */ /* 0x000fe200078e00ff */
[----:B------:R-:W-:-:S02]  /*0bd0*/  LEA.HI R223, R0, R12, RZ, 0x5 ;  /* 0x0000000c00df7211 */ /* 0x000fc400078f28ff */
        /* <DEDUP_REMOVED lines=14> */
[----:B------:R-:W-:Y:S02]  /*0cc0*/  LEA.HI R4, R0, R12, RZ, 0x4 ;  /* 0x0000000c00047211 */ /* 0x000fe400078f20ff */
[----:B------:R-:W-:Y:S02]  /*0cd0*/  LOP3.LUT R10, R7, 0xfffffff8, RZ, 0xc0, !PT ;  /* 0xfffffff8070a7812 */ /* 0x000fe400078ec0ff */
[----:B------:R-:W-:Y:S02]  /*0ce0*/  SHF.R.S32.HI R7, RZ, 0x4, R4 ;  /* 0x00000004ff077819 */ /* 0x000fe40000011404 */
[----:B------:R-:W-:Y:S01]  /*0cf0*/  LOP3.LUT R8, R8, 0x7ffffffc, RZ, 0xc0, !PT ;  /* 0x7ffffffc08087812 */ /* 0x000fe200078ec0ff */
[----:B------:R-:W-:Y:S01]  /*0d00*/  IMAD.IADD R10, R5, 0x1, -R10 ;  /* 0x00000001050a7824 */ /* 0x000fe200078e0a0a */
[----:B------:R-:W-:-:S02]  /*0d10*/  LOP3.LUT R5, R4, 0x3fffff0, RZ, 0xc0, !PT ;  /* 0x03fffff004057812 */ /* 0x000fc400078ec0ff */
[----:B------:R-:W-:Y:S01]  /*0d20*/  LEA.HI R4, R4, R7, RZ, 0x1 ;  /* 0x0000000704047211 */ /* 0x000fe200078f08ff */
[----:B------:R-:W-:Y:S02]  /*0d30*/  IMAD R10, R9, 0x10, R10 ;  /* 0x00000010090a7824 */ /* 0x000fe400078e020a */
[----:B------:R-:W-:Y:S01]  /*0d40*/  IMAD.IADD R8, R11, 0x1, -R8 ;  /* 0x000000010b087824 */ /* 0x000fe200078e0a08 */
[----:B------:R-:W-:Y:S01]  /*0d50*/  LOP3.LUT R6, R4, 0x1ffffffe, RZ, 0xc0, !PT ;  /* 0x1ffffffe04067812 */ /* 0x000fe200078ec0ff */
[----:B------:R-:W-:Y:S02]  /*0d60*/  IMAD R3, R3, 0x40, R10 ;  /* 0x0000004003037824 */ /* 0x000fe400078e020a */
[----:B------:R-:W-:Y:S02]  /*0d70*/  IMAD.IADD R4, R12, 0x1, -R5 ;  /* 0x000000010c047824 */ /* 0x000fe400078e0a05 */
[----:B------:R-:W-:Y:S01]  /*0d80*/  IMAD.IADD R6, R7, 0x1, -R6 ;  /* 0x0000000107067824 */ /* 0x000fe200078e0a06 */
[----:B------:R0:W-:Y:S01]  /*0d90*/  STL [R1+0x10], R3 ;  /* 0x0000100301007387 */ /* 0x0001e20000100800 */
[----:B------:R-:W-:-:S02]  /*0da0*/  IMAD R5, R223, 0x10, R4 ;  /* 0x00000010df057824 */ /* 0x000fc400078e0204 */
[----:B------:R-:W-:Y:S02]  /*0db0*/  IMAD.SHL.U32 R23, R8, 0x2, RZ ;  /* 0x0000000208177824 */ /* 0x000fe400078e00ff */
[----:B------:R-:W-:Y:S01]  /*0dc0*/  IMAD R7, R5, 0x8, R6 ;  /* 0x0000000805077824 */ /* 0x000fe200078e0206 */
[CC--:B0-----:R-:W-:Y:S02]  /*0dd0*/  LEA.HI R3, R0.reuse, R12.reuse, RZ, 0x2 ;  /* 0x0000000c00037211 */ /* 0x0c1fe400078f10ff */
[----:B------:R-:W-:Y:S02]  /*0de0*/  LEA.HI R0, R0, R12, RZ, 0x3 ;  /* 0x0000000c00007211 */ /* 0x000fe400078f18ff */
[--C-:B------:R-:W-:Y:S02]  /*0df0*/  SHF.R.S32.HI R19, RZ, 0x2, R3.reuse ;  /* 0x00000002ff137819 */ /* 0x100fe40000011403 */
[----:B------:R-:W-:Y:S02]  /*0e00*/  LOP3.LUT R237, R3, 0xfffffffc, RZ, 0xc0, !PT ;  /* 0xfffffffc03ed7812 */ /* 0x000fe400078ec0ff */
[----:B------:R-:W-:Y:S01]  /*0e10*/  SHF.R.S32.HI R4, RZ, 0x1f, R3 ;  /* 0x0000001fff047819 */ /* 0x000fe20000011403 */
[----:B------:R-:W-:Y:S01]  /*0e20*/  VIADD R232, R19, 0x40 ;  /* 0x0000004013e87836 */ /* 0x000fe20000000000 */
[----:B------:R-:W-:Y:S01]  /*0e30*/  SHF.R.S32.HI R220, RZ, 0x3, R0 ;  /* 0x00000003ffdc7819 */ /* 0x000fe20000011400 */
[----:B------:R-:W-:Y:S01]  /*0e40*/  IMAD.IADD R237, R12, 0x1, -R237 ;  /* 0x000000010ced7824 */ /* 0x000fe200078e0aed */
[----:B------:R-:W-:Y:S01]  /*0e50*/  LOP3.LUT R0, R0, 0x1ffffff8, RZ, 0xc0, !PT ;  /* 0x1ffffff800007812 */ /* 0x000fe200078ec0ff */
[----:B------:R-:W-:Y:S01]  /*0e60*/  IMAD.SHL.U32 R219, R232, 0x40, RZ ;  /* 0x00000040e8db7824 */ /* 0x000fe200078e00ff */
[----:B------:R-:W-:Y:S01]  /*0e70*/  SHF.R.S32.HI R3, RZ, 0x1f, R232 ;  /* 0x0000001fff037819 */ /* 0x000fe200000114e8 */
[----:B------:R-:W-:Y:S01]  /*0e80*/  IMAD.SHL.U32 R6, R237, 0x8, RZ ;  /* 0x00000008ed067824 */ /* 0x000fe200078e00ff */
[----:B------:R-:W-:Y:S01]  /*0e90*/  LEA.HI R4, R4, R19, RZ, 0x3 ;  /* 0x0000001304047211 */ /* 0x000fe200078f18ff */
[----:B------:R-:W-:Y:S01]  /*0ea0*/  IMAD.IADD R0, R12, 0x1, -R0 ;  /* 0x000000010c007824 */ /* 0x000fe200078e0a00 */
[----:B------:R-:W-:-:S02]  /*0eb0*/  LEA.HI R3, R3, R232, RZ, 0x3 ;  /* 0x000000e803037211 */ /* 0x000fc400078f18ff */
[----:B------:R-:W-:Y:S01]  /*0ec0*/  LOP3.LUT R219, R219, 0x1c0, RZ, 0xc0, !PT ;  /* 0x000001c0dbdb7812 */ /* 0x000fe200078ec0ff */
[----:B------:R-:W-:Y:S01]  /*0ed0*/  IMAD.SHL.U32 R211, R0, 0x8, RZ ;  /* 0x0000000800d37824 */ /* 0x000fe200078e00ff */
[----:B------:R-:W-:Y:S01]  /*0ee0*/  LOP3.LUT R4, R4, 0xfffffff8, RZ, 0xc0, !PT ;  /* 0xfffffff804047812 */ /* 0x000fe200078ec0ff */
[----:B------:R-:W-:Y:S01]  /*0ef0*/  IMAD.SHL.U32 R3, R3, 0x40, RZ ;  /* 0x0000004003037824 */ /* 0x000fe200078e00ff */
[----:B------:R-:W-:Y:S02]  /*0f00*/  LOP3.LUT R5, R219, 0x38, R6, 0xf8, !PT ;  /* 0x00000038db057812 */ /* 0x000fe400078ef806 */
[----:B------:R-:W-:Y:S01]  /*0f10*/  SHF.R.U32.HI R9, RZ, 0x3, R219 ;  /* 0x00000003ff097819 */ /* 0x000fe200000116db */
[----:B------:R-:W-:Y:S01]  /*0f20*/  IMAD.IADD R4, R19, 0x1, -R4 ;  /* 0x0000000113047824 */ /* 0x000fe200078e0a04 */
[----:B------:R-:W-:Y:S01]  /*0f30*/  LOP3.LUT R224, R3, 0xfffffe00, RZ, 0xc0, !PT ;  /* 0xfffffe0003e07812 */ /* 0x000fe200078ec0ff */
[----:B------:R-:W-:Y:S01]  /*0f40*/  IMAD.SHL.U32 R3, R7, 0x8, RZ ;  /* 0x0000000807037824 */ /* 0x000fe200078e00ff */
[----:B------:R-:W-:-:S02]  /*0f50*/  SHF.R.S32.HI R234, RZ, 0x1f, R19 ;  /* 0x0000001fffea7819 */ /* 0x000fc40000011413 */
[----:B------:R-:W-:Y:S01]  /*0f60*/  LOP3.LUT R0, R224, R5, R9, 0xf6, !PT ;  /* 0x00000005e0007212 */ /* 0x000fe200078ef609 */
[----:B------:R0:W-:Y:S01]  /*0f70*/  STL [R1+0x4], R4 ;  /* 0x0000040401007387 */ /* 0x0001e20000100800 */
[----:B------:R-:W-:-:S03]  /*0f80*/  SHF.R.S32.HI R236, RZ, 0x1f, R232 ;  /* 0x0000001fffec7819 */ /* 0x000fc600000114e8 */
[----:B------:R-:W-:Y:S01]  /*0f90*/  IMAD R0, R0, 0x2, R17 ;  /* 0x0000000200007824 */ /* 0x000fe200078e0211 */
[----:B------:R0:W-:Y:S04]  /*0fa0*/  STL [R1+0x14], R3 ;  /* 0x0000140301007387 */ /* 0x0001e80000100800 */
[----:B------:R0:W-:Y:S02]  /*0fb0*/  STL [R1+0xc], R0 ;  /* 0x00000c0001007387 */ /* 0x0001e40000100800 */
[----:B0-2---:R-:W-:-:S07]  /*0fc0*/  LOP3.LUT R200, R13, 0x1, RZ, 0xfc, !PT ;  /* 0x000000010dc87812 */ /* 0x005fce00078efcff */
.L_x_2204:
[----:B------:R-:W-:Y:S05]  /*0fd0*/  YIELD ;  /* 0x0000000000007946 */ /* 0x000fea0003800000 */
[----:B------:R-:W-:Y:S01]  /*0fe0*/  ULDC.64 UR4, c[0x0][0xa28] ;  /* 0x00028a0000047ab9 */ /* 0x000fe20000000a00 */
[----:B0--345:R-:W0:Y:S01]  /*0ff0*/  LDC.64 R6, c[0x0][0xa08] ;  /* 0x00028200ff067b82 */ /* 0x039e220000000a00 */
[----:B------:R-:W-:Y:S01]  /*1000*/  ISETP.NE.U32.AND P1, PT, RZ, UR4, PT ;  /* 0x00000004ff007c0c */ /* 0x000fe2000bf25070 */
[----:B------:R-:W-:Y:S02]  /*1010*/  IMAD.MOV.U32 R3, RZ, RZ, RZ ;  /* 0x000000ffff037224 */ /* 0x000fe400078e00ff */
[----:B------:R-:W-:Y:S01]  /*1020*/  IMAD.MOV.U32 R25, RZ, RZ, RZ ;  /* 0x000000ffff197224 */ /* 0x000fe200078e00ff */
[----:B------:R-:W-:Y:S01]  /*1030*/  ISETP.NE.AND.EX P1, PT, RZ, UR5, PT, P1 ;  /* 0x00000005ff007c0c */ /* 0x000fe2000bf25310 */
[----:B------:R-:W-:-:S02]  /*1040*/  ULDC.64 UR4, c[0x0][0xa18] ;  /* 0x0002860000047ab9 */ /* 0x000fc40000000a00 */
[----:B------:R-:W-:-:S04]  /*1050*/  ISETP.NE.U32.AND P2, PT, RZ, UR4, PT ;  /* 0x00000004ff007c0c */ /* 0x000fc8000bf45070 */
[----:B------:R-:W-:Y:S01]  /*1060*/  ISETP.NE.AND.EX P2, PT, RZ, UR5, PT, P2 ;  /* 0x00000005ff007c0c */ /* 0x000fe2000bf45320 */
[----:B------:R-:W-:Y:S02]  /*1070*/  ULDC.64 UR4, c[0x0][0xa08] ;  /* 0x0002820000047ab9 */ /* 0x000fe40000000a00 */
[----:B------:R-:W-:-:S03]  /*1080*/  ISETP.NE.U32.AND P0, PT, RZ, UR4, PT ;  /* 0x00000004ff007c0c */ /* 0x000fc6000bf05070 */
[----:B-1----:R-:W1:Y:S01]  /*1090*/  @P1 LDC.64 R4, c[0x0][0xa28] ;  /* 0x00028a00ff041b82 */ /* 0x002e620000000a00 */
[----:B------:R-:W-:Y:S01]  /*10a0*/  ISETP.NE.AND.EX P0, PT, RZ, UR5, PT, P0 ;  /* 0x00000005ff007c0c */ /* 0x000fe2000bf05300 */
[----:B0-----:R-:W-:-:S06]  /*10b0*/  IMAD.WIDE R10, R207, 0x4, R6 ;  /* 0x00000004cf0a7825 */ /* 0x001fcc00078e0206 */
[----:B------:R-:W0:Y:S01]  /*10c0*/  @P2 LDC.64 R8, c[0x0][0xa18] ;  /* 0x00028600ff082b82 */ /* 0x000e220000000a00 */
[----:B------:R-:W-:Y:S02]  /*10d0*/  ULDC UR4, c[0x0][0x288] ;  /* 0x0000a20000047ab9 */ /* 0x000fe40000000800 */
[----:B------:R-:W-:Y:S01]  /*10e0*/  IMAD.U32 R203, RZ, RZ, UR4 ;  /* 0x00000004ffcb7e24 */ /* 0x000fe2000f8e00ff */
[----:B------:R-:W-:Y:S02]  /*10f0*/  ULDC.64 UR4, c[0x0][0x3f8] ;  /* 0x0000fe0000047ab9 */ /* 0x000fe40000000a00 */
[----:B------:R2:W5:Y:S01]  /*1100*/  @P0 LDG.E R25, desc[UR40][R10.64] ;  /* 0x000000280a190981 */ /* 0x000562000c1e1900 */
[----:B-1----:R-:W-:-:S05]  /*1110*/  @P1 IMAD.WIDE R4, R207, 0x4, R4 ;  /* 0x00000004cf041825 */ /* 0x002fca00078e0204 */
[----:B------:R2:W5:Y:S01]  /*1120*/  @P1 LDG.E R3, desc[UR40][R4.64] ;  /* 0x0000002804031981 */ /* 0x000562000c1e1900 */
[----:B0-----:R-:W-:-:S05]  /*1130*/  @P2 IMAD.WIDE R6, R207, 0x4, R8 ;  /* 0x00000004cf062825 */ /* 0x001fca00078e0208 */
        /* <DEDUP_REMOVED lines=9> */
[----:B------:R-:W-:Y:S01]  /*11d0*/  IMAD.U32 R24, RZ, RZ, UR4 ;  /* 0x00000004ff187e24 */ /* 0x000fe2000f8e00ff */
[----:B--2---:R-:W-:Y:S06]  /*11e0*/  @P2 BRA `(.L_x_1992) ;  /* 0x0000000000242947 */ /* 0x004fec0003800000 */
        /* <DEDUP_REMOVED lines=9> */
.L_x_1992:
[----:B------:R-:W-:Y:S01]  /*1280*/  ULDC.64 UR4, c[0x0][0xa20] ;  /* 0x0002880000047ab9 */ /* 0x000fe20000000a00 */
[----:B------:R-:W-:Y:S01]  /*1290*/  IMAD.MOV.U32 R235, RZ, RZ, R205 ;  /* 0x000000ffffeb7224 */ /* 0x000fe200078e00cd */
[----:B------:R-:W-:Y:S01]  /*12a0*/  ISETP.NE.U32.AND P1, PT, RZ, UR4, PT ;  /* 0x00000004ff007c0c */ /* 0x000fe2000bf25070 */
[----:B------:R-:W-:Y:S02]  /*12b0*/  IMAD.MOV.U32 R225, RZ, RZ, R206 ;  /* 0x000000ffffe17224 */ /* 0x000fe400078e00ce */
[----:B------:R-:W-:Y:S01]  /*12c0*/  IMAD.MOV.U32 R226, RZ, RZ, R207 ;  /* 0x000000ffffe27224 */ /* 0x000fe200078e00cf */
[----:B------:R-:W-:-:S13]  /*12d0*/  ISETP.NE.AND.EX P1, PT, RZ, UR5, PT, P1 ;  /* 0x00000005ff007c0c */ /* 0x000fda000bf25310 */
[----:B------:R-:W-:Y:S05]  /*12e0*/  @!P1 BRA `(.L_x_1993) ;  /* 0x0000000000109947 */ /* 0x000fea0003800000 */
[----:B------:R-:W0:Y:S02]  /*12f0*/  LDC.64 R4, c[0x0][0xa20] ;  /* 0x00028800ff047b82 */ /* 0x000e240000000a00 */
[----:B0-----:R-:W-:-:S05]  /*1300*/  IMAD.WIDE R4, R207, 0x4, R4 ;  /* 0x00000004cf047825 */ /* 0x001fca00078e0204 */
[----:B------:R0:W5:Y:S01]  /*1310*/  LDG.E R24, desc[UR40][R4.64] ;  /* 0x0000002804187981 */ /* 0x000162000c1e1900 */
[----:B------:R-:W-:Y:S05]  /*1320*/  BRA `(.L_x_1994) ;  /* 0x0000000000107947 */ /* 0x000fea0003800000 */
.L_x_1993:
[----:B------:R-:W-:Y:S05]  /*1330*/  @!P0 BRA `(.L_x_1994) ;  /* 0x00000000000c8947 */ /* 0x000fea0003800000 */
[----:B------:R-:W2:Y:S04]  /*1340*/  LDG.E R5, desc[UR40][R10.64] ;  /* 0x000000280a057981 */ /* 0x000ea8000c1e1900 */
[----:B------:R-:W2:Y:S02]  /*1350*/  LDG.E R24, desc[UR40][R10.64+0x4] ;  /* 0x000004280a187981 */ /* 0x000ea4000c1e1900 */
[----:B--2---:R-:W-:-:S07]  /*1360*/  IMAD.IADD R24, R24, 0x1, -R5 ;  /* 0x0000000118187824 */ /* 0x004fce00078e0a05 */
.L_x_1994:
[----:B------:R-:W-:Y:S01]  /*1370*/  ULDC.64 UR4, c[0x0][0xa10] ;  /* 0x0002840000047ab9 */ /* 0x000fe20000000a00 */
[----:B------:R-:W1:Y:S01]  /*1380*/  LDC.64 R10, c[0x0][0x9e0] ;  /* 0x00027800ff0a7b82 */ /* 0x000e620000000a00 */
[----:B------:R-:W-:-:S04]  /*1390*/  ISETP.NE.U32.AND P0, PT, RZ, UR4, PT ;  /* 0x00000004ff007c0c */ /* 0x000fc8000bf05070 */
[----:B------:R-:W-:Y:S01]  /*13a0*/  ISETP.NE.AND.EX P0, PT, RZ, UR5, PT, P0 ;  /* 0x00000005ff007c0c */ /* 0x000fe2000bf05300 */
[----:B------:R-:W-:Y:S02]  /*13b0*/  ULDC.64 UR4, c[0x0][0xa30] ;  /* 0x00028c0000047ab9 */ /* 0x000fe40000000a00 */
[----:B------:R-:W-:-:S04]  /*13c0*/  ISETP.NE.U32.AND P1, PT, RZ, UR4, PT ;  /* 0x00000004ff007c0c */ /* 0x000fc8000bf25070 */
[----:B------:R-:W-:-:S06]  /*13d0*/  ISETP.NE.AND.EX P1, PT, RZ, UR5, PT, P1 ;  /* 0x00000005ff007c0c */ /* 0x000fcc000bf25310 */
[----:B0-----:R-:W0:Y:S08]  /*13e0*/  @P0 LDC.64 R4, c[0x0][0xa10] ;  /* 0x00028400ff040b82 */ /* 0x001e300000000a00 */
[----:B------:R-:W2:Y:S01]  /*13f0*/  @P1 LDC.64 R6, c[0x0][0xa30] ;  /* 0x00028c00ff061b82 */ /* 0x000ea20000000a00 */
[----:B0-----:R-:W-:-:S05]  /*1400*/  @P0 IMAD.WIDE R4, R207, 0x4, R4 ;  /* 0x00000004cf040825 */ /* 0x001fca00078e0204 */
[----:B------:R-:W3:Y:S04]  /*1410*/  @P0 LDG.E R0, desc[UR40][R4.64] ;  /* 0x0000002804000981 */ /* 0x000ee8000c1e1900 */
[----:B------:R-:W3:Y:S01]  /*1420*/  @P0 LDG.E R9, desc[UR40][R4.64+0x4] ;  /* 0x0000042804090981 */ /* 0x000ee2000c1e1900 */
[----:B-----5:R-:W-:Y:S02]  /*1430*/  IMAD.MOV.U32 R31, RZ, RZ, R24 ;  /* 0x000000ffff1f7224 */ /* 0x020fe400078e0018 */
[----:B------:R-:W-:Y:S02]  /*1440*/  IMAD.IADD R8, R24, 0x1, -R3 ;  /* 0x0000000118087824 */ /* 0x000fe400078e0a03 */
[----:B--2---:R-:W-:-:S05]  /*1450*/  @P1 IMAD.WIDE R6, R207, 0x4, R6 ;  /* 0x00000004cf061825 */ /* 0x004fca00078e0206 */
[----:B------:R0:W5:Y:S01]  /*1460*/  @P1 LDG.E R31, desc[UR40][R6.64] ;  /* 0x00000028061f1981 */ /* 0x000162000c1e1900 */
[----:B-1----:R-:W-:Y:S02]  /*1470*/  ISETP.GE.AND P1, PT, R11, 0x1, PT ;  /* 0x000000010b00780c */ /* 0x002fe40003f26270 */
[----:B------:R-:W-:Y:S01]  /*1480*/  LEA R65, R205, 0x80, 0x7 ;  /* 0x00000080cd417811 */ /* 0x000fe200078e38ff */
[----:B---3--:R-:W-:-:S04]  /*1490*/  @P0 IMAD.IADD R62, R9, 0x1, -R0 ;  /* 0x00000001093e0824 */ /* 0x008fc800078e0a00 */
[----:B------:R-:W-:-:S04]  /*14a0*/  IMAD.IADD R202, R8, 0x1, R62 ;  /* 0x0000000108ca7824 */ /* 0x000fc800078e023e */
[C---:B------:R-:W-:Y:S01]  /*14b0*/  VIADD R0, R202.reuse, 0x5f ;  /* 0x0000005fca007836 */ /* 0x040fe20000000000 */
[----:B------:R-:W-:-:S03]  /*14c0*/  IADD3 R65, R202, R65, -R203 ;  /* 0x00000041ca417210 */ /* 0x000fc60007ffe8cb */
[----:B------:R-:W-:-:S05]  /*14d0*/  IMAD.HI R0, R0, 0x2aaaaaab, RZ ;  /* 0x2aaaaaab00007827 */ /* 0x000fca00078e02ff */
[----:B------:R-:W-:-:S04]  /*14e0*/  SHF.R.U32.HI R3, RZ, 0x1f, R0 ;  /* 0x0000001fff037819 */ /* 0x000fc80000011600 */
[----:B------:R-:W-:Y:S01]  /*14f0*/  LEA.HI.SX32 R178, R0, R3, 0x1c ;  /* 0x0000000300b27211 */ /* 0x000fe200078fe2ff */
[----:B------:R-:W-:Y:S01]  /*1500*/  IMAD.IADD R0, R65, 0x1, R10 ;  /* 0x0000000141007824 */ /* 0x000fe200078e020a */
[----:B0-----:R-:W-:Y:S06]  /*1510*/  @!P1 BRA `(.L_x_1995) ;  /* 0x0000000000489947 */ /* 0x001fec0003800000 */
[C---:B------:R-:W-:Y:S01]  /*1520*/  ISETP.GT.AND P0, PT, R65.reuse, RZ, PT ;  /* 0x000000ff4100720c */ /* 0x040fe20003f04270 */
[----:B------:R-:W-:Y:S01]  /*1530*/  BSSY B0, `(.L_x_1996) ;  /* 0x000000e000007945 */ /* 0x000fe20003800000 */
[----:B------:R-:W-:-:S11]  /*1540*/  VIADD R3, R65, 0xffffffff ;  /* 0xffffffff41037836 */ /* 0x000fd60000000000 */
[----:B------:R-:W-:Y:S05]  /*1550*/  @P0 BRA `(.L_x_1997) ;  /* 0x00000000001c0947 */ /* 0x000fea0003800000 */
[----:B------:R-:W-:Y:S01]  /*1560*/  ISETP.NE.AND P0, PT, R11, 0x1, PT ;  /* 0x000000010b00780c */ /* 0x000fe20003f05270 */
[----:B------:R-:W-:-:S12]  /*1570*/  IMAD.MOV R3, RZ, RZ, -R65 ;  /* 0x000000ffff037224 */ /* 0x000fd800078e0a41 */
[----:B------:R-:W0:Y:S02]  /*1580*/  @P0 LDC.64 R4, c[0x0][0x9e8] ;  /* 0x00027a00ff040b82 */ /* 0x000e240000000a00 */
[----:B0-----:R-:W-:-:S05]  /*1590*/  @P0 IMAD.HI.U32 R4, R3, R4, RZ ;  /* 0x0000000403040227 */ /* 0x001fca00078e00ff */
[----:B------:R-:W-:-:S04]  /*15a0*/  @P0 SHF.R.U32.HI R3, RZ, R5, R4 ;  /* 0x00000005ff030219 */ /* 0x000fc80000011604 */
[----:B------:R-:W-:Y:S01]  /*15b0*/  LOP3.LUT R3, RZ, R3, RZ, 0x33, !PT ;  /* 0x00000003ff037212 */ /* 0x000fe200078e33ff */
[----:B------:R-:W-:Y:S06]  /*15c0*/  BRA `(.L_x_1998) ;  /* 0x0000000000107947 */ /* 0x000fec0003800000 */
.L_x_1997:
[----:B------:R-:W-:-:S13]  /*15d0*/  ISETP.NE.AND P0, PT, R11, 0x1, PT ;  /* 0x000000010b00780c */ /* 0x000fda0003f05270 */
[----:B------:R-:W0:Y:S02]  /*15e0*/  @P0 LDC.64 R4, c[0x0][0x9e8] ;  /* 0x00027a00ff040b82 */ /* 0x000e240000000a00 */
[----:B0-----:R-:W-:-:S05]  /*15f0*/  @P0 IMAD.HI.U32 R4, R3, R4, RZ ;  /* 0x0000000403040227 */ /* 0x001fca00078e00ff */
[----:B------:R-:W-:-:S07]  /*1600*/  @P0 SHF.R.U32.HI R3, RZ, R5, R4 ;  /* 0x00000005ff030219 */ /* 0x000fce0000011604 */
.L_x_1998:
[----:B------:R-:W-:Y:S05]  /*1610*/  BSYNC B0 ;  /* 0x0000000000007941 */ /* 0x000fea0003800000 */
.L_x_1996:
[----:B------:R-:W-:-:S05]  /*1620*/  IMAD R3, R3, R11, R11 ;  /* 0x0000000b03037224 */ /* 0x000fca00078e020b */
[----:B------:R-:W-:-:S07]  /*1630*/  VIMNMX R0, R0, R3, PT ;  /* 0x0000000300007248 */ /* 0x000fce0003fe0100 */
.L_x_1995:
[----:B------:R-:W-:Y:S01]  /*1640*/  IMAD R61, R205, 0x80, -R203 ;  /* 0x00000080cd3d7824 */ /* 0x000fe200078e0acb */
[----:B------:R-:W-:-:S03]  /*1650*/  ULDC UR4, c[0x0][0x9dc] ;  /* 0x0002770000047ab9 */ /* 0x000fc60000000800 */
[----:B------:R-:W-:-:S04]  /*1660*/  IMAD.IADD R61, R202, 0x1, R61 ;  /* 0x00000001ca3d7824 */ /* 0x000fc800078e023d */
[----:B------:R-:W-:Y:S01]  /*1670*/  VIADD R3, R61, -UR4 ;  /* 0x800000043d037c36 */ /* 0x000fe20008000000 */
[----:B------:R-:W-:Y:S06]  /*1680*/  @!P1 BRA `(.L_x_1999) ;  /* 0x0000000000489947 */ /* 0x000fec0003800000 */
[----:B------:R-:W-:Y:S01]  /*1690*/  ISETP.GT.AND P0, PT, R61, -0x1, PT ;  /* 0xffffffff3d00780c */ /* 0x000fe20003f04270 */
[----:B------:R-:W-:-:S12]  /*16a0*/  BSSY B0, `(.L_x_2000) ;  /* 0x000000e000007945 */ /* 0x000fd80003800000 */
        /* <DEDUP_REMOVED lines=8> */
.L_x_2001:
[----:B------:R-:W-:Y:S01]  /*1730*/  ISETP.NE.AND P0, PT, R11, 0x1, PT ;  /* 0x000000010b00780c */ /* 0x000fe20003f05270 */
[----:B------:R-:W-:-:S12]  /*1740*/  IMAD.MOV.U32 R4, RZ, RZ, R61 ;  /* 0x000000ffff047224 */ /* 0x000fd800078e003d */
[----:B------:R-:W0:Y:S02]  /*1750*/  @P0 LDC.64 R6, c[0x0][0x9e8] ;  /* 0x00027a00ff060b82 */ /* 0x000e240000000a00 */
[----:B0-----:R-:W-:-:S05]  /*1760*/  @P0 IMAD.HI.U32 R6, R61, R6, RZ ;  /* 0x000000063d060227 */ /* 0x001fca00078e00ff */
[----:B------:R-:W-:-:S07]  /*1770*/  @P0 SHF.R.U32.HI R4, RZ, R7, R6 ;  /* 0x00000007ff040219 */ /* 0x000fce0000011606 */
.L_x_2002:
[----:B------:R-:W-:Y:S05]  /*1780*/  BSYNC B0 ;  /* 0x0000000000007941 */ /* 0x000fea0003800000 */
.L_x_2000:
[----:B------:R-:W-:-:S05]  /*1790*/  IMAD R4, R4, R11, RZ ;  /* 0x0000000b04047224 */ /* 0x000fca00078e02ff */
[----:B------:R-:W-:-:S07]  /*17a0*/  VIMNMX R3, R3, R4, !PT ;  /* 0x0000000403037248 */ /* 0x000fce0007fe0100 */
.L_x_1999:
[----:B------:R-:W-:Y:S02]  /*17b0*/  VIADD R0, R0, 0x5f ;  /* 0x0000005f00007836 */ /* 0x000fe40000000000 */
[----:B------:R-:W-:-:S04]  /*17c0*/  IMAD.HI R4, R3, 0x2aaaaaab, RZ ;  /* 0x2aaaaaab03047827 */ /* 0x000fc800078e02ff */
[----:B------:R-:W-:Y:S01]  /*17d0*/  IMAD.HI R0, R0, 0x2aaaaaab, RZ ;  /* 0x2aaaaaab00007827 */ /* 0x000fe200078e02ff */
[----:B------:R-:W-:-:S04]  /*17e0*/  SHF.R.U32.HI R5, RZ, 0x1f, R4 ;  /* 0x0000001fff057819 */ /* 0x000fc80000011604 */
[----:B------:R-:W-:Y:S02]  /*17f0*/  SHF.R.U32.HI R3, RZ, 0x1f, R0 ;  /* 0x0000001fff037819 */ /* 0x000fe40000011600 */
[----:B------:R-:W-:Y:S02]  /*1800*/  LEA.HI.SX32 R5, R4, R5, 0x1c ;  /* 0x0000000504057211 */ /* 0x000fe400078fe2ff */
[----:B------:R-:W-:Y:S02]  /*1810*/  LEA.HI.SX32 R3, R0, R3, 0x1c ;  /* 0x0000000300037211 */ /* 0x000fe400078fe2ff */
[----:B------:R-:W-:Y:S02]  /*1820*/  VIMNMX R5, RZ, R5, !PT ;  /* 0x00000005ff057248 */ /* 0x000fe40007fe0100 */
[----:B------:R-:W-:-:S03]  /*1830*/  VIMNMX R3, R178, R3, PT ;  /* 0x00000003b2037248 */ /* 0x000fc60003fe0100 */
[--C-:B------:R-:W-:Y:S02]  /*1840*/  IMAD R5, R5, 0x60, -R8.reuse ;  /* 0x0000006005057824 */ /* 0x100fe400078e0a08 */
[----:B------:R-:W-:-:S03]  /*1850*/  IMAD R3, R3, 0x60, -R8 ;  /* 0x0000006003037824 */ /* 0x000fc600078e0a08 */
[----:B------:R-:W-:Y:S02]  /*1860*/  VIMNMX R5, RZ, R5, !PT ;  /* 0x00000005ff057248 */ /* 0x000fe40007fe0100 */
        /* <DEDUP_REMOVED lines=11> */
[----:B------:R-:W-:Y:S05]  /*1920*/  @!P1 BRA `(.L_x_2003) ;  /* 0x0000004000a09947 */ /* 0x000fea0003800000 */
        /* <DEDUP_REMOVED lines=20> */
.L_x_2005:
[----:B------:R-:W-:Y:S05]  /*1a70*/  BSYNC B6 ;  /* 0x0000000000067941 */ /* 0x000fea0003800000 */
.L_x_2004:
        /* <DEDUP_REMOVED lines=20> */
.L_x_2007:
[----:B------:R-:W-:Y:S05]  /*1bc0*/  BSYNC B6 ;  /* 0x0000000000067941 */ /* 0x000fea0003800000 */
.L_x_2006:
[----:B------:R-:W-:Y:S01]  /*1bd0*/  ULDC.64 UR4, c[0x0][0x9f8] ;  /* 0x00027e0000047ab9 */ /* 0x000fe20000000a00 */
[----:B------:R-:W2:Y:S01]  /*1be0*/  LDL R32, [R1+0x4] ;  /* 0x0000040001207983 */ /* 0x000ea20000100800 */
[----:B------:R-:W-:Y:S01]  /*1bf0*/  ISETP.NE.U32.AND P0, PT, RZ, UR4, PT ;  /* 0x00000004ff007c0c */ /* 0x000fe2000bf05070 */
[----:B------:R-:W0:Y:S08]  /*1c00*/  LDC R0, c[0x0][0x428] ;  /* 0x00010a00ff007b82 */ /* 0x000e300000000800 */
[----:B------:R-:W1:Y:S01]  /*1c10*/  LDC.64 R44, c[0x0][0x2f0] ;  /* 0x0000bc00ff2c7b82 */ /* 0x000e620000000a00 */
[----:B------:R-:W-:Y:S01]  /*1c20*/  ISETP.NE.AND.EX P0, PT, RZ, UR5, PT, P0 ;  /* 0x00000005ff007c0c */ /* 0x000fe2000bf05300 */
[----:B------:R-:W3:Y:S01]  /*1c30*/  S2R R26, SR_TID.X ;  /* 0x00000000001a7919 */ /* 0x000ee20000002100 */
[----:B------:R-:W-:Y:S01]  /*1c40*/  IMAD.IADD R58, R25, 0x1, R24 ;  /* 0x00000001193a7824 */ /* 0x000fe200078e0218 */
[----:B------:R-:W-:Y:S01]  /*1c50*/  ULDC.64 UR6, c[0x0][0xa08] ;  /* 0x0002820000067ab9 */ /* 0x000fe20000000a00 */
[----:B------:R-:W-:Y:S01]  /*1c60*/  ULDC.64 UR4, c[0x0][0x2f8] ;  /* 0x0000be0000047ab9 */ /* 0x000fe20000000a00 */
[----:B------:R-:W-:-:S02]  /*1c70*/  IMAD.SHL.U32 R20, R237, 0x8, RZ ;  /* 0x00000008ed147824 */ /* 0x000fc400078e00ff */
[----:B------:R-:W4:Y:S08]  /*1c80*/  LDC R27, c[0x0][0x3d4] ;  /* 0x0000f500ff1b7b82 */ /* 0x000f300000000800 */
[----:B------:R-:W3:Y:S08]  /*1c90*/  @P0 LDC.64 R4, c[0x0][0x9f8] ;  /* 0x00027e00ff040b82 */ /* 0x000ef00000000a00 */
[----:B------:R-:W4:Y:S08]  /*1ca0*/  LDC.64 R56, c[0x0][0x3d8] ;  /* 0x0000f600ff387b82 */ /* 0x000f300000000a00 */
[----:B------:R-:W4:Y:S01]  /*1cb0*/  LDC.64 R24, c[0x0][0x3e8] ;  /* 0x0000fa00ff187b82 */ /* 0x000f220000000a00 */
[----:B---3--:R-:W-:-:S05]  /*1cc0*/  @P0 IMAD.WIDE R4, R207, 0x4, R4 ;  /* 0x00000004cf040825 */ /* 0x008fca00078e0204 */
[----:B------:R3:W2:Y:S01]  /*1cd0*/  @P0 LDG.E R207, desc[UR40][R4.64] ;  /* 0x0000002804cf0981 */ /* 0x0006a2000c1e1900 */
[----:B0-----:R-:W-:Y:S01]  /*1ce0*/  ISETP.NE.AND P0, PT, R0, 0x1, PT ;  /* 0x000000010000780c */ /* 0x001fe20003f05270 */
[C---:B------:R-:W-:Y:S01]  /*1cf0*/  VIADD R100, R20.reuse, 0x20 ;  /* 0x0000002014647836 */ /* 0x040fe20000000000 */
[----:B------:R-:W-:Y:S01]  /*1d00*/  SHF.R.S32.HI R33, RZ, 0x1f, R58 ;  /* 0x0000001fff217819 */ /* 0x000fe2000001143a */
[C---:B------:R-:W-:Y:S01]  /*1d10*/  VIADD R99, R20.reuse, 0x40 ;  /* 0x0000004014637836 */ /* 0x040fe20000000000 */
[----:B------:R-:W-:Y:S01]  /*1d20*/  SHF.R.U32.HI R26, RZ, 0x7, R26 ;  /* 0x00000007ff1a7819 */ /* 0x000fe2000001161a */
[----:B------:R-:W-:Y:S01]  /*1d30*/  VIADD R98, R20, 0x60 ;  /* 0x0000006014627836 */ /* 0x000fe20000000000 */
[----:B------:R-:W-:Y:S01]  /*1d40*/  SHF.R.S32.HI R21, RZ, 0x1f, R20 ;  /* 0x0000001fff157819 */ /* 0x000fe20000011414 */
[-C--:B-1----:R-:W-:Y:S01]  /*1d50*/  IMAD R6, R33, R44.reuse, RZ ;  /* 0x0000002c21067224 */ /* 0x082fe200078e02ff */
[----:B------:R-:W-:Y:S01]  /*1d60*/  ISETP.NE.AND P6, PT, R26, 0x1, PT ;  /* 0x000000011a00780c */ /* 0x000fe20003fc5270 */
[----:B---3--:R-:W-:Y:S01]  /*1d70*/  IMAD.WIDE.U32 R4, R58, R44, RZ ;  /* 0x0000002c3a047225 */ /* 0x008fe200078e00ff */
[----:B------:R-:W-:-:S02]  /*1d80*/  SHF.L.U64.HI R90, R44, 0x6, R45 ;  /* 0x000000062c5a7819 */ /* 0x000fc4000001022d */
[----:B----4-:R-:W-:Y:S01]  /*1d90*/  SHF.L.U64.HI R86, R24, 0x6, R25 ;  /* 0x0000000618567819 */ /* 0x010fe20000010219 */
[----:B------:R-:W0:Y:S01]  /*1da0*/  @P0 LDC R3, c[0x0][0x42c] ;  /* 0x00010b00ff030b82 */ /* 0x000e220000000800 */
[----:B------:R-:W-:Y:S01]  /*1db0*/  VIADD R96, R20, 0x80 ;  /* 0x0000008014607836 */ /* 0x000fe20000000000 */
[----:B------:R-:W-:Y:S01]  /*1dc0*/  SHF.L.U64.HI R87, R56, 0x6, R57 ;  /* 0x0000000638577819 */ /* 0x000fe20000010239 */
[----:B------:R-:W-:Y:S02]  /*1dd0*/  VIADD R94, R20, 0xa0 ;  /* 0x000000a0145e7836 */ /* 0x000fe40000000000 */
[----:B------:R-:W-:Y:S02]  /*1de0*/  IMAD.SHL.U32 R40, R237, 0x4, RZ ;  /* 0x00000004ed287824 */ /* 0x000fe400078e00ff */
[----:B------:R-:W-:Y:S01]  /*1df0*/  IMAD.WIDE.U32 R10, R19, R24, R20 ;  /* 0x00000018130a7225 */ /* 0x000fe200078e0014 */
[----:B------:R-:W1:Y:S02]  /*1e00*/  @P0 LDC R7, c[0x0][0x430] ;  /* 0x00010c00ff070b82 */ /* 0x000e640000000800 */
[----:B------:R-:W-:Y:S01]  /*1e10*/  SHF.R.S32.HI R41, RZ, 0x1f, R40 ;  /* 0x0000001fff297819 */ /* 0x000fe20000011428 */
[----:B------:R-:W-:-:S02]  /*1e20*/  IMAD.MOV.U32 R82, RZ, RZ, 0x20 ;  /* 0x00000020ff527424 */ /* 0x000fc400078e00ff */
[----:B------:R-:W-:Y:S01]  /*1e30*/  VIADD R83, R26, 0x8 ;  /* 0x000000081a537836 */ /* 0x000fe20000000000 */
[----:B------:R-:W-:Y:S01]  /*1e40*/  SHF.R.U32.HI R26, RZ, 0x3, R219 ;  /* 0x00000003ff1a7819 */ /* 0x000fe200000116db */
[----:B------:R-:W-:Y:S02]  /*1e50*/  IMAD R79, R45, 0x60, RZ ;  /* 0x000000602d4f7824 */ /* 0x000fe400078e02ff */
[----:B------:R-:W-:Y:S02]  /*1e60*/  IMAD.SHL.U32 R88, R44, 0x40, RZ ;  /* 0x000000402c587824 */ /* 0x000fe400078e00ff */
[----:B------:R-:W-:Y:S02]  /*1e70*/  IMAD.SHL.U32 R85, R56, 0x40, RZ ;  /* 0x0000004038557824 */ /* 0x000fe400078e00ff */
[----:B------:R-:W-:-:S04]  /*1e80*/  IMAD.WIDE.U32 R50, R24, 0x60, RZ ;  /* 0x0000006018327825 */ /* 0x000fc800078e00ff */
[----:B0-----:R-:W-:-:S04]  /*1e90*/  @P0 IMAD.HI.U32 R0, R206, R3, RZ ;  /* 0x00000003ce000227 */ /* 0x001fc800078e00ff */
[----:B------:R-:W-:Y:S02]  /*1ea0*/  IMAD R3, R58, R45, R6 ;  /* 0x0000002d3a037224 */ /* 0x000fe400078e0206 */
[----:B------:R-:W-:Y:S01]  /*1eb0*/  IMAD R6, R234, R44, RZ ;  /* 0x0000002cea067224 */ /* 0x000fe200078e02ff */
[----:B-1----:R-:W-:Y:S01]  /*1ec0*/  @P0 SHF.R.U32.HI R206, RZ, R7, R0 ;  /* 0x00000007ffce0219 */ /* 0x002fe20000011600 */
[----:B------:R-:W-:Y:S01]  /*1ed0*/  IMAD.IADD R5, R5, 0x1, R3 ;  /* 0x0000000105057824 */ /* 0x000fe200078e0203 */
[----:B------:R-:W-:Y:S01]  /*1ee0*/  ISETP.NE.U32.AND P0, PT, RZ, UR6, PT ;  /* 0x00000006ff007c0c */ /* 0x000fe2000bf05070 */
[----:B------:R-:W-:Y:S01]  /*1ef0*/  IMAD R6, R19, R45, R6 ;  /* 0x0000002d13067224 */ /* 0x000fe200078e0206 */
[----:B------:R-:W-:Y:S01]  /*1f00*/  SHF.R.S32.HI R7, RZ, 0x1f, R206 ;  /* 0x0000001fff077819 */ /* 0x000fe200000114ce */
[----:B------:R-:W-:Y:S01]  /*1f10*/  IMAD.WIDE.U32 R4, R206, UR4, R4 ;  /* 0x00000004ce047c25 */ /* 0x000fe2000f8e0004 */
[----:B------:R-:W-:-:S03]  /*1f20*/  ISETP.NE.AND.EX P0, PT, RZ, UR7, PT, P0 ;  /* 0x00000007ff007c0c */ /* 0x000fc6000bf05300 */
[----:B------:R-:W-:Y:S02]  /*1f30*/  IMAD R3, R7, UR4, RZ ;  /* 0x0000000407037c24 */ /* 0x000fe4000f8e02ff */
[----:B------:R-:W-:Y:S02]  /*1f40*/  IMAD.SHL.U32 R91, R24, 0x40, RZ ;  /* 0x00000040185b7824 */ /* 0x000fe400078e00ff */
[----:B------:R-:W-:Y:S01]  /*1f50*/  IMAD R3, R206, UR5, R3 ;  /* 0x00000005ce037c24 */ /* 0x000fe2000f8e0203 */
[----:B------:R-:W-:Y:S01]  /*1f60*/  ULDC.64 UR4, c[0x0][0x300] ;  /* 0x0000c00000047ab9 */ /* 0x000fe20000000a00 */
[----:B------:R-:W-:Y:S02]  /*1f70*/  IMAD.SHL.U32 R80, R27, 0x2, RZ ;  /* 0x000000021b507824 */ /* 0x000fe400078e00ff */
[----:B------:R-:W-:Y:S02]  /*1f80*/  IMAD.IADD R5, R5, 0x1, R3 ;  /* 0x0000000105057824 */ /* 0x000fe400078e0203 */
[----:B--2---:R-:W-:-:S05]  /*1f90*/  IMAD.SHL.U32 R89, R32, 0x40, RZ ;  /* 0x0000004020597824 */ /* 0x004fca00078e00ff */
[----:B------:R-:W-:-:S04]  /*1fa0*/  LOP3.LUT R89, R89, 0x1c0, RZ, 0xc0, !PT ;  /* 0x000001c059597812 */ /* 0x000fc800078ec0ff */
[----:B------:R-:W-:Y:S02]  /*1fb0*/  SHF.R.U32.HI R84, RZ, 0x3, R89 ;  /* 0x00000003ff547819 */ /* 0x000fe40000011659 */
        /* <DEDUP_REMOVED lines=11> */
[----:B------:R-:W-:Y:S01]  /*2070*/  ISETP.GE.AND P1, PT, R100, UR4, PT ;  /* 0x0000000464007c0c */ /* 0x000fe2000bf26270 */
[----:B------:R-:W-:Y:S01]  /*2080*/  IMAD.WIDE.U32 R44, R44, 0x60, RZ ;  /* 0x000000602c2c7825 */ /* 0x000fe200078e00ff */
[----:B------:R-:W-:-:S02]  /*2090*/  IADD3 R95, P0, R28, R4, RZ ;  /* 0x000000041c5f7210 */ /* 0x000fc40007f1e0ff */
        /* <DEDUP_REMOVED lines=8> */
[----:B------:R-:W-:Y:S01]  /*2120*/  SEL R0, RZ, 0x1, P0 ;  /* 0x00000001ff007807 */ /* 0x000fe20000000000 */
[----:B------:R-:W-:Y:S01]  /*2130*/  VIADD R4, R20, 0xc0 ;  /* 0x000000c014047836 */ /* 0x000fe20000000000 */
[----:B------:R-:W-:Y:S01]  /*2140*/  ISETP.GE.AND P0, PT, R99, UR4, PT ;  /* 0x0000000463007c0c */ /* 0x000fe2000bf06270 */
[----:B------:R-:W-:Y:S01]  /*2150*/  IMAD R7, R206, UR7, R3 ;  /* 0x00000007ce077c24 */ /* 0x000fe2000f8e0203 */
[----:B------:R-:W-:Y:S01]  /*2160*/  ISETP.GE.AND P3, PT, R6, UR4, PT ;  /* 0x0000000406007c0c */ /* 0x000fe2000bf66270 */
[----:B------:R-:W-:Y:S01]  /*2170*/  IMAD.IADD R79, R45, 0x1, R79 ;  /* 0x000000012d4f7824 */ /* 0x000fe200078e024f */
[----:B------:R-:W-:-:S02]  /*2180*/  LOP3.LUT R0, R5, 0x2, R0, 0xe2, !PT ;  /* 0x0000000205007812 */ /* 0x000fc400078ee200 */
[----:B------:R-:W-:Y:S02]  /*2190*/  SEL R3, RZ, 0x4, P0 ;  /* 0x00000004ff037807 */ /* 0x000fe40000000000 */
[----:B------:R-:W-:Y:S02]  /*21a0*/  SEL R6, RZ, 0x8, P1 ;  /* 0x00000008ff067807 */ /* 0x000fe40000800000 */
[----:B------:R-:W-:Y:S02]  /*21b0*/  ISETP.GE.AND P0, PT, R96, UR4, PT ;  /* 0x0000000460007c0c */ /* 0x000fe4000bf06270 */
        /* <DEDUP_REMOVED lines=27> */
[-C--:B------:R-:W-:Y:S01]  /*2370*/  IMAD R6, R234, R24.reuse, RZ ;  /* 0x00000018ea067224 */ /* 0x080fe200078e02ff */
[----:B------:R-:W-:Y:S01]  /*2380*/  LEA.HI R12, R12, R3, RZ, 0x3 ;  /* 0x000000030c0c7211 */ /* 0x000fe200078f18ff */
[----:B------:R-:W-:Y:S01]  /*2390*/  IMAD.IADD R5, R5, 0x1, R13 ;  /* 0x0000000105057824 */ /* 0x000fe200078e020d */
[----:B------:R-:W-:Y:S01]  /*23a0*/  LOP3.LUT R3, R89, 0x18, R20, 0xf8, !PT ;  /* 0x0000001859037812 */ /* 0x000fe200078ef814 */
[----:B------:R-:W-:Y:S01]  /*23b0*/  IMAD.IADD R9, R13, 0x1, R9 ;  /* 0x000000010d097824 */ /* 0x000fe200078e0209 */
[----:B-----5:R-:W-:Y:S01]  /*23c0*/  SHF.R.S32.HI R13, RZ, 0x1f, R31 ;  /* 0x0000001fff0d7819 */ /* 0x020fe2000001141f */
[C---:B------:R-:W-:Y:S01]  /*23d0*/  IMAD R15, R19.reuse, R25, R6 ;  /* 0x00000019130f7224 */ /* 0x040fe200078e0206 */
[----:B------:R-:W-:Y:S01]  /*23e0*/  SHF.R.S32.HI R74, RZ, 0x3, R12 ;  /* 0x00000003ff4a7819 */ /* 0x000fe2000001140c */
[----:B------:R-:W-:Y:S01]  /*23f0*/  IMAD.WIDE.U32 R6, R19, R24, R40 ;  /* 0x0000001813067225 */ /* 0x000fe200078e0028 */
[----:B------:R-:W-:-:S03]  /*2400*/  LOP3.LUT R75, R12, 0xfffffff8, RZ, 0xc0, !PT ;  /* 0xfffffff80c4b7812 */ /* 0x000fc600078ec0ff */
[----:B------:R-:W-:Y:S01]  /*2410*/  IMAD R14, R13, R24, RZ ;  /* 0x000000180d0e7224 */ /* 0x000fe200078e02ff */
[----:B------:R-:W-:Y:S01]  /*2420*/  SHF.R.S32.HI R66, RZ, 0x1f, R75 ;  /* 0x0000001fff427819 */ /* 0x000fe2000001144b */
[----:B------:R-:W-:Y:S01]  /*2430*/  IMAD.WIDE.U32 R52, R31, R56, R4 ;  /* 0x000000381f347225 */ /* 0x000fe200078e0004 */
[----:B------:R-:W-:Y:S02]  /*2440*/  LOP3.LUT R4, R3, R84, RZ, 0x3c, !PT ;  /* 0x0000005403047212 */ /* 0x000fe400078e3cff */
[--C-:B------:R-:W-:Y:S01]  /*2450*/  LOP3.LUT R3, R89, 0x38, R12.reuse, 0xf8, !PT ;  /* 0x0000003859037812 */ /* 0x100fe200078ef80c */
[----:B------:R-:W-:Y:S01]  /*2460*/  IMAD.IADD R7, R7, 0x1, R15 ;  /* 0x0000000107077824 */ /* 0x000fe200078e020f */
[----:B------:R-:W-:Y:S01]  /*2470*/  LOP3.LUT R12, R219, 0x38, R12, 0xf8, !PT ;  /* 0x00000038db0c7812 */ /* 0x000fe200078ef80c */
[----:B------:R-:W-:Y:S02]  /*2480*/  IMAD.IADD R11, R15, 0x1, R11 ;  /* 0x000000010f0b7824 */ /* 0x000fe400078e020b */
[----:B------:R-:W-:Y:S01]  /*2490*/  IMAD R15, R31, R25, R14 ;  /* 0x000000191f0f7224 */ /* 0x000fe200078e020e */
[----:B------:R-:W-:Y:S01]  /*24a0*/  LOP3.LUT R69, R12, R26, RZ, 0x3c, !PT ;  /* 0x0000001a0c457212 */ /* 0x000fe200078e3cff */
[----:B------:R-:W-:-:S02]  /*24b0*/  IMAD R14, R13, R56, RZ ;  /* 0x000000380d0e7224 */ /* 0x000fc400078e02ff */
[----:B------:R-:W-:Y:S01]  /*24c0*/  IMAD R81, R223, 0x200, R4 ;  /* 0x00000200df517824 */ /* 0x000fe200078e0204 */
[----:B------:R-:W-:Y:S01]  /*24d0*/  LOP3.LUT R4, R3, R84, RZ, 0x3c, !PT ;  /* 0x0000005403047212 */ /* 0x000fe200078e3cff */
[----:B------:R-:W-:Y:S01]  /*24e0*/  IMAD.WIDE.U32 R46, R31, R24, R6 ;  /* 0x000000181f2e7225 */ /* 0x000fe200078e0006 */
[----:B------:R-:W-:-:S03]  /*24f0*/  SEL R3, RZ, 0xffffff80, P3 ;  /* 0xffffff80ff037807 */ /* 0x000fc60001800000 */
[C---:B------:R-:W-:Y:S01]  /*2500*/  IMAD.WIDE.U32 R48, R31.reuse, R24, R10 ;  /* 0x000000181f307225 */ /* 0x040fe200078e000a */
[C---:B------:R-:W-:Y:S02]  /*2510*/  LOP3.LUT R3, R0.reuse, 0x80, R3, 0xc8, !PT ;  /* 0x0000008000037812 */ /* 0x040fe400078ec803 */
[----:B------:R-:W-:Y:S01]  /*2520*/  LOP3.LUT R0, R0, 0x40, RZ, 0xc0, !PT ;  /* 0x0000004000007812 */ /* 0x000fe200078ec0ff */
[----:B------:R-:W-:Y:S02]  /*2530*/  IMAD R7, R31, R57, R14 ;  /* 0x000000391f077224 */ /* 0x000fe400078e020e */
[----:B------:R-:W-:Y:S02]  /*2540*/  IMAD R11, R57, 0x60, RZ ;  /* 0x00000060390b7824 */ /* 0x000fe400078e02ff */
[----:B------:R-:W-:-:S04]  /*2550*/  IMAD.WIDE.U32 R54, R31, R56, R8 ;  /* 0x000000381f367225 */ /* 0x000fc800078e0008 */
[----:B------:R-:W-:Y:S02]  /*2560*/  IMAD R25, R25, 0x60, RZ ;  /* 0x0000006019197824 */ /* 0x000fe400078e02ff */
        /* <DEDUP_REMOVED lines=10> */
[----:B------:R-:W-:Y:S02]  /*2610*/  IMAD R71, R223, 0x200, R4 ;  /* 0x00000200df477824 */ /* 0x000fe400078e0204 */
[----:B------:R-:W-:Y:S02]  /*2620*/  IMAD.IADD R69, R224, 0x1, R69 ;  /* 0x00000001e0457824 */ /* 0x000fe400078e0245 */
[----:B------:R-:W-:-:S07]  /*2630*/  IMAD.IADD R67, R43, 0x1, R67 ;  /* 0x000000012b437824 */ /* 0x000fce00078e0243 */
.L_x_2055:
[----:B0-----:R-:W0:Y:S01]  /*2640*/  LDC.64 R102, c[0x0][0x2d8] ;  /* 0x0000b600ff667b82 */ /* 0x001e220000000a00 */
        /* <DEDUP_REMOVED lines=8> */
[CC--:B------:R-:W-:Y:S02]  /*26d0*/  IADD3 R4, P3, P4, R95.reuse, R108.reuse, R88 ;  /* 0x0000006c5f047210 */ /* 0x0c0fe40007c7e058 */
[----:B------:R-:W-:Y:S01]  /*26e0*/  IADD3 R6, P5, R95, R108, RZ ;  /* 0x0000006c5f067210 */ /* 0x000fe20007fbe0ff */
[----:B------:R-:W-:-:S04]  /*26f0*/  IMAD.IADD R111, R109, 0x1, R5 ;  /* 0x000000016d6f7824 */ /* 0x000fc800078e0205 */
[----:B------:R-:W-:Y:S01]  /*2700*/  IMAD.X R7, R111, 0x1, R93, P5 ;  /* 0x000000016f077824 */ /* 0x000fe200028e065d */
[----:B------:R-:W-:Y:S02]  /*2710*/  IADD3.X R5, R93, R111, R90, P3, P4 ;  /* 0x0000006f5d057210 */ /* 0x000fe40001fe845a */
[-C--:B0-----:R-:W-:Y:S02]  /*2720*/  LEA R12, P3, R4, R102.reuse, 0x1 ;  /* 0x00000066040c7211 */ /* 0x081fe400078608ff */
[----:B------:R-:W-:Y:S02]  /*2730*/  LEA R14, P5, R6, R102, 0x1 ;  /* 0x00000066060e7211 */ /* 0x000fe400078a08ff */
[-C--:B------:R-:W-:Y:S01]  /*2740*/  LEA.HI.X R13, R4, R103.reuse, R5, 0x1, P3 ;  /* 0x00000067040d7211 */ /* 0x080fe200018f0c05 */
[----:B------:R-:W-:Y:S01]  /*2750*/  IMAD R5, R18, 0x1800, R81 ;  /* 0x0000180012057824 */ /* 0x000fe200078e0251 */
[----:B-1----:R-:W-:Y:S02]  /*2760*/  ISETP.GE.AND P3, PT, R107, 0x1, PT ;  /* 0x000000016b00780c */ /* 0x002fe40003f66270 */
[----:B------:R-:W-:Y:S01]  /*2770*/  LEA.HI.X R15, R6, R103, R7, 0x1, P5 ;  /* 0x00000067060f7211 */ /* 0x000fe200028f0c07 */
[----:B------:R-:W-:Y:S01]  /*2780*/  IMAD R7, R18, 0x1800, R77 ;  /* 0x0000180012077824 */ /* 0x000fe200078e024d */
[----:B------:R-:W-:Y:S01]  /*2790*/  ISETP.GT.AND P4, PT, R63, R60, PT ;  /* 0x0000003c3f00720c */ /* 0x000fe20003f84270 */
[----:B------:R-:W-:-:S02]  /*27a0*/  IMAD R110, R5, 0x2, R30 ;  /* 0x00000002056e7824 */ /* 0x000fc400078e021e */
[----:B------:R-:W-:Y:S01]  /*27b0*/  IMAD R106, R7, 0x2, R30 ;  /* 0x00000002076a7824 */ /* 0x000fe200078e021e */
[----:B------:R-:W-:-:S05]  /*27c0*/  P2R R101, PR, RZ, 0x10 ;  /* 0x00000010ff657803 */ /* 0x000fca0000000000 */
[----:B---34-:R-:W-:Y:S05]  /*27d0*/  @!P3 BRA `(.L_x_2009) ;  /* 0x000000280094b947 */ /* 0x018fea0003800000 */
        /* <DEDUP_REMOVED lines=42> */
.L_x_2012:
[----:B------:R-:W-:Y:S05]  /*2a80*/  BSYNC B1 ;  /* 0x0000000000017941 */ /* 0x000fea0003800000 */
.L_x_2011:
        /* <DEDUP_REMOVED lines=29> */
.L_x_2014:
[----:B------:R-:W-:Y:S05]  /*2c60*/  BSYNC B1 ;  /* 0x0000000000017941 */ /* 0x000fea0003800000 */
.L_x_2013:
[----:B0-----:R-:W-:Y:S01]  /*2c70*/  IMAD.MOV.U32 R4, RZ, RZ, R38 ;  /* 0x000000ffff047224 */ /* 0x001fe200078e0026 */
[----:B------:R-:W-:Y:S01]  /*2c80*/  ISETP.NE.AND P3, PT, R200, 0x3, PT ;  /* 0x00000003c800780c */ /* 0x000fe20003f65270 */
        /* <DEDUP_REMOVED lines=25> */
[----:B------:R-:W-:-:S02]  /*2e20*/  PRMT R108, R4, 0x7610, R108 ;  /* 0x00007610046c7816 */ /* 0x000fc4000000006c */
[----:B------:R-:W-:Y:S02]  /*2e30*/  PRMT R109, R5, 0x7610, R109 ;  /* 0x00007610056d7816 */ /* 0x000fe4000000006d */
[----:B------:R-:W-:Y:S02]  /*2e40*/  PRMT R112, R6, 0x7610, R112 ;  /* 0x0000761006707816 */ /* 0x000fe40000000070 */
[----:B------:R-:W-:Y:S01]  /*2e50*/  PRMT R111, R7, 0x7610, R111 ;  /* 0x00007610076f7816 */ /* 0x000fe2000000006f */
[----:B------:R-:W-:Y:S06]  /*2e60*/  @!P3 BRA `(.L_x_2015) ;  /* 0x000000000004b947 */ /* 0x000fec0003800000 */
[----:B------:R-:W-:Y:S01]  /*2e70*/  BPT.TRAP 0x1 ;  /* 0x000000040000795c */ /* 0x000fe20000300000 */
.L_x_2015:
[----:B------:R-:W-:Y:S01]  /*2e80*/  IMAD R92, R18, 0x8, R17 ;  /* 0x00000008125c7824 */ /* 0x000fe200078e0211 */
[----:B------:R-:W-:Y:S01]  /*2e90*/  SHF.L.U32 R105, R201, 0x1f, RZ ;  /* 0x0000001fc9697819 */ /* 0x000fe200000006ff */
[----:B------:R-:W-:Y:S03]  /*2ea0*/  BSSY B1, `(.L_x_2016) ;  /* 0x0000003000017945 */ /* 0x000fe60003800000 */
[----:B------:R-:W0:Y:S02]  /*2eb0*/  SYNCS.PHASECHK.TRANS64.TRYWAIT P6, [R92+URZ+0x22890], R105 ;  /* 0x022890695c0075a7 */ /* 0x000e2400080c017f */
[----:B0-----:R-:W-:Y:S05]  /*2ec0*/  @!P6 BRA `(.L_x_2017) ;  /* 0x000001a800e8e947 */ /* 0x001fea0003800000 */
.L_x_2323:
[----:B------:R-:W-:Y:S05]  /*2ed0*/  BSYNC B1 ;  /* 0x0000000000017941 */ /* 0x000fea0003800000 */
.L_x_2016:
        /* <DEDUP_REMOVED lines=29> */
[----:B------:R-:W-:Y:S01]  /*30b0*/  FMUL.FTZ R7, R7, R116 ;  /* 0x0000007407077220 */ /* 0x000fe20000410000 */
[----:B------:R-:W-:Y:S01]  /*30c0*/  LOP3.LUT R4, R4, 0xffff0000, RZ, 0xc0, !PT ;  /* 0xffff000004047812 */ /* 0x000fe200078ec0ff */
[C---:B------:R-:W-:Y:S01]  /*30d0*/  FMUL.FTZ R125, R37.reuse, R122 ;  /* 0x0000007a257d7220 */ /* 0x040fe20000410000 */
[----:B------:R-:W-:Y:S01]  /*30e0*/  FMUL.FTZ R37, R37, R118 ;  /* 0x0000007625257220 */ /* 0x000fe20000410000 */
[----:B------:R-:W-:Y:S01]  /*30f0*/  LOP3.LUT R121, R121, 0xffff0000, RZ, 0xc0, !PT ;  /* 0xffff000079797812 */ /* 0x000fe200078ec0ff */
[----:B------:R-:W-:Y:S01]  /*3100*/  IMAD.U32 R115, R115, 0x10000, RZ ;  /* 0x0001000073737824 */ /* 0x000fe200078e00ff */
[----:B------:R-:W-:Y:S01]  /*3110*/  LOP3.LUT R117, R117, 0xffff0000, RZ, 0xc0, !PT ;  /* 0xffff000075757812 */ /* 0x000fe200078ec0ff */
[C---:B------:R-:W-:Y:S01]  /*3120*/  FFMA.FTZ R123, R6.reuse, R116, -R123 ;  /* 0x00000074067b7223 */ /* 0x040fe2000001087b */
[----:B------:R-:W-:Y:S01]  /*3130*/  FFMA.FTZ R120, R6, R120, R7 ;  /* 0x0000007806787223 */ /* 0x000fe20000010007 */
[----:B------:R-:W-:Y:S01]  /*3140*/  FFMA.FTZ R125, R36, R118, -R125 ;  /* 0x00000076247d7223 */ /* 0x000fe2000001087d */
[----:B------:R-:W-:Y:S01]  /*3150*/  FMUL.FTZ R6, R4, R119 ;  /* 0x0000007704067220 */ /* 0x000fe20000410000 */
[----:B------:R-:W-:Y:S01]  /*3160*/  FFMA.FTZ R36, R36, R122, R37 ;  /* 0x0000007a24247223 */ /* 0x000fe20000010025 */
        /* <DEDUP_REMOVED lines=13> */
.L_x_2023:
[----:B------:R-:W-:Y:S05]  /*3240*/  BSYNC B3 ;  /* 0x0000000000037941 */ /* 0x000fea0003800000 */
.L_x_2022:
[----:B--2---:R1:W-:Y:S02]  /*3250*/  STG.E.128 desc[UR40][R14.64], R4 ;  /* 0x000000040e007986 */ /* 0x0043e4000c101d28 */
.L_x_2021:
[----:B------:R-:W-:Y:S05]  /*3260*/  BSYNC B2 ;  /* 0x0000000000027941 */ /* 0x000fea0003800000 */
.L_x_2020:
        /* <DEDUP_REMOVED lines=19> */
[C---:B------:R-:W-:Y:S01]  /*33a0*/  LOP3.LUT R116, R115.reuse, 0xffff0000, RZ, 0xc0, !PT ;  /* 0xffff000073747812 */ /* 0x040fe200078ec0ff */
        /* <DEDUP_REMOVED lines=32> */
.L_x_2025:
[----:B------:R-:W-:Y:S05]  /*35b0*/  BSYNC B2 ;  /* 0x0000000000027941 */ /* 0x000fea0003800000 */
.L_x_2024:
[----:B--2---:R2:W-:Y:S02]  /*35c0*/  STG.E.128 desc[UR40][R14.64+0x40], R4 ;  /* 0x000040040e007986 */ /* 0x0045e4000c101d28 */
.L_x_2019:
[----:B------:R-:W-:Y:S05]  /*35d0*/  BSYNC B1 ;  /* 0x0000000000017941 */ /* 0x000fea0003800000 */
.L_x_2018:
        /* <DEDUP_REMOVED lines=53> */
.L_x_2030:
[----:B------:R-:W-:Y:S05]  /*3930*/  BSYNC B2 ;  /* 0x0000000000027941 */ /* 0x000fea0003800000 */
.L_x_2029:
[----:B--2---:R3:W-:Y:S02]  /*3940*/  STG.E.128 desc[UR40][R12.64], R4 ;  /* 0x000000040c007986 */ /* 0x0047e4000c101d28 */
.L_x_2028:
[----:B------:R-:W-:Y:S05]  /*3950*/  BSYNC B1 ;  /* 0x0000000000017941 */ /* 0x000fea0003800000 */
.L_x_2027:
        /* <DEDUP_REMOVED lines=52> */
.L_x_2032:
[----:B------:R-:W-:Y:S05]  /*3ca0*/  BSYNC B1 ;  /* 0x0000000000017941 */ /* 0x000fea0003800000 */
.L_x_2031:
[----:B--2---:R4:W-:Y:S01]  /*3cb0*/  STG.E.128 desc[UR40][R12.64+0x40], R4 ;  /* 0x000040040c007986 */ /* 0x0049e2000c101d28 */
[----:B------:R-:W-:Y:S05]  /*3cc0*/  BRA `(.L_x_2026) ;  /* 0x0000001400bc7947 */ /* 0x000fea0003800000 */
.L_x_2010:
[----:B------:R-:W-:Y:S02]  /*3cd0*/  ISETP.GE.AND P3, PT, R232, R104, PT ;  /* 0x00000068e800720c */ /* 0x000fe40003f66270 */
[----:B------:R-:W-:Y:S02]  /*3ce0*/  CS2R R14, SRZ ;  /* 0x00000000000e7805 */ /* 0x000fe4000001ff00 */
[----:B------:R-:W-:Y:S02]  /*3cf0*/  CS2R R12, SRZ ;  /* 0x00000000000c7805 */ /* 0x000fe4000001ff00 */
[----:B------:R-:W-:Y:S02]  /*3d00*/  CS2R R26, SRZ ;  /* 0x00000000001a7805 */ /* 0x000fe4000001ff00 */
[----:B------:R-:W-:Y:S02]  /*3d10*/  ISETP.GE.OR P3, PT, R20, R107, P3 ;  /* 0x0000006b1400720c */ /* 0x000fe40001f66670 */
[----:B------:R-:W-:-:S11]  /*3d20*/  CS2R R24, SRZ ;  /* 0x0000000000187805 */ /* 0x000fd6000001ff00 */
        /* <DEDUP_REMOVED lines=12> */
[----:B--2---:R-:W-:-:S04]  /*3df0*/  @!P4 LEA R32, P5, R6, R32, 0x1 ;  /* 0x000000200620c211 */ /* 0x004fc800078a08ff */
[----:B------:R-:W-:Y:S02]  /*3e00*/  @!P4 LEA.HI.X R33, R6, R33, R7, 0x1, P5 ;  /* 0x000000210621c211 */ /* 0x000fe400028f0c07 */
[----:B------:R-:W-:-:S03]  /*3e10*/  @!P4 IADD3 R4, P5, R48, R4, RZ ;  /* 0x000000043004c210 */ /* 0x000fc60007fbe0ff */
[----:B------:R-:W2:Y:S02]  /*3e20*/  @!P4 LDG.E.128 R12, desc[UR40][R32.64] ;  /* 0x00000028200cc981 */ /* 0x000ea4000c1e1d00 */
[----:B------:R-:W-:Y:S01]  /*3e30*/  @!P4 IMAD.X R6, R113, 0x1, R72, P5 ;  /* 0x000000017106c824 */ /* 0x000fe200028e0648 */
[----:B---3--:R-:W-:-:S04]  /*3e40*/  @!P4 LEA R34, P5, R4, R34, 0x1 ;  /* 0x000000220422c211 */ /* 0x008fc800078a08ff */
[----:B------:R-:W-:-:S05]  /*3e50*/  @!P4 LEA.HI.X R35, R4, R35, R6, 0x1, P5 ;  /* 0x000000230423c211 */ /* 0x000fca00028f0c06 */
[----:B------:R3:W4:Y:S01]  /*3e60*/  @!P4 LDG.E.128 R24, desc[UR40][R34.64] ;  /* 0x000000282218c981 */ /* 0x000722000c1e1d00 */
[C---:B0-----:R-:W-:Y:S02]  /*3e70*/  @!P3 LEA R36, P4, R5.reuse, R36, 0x1 ;  /* 0x000000240524b211 */ /* 0x041fe400078808ff */
[----:B------:R-:W-:Y:S02]  /*3e80*/  CS2R R6, SRZ ;  /* 0x0000000000067805 */ /* 0x000fe4000001ff00 */
[----:B------:R-:W-:Y:S02]  /*3e90*/  @!P3 LEA.HI.X R37, R5, R37, R10, 0x1, P4 ;  /* 0x000000250525b211 */ /* 0x000fe400020f0c0a */
[----:B------:R-:W-:Y:S02]  /*3ea0*/  CS2R R4, SRZ ;  /* 0x0000000000047805 */ /* 0x000fe4000001ff00 */
[----:B-1----:R-:W-:Y:S02]  /*3eb0*/  @!P3 LEA R38, P4, R8, R38, 0x1 ;  /* 0x000000260826b211 */ /* 0x002fe400078808ff */
[----:B------:R-:W-:-:S02]  /*3ec0*/  CS2R R10, SRZ ;  /* 0x00000000000a7805 */ /* 0x000fc4000001ff00 */
[----:B------:R-:W-:Y:S01]  /*3ed0*/  @!P3 LEA.HI.X R39, R8, R39, R9, 0x1, P4 ;  /* 0x000000270827b211 */ /* 0x000fe200020f0c09 */
[----:B------:R-:W5:Y:S01]  /*3ee0*/  @!P3 LDG.E.128 R4, desc[UR40][R36.64] ;  /* 0x000000282404b981 */ /* 0x000f62000c1e1d00 */
[----:B------:R-:W-:-:S06]  /*3ef0*/  CS2R R8, SRZ ;  /* 0x0000000000087805 */ /* 0x000fcc000001ff00 */
[----:B------:R-:W5:Y:S01]  /*3f00*/  @!P3 LDG.E.128 R8, desc[UR40][R38.64] ;  /* 0x000000282608b981 */ /* 0x000f62000c1e1d00 */
[----:B------:R-:W-:Y:S02]  /*3f10*/  ISETP.NE.AND P3, PT, R200, 0x3, PT ;  /* 0x00000003c800780c */ /* 0x000fe40003f65270 */
[----:B------:R-:W-:Y:S01]  /*3f20*/  ISETP.GE.AND P4, PT, R20, R107, PT ;  /* 0x0000006b1400720c */ /* 0x000fe20003f86270 */
[----:B--2---:R-:W-:Y:S02]  /*3f30*/  IMAD.MOV.U32 R32, RZ, RZ, R14 ;  /* 0x000000ffff207224 */ /* 0x004fe400078e000e */
[----:B------:R-:W-:Y:S02]  /*3f40*/  IMAD.MOV.U32 R33, RZ, RZ, R15 ;  /* 0x000000ffff217224 */ /* 0x000fe400078e000f */
[----:B---3--:R-:W-:Y:S02]  /*3f50*/  IMAD.MOV.U32 R34, RZ, RZ, R12 ;  /* 0x000000ffff227224 */ /* 0x008fe400078e000c */
[----:B------:R-:W-:Y:S01]  /*3f60*/  IMAD.MOV.U32 R35, RZ, RZ, R13 ;  /* 0x000000ffff237224 */ /* 0x000fe200078e000d */
[----:B------:R-:W-:-:S02]  /*3f70*/  PRMT R128, R32, 0x7610, R128 ;  /* 0x0000761020807816 */ /* 0x000fc40000000080 */
[----:B------:R-:W-:Y:S02]  /*3f80*/  PRMT R112, R112, 0x5410, R33 ;  /* 0x0000541070707816 */ /* 0x000fe40000000021 */
[----:B------:R-:W-:Y:S01]  /*3f90*/  PRMT R114, R114, 0x5410, R34 ;  /* 0x0000541072727816 */ /* 0x000fe20000000022 */
[----:B----4-:R-:W-:Y:S01]  /*3fa0*/  IMAD.MOV.U32 R32, RZ, RZ, R26 ;  /* 0x000000ffff207224 */ /* 0x010fe200078e001a */
[----:B------:R-:W-:Y:S01]  /*3fb0*/  PRMT R134, R35, 0x7610, R134 ;  /* 0x0000761023867816 */ /* 0x000fe20000000086 */
[----:B------:R-:W-:Y:S02]  /*3fc0*/  IMAD.MOV.U32 R33, RZ, RZ, R27 ;  /* 0x000000ffff217224 */ /* 0x000fe400078e001b */
[----:B------:R-:W-:Y:S02]  /*3fd0*/  IMAD.MOV.U32 R34, RZ, RZ, R24 ;  /* 0x000000ffff227224 */ /* 0x000fe400078e0018 */
[----:B------:R-:W-:Y:S01]  /*3fe0*/  IMAD.MOV.U32 R35, RZ, RZ, R25 ;  /* 0x000000ffff237224 */ /* 0x000fe200078e0019 */
[----:B------:R-:W-:-:S02]  /*3ff0*/  PRMT R136, R32, 0x7610, R136 ;  /* 0x0000761020887816 */ /* 0x000fc40000000088 */
[----:B------:R-:W-:Y:S02]  /*4000*/  PRMT R137, R33, 0x7610, R137 ;  /* 0x0000761021897816 */ /* 0x000fe40000000089 */
[----:B------:R-:W-:Y:S01]  /*4010*/  PRMT R138, R34, 0x7610, R138 ;  /* 0x00007610228a7816 */ /* 0x000fe2000000008a */
[----:B-----5:R-:W-:Y:S01]  /*4020*/  IMAD.MOV.U32 R32, RZ, RZ, R6 ;  /* 0x000000ffff207224 */ /* 0x020fe200078e0006 */
[----:B------:R-:W-:Y:S01]  /*4030*/  PRMT R116, R116, 0x5410, R35 ;  /* 0x0000541074747816 */ /* 0x000fe20000000023 */
[----:B------:R-:W-:Y:S02]  /*4040*/  IMAD.MOV.U32 R33, RZ, RZ, R7 ;  /* 0x000000ffff217224 */ /* 0x000fe400078e0007 */
[----:B------:R-:W-:Y:S02]  /*4050*/  IMAD.MOV.U32 R34, RZ, RZ, R4 ;  /* 0x000000ffff227224 */ /* 0x000fe400078e0004 */
        /* <DEDUP_REMOVED lines=15> */
.L_x_2033:
        /* <DEDUP_REMOVED lines=9> */
.L_x_2324:
[----:B------:R-:W-:Y:S05]  /*41e0*/  BSYNC B1 ;  /* 0x0000000000017941 */ /* 0x000fea0003800000 */
.L_x_2034:
        /* <DEDUP_REMOVED lines=16> */
[----:B------:R-:W-:-:S05]  /*42f0*/  LOP3.LUT R32, R33, R84, RZ, 0x3c, !PT ;  /* 0x0000005421207212 */ /* 0x000fca00078e3cff */
[----:B------:R-:W-:Y:S02]  /*4300*/  IMAD R33, R223, 0x200, R32 ;  /* 0x00000200df217824 */ /* 0x000fe400078e0220 */
        /* <DEDUP_REMOVED lines=9> */
[----:B------:R-:W-:Y:S02]  /*43a0*/  SHF.R.U64 R129, R14, 0x10, R15 ;  /* 0x000000100e817819 */ /* 0x000fe4000000120f */
[----:B------:R-:W-:Y:S02]  /*43b0*/  PRMT R127, R134, 0x5410, R127 ;  /* 0x00005410867f7816 */ /* 0x000fe4000000007f */
[----:B------:R-:W-:Y:S02]  /*43c0*/  PRMT R132, R116, 0x5432, R132 ;  /* 0x0000543274847816 */ /* 0x000fe40000000084 */
[----:B------:R-:W-:-:S02]  /*43d0*/  SHF.R.U32.HI R135, RZ, 0x10, R27 ;  /* 0x00000010ff877819 */ /* 0x000fc4000001161b */
[----:B------:R-:W-:Y:S01]  /*43e0*/  SHF.R.U64 R131, R24, 0x10, R25 ;  /* 0x0000001018837819 */ /* 0x000fe20000001219 */
[----:B------:R-:W-:Y:S01]  /*43f0*/  IMAD.U32 R134, R132, 0x10000, RZ ;  /* 0x0001000084867824 */ /* 0x000fe200078e00ff */
[----:B------:R-:W-:Y:S01]  /*4400*/  SHF.R.U64 R133, R26, 0x10, R27 ;  /* 0x000000101a857819 */ /* 0x000fe2000000121b */
[----:B--2---:R-:W-:Y:S01]  /*4410*/  IMAD.U32 R27, R37, 0x10000, RZ ;  /* 0x00010000251b7824 */ /* 0x004fe200078e00ff */
[----:B------:R-:W-:Y:S01]  /*4420*/  PRMT R129, R128, 0x5410, R129 ;  /* 0x0000541080817816 */ /* 0x000fe20000000081 */
[----:B------:R-:W-:Y:S01]  /*4430*/  IMAD.U32 R128, R127, 0x10000, RZ ;  /* 0x000100007f807824 */ /* 0x000fe200078e00ff */
[----:B------:R-:W-:Y:S01]  /*4440*/  SHF.R.U64 R126, R12, 0x10, R13 ;  /* 0x000000100c7e7819 */ /* 0x000fe2000000120d */
[----:B-1----:R-:W-:Y:S01]  /*4450*/  IMAD.U32 R13, R33, 0x10000, RZ ;  /* 0x00010000210d7824 */ /* 0x002fe200078e00ff */
[----:B------:R-:W-:Y:S01]  /*4460*/  SHF.R.U32.HI R130, RZ, 0x10, R15 ;  /* 0x00000010ff827819 */ /* 0x000fe2000001160f */
[----:B------:R-:W-:Y:S01]  /*4470*/  IMAD.U32 R24, R35, 0x10000, RZ ;  /* 0x0001000023187824 */ /* 0x000fe200078e00ff */
[----:B------:R-:W-:Y:S01]  /*4480*/  PRMT R135, R137, 0x5410, R135 ;  /* 0x0000541089877816 */ /* 0x000fe20000000087 */
[----:B------:R-:W-:Y:S01]  /*4490*/  IMAD.U32 R26, R36, 0x10000, RZ ;  /* 0x00010000241a7824 */ /* 0x000fe200078e00ff */
[----:B------:R-:W-:Y:S01]  /*44a0*/  LOP3.LUT R14, R33, 0xffff0000, RZ, 0xc0, !PT ;  /* 0xffff0000210e7812 */ /* 0x000fe200078ec0ff */
[----:B------:R-:W-:Y:S01]  /*44b0*/  IMAD.U32 R12, R32, 0x10000, RZ ;  /* 0x00010000200c7824 */ /* 0x000fe200078e00ff */
[----:B------:R-:W-:Y:S01]  /*44c0*/  LOP3.LUT R33, R37, 0xffff0000, RZ, 0xc0, !PT ;  /* 0xffff000025217812 */ /* 0x000fe200078ec0ff */
[----:B------:R-:W-:Y:S01]  /*44d0*/  IMAD.U32 R37, R39, 0x10000, RZ ;  /* 0x0001000027257824 */ /* 0x000fe200078e00ff */
[----:B------:R-:W-:Y:S01]  /*44e0*/  LOP3.LUT R132, R132, 0xffff0000, RZ, 0xc0, !PT ;  /* 0xffff000084847812 */ /* 0x000fe200078ec0ff */
[----:B------:R-:W-:Y:S01]  /*44f0*/  IMAD.U32 R15, R34, 0x10000, RZ ;  /* 0x00010000220f7824 */ /* 0x000fe200078e00ff */
[----:B------:R-:W-:Y:S01]  /*4500*/  PRMT R131, R138, 0x5410, R131 ;  /* 0x000054108a837816 */ /* 0x000fe20000000083 */
[C---:B------:R-:W-:Y:S01]  /*4510*/  FMUL.FTZ R138, R27.reuse, R128 ;  /* 0x000000801b8a7220 */ /* 0x040fe20000410000 */
[----:B------:R-:W-:Y:S01]  /*4520*/  PRMT R133, R136, 0x5410, R133 ;  /* 0x0000541088857816 */ /* 0x000fe20000000085 */
[----:B------:R-:W-:Y:S01]  /*4530*/  FMUL.FTZ R136, R27, R134 ;  /* 0x000000861b887220 */ /* 0x000fe20000410000 */
[----:B------:R-:W-:Y:S01]  /*4540*/  LOP3.LUT R127, R127, 0xffff0000, RZ, 0xc0, !PT ;  /* 0xffff00007f7f7812 */ /* 0x000fe200078ec0ff */
[----:B------:R-:W-:Y:S01]  /*4550*/  IMAD.U32 R27, R135, 0x10000, RZ ;  /* 0x00010000871b7824 */ /* 0x000fe200078e00ff */
[----:B------:R-:W-:Y:S01]  /*4560*/  PRMT R130, R112, 0x5432, R130 ;  /* 0x0000543270827816 */ /* 0x000fe20000000082 */
[----:B------:R-:W-:Y:S01]  /*4570*/  FMUL.FTZ R137, R33, R132 ;  /* 0x0000008421897220 */ /* 0x000fe20000410000 */
[C---:B------:R-:W-:Y:S01]  /*4580*/  FFMA.FTZ R136, R13.reuse, R128, -R136 ;  /* 0x000000800d887223 */ /* 0x040fe20000010888 */
[----:B------:R-:W-:Y:S01]  /*4590*/  FFMA.FTZ R138, R13, R134, R138 ;  /* 0x000000860d8a7223 */ /* 0x000fe2000001008a */
[----:B------:R-:W-:Y:S01]  /*45a0*/  FMUL.FTZ R33, R33, R127 ;  /* 0x0000007f21217220 */ /* 0x000fe20000410000 */
[----:B------:R-:W-:Y:S01]  /*45b0*/  PRMT R126, R114, 0x5432, R126 ;  /* 0x00005432727e7816 */ /* 0x000fe2000000007e */
[----:B------:R-:W-:-:S02]  /*45c0*/  IMAD.U32 R13, R130, 0x10000, RZ ;  /* 0x00010000820d7824 */ /* 0x000fc400078e00ff */
[----:B------:R-:W-:Y:S01]  /*45d0*/  FMUL.FTZ R139, R37, R27 ;  /* 0x0000001b258b7220 */ /* 0x000fe20000410000 */
[C---:B------:R-:W-:Y:S01]  /*45e0*/  FFMA.FTZ R137, R14.reuse, R127, -R137 ;  /* 0x0000007f0e897223 */ /* 0x040fe20000010889 */
[----:B------:R-:W-:Y:S01]  /*45f0*/  LOP3.LUT R39, R39, 0xffff0000, RZ, 0xc0, !PT ;  /* 0xffff000027277812 */ /* 0x000fe200078ec0ff */
[----:B------:R-:W-:Y:S01]  /*4600*/  FFMA.FTZ R127, R14, R132, R33 ;  /* 0x000000840e7f7223 */ /* 0x000fe20000010021 */
[----:B------:R-:W-:Y:S01]  /*4610*/  LOP3.LUT R128, R135, 0xffff0000, RZ, 0xc0, !PT ;  /* 0xffff000087807812 */ /* 0x000fe200078ec0ff */
[-C--:B------:R-:W-:Y:S01]  /*4620*/  FMUL.FTZ R134, R37, R13.reuse ;  /* 0x0000000d25867220 */ /* 0x080fe20000410000 */
[----:B------:R-:W-:Y:S01]  /*4630*/  FFMA.FTZ R139, R24, R13, -R139 ;  /* 0x0000000d188b7223 */ /* 0x000fe2000001088b */
[----:B------:R-:W-:Y:S01]  /*4640*/  LOP3.LUT R130, R130, 0xffff0000, RZ, 0xc0, !PT ;  /* 0xffff000082827812 */ /* 0x000fe200078ec0ff */
[----:B------:R-:W-:Y:S01]  /*4650*/  IMAD.U32 R33, R131, 0x10000, RZ ;  /* 0x0001000083217824 */ /* 0x000fe200078e00ff */
[----:B------:R-:W-:Y:S01]  /*4660*/  LOP3.LUT R25, R35, 0xffff0000, RZ, 0xc0, !PT ;  /* 0xffff000023197812 */ /* 0x000fe200078ec0ff */
[----:B------:R-:W-:-:S02]  /*4670*/  IMAD.U32 R13, R126, 0x10000, RZ ;  /* 0x000100007e0d7824 */ /* 0x000fc400078e00ff */
        /* <DEDUP_REMOVED lines=8> */
[----:B------:R-:W-:Y:S01]  /*4700*/  FFMA.FTZ R130, R25, R130, -R14 ;  /* 0x0000008219827223 */ /* 0x000fe2000001080e */
[----:B------:R-:W-:Y:S01]  /*4710*/  LOP3.LUT R32, R32, 0xffff0000, RZ, 0xc0, !PT ;  /* 0xffff000020207812 */ /* 0x000fe200078ec0ff */
[----:B------:R-:W-:-:S02]  /*4720*/  IMAD.U32 R35, R38, 0x10000, RZ ;  /* 0x0001000026237824 */ /* 0x000fc400078e00ff */
        /* <DEDUP_REMOVED lines=32> */
.L_x_2039:
[----:B------:R-:W-:Y:S05]  /*4930*/  BSYNC B2 ;  /* 0x0000000000027941 */ /* 0x000fea0003800000 */
.L_x_2038:
[----:B------:R-:W-:Y:S02]  /*4940*/  ISETP.GE.AND P5, PT, R125, R113, PT ;  /* 0x000000717d00720c */ /* 0x000fe40003fa6270 */
[----:B------:R-:W-:-:S11]  /*4950*/  P2R R13, PR, RZ, 0x1 ;  /* 0x00000001ff0d7803 */ /* 0x000fd60000000000 */
[--C-:B------:R-:W-:Y:S02]  /*4960*/  @!P5 SHF.R.S32.HI R12, RZ, 0x1f, R125.reuse ;  /* 0x0000001fff0cd819 */ /* 0x100fe4000001147d */
[----:B------:R-:W-:-:S04]  /*4970*/  @!P5 IADD3 R110, P0, P6, R28, R110, R125 ;  /* 0x0000006e1c6ed210 */ /* 0x000fc80007e1e07d */
[----:B------:R-:W-:Y:S02]  /*4980*/  @!P5 IADD3.X R124, R97, R124, R12, P0, P6 ;  /* 0x0000007c617cd210 */ /* 0x000fe400007ec40c */
[CC--:B------:R-:W-:Y:S02]  /*4990*/  LEA R12, P6, R122.reuse, R102.reuse, 0x1 ;  /* 0x000000667a0c7211 */ /* 0x0c0fe400078c08ff */
[----:B------:R-:W-:Y:S02]  /*49a0*/  ISETP.NE.AND P0, PT, R13, RZ, PT ;  /* 0x000000ff0d00720c */ /* 0x000fe40003f05270 */
[----:B------:R-:W-:Y:S02]  /*49b0*/  LEA.HI.X R13, R122, R103, R123, 0x1, P6 ;  /* 0x000000677a0d7211 */ /* 0x000fe400030f0c7b */
[----:B------:R-:W-:-:S03]  /*49c0*/  @!P5 LEA R14, P6, R110, R102, 0x1 ;  /* 0x000000666e0ed211 */ /* 0x000fc600078c08ff */
[----:B-1----:R1:W-:Y:S01]  /*49d0*/  STG.E.128 desc[UR40][R12.64], R32 ;  /* 0x000000200c007986 */ /* 0x0023e2000c101d28 */
[----:B------:R-:W-:-:S05]  /*49e0*/  @!P5 LEA.HI.X R15, R110, R103, R124, 0x1, P6 ;  /* 0x000000676e0fd211 */ /* 0x000fca00030f0c7c */
[----:B--2---:R1:W-:Y:S04]  /*49f0*/  @!P5 STG.E.128 desc[UR40][R14.64], R36 ;  /* 0x000000240e00d986 */ /* 0x0043e8000c101d28 */
.L_x_2037:
[----:B------:R-:W-:Y:S05]  /*4a00*/  BSYNC B1 ;  /* 0x0000000000017941 */ /* 0x000fea0003800000 */
.L_x_2036:
        /* <DEDUP_REMOVED lines=10> */
[C---:B------:R-:W-:Y:S02]  /*4ab0*/  LEA R32, P5, R12.reuse, R102, 0x1 ;  /* 0x000000660c207211 */ /* 0x040fe400078a08ff */
[----:B------:R-:W-:Y:S02]  /*4ac0*/  SHF.R.U32.HI R14, RZ, 0x3, R219 ;  /* 0x00000003ff0e7819 */ /* 0x000fe400000116db */
[----:B------:R-:W-:-:S02]  /*4ad0*/  LEA.HI.X R33, R12, R103, R13, 0x1, P5 ;  /* 0x000000670c217211 */ /* 0x000fc400028f0c0d */
[----:B------:R-:W-:-:S04]  /*4ae0*/  SHF.R.S32.HI R12, RZ, 0x1f, R115 ;  /* 0x0000001fff0c7819 */ /* 0x000fc80000011473 */
[----:B------:R-:W-:-:S04]  /*4af0*/  LEA.HI R115, R12, R115, RZ, 0x4 ;  /* 0x000000730c737211 */ /* 0x000fc800078f20ff */
[----:B------:R-:W-:-:S05]  /*4b00*/  LEA.HI.SX32 R35, R115, R74, 0x1c ;  /* 0x0000004a73237211 */ /* 0x000fca00078fe2ff */
[----:B------:R-:W-:-:S05]  /*4b10*/  IMAD.SHL.U32 R35, R35, 0x8, RZ ;  /* 0x0000000823237824 */ /* 0x000fca00078e00ff */
[----:B------:R-:W-:-:S04]  /*4b20*/  LOP3.LUT R12, R219, 0x38, R35, 0xf8, !PT ;  /* 0x00000038db0c7812 */ /* 0x000fc800078ef823 */
[----:B------:R-:W-:Y:S01]  /*4b30*/  LOP3.LUT R13, R12, R14, RZ, 0x3c, !PT ;  /* 0x0000000e0c0d7212 */ /* 0x000fe200078e3cff */
[----:B------:R-:W-:-:S04]  /*4b40*/  IMAD R12, R18, 0x1800, R69 ;  /* 0x00001800120c7824 */ /* 0x000fc800078e0245 */
[----:B------:R-:W-:Y:S02]  /*4b50*/  IMAD.IADD R13, R224, 0x1, R13 ;  /* 0x00000001e00d7824 */ /* 0x000fe400078e020d */
        /* <DEDUP_REMOVED lines=9> */
[----:B------:R-:W-:Y:S02]  /*4bf0*/  PRMT R121, R121, 0x5410, R36 ;  /* 0x0000541079797816 */ /* 0x000fe40000000024 */
[--C-:B------:R-:W-:Y:S01]  /*4c00*/  SHF.R.U64 R37, R10, 0x10, R11.reuse ;  /* 0x000000100a257819 */ /* 0x100fe2000000120b */
[----:B------:R-:W-:Y:S01]  /*4c10*/  IMAD.U32 R36, R117, 0x10000, RZ ;  /* 0x0001000075247824 */ /* 0x000fe200078e00ff */
[----:B------:R-:W-:Y:S01]  /*4c20*/  SHF.R.U32.HI R110, RZ, 0x10, R11 ;  /* 0x00000010ff6e7819 */ /* 0x000fe2000001160b */
[----:B--2---:R-:W-:Y:S01]  /*4c30*/  IMAD.U32 R11, R25, 0x10000, RZ ;  /* 0x00010000190b7824 */ /* 0x004fe200078e00ff */
[----:B------:R-:W-:Y:S01]  /*4c40*/  SHF.R.U32.HI R107, RZ, 0x10, R7 ;  /* 0x00000010ff6b7819 */ /* 0x000fe20000011607 */
[----:B------:R-:W-:Y:S01]  /*4c50*/  IMAD.U32 R38, R121, 0x10000, RZ ;  /* 0x0001000079267824 */ /* 0x000fe200078e00ff */
[----:B------:R-:W-:Y:S01]  /*4c60*/  SHF.R.U64 R115, R4, 0x10, R5 ;  /* 0x0000001004737819 */ /* 0x000fe20000001205 */
[----:B-1----:R-:W-:Y:S01]  /*4c70*/  IMAD.U32 R5, R13, 0x10000, RZ ;  /* 0x000100000d057824 */ /* 0x002fe200078e00ff */
[----:B------:R-:W-:Y:S01]  /*4c80*/  PRMT R119, R119, 0x5410, R110 ;  /* 0x0000541077777816 */ /* 0x000fe2000000006e */
[C---:B------:R-:W-:Y:S01]  /*4c90*/  FMUL.FTZ R106, R11.reuse, R38 ;  /* 0x000000260b6a7220 */ /* 0x040fe20000410000 */
[----:B------:R-:W-:Y:S01]  /*4ca0*/  PRMT R114, R114, 0x5410, R107 ;  /* 0x0000541072727816 */ /* 0x000fe2000000006b */
[-C--:B------:R-:W-:Y:S01]  /*4cb0*/  FMUL.FTZ R110, R11, R36.reuse ;  /* 0x000000240b6e7220 */ /* 0x080fe20000410000 */
[----:B------:R-:W-:Y:S01]  /*4cc0*/  SHF.R.U64 R111, R6, 0x10, R7 ;  /* 0x00000010066f7819 */ /* 0x000fe20000001207 */
[----:B------:R-:W-:Y:S01]  /*4cd0*/  FFMA.FTZ R106, R5, R36, -R106 ;  /* 0x00000024056a7223 */ /* 0x000fe2000001086a */
[----:B------:R-:W-:Y:S01]  /*4ce0*/  LOP3.LUT R6, R13, 0xffff0000, RZ, 0xc0, !PT ;  /* 0xffff00000d067812 */ /* 0x000fe200078ec0ff */
[----:B------:R-:W-:Y:S01]  /*4cf0*/  FFMA.FTZ R110, R5, R38, R110 ;  /* 0x00000026056e7223 */ /* 0x000fe2000001006e */
[----:B------:R-:W-:Y:S01]  /*4d00*/  LOP3.LUT R13, R25, 0xffff0000, RZ, 0xc0, !PT ;  /* 0xffff0000190d7812 */ /* 0x000fe200078ec0ff */
[----:B------:R-:W-:Y:S01]  /*4d10*/  IMAD.U32 R25, R27, 0x10000, RZ ;  /* 0x000100001b197824 */ /* 0x000fe200078e00ff */
[----:B------:R-:W-:Y:S01]  /*4d20*/  LOP3.LUT R121, R121, 0xffff0000, RZ, 0xc0, !PT ;  /* 0xffff000079797812 */ /* 0x000fe200078ec0ff */
[----:B------:R-:W-:Y:S01]  /*4d30*/  IMAD.U32 R11, R119, 0x10000, RZ ;  /* 0x00010000770b7824 */ /* 0x000fe200078e00ff */
[----:B------:R-:W-:Y:S01]  /*4d40*/  SHF.R.U64 R39, R8, 0x10, R9 ;  /* 0x0000001008277819 */ /* 0x000fe20000001209 */
        /* <DEDUP_REMOVED lines=8> */
[----:B------:R-:W-:Y:S01]  /*4dd0*/  FMUL.FTZ R39, R25, R11 ;  /* 0x0000000b19277220 */ /* 0x000fe20000410000 */
[----:B------:R-:W-:Y:S01]  /*4de0*/  LOP3.LUT R36, R119, 0xffff0000, RZ, 0xc0, !PT ;  /* 0xffff000077247812 */ /* 0x000fe200078ec0ff */
[----:B------:R-:W-:Y:S01]  /*4df0*/  FMUL.FTZ R38, R25, R5 ;  /* 0x0000000519267220 */ /* 0x000fe20000410000 */
[----:B------:R-:W-:Y:S01]  /*4e00*/  LOP3.LUT R114, R114, 0xffff0000, RZ, 0xc0, !PT ;  /* 0xffff000072727812 */ /* 0x000fe200078ec0ff */
[----:B------:R-:W-:Y:S01]  /*4e10*/  IMAD.U32 R10, R24, 0x10000, RZ ;  /* 0x00010000180a7824 */ /* 0x000fe200078e00ff */
[----:B------:R-:W-:Y:S01]  /*4e20*/  PRMT R116, R116, 0x5410, R115 ;  /* 0x0000541074747816 */ /* 0x000fe20000000073 */
[C---:B------:R-:W-:Y:S01]  /*4e30*/  FFMA.FTZ R37, R6.reuse, R117, -R37 ;  /* 0x0000007506257223 */ /* 0x040fe20000010825 */
[----:B------:R-:W-:Y:S01]  /*4e40*/  LOP3.LUT R9, R15, 0xffff0000, RZ, 0xc0, !PT ;  /* 0xffff00000f097812 */ /* 0x000fe200078ec0ff */
[----:B------:R-:W-:Y:S01]  /*4e50*/  FFMA.FTZ R121, R6, R121, R13 ;  /* 0x0000007906797223 */ /* 0x000fe2000001000d */
[C---:B------:R-:W-:Y:S01]  /*4e60*/  FFMA.FTZ R39, R8.reuse, R5, -R39 ;  /* 0x0000000508277223 */ /* 0x040fe20000010827 */
[----:B------:R-:W-:Y:S01]  /*4e70*/  FFMA.FTZ R38, R8, R11, R38 ;  /* 0x0000000b08267223 */ /* 0x000fe20000010026 */
[----:B------:R-:W-:Y:S01]  /*4e80*/  LOP3.LUT R24, R24, 0xffff0000, RZ, 0xc0, !PT ;  /* 0xffff000018187812 */ /* 0x000fe200078ec0ff */
[----:B------:R-:W-:Y:S01]  /*4e90*/  FMUL.FTZ R6, R27, R36 ;  /* 0x000000241b067220 */ /* 0x000fe20000410000 */
[----:B------:R-:W-:-:S02]  /*4ea0*/  IMAD.U32 R13, R120, 0x10000, RZ ;  /* 0x00010000780d7824 */ /* 0x000fc400078e00ff */
[-C--:B------:R-:W-:Y:S01]  /*4eb0*/  FMUL.FTZ R8, R27, R114.reuse ;  /* 0x000000721b087220 */ /* 0x080fe20000410000 */
[----:B------:R-:W-:Y:S01]  /*4ec0*/  LOP3.LUT R25, R120, 0xffff0000, RZ, 0xc0, !PT ;  /* 0xffff000078197812 */ /* 0x000fe200078ec0ff */
[----:B------:R-:W-:Y:S02]  /*4ed0*/  IMAD.U32 R5, R116, 0x10000, RZ ;  /* 0x0001000074057824 */ /* 0x000fe400078e00ff */
[C---:B------:R-:W-:Y:S01]  /*4ee0*/  FFMA.FTZ R114, R9.reuse, R114, -R6 ;  /* 0x0000007209727223 */ /* 0x040fe20000010806 */
[C---:B------:R-:W-:Y:S01]  /*4ef0*/  IMAD.U32 R4, R12.reuse, 0x10000, RZ ;  /* 0x000100000c047824 */ /* 0x040fe200078e00ff */
[----:B------:R-:W-:Y:S01]  /*4f00*/  LOP3.LUT R12, R12, 0xffff0000, RZ, 0xc0, !PT ;  /* 0xffff00000c0c7812 */ /* 0x000fe200078ec0ff */
[----:B------:R-:W-:Y:S01]  /*4f10*/  FMUL.FTZ R27, R10, R13 ;  /* 0x0000000d0a1b7220 */ /* 0x000fe20000410000 */
[----:B------:R-:W-:Y:S01]  /*4f20*/  LOP3.LUT R11, R116, 0xffff0000, RZ, 0xc0, !PT ;  /* 0xffff0000740b7812 */ /* 0x000fe200078ec0ff */
[----:B------:R-:W-:Y:S01]  /*4f30*/  FFMA.FTZ R107, R9, R36, R8 ;  /* 0x00000024096b7223 */ /* 0x000fe20000010008 */
[----:B------:R-:W-:Y:S01]  /*4f40*/  FMUL.FTZ R10, R10, R5 ;  /* 0x000000050a0a7220 */ /* 0x000fe20000410000 */
[----:B------:R-:W-:Y:S01]  /*4f50*/  FMUL.FTZ R9, R24, R25 ;  /* 0x0000001918097220 */ /* 0x000fe20000410000 */
[----:B------:R-:W-:Y:S01]  /*4f60*/  PRMT R112, R112, 0x5410, R111 ;  /* 0x0000541070707816 */ /* 0x000fe2000000006f */
[----:B------:R-:W-:-:S02]  /*4f70*/  IMAD.U32 R15, R26, 0x10000, RZ ;  /* 0x000100001a0f7824 */ /* 0x000fc400078e00ff */
[----:B------:R-:W-:Y:S01]  /*4f80*/  FFMA.FTZ R10, R4, R13, R10 ;  /* 0x0000000d040a7223 */ /* 0x000fe2000001000a */
[----:B------:R-:W-:Y:S01]  /*4f90*/  FFMA.FTZ R8, R12, R11, -R9 ;  /* 0x0000000b0c087223 */ /* 0x000fe20000010809 */
[----:B------:R-:W-:Y:S01]  /*4fa0*/  LOP3.LUT R26, R26, 0xffff0000, RZ, 0xc0, !PT ;  /* 0xffff00001a1a7812 */ /* 0x000fe200078ec0ff */
[----:B------:R-:W-:Y:S01]  /*4fb0*/  FFMA.FTZ R27, R4, R5, -R27 ;  /* 0x00000005041b7223 */ /* 0x000fe2000001081b */
[----:B------:R-:W-:Y:S01]  /*4fc0*/  FMUL.FTZ R13, R24, R11 ;  /* 0x0000000b180d7220 */ /* 0x000fe20000410000 */
[C---:B------:R-:W-:Y:S01]  /*4fd0*/  LOP3.LUT R9, R118.reuse, 0xffff0000, RZ, 0xc0, !PT ;  /* 0xffff000076097812 */ /* 0x040fe200078ec0ff */
[----:B------:R-:W-:Y:S01]  /*4fe0*/  IMAD.U32 R6, R118, 0x10000, RZ ;  /* 0x0001000076067824 */ /* 0x000fe200078e00ff */
[C---:B------:R-:W-:Y:S01]  /*4ff0*/  LOP3.LUT R5, R112.reuse, 0xffff0000, RZ, 0xc0, !PT ;  /* 0xffff000070057812 */ /* 0x040fe200078ec0ff */
[----:B------:R-:W-:Y:S02]  /*5000*/  IMAD.U32 R4, R112, 0x10000, RZ ;  /* 0x0001000070047824 */ /* 0x000fe400078e00ff */
[----:B------:R-:W-:Y:S01]  /*5010*/  FFMA.FTZ R13, R12, R25, R13 ;  /* 0x000000190c0d7223 */ /* 0x000fe2000001000d */
[C---:B------:R-:W-:Y:S01]  /*5020*/  IMAD.U32 R7, R14.reuse, 0x10000, RZ ;  /* 0x000100000e077824 */ /* 0x040fe200078e00ff */
        /* <DEDUP_REMOVED lines=19> */
[----:B------:R-:W-:Y:S01]  /*5160*/  F2FP.BF16.F32.PACK_AB R25, R121, R110 ;  /* 0x0000006e7919723e */ /* 0x000fe200000010ff */
[----:B------:R-:W-:-:S07]  /*5170*/  IMAD.MOV.U32 R27, RZ, RZ, R38 ;  /* 0x000000ffff1b7224 */ /* 0x000fce00078e0026 */
.L_x_2041:
[----:B------:R-:W-:Y:S05]  /*5180*/  BSYNC B1 ;  /* 0x0000000000017941 */ /* 0x000fea0003800000 */
.L_x_2040:
        /* <DEDUP_REMOVED lines=10> */
.L_x_2009:
[----:B------:R-:W-:-:S13]  /*5230*/  ISETP.NE.AND P3, PT, R200, 0x3, PT ;  /* 0x00000003c800780c */ /* 0x000fda0003f65270 */
[----:B------:R-:W-:Y:S05]  /*5240*/  @!P3 BRA `(.L_x_2042) ;  /* 0x000000000004b947 */ /* 0x000fea0003800000 */
[----:B------:R-:W-:Y:S01]  /*5250*/  BPT.TRAP 0x1 ;  /* 0x000000040000795c */ /* 0x000fe20000300000 */
.L_x_2042:
[----:B------:R-:W-:Y:S01]  /*5260*/  IMAD R92, R18, 0x8, R17 ;  /* 0x00000008125c7824 */ /* 0x000fe200078e0211 */
[----:B------:R-:W-:Y:S01]  /*5270*/  SHF.L.U32 R105, R201, 0x1f, RZ ;  /* 0x0000001fc9697819 */ /* 0x000fe200000006ff */
[----:B------:R-:W-:Y:S01]  /*5280*/  IMAD R104, R63, -0x60, R62 ;  /* 0xffffffa03f687824 */ /* 0x000fe200078e023e */
[----:B------:R-:W-:Y:S02]  /*5290*/  BSSY B1, `(.L_x_2043) ;  /* 0x0000004000017945 */ /* 0x000fe40003800000 */
[----:B------:R-:W0:Y:S02]  /*52a0*/  SYNCS.PHASECHK.TRANS64.TRYWAIT P4, [R92+URZ+0x22890], R105 ;  /* 0x022890695c0075a7 */ /* 0x000e24000808017f */
[----:B------:R-:W-:Y:S01]  /*52b0*/  VIMNMX R104, R104, 0x60, PT ;  /* 0x0000006068687848 */ /* 0x000fe20003fe0100 */
[----:B0-----:R-:W-:Y:S06]  /*52c0*/  @!P4 BRA `(.L_x_2044) ;  /* 0x000001880010c947 */ /* 0x001fec0003800000 */
.L_x_2325:
[----:B------:R-:W-:Y:S05]  /*52d0*/  BSYNC B1 ;  /* 0x0000000000017941 */ /* 0x000fea0003800000 */
.L_x_2043:
        /* <DEDUP_REMOVED lines=8> */
.L_x_2046:
[----:B------:R-:W-:Y:S05]  /*5360*/  BSYNC B1 ;  /* 0x0000000000017941 */ /* 0x000fea0003800000 */
.L_x_2045:
[----:B------:R-:W-:Y:S05]  /*5370*/  @P4 BRA `(.L_x_2026) ;  /* 0x0000000000104947 */ /* 0x000fea0003800000 */
[----:B-1----:R-:W1:Y:S04]  /*5380*/  @!P1 LDS.128 R4, [R110+0x2000] ;  /* 0x002000006e049984 */ /* 0x002e680000000c00 */
[----:B------:R-:W2:Y:S04]  /*5390*/  @!P2 LDS.128 R8, [R106+0x2000] ;  /* 0x002000006a08a984 */ /* 0x000ea80000000c00 */
[----:B-1----:R1:W-:Y:S04]  /*53a0*/  @!P1 STG.E.128 desc[UR40][R12.64], R4 ;  /* 0x000000040c009986 */ /* 0x0023e8000c101d28 */
[----:B--2---:R1:W-:Y:S02]  /*53b0*/  @!P2 STG.E.128 desc[UR40][R12.64+0x40], R8 ;  /* 0x000040080c00a986 */ /* 0x0043e4000c101d28 */
.L_x_2026:
[----:B------:R-:W-:Y:S05]  /*53c0*/  BSYNC B0 ;  /* 0x0000000000007941 */ /* 0x000fea0003800000 */
.L_x_2008:
        /* <DEDUP_REMOVED lines=17> */
.L_x_2048:
[----:B------:R-:W-:Y:S05]  /*54e0*/  BSYNC B0 ;  /* 0x0000000000007941 */ /* 0x000fea0003800000 */
.L_x_2047:
[----:B------:R-:W2:Y:S01]  /*54f0*/  SYNCS.PHASECHK.TRANS64.TRYWAIT P3, [R92+URZ+0x228b0], R105 ;  /* 0x0228b0695c0075a7 */ /* 0x000ea2000806017f */
[----:B------:R-:W-:Y:S01]  /*5500*/  ULDC UR51, c[0x0][0x310] ;  /* 0x0000c40000337ab9 */ /* 0x000fe20000000800 */
[----:B------:R-:W-:Y:S01]  /*5510*/  ULDC.64 UR38, c[0x0][0x318] ;  /* 0x0000c60000267ab9 */ /* 0x000fe20000000a00 */
[----:B------:R-:W-:Y:S01]  /*5520*/  ULDC.64 UR36, c[0x0][0x308] ;  /* 0x0000c20000247ab9 */ /* 0x000fe20000000a00 */
[----:B------:R-:W-:Y:S01]  /*5530*/  BSSY B0, `(.L_x_2049) ;  /* 0x0000003000007945 */ /* 0x000fe20003800000 */
[----:B------:R-:W-:-:S03]  /*5540*/  IMAD R5, R18, 0x6000, R81 ;  /* 0x0000600012057824 */ /* 0x000fc600078e0251 */
[----:B--2---:R-:W-:Y:S05]  /*5550*/  @!P3 BRA `(.L_x_2050) ;  /* 0x000001840080b947 */ /* 0x004fea0003800000 */
.L_x_2326:
[----:B------:R-:W-:Y:S05]  /*5560*/  BSYNC B0 ;  /* 0x0000000000007941 */ /* 0x000fea0003800000 */
.L_x_2049:
[----:B------:R-:W-:Y:S01]  /*5570*/  ISETP.GE.AND P3, PT, R19, R104, PT ;  /* 0x000000681300720c */ /* 0x000fe20003f66270 */
[----:B------:R-:W-:Y:S01]  /*5580*/  IMAD.IADD R7, R82, 0x1, R5 ;  /* 0x0000000152077824 */ /* 0x000fe200078e0205 */
[----:B------:R-:W-:Y:S01]  /*5590*/  BSSY B0, `(.L_x_2051) ;  /* 0x0000025000007945 */ /* 0x000fe20003800000 */
[----:B------:R-:W-:Y:S02]  /*55a0*/  IMAD R36, R5, 0x2, R64 ;  /* 0x0000000205247824 */ /* 0x000fe400078e0240 */
[----:B------:R-:W-:-:S04]  /*55b0*/  IMAD.WIDE R32, R63, 0x60, R58 ;  /* 0x000000603f207825 */ /* 0x000fc800078e023a */
[----:B------:R-:W-:-:S04]  /*55c0*/  IMAD R37, R7, 0x2, R64 ;  /* 0x0000000207257824 */ /* 0x000fc800078e0240 */
[----:B------:R-:W-:Y:S05]  /*55d0*/  @P3 BRA `(.L_x_2052) ;  /* 0x0000000000803947 */ /* 0x000fea0003800000 */
[----:B------:R-:W-:Y:S02]  /*55e0*/  IMAD R7, R33, UR38, RZ ;  /* 0x0000002621077c24 */ /* 0x000fe4000f8e02ff */
[----:B-1----:R-:W-:Y:S02]  /*55f0*/  IMAD.MOV.U32 R4, RZ, RZ, R42 ;  /* 0x000000ffff047224 */ /* 0x002fe400078e002a */
[----:B------:R-:W-:Y:S02]  /*5600*/  IMAD.MOV.U32 R5, RZ, RZ, R67 ;  /* 0x000000ffff057224 */ /* 0x000fe400078e0043 */
[C---:B------:R-:W-:Y:S02]  /*5610*/  IMAD R7, R32.reuse, UR39, R7 ;  /* 0x0000002720077c24 */ /* 0x040fe4000f8e0207 */
[----:B------:R-:W-:-:S04]  /*5620*/  IMAD.WIDE.U32 R4, R32, UR38, R4 ;  /* 0x0000002620047c25 */ /* 0x000fc8000f8e0004 */
[----:B------:R-:W-:Y:S01]  /*5630*/  IMAD.IADD R5, R5, 0x1, R7 ;  /* 0x0000000105057824 */ /* 0x000fe200078e0207 */
[----:B------:R-:W-:-:S04]  /*5640*/  LEA R34, P3, R4, UR36, 0x1 ;  /* 0x0000002404227c11 */ /* 0x000fc8000f8608ff */
[----:B------:R-:W-:Y:S02]  /*5650*/  LEA.HI.X R35, R4, UR37, R5, 0x1, P3 ;  /* 0x0000002504237c11 */ /* 0x000fe400098f0c05 */
[----:B------:R-:W-:-:S13]  /*5660*/  ISETP.GE.AND P3, PT, R20, UR51, PT ;  /* 0x0000003314007c0c */ /* 0x000fda000bf66270 */
[----:B------:R-:W1:Y:S04]  /*5670*/  @!P3 LDS.128 R4, [R36] ;  /* 0x000000002404b984 */ /* 0x000e680000000c00 */
[----:B-1----:R-:W-:Y:S01]  /*5680*/  @!P3 STG.E.128 desc[UR40][R34.64], R4 ;  /* 0x000000042200b986 */ /* 0x002fe2000c101d28 */
[----:B------:R-:W-:-:S13]  /*5690*/  ISETP.GE.AND P3, PT, R100, UR51, PT ;  /* 0x0000003364007c0c */ /* 0x000fda000bf66270 */
[----:B------:R-:W1:Y:S04]  /*56a0*/  @!P3 LDS.128 R8, [R37] ;  /* 0x000000002508b984 */ /* 0x000e680000000c00 */
[----:B-1----:R-:W-:Y:S01]  /*56b0*/  @!P3 STG.E.128 desc[UR40][R34.64+0x40], R8 ;  /* 0x000040082200b986 */ /* 0x002fe2000c101d28 */
[----:B------:R-:W-:-:S13]  /*56c0*/  ISETP.GE.AND P3, PT, R99, UR51, PT ;  /* 0x0000003363007c0c */ /* 0x000fda000bf66270 */
[----:B------:R-:W1:Y:S04]  /*56d0*/  @!P3 LDS.128 R12, [R36+0x3000] ;  /* 0x00300000240cb984 */ /* 0x000e680000000c00 */
        /* <DEDUP_REMOVED lines=10> */
[----:B------:R-:W-:-:S13]  /*5780*/  ISETP.NE.AND P3, PT, R0, RZ, PT ;  /* 0x000000ff0000720c */ /* 0x000fda0003f65270 */
[----:B------:R-:W1:Y:S04]  /*5790*/  @P3 LDS.128 R12, [R36+0x9000] ;  /* 0x00900000240c3984 */ /* 0x000e680000000c00 */
[----:B-1----:R-:W-:Y:S01]  /*57a0*/  @P3 STG.E.128 desc[UR40][R34.64+0x180], R12 ;  /* 0x0001800c22003986 */ /* 0x002fe2000c101d28 */
[----:B------:R-:W-:-:S13]  /*57b0*/  ISETP.NE.AND P3, PT, R3, RZ, PT ;  /* 0x000000ff0300720c */ /* 0x000fda0003f65270 */
[----:B------:R-:W1:Y:S04]  /*57c0*/  @P3 LDS.128 R24, [R37+0x9000] ;  /* 0x0090000025183984 */ /* 0x000e680000000c00 */
[----:B-1----:R3:W-:Y:S02]  /*57d0*/  @P3 STG.E.128 desc[UR40][R34.64+0x1c0], R24 ;  /* 0x0001c01822003986 */ /* 0x0027e4000c101d28 */
.L_x_2052:
[----:B------:R-:W-:Y:S05]  /*57e0*/  BSYNC B0 ;  /* 0x0000000000007941 */ /* 0x000fea0003800000 */
.L_x_2051:
[----:B------:R-:W-:Y:S01]  /*57f0*/  ISETP.GE.AND P3, PT, R232, R104, PT ;  /* 0x00000068e800720c */ /* 0x000fe20003f66270 */
[----:B------:R-:W-:-:S12]  /*5800*/  BSSY B0, `(.L_x_2053) ;  /* 0x0000024000007945 */ /* 0x000fd80003800000 */
[----:B------:R-:W-:Y:S05]  /*5810*/  @P3 BRA `(.L_x_2054) ;  /* 0x0000000000883947 */ /* 0x000fea0003800000 */
[----:B------:R-:W-:Y:S01]  /*5820*/  IADD3 R7, P3, R32, 0x40, RZ ;  /* 0x0000004020077810 */ /* 0x000fe20007f7e0ff */
[----:B-1----:R-:W-:Y:S02]  /*5830*/  IMAD.MOV.U32 R4, RZ, RZ, R42 ;  /* 0x000000ffff047224 */ /* 0x002fe400078e002a */
        /* <DEDUP_REMOVED lines=18> */
[----:B---3--:R-:W1:Y:S04]  /*5960*/  @P3 LDS.128 R24, [R36+0xb000] ;  /* 0x00b0000024183984 */ /* 0x008e680000000c00 */
[----:B-1----:R-:W-:Y:S01]  /*5970*/  @P3 STG.E.128 desc[UR40][R32.64+0x180], R24 ;  /* 0x0001801820003986 */ /* 0x002fe2000c101d28 */
        /* <DEDUP_REMOVED lines=11> */
[----:B-1----:R4:W-:Y:S02]  /*5a30*/  @P3 STG.E.128 desc[UR40][R32.64+0x1c0], R24 ;  /* 0x0001c01820003986 */ /* 0x0029e4000c101d28 */
.L_x_2054:
[----:B------:R-:W-:Y:S05]  /*5a40*/  BSYNC B0 ;  /* 0x0000000000007941 */ /* 0x000fea0003800000 */
.L_x_2053:
[----:B------:R-:W-:Y:S01]  /*5a50*/  @!PT LDS RZ, [RZ] ;  /* 0x00000000fffff984 */ /* 0x000fe20000000800 */
[----:B------:R-:W-:Y:S01]  /*5a60*/  @!PT LDS RZ, [RZ] ;  /* 0x00000000fffff984 */ /* 0x000fe20000000800 */
[----:B------:R-:W-:Y:S01]  /*5a70*/  @!PT LDS RZ, [RZ] ;  /* 0x00000000fffff984 */ /* 0x000fe20000000800 */
[----:B------:R-:W-:Y:S01]  /*5a80*/  @!PT LDS RZ, [RZ] ;  /* 0x00000000fffff984 */ /* 0x000fe20000000800 */
[----:B------:R5:W-:Y:S06]  /*5a90*/  MEMBAR.ALL.CTA ;  /* 0x0000000000007992 */ /* 0x000bec0000008000 */
[----:B-----5:R-:W5:Y:S02]  /*5aa0*/  FENCE.VIEW.ASYNC.S ;  /* 0x00000000000073c6 */ /* 0x020f640000000000 */
[----:B-----5:R1:W-:Y:S01]  /*5ab0*/  BAR.SYNC.DEFER_BLOCKING R83, 0x80 ;  /* 0x000200530000751d */ /* 0x0203e20000010000 */
[----:B------:R-:W-:Y:S01]  /*5ac0*/  ISETP.NE.AND P5, PT, R101, RZ, PT ;  /* 0x000000ff6500720c */ /* 0x000fe20003fa5270 */
[----:B------:R-:W-:-:S02]  /*5ad0*/  VIADD R18, R18, 0x1 ;  /* 0x0000000112127836 */ /* 0x000fc40000000000 */
[----:B0-2---:R-:W-:-:S03]  /*5ae0*/  @!P4 VIADD R92, R92, 0x228c0 ;  /* 0x000228c05c5cc836 */ /* 0x005fc60000000000 */
[C---:B------:R-:W-:Y:S02]  /*5af0*/  ISETP.NE.AND P3, PT, R18.reuse, 0x2, PT ;  /* 0x000000021200780c */ /* 0x040fe40003f65270 */
[----:B------:R-:W-:Y:S02]  /*5b00*/  @!P4 PRMT R92, RZ, 0x654, R92 ;  /* 0x00000654ff5cc816 */ /* 0x000fe4000000005c */
[----:B-1----:R-:W-:Y:S02]  /*5b10*/  SEL R4, RZ, 0x1, P3 ;  /* 0x00000001ff047807 */ /* 0x002fe40001800000 */
[----:B------:R-:W-:Y:S02]  /*5b20*/  SEL R18, R18, RZ, P3 ;  /* 0x000000ff12127207 */ /* 0x000fe40001800000 */
[----:B------:R-:W-:Y:S01]  /*5b30*/  LOP3.LUT R201, R201, R4, RZ, 0x3c, !PT ;  /* 0x00000004c9c97212 */ /* 0x000fe200078e3cff */
[----:B------:R0:W-:Y:S01]  /*5b40*/  @!P4 SYNCS.ARRIVE.TRANS64.RED.A1T0 RZ, [R92+URZ], RZ ;  /* 0x000000ff5cffc9a7 */ /* 0x0001e2000810043f */
[----:B------:R-:W-:Y:S05]  /*5b50*/  @P5 BRA `(.L_x_2055) ;  /* 0xffffffc800b85947 */ /* 0x000fea000383ffff */
[----:B------:R-:W1:Y:S01]  /*5b60*/  S2R R5, SR_TID.X ;  /* 0x0000000000057919 */ /* 0x000e620000002100 */
[----:B------:R-:W-:Y:S02]  /*5b70*/  PLOP3.LUT P0, PT, PT, PT, PT, 0x8, 0x0 ;  /* 0x000000000000781c */ /* 0x000fe40003f0e170 */
[----:B-1----:R-:W-:-:S04]  /*5b80*/  SHF.R.U32.HI R5, RZ, 0x7, R5 ;  /* 0x00000007ff057819 */ /* 0x002fc80000011605 */
[----:B------:R-:W-:-:S13]  /*5b90*/  ISETP.NE.AND P5, PT, R5, 0x1, PT ;  /* 0x000000010500780c */ /* 0x000fda0003fa5270 */
[----:B------:R-:W-:Y:S06]  /*5ba0*/  @!P5 BAR.ARV 0x9, 0x100 ;  /* 0x024400000000db1d */ /* 0x000fec0000002000 */
.L_x_2003:
[----:B------:R-:W1:Y:S02]  /*5bb0*/  LDC.64 R4, c[0x0][0x9e0] ;  /* 0x00027800ff047b82 */ /* 0x000e640000000a00 */
[----:B-1----:R-:W-:Y:S01]  /*5bc0*/  ISETP.GE.AND P1, PT, R5, 0x1, PT ;  /* 0x000000010500780c */ /* 0x002fe20003f26270 */
[----:B------:R-:W-:-:S12]  /*5bd0*/  @P0 BRA `(.L_x_2056) ;  /* 0x00000000000c0947 */ /* 0x000fd80003800000 */
[----:B------:R-:W1:Y:S01]  /*5be0*/  FENCE.VIEW.ASYNC.G ;  /* 0x00000000000073c6 */ /* 0x000e620000000100 */
[----:B------:R-:W-:Y:S05]  /*5bf0*/  WARPSYNC.ALL ;  /* 0x0000000000007948 */ /* 0x000fea0003800000 */
[----:B-1----:R-:W-:Y:S06]  /*5c00*/  BAR.ARV 0xc, 0x120 ;  /* 0x0304800000007b1d */ /* 0x002fec0000002000 */
.L_x_2056:
[----:B------:R-:W-:Y:S01]  /*5c10*/  IMAD.IADD R0, R65, 0x1, R4 ;  /* 0x0000000141007824 */ /* 0x000fe200078e0204 */
[----:B------:R-:W-:Y:S06]  /*5c20*/  @!P1 BRA `(.L_x_2057) ;  /* 0x0000000000489947 */ /* 0x000fec0003800000 */
[C---:B------:R-:W-:Y:S01]  /*5c30*/  ISETP.GT.AND P0, PT, R65.reuse, RZ, PT ;  /* 0x000000ff4100720c */ /* 0x040fe20003f04270 */
[----:B------:R-:W-:Y:S01]  /*5c40*/  BSSY B0, `(.L_x_2058) ;  /* 0x000000e000007945 */ /* 0x000fe20003800000 */
[----:B------:R-:W-:-:S11]  /*5c50*/  VIADD R3, R65, 0xffffffff ;  /* 0xffffffff41037836 */ /* 0x000fd60000000000 */
        /* <DEDUP_REMOVED lines=8> */
.L_x_2059:
[----:B------:R-:W-:-:S13]  /*5ce0*/  ISETP.NE.AND P0, PT, R5, 0x1, PT ;  /* 0x000000010500780c */ /* 0x000fda0003f05270 */
[----:B------:R-:W1:Y:S02]  /*5cf0*/  @P0 LDC.64 R6, c[0x0][0x9e8] ;  /* 0x00027a00ff060b82 */ /* 0x000e640000000a00 */
[----:B-1----:R-:W-:-:S05]  /*5d00*/  @P0 IMAD.HI.U32 R4, R3, R6, RZ ;  /* 0x0000000603040227 */ /* 0x002fca00078e00ff */
[----:B------:R-:W-:-:S07]  /*5d10*/  @P0 SHF.R.U32.HI R3, RZ, R7, R4 ;  /* 0x00000007ff030219 */ /* 0x000fce0000011604 */
.L_x_2060:
[----:B------:R-:W-:Y:S05]  /*5d20*/  BSYNC B0 ;  /* 0x0000000000007941 */ /* 0x000fea0003800000 */
.L_x_2058:
[----:B------:R-:W-:-:S05]  /*5d30*/  IMAD R3, R3, R5, R5 ;  /* 0x0000000503037224 */ /* 0x000fca00078e0205 */
[----:B------:R-:W-:-:S07]  /*5d40*/  VIMNMX R0, R0, R3, PT ;  /* 0x0000000300007248 */ /* 0x000fce0003fe0100 */
.L_x_2057:
[----:B------:R-:W-:Y:S01]  /*5d50*/  VIADD R0, R0, 0x5f ;  /* 0x0000005f00007836 */ /* 0x000fe20000000000 */
[----:B------:R-:W-:-:S03]  /*5d60*/  ULDC UR4, c[0x0][0x9dc] ;  /* 0x0002770000047ab9 */ /* 0x000fc60000000800 */
[----:B------:R-:W-:-:S05]  /*5d70*/  IMAD.HI R0, R0, 0x2aaaaaab, RZ ;  /* 0x2aaaaaab00007827 */ /* 0x000fca00078e02ff */
[----:B------:R-:W-:-:S04]  /*5d80*/  SHF.R.U32.HI R3, RZ, 0x1f, R0 ;  /* 0x0000001fff037819 */ /* 0x000fc80000011600 */
[----:B------:R-:W-:Y:S01]  /*5d90*/  LEA.HI.SX32 R3, R0, R3, 0x1c ;  /* 0x0000000300037211 */ /* 0x000fe200078fe2ff */
[----:B------:R-:W-:-:S03]  /*5da0*/  VIADD R0, R61, -UR4 ;  /* 0x800000043d007c36 */ /* 0x000fc60008000000 */
[----:B------:R-:W-:Y:S01]  /*5db0*/  VIMNMX R178, R178, R3, PT ;  /* 0x00000003b2b27248 */ /* 0x000fe20003fe0100 */
[----:B------:R-:W-:Y:S06]  /*5dc0*/  @!P1 BRA `(.L_x_2061) ;  /* 0x0000000000449947 */ /* 0x000fec0003800000 */
        /* <DEDUP_REMOVED lines=10> */
.L_x_2063:
[----:B------:R-:W-:-:S13]  /*5e70*/  ISETP.NE.AND P0, PT, R5, 0x1, PT ;  /* 0x000000010500780c */ /* 0x000fda0003f05270 */
[----:B------:R-:W1:Y:S02]  /*5e80*/  @P0 LDC.64 R6, c[0x0][0x9e8] ;  /* 0x00027a00ff060b82 */ /* 0x000e640000000a00 */
[----:B-1----:R-:W-:-:S05]  /*5e90*/  @P0 IMAD.HI.U32 R6, R61, R6, RZ ;  /* 0x000000063d060227 */ /* 0x002fca00078e00ff */
[----:B------:R-:W-:-:S07]  /*5ea0*/  @P0 SHF.R.U32.HI R61, RZ, R7, R6 ;  /* 0x00000007ff3d0219 */ /* 0x000fce0000011606 */
.L_x_2064:
[----:B------:R-:W-:Y:S05]  /*5eb0*/  BSYNC B0 ;  /* 0x0000000000007941 */ /* 0x000fea0003800000 */
.L_x_2062:
[----:B------:R-:W-:-:S05]  /*5ec0*/  IMAD R61, R61, R5, RZ ;  /* 0x000000053d3d7224 */ /* 0x000fca00078e02ff */
[----:B------:R-:W-:-:S07]  /*5ed0*/  VIMNMX R0, R0, R61, !PT ;  /* 0x0000003d00007248 */ /* 0x000fce0007fe0100 */
.L_x_2061:
[----:B------:R-:W-:Y:S01]  /*5ee0*/  IMAD.HI R0, R0, 0x2aaaaaab, RZ ;  /* 0x2aaaaaab00007827 */ /* 0x000fe200078e02ff */
[----:B------:R-:W-:Y:S02]  /*5ef0*/  PLOP3.LUT P0, PT, PT, PT, PT, 0x80, 0x0 ;  /* 0x000000000000781c */ /* 0x000fe40003f0f070 */
[----:B------:R-:W-:Y:S02]  /*5f00*/  CS2R R4, SRZ ;  /* 0x0000000000047805 */ /* 0x000fe4000001ff00 */
[----:B------:R-:W-:Y:S01]  /*5f10*/  CS2R R148, SRZ ;  /* 0x0000000000947805 */ /* 0x000fe2000001ff00 */
[----:B------:R-:W-:Y:S01]  /*5f20*/  IMAD.MOV.U32 R150, RZ, RZ, RZ ;  /* 0x000000ffff967224 */ /* 0x000fe200078e00ff */
[----:B------:R-:W-:Y:S02]  /*5f30*/  SHF.R.U32.HI R3, RZ, 0x1f, R0 ;  /* 0x0000001fff037819 */ /* 0x000fe40000011600 */
[----:B------:R-:W-:Y:S02]  /*5f40*/  CS2R R146, SRZ ;  /* 0x0000000000927805 */ /* 0x000fe4000001ff00 */
[----:B------:R-:W-:-:S02]  /*5f50*/  CS2R R144, SRZ ;  /* 0x0000000000907805 */ /* 0x000fc4000001ff00 */
[----:B------:R-:W-:Y:S02]  /*5f60*/  CS2R R142, SRZ ;  /* 0x00000000008e7805 */ /* 0x000fe4000001ff00 */
[----:B------:R-:W-:Y:S01]  /*5f70*/  LEA.HI.SX32 R3, R0, R3, 0x1c ;  /* 0x0000000300037211 */ /* 0x000fe200078fe2ff */
[----:B------:R-:W-:Y:S01]  /*5f80*/  IMAD.MOV.U32 R0, RZ, RZ, RZ ;  /* 0x000000ffff007224 */ /* 0x000fe200078e00ff */
[----:B------:R-:W-:Y:S02]  /*5f90*/  CS2R R140, SRZ ;  /* 0x00000000008c7805 */ /* 0x000fe4000001ff00 */
[----:B------:R-:W-:Y:S02]  /*5fa0*/  CS2R R138, SRZ ;  /* 0x00000000008a7805 */ /* 0x000fe4000001ff00 */
[----:B------:R-:W-:Y:S02]  /*5fb0*/  VIMNMX R222, RZ, R3, !PT ;  /* 0x00000003ffde7248 */ /* 0x000fe40007fe0100 */
[----:B------:R-:W-:-:S02]  /*5fc0*/  CS2R R136, SRZ ;  /* 0x0000000000887805 */ /* 0x000fc4000001ff00 */
[----:B------:R-:W-:Y:S02]  /*5fd0*/  CS2R R134, SRZ ;  /* 0x0000000000867805 */ /* 0x000fe4000001ff00 */
[----:B------:R-:W-:Y:S02]  /*5fe0*/  CS2R R132, SRZ ;  /* 0x0000000000847805 */ /* 0x000fe4000001ff00 */
[----:B------:R-:W-:Y:S02]  /*5ff0*/  ISETP.GT.AND P1, PT, R178, R222, PT ;  /* 0x000000deb200720c */ /* 0x000fe40003f24270 */
        /* <DEDUP_REMOVED lines=23> */
[----:B0-----:R-:W-:Y:S02]  /*6170*/  CS2R R92, SRZ ;  /* 0x00000000005c7805 */ /* 0x001fe4000001ff00 */
        /* <DEDUP_REMOVED lines=24> */
[----:B---3--:R-:W-:Y:S02]  /*6300*/  CS2R R34, SRZ ;  /* 0x0000000000227805 */ /* 0x008fe4000001ff00 */
[----:B------:R-:W-:Y:S02]  /*6310*/  CS2R R36, SRZ ;  /* 0x0000000000247805 */ /* 0x000fe4000001ff00 */
[----:B----4-:R-:W-:-:S02]  /*6320*/  CS2R R32, SRZ ;  /* 0x0000000000207805 */ /* 0x010fc4000001ff00 */
[----:B------:R-:W-:Y:S02]  /*6330*/  CS2R R26, SRZ ;  /* 0x00000000001a7805 */ /* 0x000fe4000001ff00 */
[----:B------:R-:W-:Y:S02]  /*6340*/  CS2R R28, SRZ ;  /* 0x00000000001c7805 */ /* 0x000fe4000001ff00 */
[----:B------:R-:W-:Y:S01]  /*6350*/  CS2R R24, SRZ ;  /* 0x0000000000187805 */ /* 0x000fe2000001ff00 */
[----:B------:R-:W-:Y:S06]  /*6360*/  @!P1 BRA `(.L_x_2065) ;  /* 0x000000e800f49947 */ /* 0x000fec0003800000 */
[----:B------:R-:W-:-:S03]  /*6370*/  UMOV UR4, 0xffffffff ;  /* 0xffffffff00047882 */ /* 0x000fc60000000000 */
[----:B------:R-:W-:Y:S05]  /*6380*/  BRA.DIV UR4, `(.L_x_2066) ;  /* 0x0000017a04087947 */ /* 0x000fea000b800000 */
[----:B------:R-:W0:Y:S02]  /*6390*/  S2R R3, SR_TID.X ;  /* 0x0000000000037919 */ /* 0x000e240000002100 */
[----:B0-----:R-:W-:-:S05]  /*63a0*/  VIADD R3, R3, 0xffffff80 ;  /* 0xffffff8003037836 */ /* 0x001fca0000000000 */
[----:B------:R-:W-:-:S04]  /*63b0*/  SHF.R.S32.HI R0, RZ, 0x1f, R3 ;  /* 0x0000001fff007819 */ /* 0x000fc80000011403 */
[----:B------:R-:W-:-:S04]  /*63c0*/  LEA.HI R0, R0, R3, RZ, 0x7 ;  /* 0x0000000300007211 */ /* 0x000fc800078f38ff */
[----:B------:R-:W-:-:S05]  /*63d0*/  SHF.R.S32.HI R0, RZ, 0x7, R0 ;  /* 0x00000007ff007819 */ /* 0x000fca0000011400 */
[----:B------:R0:W1:Y:S02]  /*63e0*/  SHFL.IDX PT, R14, R0, RZ, 0x1f ;  /* 0x00001fff000e7589 */ /* 0x00006400000e0000 */
.L_x_2329:
[----:B01----:R-:W-:Y:S01]  /*63f0*/  LEA.HI R0, R14, R14, RZ, 0x1 ;  /* 0x0000000e0e007211 */ /* 0x003fe200078f08ff */
        /* <DEDUP_REMOVED lines=25> */
.L_x_2068:
[----:B------:R-:W-:Y:S05]  /*6590*/  BSYNC B6 ;  /* 0x0000000000067941 */ /* 0x000fea0003800000 */
.L_x_2067:
[----:B------:R-:W-:Y:S02]  /*65a0*/  ULDC UR4, c[0x0][0x3d4] ;  /* 0x0000f50000047ab9 */ /* 0x000fe40000000800 */
[----:B------:R-:W-:-:S13]  /*65b0*/  ISETP.LT.AND P0, PT, RZ, UR4, PT ;  /* 0x00000004ff007c0c */ /* 0x000fda000bf01270 */
[----:B------:R-:W-:Y:S05]  /*65c0*/  @P0 BRA `(.L_x_2069) ;  /* 0x00000000003c0947 */ /* 0x000fea0003800000 */
[----:B------:R-:W-:-:S04]  /*65d0*/  LEA.HI R0, R233, R233, RZ, 0x1 ;  /* 0x000000e9e9007211 */ /* 0x000fc800078f08ff */
[----:B------:R-:W-:-:S05]  /*65e0*/  LOP3.LUT R0, R0, 0xfffffffe, RZ, 0xc0, !PT ;  /* 0xfffffffe00007812 */ /* 0x000fca00078ec0ff */
[----:B------:R-:W-:-:S05]  /*65f0*/  IMAD.IADD R0, R233, 0x1, -R0 ;  /* 0x00000001e9007824 */ /* 0x000fca00078e0a00 */
[----:B------:R-:W-:-:S04]  /*6600*/  SHF.L.U32 R0, R0, 0x1f, RZ ;  /* 0x0000001f00007819 */ /* 0x000fc800000006ff */
[----:B------:R0:W1:Y:S03]  /*6610*/  SYNCS.PHASECHK.TRANS64.TRYWAIT P0, [R17+URZ+0x22800], R0 ;  /* 0x02280000110075a7 */ /* 0x000066000800017f */
[----:B-1----:R-:W-:Y:S05]  /*6620*/  @!P0 NANOSLEEP.SYNCS 0x989680 ;  /* 0x009896800000895d */ /* 0x002fea0003900000 */
[----:B------:R-:W1:Y:S01]  /*6630*/  @!P0 SYNCS.PHASECHK.TRANS64 P0, [R17+URZ+0x22800], R0 ;  /* 0x02280000110085a7 */ /* 0x000e62000800007f */
[----:B------:R-:W-:Y:S04]  /*6640*/  BSSY B0, `(.L_x_2070) ;  /* 0x0000006000007945 */ /* 0x000fe80003800000 */
[----:B-1----:R-:W-:Y:S05]  /*6650*/  @P0 BRA `(.L_x_2071) ;  /* 0x0000000000100947 */ /* 0x002fea0003800000 */
.L_x_2072:
[----:B-1----:R1:W2:Y:S02]  /*6660*/  SYNCS.PHASECHK.TRANS64.TRYWAIT P0, [R17+URZ+0x22800], R0 ;  /* 0x02280000110075a7 */ /* 0x0022a4000800017f */
[----:B--2---:R-:W-:Y:S05]  /*6670*/  @!P0 NANOSLEEP.SYNCS 0x989680 ;  /* 0x009896800000895d */ /* 0x004fea0003900000 */
[----:B------:R-:W2:Y:S02]  /*6680*/  @!P0 SYNCS.PHASECHK.TRANS64 P0, [R17+URZ+0x22800], R0 ;  /* 0x02280000110085a7 */ /* 0x000ea4000800007f */
[----:B--2---:R-:W-:Y:S05]  /*6690*/  @!P0 BRA `(.L_x_2072) ;  /* 0xfffffffc00f08947 */ /* 0x004fea000383ffff */
.L_x_2071:
[----:B------:R-:W-:Y:S05]  /*66a0*/  BSYNC B0 ;  /* 0x0000000000007941 */ /* 0x000fea0003800000 */
.L_x_2070:
[----:B------:R-:W-:Y:S05]  /*66b0*/  BRA `(.L_x_2073) ;  /* 0x0000003000087947 */ /* 0x000fea0003800000 */
.L_x_2069:
[----:B------:R-:W0:Y:S01]  /*66c0*/  LDC.64 R12, c[0x0][0x3d8] ;  /* 0x0000f600ff0c7b82 */ /* 0x000e220000000a00 */
[----:B-----5:R-:W-:Y:S01]  /*66d0*/  SHF.R.S32.HI R3, RZ, 0x1f, R31 ;  /* 0x0000001fff037819 */ /* 0x020fe2000001141f */
[C---:B------:R-:W-:Y:S01]  /*66e0*/  IMAD.SHL.U32 R24, R237.reuse, 0x4, RZ ;  /* 0x00000004ed187824 */ /* 0x040fe200078e00ff */
[----:B------:R-:W-:Y:S01]  /*66f0*/  LOP3.LUT P0, RZ, R26, 0x3ff, RZ, 0xc0, !PT ;  /* 0x000003ff1aff7812 */ /* 0x000fe2000780c0ff */
[----:B------:R-:W-:Y:S01]  /*6700*/  IMAD.SHL.U32 R40, R237, 0x8, RZ ;  /* 0x00000008ed287824 */ /* 0x000fe200078e00ff */
[----:B------:R-:W-:Y:S02]  /*6710*/  BSSY B6, `(.L_x_2074) ;  /* 0x0000031000067945 */ /* 0x000fe40003800000 */
[----:B------:R-:W-:Y:S01]  /*6720*/  SHF.R.S32.HI R25, RZ, 0x1f, R24 ;  /* 0x0000001fff197819 */ /* 0x000fe20000011418 */
[----:B------:R-:W1:Y:S01]  /*6730*/  LDC.64 R14, c[0x0][0x3e8] ;  /* 0x0000fa00ff0e7b82 */ /* 0x000e620000000a00 */
[----:B------:R-:W-:Y:S01]  /*6740*/  SHF.R.S32.HI R41, RZ, 0x1f, R40 ;  /* 0x0000001fff297819 */ /* 0x000fe20000011428 */
[-C--:B0-----:R-:W-:Y:S01]  /*6750*/  IMAD R6, R234, R12.reuse, RZ ;  /* 0x0000000cea067224 */ /* 0x081fe200078e02ff */
[----:B------:R-:W-:Y:S01]  /*6760*/  SHF.L.U64.HI R59, R12, 0x6, R13 ;  /* 0x000000060c3b7819 */ /* 0x000fe2000001020d */
[----:B------:R-:W-:-:S02]  /*6770*/  IMAD R0, R3, R12, RZ ;  /* 0x0000000c03007224 */ /* 0x000fc400078e02ff */
[----:B------:R-:W-:Y:S02]  /*6780*/  IMAD R27, R19, R13, R6 ;  /* 0x0000000d131b7224 */ /* 0x000fe400078e0206 */
[----:B------:R-:W-:Y:S01]  /*6790*/  IMAD.WIDE.U32 R46, R31, R12, RZ ;  /* 0x0000000c1f2e7225 */ /* 0x000fe200078e00ff */
[----:B-1----:R-:W-:-:S03]  /*67a0*/  SHF.L.U64.HI R61, R14, 0x6, R15 ;  /* 0x000000060e3d7819 */ /* 0x002fc6000001020f */
[-C--:B------:R-:W-:Y:S02]  /*67b0*/  IMAD R4, R3, R14.reuse, RZ ;  /* 0x0000000e03047224 */ /* 0x080fe400078e02ff */
[-C--:B------:R-:W-:Y:S02]  /*67c0*/  IMAD R8, R234, R14.reuse, RZ ;  /* 0x0000000eea087224 */ /* 0x080fe400078e02ff */
[C---:B------:R-:W-:Y:S02]  /*67d0*/  IMAD R51, R31.reuse, R15, R4 ;  /* 0x0000000f1f337224 */ /* 0x040fe400078e0204 */
[C---:B------:R-:W-:Y:S02]  /*67e0*/  IMAD R49, R31.reuse, R13, R0 ;  /* 0x0000000d1f317224 */ /* 0x040fe400078e0200 */
[----:B------:R-:W-:-:S04]  /*67f0*/  IMAD.WIDE.U32 R44, R31, R14, RZ ;  /* 0x0000000e1f2c7225 */ /* 0x000fc800078e00ff */
[C---:B------:R-:W-:Y:S02]  /*6800*/  IMAD R29, R19.reuse, R15, R8 ;  /* 0x0000000f131d7224 */ /* 0x040fe400078e0208 */
[----:B------:R-:W-:-:S04]  /*6810*/  IMAD.WIDE.U32 R4, R19, R12, R24 ;  /* 0x0000000c13047225 */ /* 0x000fc800078e0018 */
[----:B------:R-:W-:Y:S01]  /*6820*/  IMAD.WIDE.U32 R6, R19, R14, R24 ;  /* 0x0000000e13067225 */ /* 0x000fe200078e0018 */
[----:B------:R-:W-:-:S03]  /*6830*/  IADD3 R48, P1, R4, R46, RZ ;  /* 0x0000002e04307210 */ /* 0x000fc60007f3e0ff */
[----:B------:R-:W-:Y:S01]  /*6840*/  IMAD.WIDE.U32 R8, R19, R12, R40 ;  /* 0x0000000c13087225 */ /* 0x000fe200078e0028 */
[----:B------:R-:W-:-:S03]  /*6850*/  IADD3 R52, P2, R6, R44, RZ ;  /* 0x0000002c06347210 */ /* 0x000fc60007f5e0ff */
[----:B------:R-:W-:Y:S01]  /*6860*/  IMAD.WIDE.U32 R10, R19, R14, R40 ;  /* 0x0000000e130a7225 */ /* 0x000fe200078e0028 */
[----:B------:R-:W-:-:S03]  /*6870*/  IADD3 R26, P3, R8, R46, RZ ;  /* 0x0000002e081a7210 */ /* 0x000fc60007f7e0ff */
[----:B------:R-:W-:Y:S01]  /*6880*/  IMAD.IADD R49, R49, 0x1, R47 ;  /* 0x0000000131317824 */ /* 0x000fe200078e022f */
[----:B------:R-:W-:Y:S01]  /*6890*/  IADD3 R28, P4, R10, R44, RZ ;  /* 0x0000002c0a1c7210 */ /* 0x000fe20007f9e0ff */
[----:B------:R-:W-:Y:S02]  /*68a0*/  IMAD.IADD R51, R51, 0x1, R45 ;  /* 0x0000000133337824 */ /* 0x000fe400078e022d */
[----:B------:R-:W-:Y:S01]  /*68b0*/  IMAD.SHL.U32 R60, R12, 0x40, RZ ;  /* 0x000000400c3c7824 */ /* 0x000fe200078e00ff */
[----:B------:R-:W-:Y:S01]  /*68c0*/  IADD3.X R50, R49, R5, R27, P1, !PT ;  /* 0x0000000531327210 */ /* 0x000fe20000ffe41b */
[----:B------:R-:W-:Y:S01]  /*68d0*/  IMAD.SHL.U32 R62, R14, 0x40, RZ ;  /* 0x000000400e3e7824 */ /* 0x000fe200078e00ff */
[----:B------:R-:W-:Y:S02]  /*68e0*/  IADD3.X R53, R51, R7, R29, P2, !PT ;  /* 0x0000000733357210 */ /* 0x000fe400017fe41d */
[----:B------:R-:W-:Y:S02]  /*68f0*/  IADD3.X R27, R49, R27, R9, P3, !PT ;  /* 0x0000001b311b7210 */ /* 0x000fe40001ffe409 */
[----:B------:R-:W-:Y:S01]  /*6900*/  IADD3.X R29, R51, R29, R11, P4, !PT ;  /* 0x0000001d331d7210 */ /* 0x000fe200027fe40b */
        /* <DEDUP_REMOVED lines=17> */
.L_x_2075:
[----:B------:R-:W-:Y:S05]  /*6a20*/  BSYNC B6 ;  /* 0x0000000000067941 */ /* 0x000fea0003800000 */
.L_x_2074:
[----:B------:R-:W0:Y:S01]  /*6a30*/  LDC.64 R6, c[0x0][0x3d8] ;  /* 0x0000f600ff067b82 */ /* 0x000e220000000a00 */
[----:B------:R-:W-:Y:S01]  /*6a40*/  SHF.R.S32.HI R3, RZ, 0x1f, R205 ;  /* 0x0000001fff037819 */ /* 0x000fe200000114cd */
[----:B------:R-:W-:Y:S01]  /*6a50*/  ULDC.U8 UR4, c[0x0][0x3f0] ;  /* 0x0000fc0000047ab9 */ /* 0x000fe20000000000 */
[----:B------:R-:W-:Y:S01]  /*6a60*/  BSSY B0, `(.L_x_2076) ;  /* 0x00002bf000007945 */ /* 0x000fe20003800000 */
[----:B------:R-:W-:-:S04]  /*6a70*/  ISETP.NE.AND P0, PT, RZ, UR4, PT ;  /* 0x00000004ff007c0c */ /* 0x000fc8000bf05270 */
[----:B------:R-:W1:Y:S01]  /*6a80*/  LDC.64 R4, c[0x0][0x3e8] ;  /* 0x0000fa00ff047b82 */ /* 0x000e620000000a00 */
[-C--:B0-----:R-:W-:Y:S02]  /*6a90*/  IMAD R0, R3, R6.reuse, RZ ;  /* 0x0000000603007224 */ /* 0x081fe400078e02ff */
[----:B------:R-:W-:-:S04]  /*6aa0*/  IMAD.WIDE.U32 R8, R205, R6, RZ ;  /* 0x00000006cd087225 */ /* 0x000fc800078e00ff */
[----:B------:R-:W-:Y:S02]  /*6ab0*/  IMAD.SHL.U32 R55, R8, 0x80, RZ ;  /* 0x0000008008377824 */ /* 0x000fe400078e00ff */
[-C--:B-1----:R-:W-:Y:S02]  /*6ac0*/  IMAD R12, R3, R4.reuse, RZ ;  /* 0x00000004030c7224 */ /* 0x082fe400078e02ff */
[C---:B------:R-:W-:Y:S02]  /*6ad0*/  IMAD R3, R205.reuse, R7, R0 ;  /* 0x00000007cd037224 */ /* 0x040fe400078e0200 */
[----:B------:R-:W-:-:S04]  /*6ae0*/  IMAD.WIDE.U32 R10, R205, R4, RZ ;  /* 0x00000004cd0a7225 */ /* 0x000fc800078e00ff */
[----:B------:R-:W-:Y:S02]  /*6af0*/  IMAD R13, R205, R5, R12 ;  /* 0x00000005cd0d7224 */ /* 0x000fe400078e020c */
[----:B------:R-:W-:Y:S02]  /*6b00*/  IMAD.IADD R9, R9, 0x1, R3 ;  /* 0x0000000109097824 */ /* 0x000fe400078e0203 */
[----:B------:R-:W-:Y:S02]  /*6b10*/  IMAD R0, R205, -0x80, R203 ;  /* 0xffffff80cd007824 */ /* 0x000fe400078e02cb */
[----:B------:R-:W-:Y:S01]  /*6b20*/  IMAD.IADD R3, R11, 0x1, R13 ;  /* 0x000000010b037824 */ /* 0x000fe200078e020d */
[----:B------:R-:W-:Y:S01]  /*6b30*/  SHF.L.U64.HI R54, R8, 0x7, R9 ;  /* 0x0000000708367819 */ /* 0x000fe20000010209 */
[----:B------:R-:W-:Y:S01]  /*6b40*/  IMAD.SHL.U32 R57, R10, 0x80, RZ ;  /* 0x000000800a397824 */ /* 0x000fe200078e00ff */
[----:B------:R-:W-:Y:S02]  /*6b50*/  VIMNMX R58, R0, 0x80, PT ;  /* 0x00000080003a7848 */ /* 0x000fe40003fe0100 */
[----:B------:R-:W-:Y:S01]  /*6b60*/  SHF.L.U64.HI R56, R10, 0x7, R3 ;  /* 0x000000070a387819 */ /* 0x000fe20000010203 */
[----:B------:R-:W-:Y:S06]  /*6b70*/  @!P0 BRA `(.L_x_2077) ;  /* 0x0000001400a08947 */ /* 0x000fec0003800000 */
[----:B------:R-:W0:Y:S01]  /*6b80*/  LDC R0, c[0x0][0x428] ;  /* 0x00010a00ff007b82 */ /* 0x000e220000000800 */
[-C--:B------:R-:W-:Y:S01]  /*6b90*/  ISETP.GE.AND P0, PT, R19, R58.reuse, PT ;  /* 0x0000003a1300720c */ /* 0x080fe20003f06270 */
[----:B------:R-:W-:Y:S01]  /*6ba0*/  BSSY B1, `(.L_x_2078) ;  /* 0x000002d000017945 */ /* 0x000fe20003800000 */
[----:B------:R-:W-:Y:S01]  /*6bb0*/  ISETP.GE.AND P1, PT, R232, R58, PT ;  /* 0x0000003ae800720c */ /* 0x000fe20003f26270 */
[----:B------:R-:W-:Y:S01]  /*6bc0*/  IMAD.MOV.U32 R10, RZ, RZ, R46 ;  /* 0x000000ffff0a7224 */ /* 0x000fe200078e002e */
[----:B------:R-:W-:Y:S01]  /*6bd0*/  CS2R R26, SRZ ;  /* 0x00000000001a7805 */ /* 0x000fe2000001ff00 */
[----:B------:R-:W-:Y:S01]  /*6be0*/  IMAD.MOV.U32 R11, RZ, RZ, R49 ;  /* 0x000000ffff0b7224 */ /* 0x000fe200078e0031 */
[----:B------:R-:W-:Y:S01]  /*6bf0*/  CS2R R34, SRZ ;  /* 0x0000000000227805 */ /* 0x000fe2000001ff00 */
[----:B------:R-:W-:Y:S01]  /*6c00*/  IMAD.MOV.U32 R12, RZ, RZ, R44 ;  /* 0x000000ffff0c7224 */ /* 0x000fe200078e002c */
[----:B------:R-:W-:Y:S01]  /*6c10*/  CS2R R30, SRZ ;  /* 0x00000000001e7805 */ /* 0x000fe2000001ff00 */
[----:B------:R-:W-:Y:S01]  /*6c20*/  IMAD.MOV.U32 R13, RZ, RZ, R51 ;  /* 0x000000ffff0d7224 */ /* 0x000fe200078e0033 */
[----:B------:R-:W-:-:S02]  /*6c30*/  CS2R R36, SRZ ;  /* 0x0000000000247805 */ /* 0x000fc4000001ff00 */
[----:B------:R-:W-:Y:S02]  /*6c40*/  CS2R R28, SRZ ;  /* 0x00000000001c7805 */ /* 0x000fe4000001ff00 */
[----:B------:R-:W-:Y:S02]  /*6c50*/  CS2R R20, SRZ ;  /* 0x0000000000147805 */ /* 0x000fe4000001ff00 */
[----:B------:R-:W-:Y:S02]  /*6c60*/  CS2R R32, SRZ ;  /* 0x0000000000207805 */ /* 0x000fe4000001ff00 */
[----:B0-----:R-:W-:Y:S01]  /*6c70*/  ISETP.NE.AND P2, PT, R0, 0x1, PT ;  /* 0x000000010000780c */ /* 0x001fe20003f45270 */
[----:B------:R-:W-:-:S04]  /*6c80*/  IMAD R0, R205, 0x80, R19 ;  /* 0x00000080cd007824 */ /* 0x000fc800078e0213 */
[----:B------:R-:W-:-:S08]  /*6c90*/  IMAD R3, R237, 0x40, R0 ;  /* 0x00000040ed037824 */ /* 0x000fd000078e0200 */
[----:B------:R-:W0:Y:S08]  /*6ca0*/  @P2 LDC R8, c[0x0][0x42c] ;  /* 0x00010b00ff082b82 */ /* 0x000e300000000800 */
[----:B------:R-:W1:Y:S01]  /*6cb0*/  @P2 LDC R9, c[0x0][0x430] ;  /* 0x00010c00ff092b82 */ /* 0x000e620000000800 */
[----:B0-----:R-:W-:-:S05]  /*6cc0*/  @P2 IMAD.HI.U32 R0, R3, R8, RZ ;  /* 0x0000000803002227 */ /* 0x001fca00078e00ff */
[----:B-1----:R-:W-:Y:S02]  /*6cd0*/  @P2 SHF.R.U32.HI R3, RZ, R9, R0 ;  /* 0x00000009ff032219 */ /* 0x002fe40000011600 */
[----:B------:R-:W-:Y:S02]  /*6ce0*/  CS2R R8, SRZ ;  /* 0x0000000000087805 */ /* 0x000fe4000001ff00 */
[----:B------:R-:W-:Y:S01]  /*6cf0*/  SHF.R.S32.HI R43, RZ, 0x1f, R3 ;  /* 0x0000001fff2b7819 */ /* 0x000fe20000011403 */
[----:B------:R-:W-:Y:S06]  /*6d00*/  @P0 BRA `(.L_x_2079) ;  /* 0x0000000000580947 */ /* 0x000fec0003800000 */
[----:B------:R-:W-:Y:S01]  /*6d10*/  IADD3 R15, P2, R55, R48, RZ ;  /* 0x00000030370f7210 */ /* 0x000fe20007f5e0ff */
[C---:B------:R-:W-:Y:S01]  /*6d20*/  VIADD R0, R24.reuse, 0x10 ;  /* 0x0000001018007836 */ /* 0x040fe20000000000 */
[----:B------:R-:W-:Y:S01]  /*6d30*/  ULDC UR4, c[0x0][0x3d4] ;  /* 0x0000f50000047ab9 */ /* 0x000fe20000000800 */
[----:B------:R-:W-:Y:S01]  /*6d40*/  ULDC.64 UR6, c[0x0][0x3c8] ;  /* 0x0000f20000067ab9 */ /* 0x000fe20000000a00 */
[----:B------:R-:W-:Y:S01]  /*6d50*/  ISETP.GE.AND P5, PT, R24, UR4, PT ;  /* 0x0000000418007c0c */ /* 0x000fe2000bfa6270 */
[----:B------:R-:W-:Y:S01]  /*6d60*/  IMAD.X R30, R54, 0x1, R50, P2 ;  /* 0x00000001361e7824 */ /* 0x000fe200010e0632 */
[----:B------:R-:W-:Y:S01]  /*6d70*/  ISETP.GE.AND P2, PT, R0, UR4, PT ;  /* 0x0000000400007c0c */ /* 0x000fe2000bf46270 */
[----:B------:R-:W-:Y:S01]  /*6d80*/  ULDC.64 UR4, c[0x0][0x3e0] ;  /* 0x0000f80000047ab9 */ /* 0x000fe20000000a00 */
[----:B------:R-:W-:Y:S02]  /*6d90*/  IADD3 R0, P4, R57, R52, RZ ;  /* 0x0000003439007210 */ /* 0x000fe40007f9e0ff */
[----:B------:R-:W-:-:S02]  /*6da0*/  CS2R R36, SRZ ;  /* 0x0000000000247805 */ /* 0x000fc4000001ff00 */
[C---:B------:R-:W-:Y:S02]  /*6db0*/  LEA R14, P3, R15.reuse, UR6, 0x1 ;  /* 0x000000060f0e7c11 */ /* 0x040fe4000f8608ff */
[----:B------:R-:W-:Y:S02]  /*6dc0*/  CS2R R32, SRZ ;  /* 0x0000000000207805 */ /* 0x000fe4000001ff00 */
[----:B------:R-:W-:Y:S01]  /*6dd0*/  CS2R R34, SRZ ;  /* 0x0000000000227805 */ /* 0x000fe2000001ff00 */
[----:B------:R-:W-:Y:S01]  /*6de0*/  IMAD.X R31, R56, 0x1, R53, P4 ;  /* 0x00000001381f7824 */ /* 0x000fe200020e0635 */
[----:B------:R-:W-:Y:S02]  /*6df0*/  LEA.HI.X R15, R15, UR7, R30, 0x1, P3 ;  /* 0x000000070f0f7c11 */ /* 0x000fe400098f0c1e */
[----:B------:R-:W-:-:S03]  /*6e00*/  LEA R38, P3, R0, UR4, 0x1 ;  /* 0x0000000400267c11 */ /* 0x000fc6000f8608ff */
[----:B------:R0:W5:Y:S01]  /*6e10*/  @!P5 LDG.E.64 R36, desc[UR40][R14.64] ;  /* 0x000000280e24d981 */ /* 0x000162000c1e1b00 */
[----:B------:R-:W-:Y:S02]  /*6e20*/  LEA.HI.X R39, R0, UR5, R31, 0x1, P3 ;  /* 0x0000000500277c11 */ /* 0x000fe400098f0c1f */
[----:B------:R-:W-:Y:S01]  /*6e30*/  CS2R R30, SRZ ;  /* 0x00000000001e7805 */ /* 0x000fe2000001ff00 */
[----:B------:R0:W5:Y:S04]  /*6e40*/  @!P2 LDG.E.64 R32, desc[UR40][R14.64+0x20] ;  /* 0x000020280e20a981 */ /* 0x000168000c1e1b00 */
[----:B------:R0:W5:Y:S04]  /*6e50*/  @!P5 LDG.E.64 R34, desc[UR40][R38.64] ;  /* 0x000000282622d981 */ /* 0x000168000c1e1b00 */
[----:B------:R0:W5:Y:S02]  /*6e60*/  @!P2 LDG.E.64 R30, desc[UR40][R38.64+0x20] ;  /* 0x00002028261ea981 */ /* 0x000164000c1e1b00 */
.L_x_2079:
[----:B------:R-:W-:Y:S05]  /*6e70*/  BSYNC B1 ;  /* 0x0000000000017941 */ /* 0x000fea0003800000 */
.L_x_2078:
[----:B------:R-:W-:Y:S04]  /*6e80*/  BSSY B1, `(.L_x_2080) ;  /* 0x0000018000017945 */ /* 0x000fe80003800000 */
[----:B------:R-:W-:Y:S05]  /*6e90*/  @P1 BRA `(.L_x_2081) ;  /* 0x0000000000581947 */ /* 0x000fea0003800000 */
[----:B------:R-:W-:Y:S01]  /*6ea0*/  IADD3 R0, P4, P5, R52, R62, R57 ;  /* 0x0000003e34007210 */ /* 0x000fe20007d9e039 */
[----:B0-----:R-:W-:Y:S01]  /*6eb0*/  VIADD R14, R24, 0x10 ;  /* 0x00000010180e7836 */ /* 0x001fe20000000000 */
[----:B------:R-:W-:Y:S01]  /*6ec0*/  IADD3 R8, P2, P3, R48, R60, R55 ;  /* 0x0000003c30087210 */ /* 0x000fe20007b5e037 */
[----:B------:R-:W-:Y:S01]  /*6ed0*/  ULDC UR4, c[0x0][0x3d4] ;  /* 0x0000f50000047ab9 */ /* 0x000fe20000000800 */
[----:B------:R-:W-:Y:S01]  /*6ee0*/  IADD3.X R9, R53, R61, R56, P4, P5 ;  /* 0x0000003d35097210 */ /* 0x000fe200027ea438 */
[----:B------:R-:W-:Y:S01]  /*6ef0*/  ULDC.64 UR6, c[0x0][0x3c8] ;  /* 0x0000f20000067ab9 */ /* 0x000fe20000000a00 */
[----:B------:R-:W-:Y:S02]  /*6f00*/  ISETP.GE.AND P5, PT, R14, UR4, PT ;  /* 0x000000040e007c0c */ /* 0x000fe4000bfa6270 */
[----:B------:R-:W-:Y:S02]  /*6f10*/  CS2R R28, SRZ ;  /* 0x00000000001c7805 */ /* 0x000fe4000001ff00 */
[----:B------:R-:W-:Y:S01]  /*6f20*/  ISETP.GE.AND P4, PT, R24, UR4, PT ;  /* 0x0000000418007c0c */ /* 0x000fe2000bf86270 */
[----:B------:R-:W-:Y:S01]  /*6f30*/  ULDC.64 UR4, c[0x0][0x3e0] ;  /* 0x0000f80000047ab9 */ /* 0x000fe20000000a00 */
[----:B------:R-:W-:-:S02]  /*6f40*/  IADD3.X R15, R50, R59, R54, P2, P3 ;  /* 0x0000003b320f7210 */ /* 0x000fc400017e6436 */
[----:B------:R-:W-:Y:S02]  /*6f50*/  CS2R R20, SRZ ;  /* 0x0000000000147805 */ /* 0x000fe4000001ff00 */
[----:B------:R-:W-:Y:S02]  /*6f60*/  LEA R14, P2, R8, UR6, 0x1 ;  /* 0x00000006080e7c11 */ /* 0x000fe4000f8408ff */
[----:B------:R-:W-:Y:S02]  /*6f70*/  CS2R R26, SRZ ;  /* 0x00000000001a7805 */ /* 0x000fe4000001ff00 */
[----:B------:R-:W-:Y:S02]  /*6f80*/  LEA R38, P3, R0, UR4, 0x1 ;  /* 0x0000000400267c11 */ /* 0x000fe4000f8608ff */
[----:B------:R-:W-:Y:S02]  /*6f90*/  LEA.HI.X R15, R8, UR7, R15, 0x1, P2 ;  /* 0x00000007080f7c11 */ /* 0x000fe400090f0c0f */
[----:B------:R-:W-:-:S02]  /*6fa0*/  LEA.HI.X R39, R0, UR5, R9, 0x1, P3 ;  /* 0x0000000500277c11 */ /* 0x000fc400098f0c09 */
[----:B------:R-:W-:Y:S01]  /*6fb0*/  CS2R R8, SRZ ;  /* 0x0000000000087805 */ /* 0x000fe2000001ff00 */
[----:B------:R1:W5:Y:S04]  /*6fc0*/  @!P4 LDG.E.64 R28, desc[UR40][R14.64] ;  /* 0x000000280e1cc981 */ /* 0x000368000c1e1b00 */
[----:B------:R1:W5:Y:S04]  /*6fd0*/  @!P5 LDG.E.64 R20, desc[UR40][R14.64+0x20] ;  /* 0x000020280e14d981 */ /* 0x000368000c1e1b00 */
[----:B------:R1:W5:Y:S04]  /*6fe0*/  @!P4 LDG.E.64 R26, desc[UR40][R38.64] ;  /* 0x00000028261ac981 */ /* 0x000368000c1e1b00 */
[----:B------:R1:W5:Y:S02]  /*6ff0*/  @!P5 LDG.E.64 R8, desc[UR40][R38.64+0x20] ;  /* 0x000020282608d981 */ /* 0x000364000c1e1b00 */
.L_x_2081:
[----:B------:R-:W-:Y:S05]  /*7000*/  BSYNC B1 ;  /* 0x0000000000017941 */ /* 0x000fea0003800000 */
.L_x_2080:
[----:B01----:R-:W2:Y:S01]  /*7010*/  LDL R38, [R1+0x4] ;  /* 0x0000040001267983 */ /* 0x003ea20000100800 */
[----:B------:R-:W-:Y:S01]  /*7020*/  IMAD.WIDE.U32 R10, R3, R6, R10 ;  /* 0x00000006030a7225 */ /* 0x000fe200078e000a */
[----:B------:R-:W-:Y:S01]  /*7030*/  LEA.HI R0, R233, R233, RZ, 0x1 ;  /* 0x000000e9e9007211 */ /* 0x000fe200078f08ff */
[----:B------:R-:W-:Y:S01]  /*7040*/  ULDC.64 UR4, c[0x0][0x3c8] ;  /* 0x0000f20000047ab9 */ /* 0x000fe20000000a00 */
[----:B------:R-:W-:Y:S01]  /*7050*/  ULDC.64 UR6, c[0x0][0x3e0] ;  /* 0x0000f80000067ab9 */ /* 0x000fe20000000a00 */
[----:B------:R-:W-:-:S04]  /*7060*/  IMAD.WIDE.U32 R12, R3, R4, R12 ;  /* 0x00000004030c7225 */ /* 0x000fc800078e000c */
[C---:B------:R-:W-:Y:S02]  /*7070*/  IMAD R6, R43.reuse, R6, RZ ;  /* 0x000000062b067224 */ /* 0x040fe400078e02ff */
[----:B------:R-:W-:Y:S02]  /*7080*/  IMAD R4, R43, R4, RZ ;  /* 0x000000042b047224 */ /* 0x000fe400078e02ff */
[C---:B------:R-:W-:Y:S01]  /*7090*/  IMAD R7, R3.reuse, R7, R6 ;  /* 0x0000000703077224 */ /* 0x040fe200078e0206 */
[----:B------:R-:W-:Y:S01]  /*70a0*/  LOP3.LUT R6, R0, 0xfffffffe, RZ, 0xc0, !PT ;  /* 0xfffffffe00067812 */ /* 0x000fe200078ec0ff */
[----:B------:R-:W-:Y:S01]  /*70b0*/  IMAD R3, R3, R5, R4 ;  /* 0x0000000503037224 */ /* 0x000fe200078e0204 */
[----:B------:R-:W-:Y:S01]  /*70c0*/  LEA R4, P2, R10, UR4, 0x1 ;  /* 0x000000040a047c11 */ /* 0x000fe2000f8408ff */
[----:B------:R-:W-:Y:S01]  /*70d0*/  IMAD.IADD R5, R11, 0x1, R7 ;  /* 0x000000010b057824 */ /* 0x000fe200078e0207 */
[----:B------:R-:W-:Y:S01]  /*70e0*/  LEA R0, P3, R12, UR6, 0x1 ;  /* 0x000000060c007c11 */ /* 0x000fe2000f8608ff */
[----:B------:R-:W-:Y:S01]  /*70f0*/  IMAD.IADD R3, R13, 0x1, R3 ;  /* 0x000000010d037824 */ /* 0x000fe200078e0203 */
[----:B------:R-:W-:Y:S01]  /*7100*/  UMOV UR4, 0xffffffff ;  /* 0xffffffff00047882 */ /* 0x000fe20000000000 */
[----:B------:R-:W-:Y:S01]  /*7110*/  IMAD.IADD R6, R233, 0x1, -R6 ;  /* 0x00000001e9067824 */ /* 0x000fe200078e0a06 */
[----:B------:R-:W-:-:S02]  /*7120*/  LEA.HI.X R5, R10, UR5, R5, 0x1, P2 ;  /* 0x000000050a057c11 */ /* 0x000fc400090f0c05 */
[----:B------:R-:W-:Y:S02]  /*7130*/  LEA.HI.X R3, R12, UR7, R3, 0x1, P3 ;  /* 0x000000070c037c11 */ /* 0x000fe400098f0c03 */
[----:B------:R-:W-:Y:S01]  /*7140*/  SHF.L.U32 R6, R6, 0x1f, RZ ;  /* 0x0000001f06067819 */ /* 0x000fe200000006ff */
[----:B--2---:R-:W-:-:S05]  /*7150*/  IMAD.SHL.U32 R14, R38, 0x40, RZ ;  /* 0x00000040260e7824 */ /* 0x004fca00078e00ff */
[----:B------:R-:W-:-:S04]  /*7160*/  LOP3.LUT R15, R14, 0x1c0, RZ, 0xc0, !PT ;  /* 0x000001c00e0f7812 */ /* 0x000fc800078ec0ff */
[----:B------:R-:W-:Y:S02]  /*7170*/  LOP3.LUT R40, R15, 0x18, R40, 0xf8, !PT ;  /* 0x000000180f287812 */ /* 0x000fe400078ef828 */
[----:B------:R-:W-:-:S04]  /*7180*/  SHF.R.U32.HI R15, RZ, 0x3, R15 ;  /* 0x00000003ff0f7819 */ /* 0x000fc8000001160f */
[----:B------:R-:W-:Y:S01]  /*7190*/  LOP3.LUT R40, R40, R15, RZ, 0x3c, !PT ;  /* 0x0000000f28287212 */ /* 0x000fe200078e3cff */
[----:B------:R-:W-:Y:S06]  /*71a0*/  BRA.DIV UR4, `(.L_x_2082) ;  /* 0x0000016a04bc7947 */ /* 0x000fec000b800000 */
.L_x_2332:
[----:B------:R-:W-:-:S03]  /*71b0*/  UMOV UR4, 0xffffffff ;  /* 0xffffffff00047882 */ /* 0x000fc60000000000 */
[----:B------:R-:W-:Y:S05]  /*71c0*/  BRA.DIV UR4, `(.L_x_2083) ;  /* 0x0000016a04dc7947 */ /* 0x000fea000b800000 */
.L_x_2335:
[----:B------:R-:W-:-:S03]  /*71d0*/  UMOV UR4, 0xffffffff ;  /* 0xffffffff00047882 */ /* 0x000fc60000000000 */
[----:B------:R-:W-:Y:S05]  /*71e0*/  BRA.DIV UR4, `(.L_x_2084) ;  /* 0x0000016a04fc7947 */ /* 0x000fea000b800000 */
.L_x_2338:
[----:B------:R-:W-:-:S03]  /*71f0*/  UMOV UR4, 0xffffffff ;  /* 0xffffffff00047882 */ /* 0x000fc60000000000 */
[----:B------:R-:W-:Y:S05]  /*7200*/  BRA.DIV UR4, `(.L_x_2085) ;  /* 0x0000016e041c7947 */ /* 0x000fea000b800000 */
.L_x_2341:
[----:B------:R-:W-:-:S03]  /*7210*/  UMOV UR4, 0xffffffff ;  /* 0xffffffff00047882 */ /* 0x000fc60000000000 */
[----:B------:R-:W-:Y:S05]  /*7220*/  BRA.DIV UR4, `(.L_x_2086) ;  /* 0x0000016e043c7947 */ /* 0x000fea000b800000 */
.L_x_2344:
[----:B------:R-:W-:-:S03]  /*7230*/  UMOV UR4, 0xffffffff ;  /* 0xffffffff00047882 */ /* 0x000fc60000000000 */
[----:B------:R-:W-:Y:S05]  /*7240*/  BRA.DIV UR4, `(.L_x_2087) ;  /* 0x0000016e045c7947 */ /* 0x000fea000b800000 */
.L_x_2347:
[----:B------:R-:W-:-:S03]  /*7250*/  UMOV UR4, 0xffffffff ;  /* 0xffffffff00047882 */ /* 0x000fc60000000000 */
[----:B------:R-:W-:Y:S05]  /*7260*/  BRA.DIV UR4, `(.L_x_2088) ;  /* 0x0000016e047c7947 */ /* 0x000fea000b800000 */
.L_x_2350:
[----:B------:R-:W-:-:S03]  /*7270*/  UMOV UR4, 0xffffffff ;  /* 0xffffffff00047882 */ /* 0x000fc60000000000 */
[----:B------:R-:W-:Y:S05]  /*7280*/  BRA.DIV UR4, `(.L_x_2089) ;  /* 0x0000016e049c7947 */ /* 0x000fea000b800000 */
.L_x_2353:
[----:B------:R-:W0:Y:S01]  /*7290*/  SYNCS.PHASECHK.TRANS64.TRYWAIT P2, [R17+URZ+0x22800], R6 ;  /* 0x02280006110075a7 */ /* 0x000e22000804017f */
[----:B-----5:R-:W-:Y:S01]  /*72a0*/  IMAD.MOV.U32 R5, RZ, RZ, R31 ;  /* 0x000000ffff057224 */ /* 0x020fe200078e001f */
[----:B------:R-:W-:Y:S01]  /*72b0*/  LOP3.LUT P3, RZ, R38, 0x4, RZ, 0xc0, !PT ;  /* 0x0000000426ff7812 */ /* 0x000fe2000786c0ff */
[----:B------:R-:W-:Y:S01]  /*72c0*/  IMAD.MOV.U32 R4, RZ, RZ, R30 ;  /* 0x000000ffff047224 */ /* 0x000fe200078e001e */
[----:B------:R-:W-:Y:S01]  /*72d0*/  BSSY B1, `(.L_x_2090) ;  /* 0x0000023000017945 */ /* 0x000fe20003800000 */
[----:B------:R-:W-:Y:S01]  /*72e0*/  IMAD.MOV.U32 R0, RZ, RZ, R34 ;  /* 0x000000ffff007224 */ /* 0x000fe200078e0022 */
[----:B------:R-:W-:Y:S01]  /*72f0*/  PRMT R44, R44, 0x5410, R5 ;  /* 0x000054102c2c7816 */ /* 0x000fe20000000005 */
[----:B------:R-:W-:Y:S01]  /*7300*/  IMAD.MOV.U32 R3, RZ, RZ, R35 ;  /* 0x000000ffff037224 */ /* 0x000fe200078e0023 */
[----:B------:R-:W-:Y:S01]  /*7310*/  PRMT R43, R43, 0x5410, R4 ;  /* 0x000054102b2b7816 */ /* 0x000fe20000000004 */
[----:B------:R-:W-:Y:S01]  /*7320*/  IMAD R40, R223, 0x200, R40 ;  /* 0x00000200df287824 */ /* 0x000fe200078e0228 */
[----:B------:R-:W-:Y:S01]  /*7330*/  PRMT R11, R11, 0x5410, R0 ;  /* 0x000054100b0b7816 */ /* 0x000fe20000000000 */
[----:B------:R-:W-:Y:S01]  /*7340*/  IMAD.MOV.U32 R5, RZ, RZ, R32 ;  /* 0x000000ffff057224 */ /* 0x000fe200078e0020 */
[----:B------:R-:W-:Y:S01]  /*7350*/  PRMT R12, R12, 0x5410, R3 ;  /* 0x000054100c0c7816 */ /* 0x000fe20000000003 */
[----:B------:R-:W-:-:S02]  /*7360*/  IMAD.MOV.U32 R4, RZ, RZ, R37 ;  /* 0x000000ffff047224 */ /* 0x000fc400078e0025 */
[C---:B------:R-:W-:Y:S01]  /*7370*/  IMAD R3, R40.reuse, 0x2, R17 ;  /* 0x0000000228037824 */ /* 0x040fe200078e0211 */
[----:B------:R-:W-:Y:S01]  /*7380*/  PRMT R40, R40, 0x5410, R5 ;  /* 0x0000541028287816 */ /* 0x000fe20000000005 */
[----:B------:R-:W-:Y:S01]  /*7390*/  IMAD.MOV.U32 R0, RZ, RZ, R36 ;  /* 0x000000ffff007224 */ /* 0x000fe200078e0024 */
[----:B------:R-:W-:Y:S01]  /*73a0*/  PRMT R11, R4, 0x7610, R11 ;  /* 0x00007610040b7816 */ /* 0x000fe2000000000b */
[----:B------:R-:W-:Y:S02]  /*73b0*/  IMAD.MOV.U32 R5, RZ, RZ, R33 ;  /* 0x000000ffff057224 */ /* 0x000fe400078e0021 */
[----:B------:R-:W-:Y:S01]  /*73c0*/  VIADD R4, R3, 0x18400 ;  /* 0x0001840003047836 */ /* 0x000fe20000000000 */
[----:B------:R-:W-:Y:S01]  /*73d0*/  PRMT R13, R13, 0x5410, R0 ;  /* 0x000054100d0d7816 */ /* 0x000fe20000000000 */
[----:B------:R-:W-:Y:S01]  /*73e0*/  IMAD.MOV.U32 R7, RZ, RZ, R26 ;  /* 0x000000ffff077224 */ /* 0x000fe200078e001a */
[----:B------:R-:W-:Y:S01]  /*73f0*/  PRMT R40, R5, 0x7610, R40 ;  /* 0x0000761005287816 */ /* 0x000fe20000000028 */
[----:B------:R-:W-:-:S02]  /*7400*/  IMAD.MOV.U32 R10, RZ, RZ, R27 ;  /* 0x000000ffff0a7224 */ /* 0x000fc400078e001b */
[----:B------:R-:W-:Y:S01]  /*7410*/  VIADD R0, R3, 0x18440 ;  /* 0x0001844003007836 */ /* 0x000fe20000000000 */
[----:B------:R-:W-:Y:S01]  /*7420*/  PRMT R43, R7, 0x7610, R43 ;  /* 0x00007610072b7816 */ /* 0x000fe2000000002b */
[----:B------:R-:W-:Y:S01]  /*7430*/  @P3 VIADD R0, R4, 0xffffffc0 ;  /* 0xffffffc004003836 */ /* 0x000fe20000000000 */
        /* <DEDUP_REMOVED lines=11> */
[----:B0-----:R-:W-:Y:S06]  /*74f0*/  @!P2 BRA `(.L_x_2091) ;  /* 0x0000016c0028a947 */ /* 0x001fec0003800000 */
.L_x_2354:
[----:B------:R-:W-:Y:S05]  /*7500*/  BSYNC B1 ;  /* 0x0000000000017941 */ /* 0x000fea0003800000 */
.L_x_2090:
[----:B------:R-:W-:Y:S01]  /*7510*/  BSSY B1, `(.L_x_2092) ;  /* 0x0000068000017945 */ /* 0x000fe20003800000 */
[----:B------:R-:W-:Y:S02]  /*7520*/  PRMT R46, R4, 0x7610, R46 ;  /* 0x00007610042e7816 */ /* 0x000fe4000000002e */
[----:B------:R-:W-:Y:S01]  /*7530*/  PRMT R48, R48, 0x5410, R5 ;  /* 0x0000541030307816 */ /* 0x000fe20000000005 */
[----:B------:R-:W-:Y:S06]  /*7540*/  @P0 BRA `(.L_x_2093) ;  /* 0x0000000400900947 */ /* 0x000fec0003800000 */
[----:B------:R-:W1:Y:S01]  /*7550*/  LDC R5, c[0x0][0x3d4] ;  /* 0x0000f500ff057b82 */ /* 0x000e620000000800 */
[C---:B------:R-:W-:Y:S01]  /*7560*/  VIADD R4, R24.reuse, 0x10 ;  /* 0x0000001018047836 */ /* 0x040fe20000000000 */
[----:B------:R-:W-:Y:S01]  /*7570*/  BSSY B2, `(.L_x_2094) ;  /* 0x0000032000027945 */ /* 0x000fe20003800000 */
[----:B-1----:R-:W-:-:S03]  /*7580*/  ISETP.GE.AND P0, PT, R24, R5, PT ;  /* 0x000000051800720c */ /* 0x002fc60003f06270 */
[----:B------:R-:W-:-:S10]  /*7590*/  ISETP.GE.AND P2, PT, R4, R5, PT ;  /* 0x000000050400720c */ /* 0x000fd40003f46270 */
[----:B------:R-:W-:Y:S05]  /*75a0*/  @P0 BRA `(.L_x_2095) ;  /* 0x0000000000b80947 */ /* 0x000fea0003800000 */
[----:B0-----:R-:W0:Y:S01]  /*75b0*/  LDS.128 R4, [R3+0x18400] ;  /* 0x0184000003047984 */ /* 0x001e220000000c00 */
[----:B------:R-:W-:Y:S02]  /*75c0*/  SHF.R.U64 R14, R36, 0x10, R37 ;  /* 0x00000010240e7819 */ /* 0x000fe40000001225 */
[----:B------:R-:W-:Y:S02]  /*75d0*/  SHF.R.U32.HI R36, RZ, 0x10, R35 ;  /* 0x00000010ff247819 */ /* 0x000fe40000011623 */
[----:B------:R-:W-:Y:S02]  /*75e0*/  SHF.R.U32.HI R15, RZ, 0x10, R37 ;  /* 0x00000010ff0f7819 */ /* 0x000fe40000011625 */
[----:B------:R-:W-:Y:S02]  /*75f0*/  SHF.R.U64 R10, R34, 0x10, R35 ;  /* 0x00000010220a7819 */ /* 0x000fe40000001223 */
[----:B------:R-:W-:Y:S02]  /*7600*/  PRMT R36, R12, 0x5432, R36 ;  /* 0x000054320c247816 */ /* 0x000fe40000000024 */
[----:B------:R-:W-:-:S02]  /*7610*/  PRMT R15, R11, 0x5410, R15 ;  /* 0x000054100b0f7816 */ /* 0x000fc4000000000f */
[----:B------:R-:W-:Y:S01]  /*7620*/  PRMT R35, R11, 0x5432, R10 ;  /* 0x000054320b237816 */ /* 0x000fe2000000000a */
[C---:B------:R-:W-:Y:S01]  /*7630*/  IMAD.U32 R37, R36.reuse, 0x10000, RZ ;  /* 0x0001000024257824 */ /* 0x040fe200078e00ff */
[----:B------:R-:W-:Y:S01]  /*7640*/  PRMT R14, R13, 0x5432, R14 ;  /* 0x000054320d0e7816 */ /* 0x000fe2000000000e */
[C---:B------:R-:W-:Y:S01]  /*7650*/  IMAD.U32 R34, R15.reuse, 0x10000, RZ ;  /* 0x000100000f227824 */ /* 0x040fe200078e00ff */
[----:B------:R-:W-:Y:S02]  /*7660*/  LOP3.LUT R36, R36, 0xffff0000, RZ, 0xc0, !PT ;  /* 0xffff000024247812 */ /* 0x000fe400078ec0ff */
[----:B------:R-:W-:Y:S02]  /*7670*/  LOP3.LUT R15, R15, 0xffff0000, RZ, 0xc0, !PT ;  /* 0xffff00000f0f7812 */ /* 0x000fe400078ec0ff */
[C---:B0-----:R-:W-:Y:S01]  /*7680*/  LOP3.LUT R11, R6.reuse, 0xffff0000, RZ, 0xc0, !PT ;  /* 0xffff0000060b7812 */ /* 0x041fe200078ec0ff */
[----:B------:R-:W-:Y:S01]  /*7690*/  IMAD.U32 R10, R6, 0x10000, RZ ;  /* 0x00010000060a7824 */ /* 0x000fe200078e00ff */
[C---:B------:R-:W-:Y:S01]  /*76a0*/  LOP3.LUT R13, R7.reuse, 0xffff0000, RZ, 0xc0, !PT ;  /* 0xffff0000070d7812 */ /* 0x040fe200078ec0ff */
[----:B------:R-:W-:-:S02]  /*76b0*/  IMAD.U32 R12, R7, 0x10000, RZ ;  /* 0x00010000070c7824 */ /* 0x000fc400078e00ff */
[CC--:B------:R-:W-:Y:S01]  /*76c0*/  FMUL.FTZ R39, R11.reuse, R37.reuse ;  /* 0x000000250b277220 */ /* 0x0c0fe20000410000 */
[----:B------:R-:W-:Y:S01]  /*76d0*/  FMUL.FTZ R38, R11, R34 ;  /* 0x000000220b267220 */ /* 0x000fe20000410000 */
[----:B------:R-:W-:Y:S01]  /*76e0*/  FMUL.FTZ R11, R13, R36 ;  /* 0x000000240d0b7220 */ /* 0x000fe20000410000 */
[----:B------:R-:W-:Y:S02]  /*76f0*/  IMAD.U32 R6, R4, 0x10000, RZ ;  /* 0x0001000004067824 */ /* 0x000fe400078e00ff */
[C---:B------:R-:W-:Y:S01]  /*7700*/  FFMA.FTZ R39, R10.reuse, R34, -R39 ;  /* 0x000000220a277223 */ /* 0x040fe20000010827 */
[----:B------:R-:W-:Y:S01]  /*7710*/  FFMA.FTZ R38, R10, R37, R38 ;  /* 0x000000250a267223 */ /* 0x000fe20000010026 */
[-C--:B------:R-:W-:Y:S01]  /*7720*/  FFMA.FTZ R37, R12, R15.reuse, -R11 ;  /* 0x0000000f0c257223 */ /* 0x080fe2000001080b */
[C---:B------:R-:W-:Y:S01]  /*7730*/  IMAD.U32 R7, R5.reuse, 0x10000, RZ ;  /* 0x0001000005077824 */ /* 0x040fe200078e00ff */
[----:B------:R-:W-:Y:S01]  /*7740*/  LOP3.LUT R4, R4, 0xffff0000, RZ, 0xc0, !PT ;  /* 0xffff000004047812 */ /* 0x000fe200078ec0ff */
[C---:B------:R-:W-:Y:S01]  /*7750*/  IMAD.U32 R11, R14.reuse, 0x10000, RZ ;  /* 0x000100000e0b7824 */ /* 0x040fe200078e00ff */
[----:B------:R-:W-:Y:S01]  /*7760*/  LOP3.LUT R5, R5, 0xffff0000, RZ, 0xc0, !PT ;  /* 0xffff000005057812 */ /* 0x000fe200078ec0ff */
[----:B------:R-:W-:Y:S01]  /*7770*/  FMUL.FTZ R41, R13, R15 ;  /* 0x0000000f0d297220 */ /* 0x000fe20000410000 */
[C---:B------:R-:W-:Y:S01]  /*7780*/  LOP3.LUT R10, R35.reuse, 0xffff0000, RZ, 0xc0, !PT ;  /* 0xffff0000230a7812 */ /* 0x040fe200078ec0ff */
[----:B------:R-:W-:Y:S01]  /*7790*/  IMAD.U32 R13, R35, 0x10000, RZ ;  /* 0x00010000230d7824 */ /* 0x000fe200078e00ff */
[----:B------:R-:W-:Y:S01]  /*77a0*/  LOP3.LUT R14, R14, 0xffff0000, RZ, 0xc0, !PT ;  /* 0xffff00000e0e7812 */ /* 0x000fe200078ec0ff */
[----:B------:R-:W-:Y:S01]  /*77b0*/  FFMA.FTZ R36, R12, R36, R41 ;  /* 0x000000240c247223 */ /* 0x000fe20000010029 */
[C---:B------:R-:W-:Y:S01]  /*77c0*/  FMUL.FTZ R12, R4.reuse, R11 ;  /* 0x0000000b040c7220 */ /* 0x040fe20000410000 */
[-C--:B------:R-:W-:Y:S01]  /*77d0*/  FMUL.FTZ R15, R4, R13.reuse ;  /* 0x0000000d040f7220 */ /* 0x080fe20000410000 */
[C---:B------:R-:W-:Y:S01]  /*77e0*/  FMUL.FTZ R34, R5.reuse, R10 ;  /* 0x0000000a05227220 */ /* 0x040fe20000410000 */
[-C--:B------:R-:W-:Y:S01]  /*77f0*/  FMUL.FTZ R35, R5, R14.reuse ;  /* 0x0000000e05237220 */ /* 0x080fe20000410000 */
[C---:B------:R-:W-:Y:S01]  /*7800*/  FFMA.FTZ R13, R6.reuse, R13, R12 ;  /* 0x0000000d060d7223 */ /* 0x040fe2000001000c */
[----:B------:R-:W-:Y:S01]  /*7810*/  FFMA.FTZ R4, R6, R11, -R15 ;  /* 0x0000000b06047223 */ /* 0x000fe2000001080f */
[C---:B------:R-:W-:Y:S01]  /*7820*/  FFMA.FTZ R5, R7.reuse, R14, -R34 ;  /* 0x0000000e07057223 */ /* 0x040fe20000010822 */
[----:B------:R-:W-:Y:S01]  /*7830*/  FFMA.FTZ R10, R7, R10, R35 ;  /* 0x0000000a070a7223 */ /* 0x000fe20000010023 */
[----:B------:R-:W-:-:S02]  /*7840*/  F2FP.BF16.F32.PACK_AB R6, R38, R39 ;  /* 0x000000272606723e */ /* 0x000fc400000010ff */
[----:B------:R-:W-:Y:S02]  /*7850*/  F2FP.BF16.F32.PACK_AB R7, R36, R37 ;  /* 0x000000252407723e */ /* 0x000fe400000010ff */
[----:B------:R-:W-:Y:S02]  /*7860*/  F2FP.BF16.F32.PACK_AB R4, R13, R4 ;  /* 0x000000040d04723e */ /* 0x000fe400000010ff */
[----:B------:R-:W-:-:S05]  /*7870*/  F2FP.BF16.F32.PACK_AB R5, R10, R5 ;  /* 0x000000050a05723e */ /* 0x000fca00000010ff */
[----:B------:R1:W-:Y:S02]  /*7880*/  STS.128 [R3+0x18400], R4 ;  /* 0x0184000403007388 */ /* 0x0003e40000000c00 */
.L_x_2095:
[----:B------:R-:W-:Y:S05]  /*7890*/  BSYNC B2 ;  /* 0x0000000000027941 */ /* 0x000fea0003800000 */
.L_x_2094:
[----:B------:R-:W-:Y:S05]  /*78a0*/  @P2 BRA `(.L_x_2093) ;  /* 0x0000000000b82947 */ /* 0x000fea0003800000 */
[----:B01----:R-:W0:Y:S01]  /*78b0*/  LDS.128 R4, [R0] ;  /* 0x0000000000047984 */ /* 0x003e220000000c00 */
[----:B------:R-:W-:Y:S02]  /*78c0*/  SHF.R.U64 R14, R32, 0x10, R33 ;  /* 0x00000010200e7819 */ /* 0x000fe40000001221 */
[----:B------:R-:W-:Y:S02]  /*78d0*/  SHF.R.U32.HI R32, RZ, 0x10, R31 ;  /* 0x00000010ff207819 */ /* 0x000fe4000001161f */
[----:B------:R-:W-:Y:S02]  /*78e0*/  SHF.R.U32.HI R15, RZ, 0x10, R33 ;  /* 0x00000010ff0f7819 */ /* 0x000fe40000011621 */
[----:B------:R-:W-:Y:S02]  /*78f0*/  PRMT R32, R44, 0x5432, R32 ;  /* 0x000054322c207816 */ /* 0x000fe40000000020 */
[----:B------:R-:W-:Y:S02]  /*7900*/  PRMT R15, R40, 0x5410, R15 ;  /* 0x00005410280f7816 */ /* 0x000fe4000000000f */
[----:B------:R-:W-:Y:S01]  /*7910*/  SHF.R.U64 R10, R30, 0x10, R31 ;  /* 0x000000101e0a7819 */ /* 0x000fe2000000121f */
[C---:B------:R-:W-:Y:S01]  /*7920*/  IMAD.U32 R33, R32.reuse, 0x10000, RZ ;  /* 0x0001000020217824 */ /* 0x040fe200078e00ff */
[----:B------:R-:W-:Y:S01]  /*7930*/  LOP3.LUT R32, R32, 0xffff0000, RZ, 0xc0, !PT ;  /* 0xffff000020207812 */ /* 0x000fe200078ec0ff */
[----:B------:R-:W-:Y:S01]  /*7940*/  IMAD.U32 R30, R15, 0x10000, RZ ;  /* 0x000100000f1e7824 */ /* 0x000fe200078e00ff */
[----:B------:R-:W-:-:S02]  /*7950*/  PRMT R31, R43, 0x5432, R10 ;  /* 0x000054322b1f7816 */ /* 0x000fc4000000000a */
[----:B------:R-:W-:Y:S02]  /*7960*/  LOP3.LUT R15, R15, 0xffff0000, RZ, 0xc0, !PT ;  /* 0xffff00000f0f7812 */ /* 0x000fe400078ec0ff */
[----:B------:R-:W-:Y:S02]  /*7970*/  PRMT R14, R40, 0x5432, R14 ;  /* 0x00005432280e7816 */ /* 0x000fe4000000000e */
[C---:B0-----:R-:W-:Y:S01]  /*7980*/  LOP3.LUT R11, R6.reuse, 0xffff0000, RZ, 0xc0, !PT ;  /* 0xffff0000060b7812 */ /* 0x041fe200078ec0ff */
[----:B------:R-:W-:Y:S01]  /*7990*/  IMAD.U32 R10, R6, 0x10000, RZ ;  /* 0x00010000060a7824 */ /* 0x000fe200078e00ff */
[C---:B------:R-:W-:Y:S01]  /*79a0*/  LOP3.LUT R13, R7.reuse, 0xffff0000, RZ, 0xc0, !PT ;  /* 0xffff0000070d7812 */ /* 0x040fe200078ec0ff */
[----:B------:R-:W-:Y:S02]  /*79b0*/  IMAD.U32 R12, R7, 0x10000, RZ ;  /* 0x00010000070c7824 */ /* 0x000fe400078e00ff */
[C---:B------:R-:W-:Y:S01]  /*79c0*/  FMUL.FTZ R35, R11.reuse, R33 ;  /* 0x000000210b237220 */ /* 0x040fe20000410000 */
[----:B------:R-:W-:Y:S01]  /*79d0*/  FMUL.FTZ R34, R11, R30 ;  /* 0x0000001e0b227220 */ /* 0x000fe20000410000 */
[----:B------:R-:W-:Y:S01]  /*79e0*/  FMUL.FTZ R11, R13, R32 ;  /* 0x000000200d0b7220 */ /* 0x000fe20000410000 */
[----:B------:R-:W-:-:S02]  /*79f0*/  IMAD.U32 R6, R4, 0x10000, RZ ;  /* 0x0001000004067824 */ /* 0x000fc400078e00ff */
        /* <DEDUP_REMOVED lines=24> */
[----:B------:R2:W-:Y:S02]  /*7b80*/  STS.128 [R0], R4 ;  /* 0x0000000400007388 */ /* 0x0005e40000000c00 */
.L_x_2093:
[----:B------:R-:W-:Y:S05]  /*7b90*/  BSYNC B1 ;  /* 0x0000000000017941 */ /* 0x000fea0003800000 */
.L_x_2092:
[----:B------:R-:W-:Y:S05]  /*7ba0*/  @P1 BRA `(.L_x_2096) ;  /* 0x0000001800a81947 */ /* 0x000fea0003800000 */
[----:B-12---:R-:W1:Y:S01]  /*7bb0*/  LDC R5, c[0x0][0x3d4] ;  /* 0x0000f500ff057b82 */ /* 0x006e620000000800 */
[C---:B------:R-:W-:Y:S01]  /*7bc0*/  VIADD R4, R24.reuse, 0x10 ;  /* 0x0000001018047836 */ /* 0x040fe20000000000 */
[----:B------:R-:W-:Y:S01]  /*7bd0*/  BSSY B1, `(.L_x_2097) ;  /* 0x0000032000017945 */ /* 0x000fe20003800000 */
[----:B-1----:R-:W-:-:S03]  /*7be0*/  ISETP.GE.AND P0, PT, R24, R5, PT ;  /* 0x000000051800720c */ /* 0x002fc60003f06270 */
[----:B------:R-:W-:-:S10]  /*7bf0*/  ISETP.GE.AND P1, PT, R4, R5, PT ;  /* 0x000000050400720c */ /* 0x000fd40003f26270 */
[----:B------:R-:W-:Y:S05]  /*7c00*/  @P0 BRA `(.L_x_2098) ;  /* 0x0000000000b80947 */ /* 0x000fea0003800000 */
[----:B0-----:R-:W0:Y:S01]  /*7c10*/  LDS.128 R4, [R3+0x1a400] ;  /* 0x01a4000003047984 */ /* 0x001e220000000c00 */
[--C-:B------:R-:W-:Y:S02]  /*7c20*/  SHF.R.U64 R25, R26, 0x10, R27.reuse ;  /* 0x000000101a197819 */ /* 0x100fe4000000121b */
[----:B------:R-:W-:Y:S02]  /*7c30*/  SHF.R.U32.HI R26, RZ, 0x10, R27 ;  /* 0x00000010ff1a7819 */ /* 0x000fe4000001161b */
[----:B------:R-:W-:Y:S02]  /*7c40*/  SHF.R.U32.HI R15, RZ, 0x10, R29 ;  /* 0x00000010ff0f7819 */ /* 0x000fe4000001161d */
[C---:B------:R-:W-:Y:S02]  /*7c50*/  PRMT R26, R45.reuse, 0x5432, R26 ;  /* 0x000054322d1a7816 */ /* 0x040fe4000000001a */
[----:B------:R-:W-:Y:S02]  /*7c60*/  PRMT R15, R45, 0x5410, R15 ;  /* 0x000054102d0f7816 */ /* 0x000fe4000000000f */
[----:B------:R-:W-:Y:S01]  /*7c70*/  SHF.R.U64 R14, R28, 0x10, R29 ;  /* 0x000000101c0e7819 */ /* 0x000fe2000000121d */
[C---:B------:R-:W-:Y:S01]  /*7c80*/  IMAD.U32 R27, R26.reuse, 0x10000, RZ ;  /* 0x000100001a1b7824 */ /* 0x040fe200078e00ff */
[----:B------:R-:W-:Y:S01]  /*7c90*/  LOP3.LUT R26, R26, 0xffff0000, RZ, 0xc0, !PT ;  /* 0xffff00001a1a7812 */ /* 0x000fe200078ec0ff */
[C---:B------:R-:W-:Y:S01]  /*7ca0*/  IMAD.U32 R24, R15.reuse, 0x10000, RZ ;  /* 0x000100000f187824 */ /* 0x040fe200078e00ff */
[----:B------:R-:W-:-:S02]  /*7cb0*/  LOP3.LUT R15, R15, 0xffff0000, RZ, 0xc0, !PT ;  /* 0xffff00000f0f7812 */ /* 0x000fc400078ec0ff */
[----:B------:R-:W-:Y:S02]  /*7cc0*/  PRMT R14, R47, 0x5432, R14 ;  /* 0x000054322f0e7816 */ /* 0x000fe4000000000e */
        /* <DEDUP_REMOVED lines=10> */
[----:B------:R-:W-:Y:S02]  /*7d70*/  IMAD.U32 R7, R5, 0x10000, RZ ;  /* 0x0001000005077824 */ /* 0x000fe400078e00ff */
[----:B------:R-:W-:Y:S01]  /*7d80*/  FFMA.FTZ R28, R10, R27, R28 ;  /* 0x0000001b0a1c7223 */ /* 0x000fe2000001001c */
[-C--:B------:R-:W-:Y:S01]  /*7d90*/  FFMA.FTZ R24, R12, R15.reuse, -R11 ;  /* 0x0000000f0c187223 */ /* 0x080fe2000001080b */
[----:B------:R-:W-:Y:S01]  /*7da0*/  LOP3.LUT R4, R4, 0xffff0000, RZ, 0xc0, !PT ;  /* 0xffff000004047812 */ /* 0x000fe200078ec0ff */
[----:B------:R-:W-:Y:S01]  /*7db0*/  FMUL.FTZ R27, R13, R15 ;  /* 0x0000000f0d1b7220 */ /* 0x000fe20000410000 */
[----:B------:R-:W-:Y:S01]  /*7dc0*/  LOP3.LUT R5, R5, 0xffff0000, RZ, 0xc0, !PT ;  /* 0xffff000005057812 */ /* 0x000fe200078ec0ff */
[C---:B------:R-:W-:Y:S01]  /*7dd0*/  IMAD.U32 R11, R14.reuse, 0x10000, RZ ;  /* 0x000100000e0b7824 */ /* 0x040fe200078e00ff */
[C---:B------:R-:W-:Y:S01]  /*7de0*/  LOP3.LUT R10, R25.reuse, 0xffff0000, RZ, 0xc0, !PT ;  /* 0xffff0000190a7812 */ /* 0x040fe200078ec0ff */
[----:B------:R-:W-:Y:S01]  /*7df0*/  IMAD.U32 R13, R25, 0x10000, RZ ;  /* 0x00010000190d7824 */ /* 0x000fe200078e00ff */
[----:B------:R-:W-:Y:S01]  /*7e00*/  LOP3.LUT R14, R14, 0xffff0000, RZ, 0xc0, !PT ;  /* 0xffff00000e0e7812 */ /* 0x000fe200078ec0ff */
[----:B------:R-:W-:-:S02]  /*7e10*/  FFMA.FTZ R27, R12, R26, R27 ;  /* 0x0000001a0c1b7223 */ /* 0x000fc4000001001b */
        /* <DEDUP_REMOVED lines=8> */
[----:B------:R-:W-:Y:S02]  /*7ea0*/  F2FP.BF16.F32.PACK_AB R6, R28, R29 ;  /* 0x0000001d1c06723e */ /* 0x000fe400000010ff */
[----:B------:R-:W-:-:S02]  /*7eb0*/  F2FP.BF16.F32.PACK_AB R7, R27, R24 ;  /* 0x000000181b07723e */ /* 0x000fc400000010ff */
[----:B------:R-:W-:Y:S02]  /*7ec0*/  F2FP.BF16.F32.PACK_AB R4, R4, R15 ;  /* 0x0000000f0404723e */ /* 0x000fe400000010ff */
[----:B------:R-:W-:-:S05]  /*7ed0*/  F2FP.BF16.F32.PACK_AB R5, R5, R12 ;  /* 0x0000000c0505723e */ /* 0x000fca00000010ff */
[----:B------:R1:W-:Y:S02]  /*7ee0*/  STS.128 [R3+0x1a400], R4 ;  /* 0x01a4000403007388 */ /* 0x0003e40000000c00 */
.L_x_2098:
[----:B------:R-:W-:Y:S05]  /*7ef0*/  BSYNC B1 ;  /* 0x0000000000017941 */ /* 0x000fea0003800000 */
.L_x_2097:
[----:B------:R-:W-:Y:S05]  /*7f00*/  @P1 BRA `(.L_x_2096) ;  /* 0x0000001400d01947 */ /* 0x000fea0003800000 */
[----:B01----:R-:W0:Y:S01]  /*7f10*/  LDS.128 R4, [R0+0x2000] ;  /* 0x0020000000047984 */ /* 0x003e220000000c00 */
[----:B------:R-:W-:Y:S02]  /*7f20*/  SHF.R.U32.HI R15, RZ, 0x10, R9 ;  /* 0x00000010ff0f7819 */ /* 0x000fe40000011609 */
[----:B------:R-:W-:Y:S02]  /*7f30*/  SHF.R.U32.HI R12, RZ, 0x10, R21 ;  /* 0x00000010ff0c7819 */ /* 0x000fe40000011615 */
[----:B------:R-:W-:Y:S02]  /*7f40*/  PRMT R15, R44, 0x5410, R15 ;  /* 0x000054102c0f7816 */ /* 0x000fe4000000000f */
[----:B------:R-:W-:Y:S02]  /*7f50*/  PRMT R12, R48, 0x5432, R12 ;  /* 0x00005432300c7816 */ /* 0x000fe4000000000c */
[----:B------:R-:W-:Y:S02]  /*7f60*/  SHF.R.U64 R14, R8, 0x10, R9 ;  /* 0x00000010080e7819 */ /* 0x000fe40000001209 */
[----:B------:R-:W-:Y:S01]  /*7f70*/  SHF.R.U64 R11, R20, 0x10, R21 ;  /* 0x00000010140b7819 */ /* 0x000fe20000001215 */
[C---:B------:R-:W-:Y:S01]  /*7f80*/  IMAD.U32 R20, R15.reuse, 0x10000, RZ ;  /* 0x000100000f147824 */ /* 0x040fe200078e00ff */
[----:B------:R-:W-:Y:S01]  /*7f90*/  PRMT R14, R46, 0x5432, R14 ;  /* 0x000054322e0e7816 */ /* 0x000fe2000000000e */
[----:B------:R-:W-:Y:S01]  /*7fa0*/  IMAD.U32 R13, R12, 0x10000, RZ ;  /* 0x000100000c0d7824 */ /* 0x000fe200078e00ff */
[----:B------:R-:W-:-:S02]  /*7fb0*/  LOP3.LUT R15, R15, 0xffff0000, RZ, 0xc0, !PT ;  /* 0xffff00000f0f7812 */ /* 0x000fc400078ec0ff */
[----:B------:R-:W-:Y:S02]  /*7fc0*/  LOP3.LUT R12, R12, 0xffff0000, RZ, 0xc0, !PT ;  /* 0xffff00000c0c7812 */ /* 0x000fe400078ec0ff */
[----:B------:R-:W-:Y:S02]  /*7fd0*/  PRMT R11, R46, 0x5410, R11 ;  /* 0x000054102e0b7816 */ /* 0x000fe4000000000b */
[C---:B0-----:R-:W-:Y:S01]  /*7fe0*/  LOP3.LUT R9, R6.reuse, 0xffff0000, RZ, 0xc0, !PT ;  /* 0xffff000006097812 */ /* 0x041fe200078ec0ff */
[C---:B------:R-:W-:Y:S01]  /*7ff0*/  IMAD.U32 R10, R7.reuse, 0x10000, RZ ;  /* 0x00010000070a7824 */ /* 0x040fe200078e00ff */
[----:B------:R-:W-:Y:S01]  /*8000*/  LOP3.LUT R7, R7, 0xffff0000, RZ, 0xc0, !PT ;  /* 0xffff000007077812 */ /* 0x000fe200078ec0ff */
[----:B------:R-:W-:Y:S02]  /*8010*/  IMAD.U32 R8, R6, 0x10000, RZ ;  /* 0x0001000006087824 */ /* 0x000fe400078e00ff */
[C---:B------:R-:W-:Y:S01]  /*8020*/  FMUL.FTZ R21, R9.reuse, R20 ;  /* 0x0000001409157220 */ /* 0x040fe20000410000 */
[----:B------:R-:W-:Y:S01]  /*8030*/  FMUL.FTZ R9, R9, R13 ;  /* 0x0000000d09097220 */ /* 0x000fe20000410000 */
[----:B------:R-:W-:-:S02]  /*8040*/  IMAD.U32 R6, R5, 0x10000, RZ ;  /* 0x0001000005067824 */ /* 0x000fc400078e00ff */
[C---:B------:R-:W-:Y:S01]  /*8050*/  FMUL.FTZ R25, R7.reuse, R15 ;  /* 0x0000000f07197220 */ /* 0x040fe20000410000 */
[C---:B------:R-:W-:Y:S01]  /*8060*/  FFMA.FTZ R21, R8.reuse, R13, -R21 ;  /* 0x0000000d08157223 */ /* 0x040fe20000010815 */
[----:B------:R-:W-:Y:S01]  /*8070*/  FFMA.FTZ R20, R8, R20, R9 ;  /* 0x0000001408147223 */ /* 0x000fe20000010009 */
[-C--:B------:R-:W-:Y:S01]  /*8080*/  FMUL.FTZ R9, R7, R12.reuse ;  /* 0x0000000c07097220 */ /* 0x080fe20000410000 */
[----:B------:R-:W-:Y:S01]  /*8090*/  IMAD.U32 R8, R14, 0x10000, RZ ;  /* 0x000100000e087824 */ /* 0x000fe200078e00ff */
[----:B------:R-:W-:Y:S01]  /*80a0*/  LOP3.LUT R5, R5, 0xffff0000, RZ, 0xc0, !PT ;  /* 0xffff000005057812 */ /* 0x000fe200078ec0ff */
[----:B------:R-:W-:Y:S01]  /*80b0*/  IMAD.U32 R3, R4, 0x10000, RZ ;  /* 0x0001000004037824 */ /* 0x000fe200078e00ff */
[----:B------:R-:W-:Y:S01]  /*80c0*/  LOP3.LUT R14, R14, 0xffff0000, RZ, 0xc0, !PT ;  /* 0xffff00000e0e7812 */ /* 0x000fe200078ec0ff */
[C---:B------:R-:W-:Y:S01]  /*80d0*/  IMAD.U32 R7, R11.reuse, 0x10000, RZ ;  /* 0x000100000b077824 */ /* 0x040fe200078e00ff */
[----:B------:R-:W-:Y:S01]  /*80e0*/  LOP3.LUT R4, R4, 0xffff0000, RZ, 0xc0, !PT ;  /* 0xffff000004047812 */ /* 0x000fe200078ec0ff */
[C---:B------:R-:W-:Y:S01]  /*80f0*/  FFMA.FTZ R25, R10.reuse, R12, -R25 ;  /* 0x0000000c0a197223 */ /* 0x040fe20000010819 */
[----:B------:R-:W-:Y:S01]  /*8100*/  LOP3.LUT R11, R11, 0xffff0000, RZ, 0xc0, !PT ;  /* 0xffff00000b0b7812 */ /* 0x000fe200078ec0ff */
[----:B------:R-:W-:Y:S01]  /*8110*/  FFMA.FTZ R12, R10, R15, R9 ;  /* 0x0000000f0a0c7223 */ /* 0x000fe20000010009 */
[C---:B------:R-:W-:Y:S01]  /*8120*/  FMUL.FTZ R13, R5.reuse, R14 ;  /* 0x0000000e050d7220 */ /* 0x040fe20000410000 */
[CC--:B------:R-:W-:Y:S01]  /*8130*/  FMUL.FTZ R10, R4.reuse, R8.reuse ;  /* 0x00000008040a7220 */ /* 0x0c0fe20000410000 */
[----:B------:R-:W-:Y:S01]  /*8140*/  FMUL.FTZ R9, R4, R7 ;  /* 0x0000000704097220 */ /* 0x000fe20000410000 */
        /* <DEDUP_REMOVED lines=11> */
.L_x_2077:
[----:B------:R-:W0:Y:S01]  /*8200*/  LDC R21, c[0x0][0x3d4] ;  /* 0x0000f500ff157b82 */ /* 0x000e220000000800 */
[-C--:B------:R-:W-:Y:S01]  /*8210*/  ISETP.GE.AND P0, PT, R232, R58.reuse, PT ;  /* 0x0000003ae800720c */ /* 0x080fe20003f06270 */
[----:B------:R-:W-:Y:S01]  /*8220*/  ULDC.64 UR4, c[0x0][0x3c8] ;  /* 0x0000f20000047ab9 */ /* 0x000fe20000000a00 */
[----:B------:R-:W-:Y:S01]  /*8230*/  ISETP.GE.AND P1, PT, R19, R58, PT ;  /* 0x0000003a1300720c */ /* 0x000fe20003f26270 */
[----:B------:R-:W-:Y:S01]  /*8240*/  ULDC.64 UR6, c[0x0][0x3e0] ;  /* 0x0000f80000067ab9 */ /* 0x000fe20000000a00 */
[----:B------:R-:W-:Y:S02]  /*8250*/  CS2R R32, SRZ ;  /* 0x0000000000207805 */ /* 0x000fe4000001ff00 */
[----:B------:R-:W-:Y:S02]  /*8260*/  CS2R R34, SRZ ;  /* 0x0000000000227805 */ /* 0x000fe4000001ff00 */
[CC--:B0-----:R-:W-:Y:S02]  /*8270*/  ISETP.GE.OR P0, PT, R40.reuse, R21.reuse, P0 ;  /* 0x000000152800720c */ /* 0x0c1fe40000706670 */
[----:B------:R-:W-:-:S11]  /*8280*/  ISETP.GE.OR P1, PT, R40, R21, P1 ;  /* 0x000000152800720c */ /* 0x000fd60000f26670 */
[----:B------:R-:W0:Y:S01]  /*8290*/  @!P0 LDC.64 R14, c[0x0][0x3c8] ;  /* 0x0000f200ff0e8b82 */ /* 0x000e220000000a00 */
[----:B------:R-:W-:Y:S02]  /*82a0*/  @!P0 IADD3 R13, P2, P3, R26, R60, R55 ;  /* 0x0000003c1a0d8210 */ /* 0x000fe40007b5e037 */
[----:B------:R-:W-:Y:S02]  /*82b0*/  @!P1 IADD3 R9, P5, R55, R26, RZ ;  /* 0x0000001a37099210 */ /* 0x000fe40007fbe0ff */
[----:B------:R-:W-:Y:S02]  /*82c0*/  @!P0 IADD3.X R20, R27, R59, R54, P2, P3 ;  /* 0x0000003b1b148210 */ /* 0x000fe400017e6436 */
[----:B------:R-:W-:Y:S01]  /*82d0*/  @!P0 IADD3 R0, P3, P4, R28, R62, R57 ;  /* 0x0000003e1c008210 */ /* 0x000fe20007c7e039 */
[----:B------:R-:W1:Y:S01]  /*82e0*/  @!P0 LDC.64 R30, c[0x0][0x3e0] ;  /* 0x0000f800ff1e8b82 */ /* 0x000e620000000a00 */
[----:B------:R-:W-:Y:S01]  /*82f0*/  @!P1 IADD3 R11, P2, R57, R28, RZ ;  /* 0x0000001c390b9210 */ /* 0x000fe20007f5e0ff */
[----:B------:R-:W-:Y:S01]  /*8300*/  @!P1 IMAD.X R10, R54, 0x1, R27, P5 ;  /* 0x00000001360a9824 */ /* 0x000fe200028e061b */
[----:B------:R-:W-:-:S02]  /*8310*/  @!P0 IADD3.X R3, R29, R61, R56, P3, P4 ;  /* 0x0000003d1d038210 */ /* 0x000fc40001fe8438 */
[----:B------:R-:W-:Y:S01]  /*8320*/  @!P1 LEA R8, P5, R9, UR4, 0x1 ;  /* 0x0000000409089c11 */ /* 0x000fe2000f8a08ff */
[----:B------:R-:W-:-:S03]  /*8330*/  @!P1 IMAD.X R24, R56, 0x1, R29, P2 ;  /* 0x0000000138189824 */ /* 0x000fc600010e061d */
[----:B------:R-:W-:Y:S02]  /*8340*/  @!P1 LEA.HI.X R9, R9, UR5, R10, 0x1, P5 ;  /* 0x0000000509099c11 */ /* 0x000fe4000a8f0c0a */
[----:B------:R-:W-:Y:S02]  /*8350*/  @!P1 LEA R10, P2, R11, UR6, 0x1 ;  /* 0x000000060b0a9c11 */ /* 0x000fe4000f8408ff */
[----:B0-----:R-:W-:Y:S02]  /*8360*/  @!P0 LEA R12, P3, R13, R14, 0x1 ;  /* 0x0000000e0d0c8211 */ /* 0x001fe400078608ff */
[----:B------:R-:W-:Y:S02]  /*8370*/  CS2R R26, SRZ ;  /* 0x00000000001a7805 */ /* 0x000fe4000001ff00 */
[----:B------:R-:W-:Y:S02]  /*8380*/  @!P1 LEA.HI.X R11, R11, UR7, R24, 0x1, P2 ;  /* 0x000000070b0b9c11 */ /* 0x000fe400090f0c18 */
[----:B------:R-:W-:-:S02]  /*8390*/  CS2R R28, SRZ ;  /* 0x00000000001c7805 */ /* 0x000fc4000001ff00 */
[----:B------:R-:W-:Y:S01]  /*83a0*/  @!P0 LEA.HI.X R13, R13, R15, R20, 0x1, P3 ;  /* 0x0000000f0d0d8211 */ /* 0x000fe200018f0c14 */
[----:B------:R0:W5:Y:S01]  /*83b0*/  @!P1 LDG.E.128 R32, desc[UR40][R8.64] ;  /* 0x0000002808209981 */ /* 0x000162000c1e1d00 */
[----:B-1----:R-:W-:-:S04]  /*83c0*/  @!P0 LEA R14, P4, R0, R30, 0x1 ;  /* 0x0000001e000e8211 */ /* 0x002fc800078808ff */
[----:B------:R-:W-:Y:S02]  /*83d0*/  @!P0 LEA.HI.X R15, R0, R31, R3, 0x1, P4 ;  /* 0x0000001f000f8211 */ /* 0x000fe400020f0c03 */
[----:B------:R-:W1:Y:S01]  /*83e0*/  LDC R0, c[0x0][0x428] ;  /* 0x00010a00ff007b82 */ /* 0x000e620000000800 */
[----:B------:R-:W-:Y:S02]  /*83f0*/  CS2R R24, SRZ ;  /* 0x0000000000187805 */ /* 0x000fe4000001ff00 */
[----:B------:R-:W-:-:S04]  /*8400*/  CS2R R30, SRZ ;  /* 0x00000000001e7805 */ /* 0x000fc8000001ff00 */
[----:B------:R-:W5:Y:S04]  /*8410*/  @!P0 LDG.E.128 R24, desc[UR40][R12.64] ;  /* 0x000000280c188981 */ /* 0x000f68000c1e1d00 */
[----:B------:R-:W5:Y:S01]  /*8420*/  @!P0 LDG.E.128 R28, desc[UR40][R14.64] ;  /* 0x000000280e1c8981 */ /* 0x000f62000c1e1d00 */
[----:B-1----:R-:W-:-:S13]  /*8430*/  ISETP.NE.AND P0, PT, R0, 0x1, PT ;  /* 0x000000010000780c */ /* 0x002fda0003f05270 */
[----:B0-----:R-:W0:Y:S08]  /*8440*/  @P0 LDC R8, c[0x0][0x42c] ;  /* 0x00010b00ff080b82 */ /* 0x001e300000000800 */
[----:B------:R-:W1:Y:S01]  /*8450*/  @P0 LDC R9, c[0x0][0x430] ;  /* 0x00010c00ff090b82 */ /* 0x000e620000000800 */
[----:B------:R-:W-:-:S04]  /*8460*/  IMAD R0, R205, 0x80, R19 ;  /* 0x00000080cd007824 */ /* 0x000fc800078e0213 */
[----:B------:R-:W-:Y:S01]  /*8470*/  IMAD R3, R237, 0x40, R0 ;  /* 0x00000040ed037824 */ /* 0x000fe200078e0200 */
[----:B------:R-:W-:Y:S02]  /*8480*/  CS2R R36, SRZ ;  /* 0x0000000000247805 */ /* 0x000fe4000001ff00 */
[----:B------:R-:W-:-:S06]  /*8490*/  CS2R R38, SRZ ;  /* 0x0000000000267805 */ /* 0x000fcc000001ff00 */
[----:B------:R2:W5:Y:S01]  /*84a0*/  @!P1 LDG.E.128 R36, desc[UR40][R10.64] ;  /* 0x000000280a249981 */ /* 0x000562000c1e1d00 */
[----:B0-----:R-:W-:-:S05]  /*84b0*/  @P0 IMAD.HI.U32 R0, R3, R8, RZ ;  /* 0x0000000803000227 */ /* 0x001fca00078e00ff */
[----:B-1----:R-:W-:-:S04]  /*84c0*/  @P0 SHF.R.U32.HI R3, RZ, R9, R0 ;  /* 0x00000009ff030219 */ /* 0x002fc80000011600 */
[----:B------:R-:W-:Y:S01]  /*84d0*/  SHF.R.S32.HI R43, RZ, 0x1f, R3 ;  /* 0x0000001fff2b7819 */ /* 0x000fe20000011403 */
[----:B------:R-:W-:Y:S02]  /*84e0*/  IMAD.MOV.U32 R8, RZ, RZ, R46 ;  /* 0x000000ffff087224 */ /* 0x000fe400078e002e */
[----:B------:R-:W-:Y:S02]  /*84f0*/  IMAD.MOV.U32 R9, RZ, RZ, R49 ;  /* 0x000000ffff097224 */ /* 0x000fe400078e0031 */
[----:B--2---:R-:W-:Y:S02]  /*8500*/  IMAD.MOV.U32 R10, RZ, RZ, R44 ;  /* 0x000000ffff0a7224 */ /* 0x004fe400078e002c */
[----:B------:R-:W-:Y:S02]  /*8510*/  IMAD.MOV.U32 R11, RZ, RZ, R51 ;  /* 0x000000ffff0b7224 */ /* 0x000fe400078e0033 */
[C---:B------:R-:W-:Y:S02]  /*8520*/  IMAD R0, R43.reuse, R6, RZ ;  /* 0x000000062b007224 */ /* 0x040fe400078e02ff */
[----:B------:R-:W-:-:S02]  /*8530*/  IMAD R12, R43, R4, RZ ;  /* 0x000000042b0c7224 */ /* 0x000fc400078e02ff */
[----:B------:R-:W-:-:S04]  /*8540*/  IMAD.WIDE.U32 R8, R3, R6, R8 ;  /* 0x0000000603087225 */ /* 0x000fc800078e0008 */
[----:B------:R-:W-:-:S04]  /*8550*/  IMAD.WIDE.U32 R10, R3, R4, R10 ;  /* 0x00000004030a7225 */ /* 0x000fc800078e000a */
[C---:B------:R-:W-:Y:S02]  /*8560*/  IMAD R7, R3.reuse, R7, R0 ;  /* 0x0000000703077224 */ /* 0x040fe400078e0200 */
[----:B------:R-:W-:Y:S01]  /*8570*/  IMAD R3, R3, R5, R12 ;  /* 0x0000000503037224 */ /* 0x000fe200078e020c */
[----:B------:R-:W-:Y:S01]  /*8580*/  LEA R4, P0, R8, UR4, 0x1 ;  /* 0x0000000408047c11 */ /* 0x000fe2000f8008ff */
[----:B------:R-:W-:Y:S01]  /*8590*/  IMAD.IADD R5, R9, 0x1, R7 ;  /* 0x0000000109057824 */ /* 0x000fe200078e0207 */
[----:B------:R-:W-:Y:S01]  /*85a0*/  LEA R0, P1, R10, UR6, 0x1 ;  /* 0x000000060a007c11 */ /* 0x000fe2000f8208ff */
[----:B------:R-:W-:Y:S01]  /*85b0*/  IMAD.IADD R3, R11, 0x1, R3 ;  /* 0x000000010b037824 */ /* 0x000fe200078e0203 */
[----:B------:R-:W-:Y:S02]  /*85c0*/  UMOV UR4, 0xffffffff ;  /* 0xffffffff00047882 */ /* 0x000fe40000000000 */
[----:B------:R-:W-:Y:S02]  /*85d0*/  LEA.HI.X R5, R8, UR5, R5, 0x1, P0 ;  /* 0x0000000508057c11 */ /* 0x000fe400080f0c05 */
[----:B------:R-:W-:-:S02]  /*85e0*/  LEA.HI.X R3, R10, UR7, R3, 0x1, P1 ;  /* 0x000000070a037c11 */ /* 0x000fc400088f0c03 */
[----:B------:R-:W-:Y:S01]  /*85f0*/  LEA.HI R6, R233, R233, RZ, 0x1 ;  /* 0x000000e9e9067211 */ /* 0x000fe200078f08ff */
[----:B------:R-:W-:Y:S06]  /*8600*/  BRA.DIV UR4, `(.L_x_2099) ;  /* 0x0000015a04f87947 */ /* 0x000fec000b800000 */
.L_x_2357:
[----:B------:R-:W-:-:S03]  /*8610*/  UMOV UR4, 0xffffffff ;  /* 0xffffffff00047882 */ /* 0x000fc60000000000 */
[----:B------:R-:W-:Y:S05]  /*8620*/  BRA.DIV UR4, `(.L_x_2100) ;  /* 0x0000015e04187947 */ /* 0x000fea000b800000 */
.L_x_2360:
[----:B------:R-:W-:-:S03]  /*8630*/  UMOV UR4, 0xffffffff ;  /* 0xffffffff00047882 */ /* 0x000fc60000000000 */
[----:B------:R-:W-:Y:S05]  /*8640*/  BRA.DIV UR4, `(.L_x_2101) ;  /* 0x0000015e04387947 */ /* 0x000fea000b800000 */
.L_x_2363:
[----:B------:R-:W-:-:S03]  /*8650*/  UMOV UR4, 0xffffffff ;  /* 0xffffffff00047882 */ /* 0x000fc60000000000 */
[----:B------:R-:W-:Y:S05]  /*8660*/  BRA.DIV UR4, `(.L_x_2102) ;  /* 0x0000015e04587947 */ /* 0x000fea000b800000 */
.L_x_2366:
[----:B------:R-:W-:-:S03]  /*8670*/  UMOV UR4, 0xffffffff ;  /* 0xffffffff00047882 */ /* 0x000fc60000000000 */
[----:B------:R-:W-:Y:S05]  /*8680*/  BRA.DIV UR4, `(.L_x_2103) ;  /* 0x0000015e04787947 */ /* 0x000fea000b800000 */
.L_x_2369:
[----:B------:R-:W-:Y:S01]  /*8690*/  UMOV UR4, 0xffffffff ;  /* 0xffffffff00047882 */ /* 0x000fe20000000000 */
[----:B------:R-:W-:Y:S02]  /*86a0*/  LOP3.LUT R6, R6, 0xfffffffe, RZ, 0xc0, !PT ;  /* 0xfffffffe06067812 */ /* 0x000fe400078ec0ff */
[----:B------:R-:W-:Y:S05]  /*86b0*/  BRA.DIV UR4, `(.L_x_2104) ;  /* 0x0000015e04947947 */ /* 0x000fea000b800000 */
.L_x_2372:
[----:B------:R-:W-:Y:S01]  /*86c0*/  UMOV UR4, 0xffffffff ;  /* 0xffffffff00047882 */ /* 0x000fe20000000000 */
[----:B------:R-:W-:Y:S02]  /*86d0*/  IMAD.IADD R4, R233, 0x1, -R6 ;  /* 0x00000001e9047824 */ /* 0x000fe400078e0a06 */
[----:B------:R-:W-:Y:S05]  /*86e0*/  BRA.DIV UR4, `(.L_x_2105) ;  /* 0x0000015e04b07947 */ /* 0x000fea000b800000 */
.L_x_2375:
[----:B------:R-:W-:Y:S01]  /*86f0*/  UMOV UR4, 0xffffffff ;  /* 0xffffffff00047882 */ /* 0x000fe20000000000 */
[----:B------:R-:W-:Y:S02]  /*8700*/  SHF.L.U32 R4, R4, 0x1f, RZ ;  /* 0x0000001f04047819 */ /* 0x000fe400000006ff */
[----:B------:R-:W-:Y:S05]  /*8710*/  BRA.DIV UR4, `(.L_x_2106) ;  /* 0x0000015e04cc7947 */ /* 0x000fea000b800000 */
.L_x_2378:
[----:B------:R-:W0:Y:S01]  /*8720*/  SYNCS.PHASECHK.TRANS64.TRYWAIT P1, [R17+URZ+0x22800], R4 ;  /* 0x02280004110075a7 */ /* 0x000e22000802017f */
[----:B-----5:R-:W-:Y:S01]  /*8730*/  IMAD.MOV.U32 R0, RZ, RZ, R32 ;  /* 0x000000ffff007224 */ /* 0x020fe200078e0020 */
[----:B------:R-:W-:Y:S01]  /*8740*/  ISETP.GE.AND P0, PT, R40, R21, PT ;  /* 0x000000152800720c */ /* 0x000fe20003f06270 */
[----:B------:R-:W-:Y:S01]  /*8750*/  IMAD.MOV.U32 R3, RZ, RZ, R33 ;  /* 0x000000ffff037224 */ /* 0x000fe200078e0021 */
[----:B------:R-:W-:Y:S01]  /*8760*/  BSSY B1, `(.L_x_2107) ;  /* 0x000001d000017945 */ /* 0x000fe20003800000 */
        /* <DEDUP_REMOVED lines=9> */
[-C--:B------:R-:W-:Y:S01]  /*8800*/  ISETP.GE.OR P2, PT, R19, R58.reuse, P0 ;  /* 0x0000003a1300720c */ /* 0x080fe20000746670 */
[----:B------:R-:W-:Y:S01]  /*8810*/  IMAD.MOV.U32 R6, RZ, RZ, R25 ;  /* 0x000000ffff067224 */ /* 0x000fe200078e0019 */
[----:B------:R-:W-:Y:S01]  /*8820*/  PRMT R13, R3, 0x5410, R0 ;  /* 0x00005410030d7816 */ /* 0x000fe20000000000 */
[----:B------:R-:W-:Y:S01]  /*8830*/  IMAD.MOV.U32 R0, RZ, RZ, R38 ;  /* 0x000000ffff007224 */ /* 0x000fe200078e0026 */
[----:B------:R-:W-:Y:S01]  /*8840*/  PRMT R54, R54, 0x5410, R5 ;  /* 0x0000541036367816 */ /* 0x000fe20000000005 */
[----:B------:R-:W-:Y:S01]  /*8850*/  IMAD.MOV.U32 R3, RZ, RZ, R39 ;  /* 0x000000ffff037224 */ /* 0x000fe200078e0027 */
[----:B------:R-:W-:Y:S01]  /*8860*/  PRMT R55, R55, 0x5410, R6 ;  /* 0x0000541037377816 */ /* 0x000fe20000000006 */
[----:B------:R-:W-:Y:S01]  /*8870*/  IMAD.MOV.U32 R5, RZ, RZ, R26 ;  /* 0x000000ffff057224 */ /* 0x000fe200078e001a */
[----:B------:R-:W-:Y:S01]  /*8880*/  ISETP.GE.OR P0, PT, R232, R58, P0 ;  /* 0x0000003ae800720c */ /* 0x000fe20000706670 */
[----:B------:R-:W-:Y:S01]  /*8890*/  IMAD.MOV.U32 R6, RZ, RZ, R27 ;  /* 0x000000ffff067224 */ /* 0x000fe200078e001b */
[----:B------:R-:W-:Y:S01]  /*88a0*/  PRMT R14, R3, 0x5410, R0 ;  /* 0x00005410030e7816 */ /* 0x000fe20000000000 */
[----:B------:R-:W-:Y:S01]  /*88b0*/  IMAD.MOV.U32 R0, RZ, RZ, R28 ;  /* 0x000000ffff007224 */ /* 0x000fe200078e001c */
[----:B------:R-:W-:Y:S01]  /*88c0*/  PRMT R54, R5, 0x7610, R54 ;  /* 0x0000761005367816 */ /* 0x000fe20000000036 */
[----:B------:R-:W-:Y:S01]  /*88d0*/  IMAD.MOV.U32 R3, RZ, RZ, R29 ;  /* 0x000000ffff037224 */ /* 0x000fe200078e001d */
[----:B------:R-:W-:Y:S01]  /*88e0*/  PRMT R56, R56, 0x5410, R6 ;  /* 0x0000541038387816 */ /* 0x000fe20000000006 */
[----:B------:R-:W-:-:S02]  /*88f0*/  IMAD.MOV.U32 R57, RZ, RZ, R30 ;  /* 0x000000ffff397224 */ /* 0x000fc400078e001e */
[----:B------:R-:W-:Y:S01]  /*8900*/  IMAD.MOV.U32 R58, RZ, RZ, R31 ;  /* 0x000000ffff3a7224 */ /* 0x000fe200078e001f */
[----:B------:R-:W-:Y:S01]  /*8910*/  PRMT R53, R3, 0x5410, R0 ;  /* 0x0000541003357816 */ /* 0x000fe20000000000 */
[----:B0-----:R-:W-:Y:S06]  /*8920*/  @!P1 BRA `(.L_x_2108) ;  /* 0x0000015c00709947 */ /* 0x001fec0003800000 */
.L_x_2379:
[----:B------:R-:W-:Y:S05]  /*8930*/  BSYNC B1 ;  /* 0x0000000000017941 */ /* 0x000fea0003800000 */
.L_x_2107:
[----:B------:R-:W-:Y:S04]  /*8940*/  BSSY B1, `(.L_x_2109) ;  /* 0x000006b000017945 */ /* 0x000fe80003800000 */
[----:B------:R-:W-:Y:S05]  /*8950*/  @P2 BRA `(.L_x_2110) ;  /* 0x0000000400a42947 */ /* 0x000fea0003800000 */
[----:B------:R-:W2:Y:S01]  /*8960*/  LDL R0, [R1+0x4] ;  /* 0x0000040001007983 */ /* 0x000ea20000100800 */
[----:B------:R-:W-:Y:S01]  /*8970*/  IMAD.IADD R3, R40, 0x1, R21 ;  /* 0x0000000128037824 */ /* 0x000fe200078e0215 */
[--C-:B------:R-:W-:Y:S02]  /*8980*/  SHF.R.U64 R12, R32, 0x10, R33.reuse ;  /* 0x00000010200c7819 */ /* 0x100fe40000001221 */
[----:B------:R-:W-:Y:S02]  /*8990*/  SHF.R.U32.HI R32, RZ, 0x10, R33 ;  /* 0x00000010ff207819 */ /* 0x000fe40000011621 */
[--C-:B------:R-:W-:Y:S02]  /*89a0*/  SHF.R.U64 R44, R38, 0x10, R39.reuse ;  /* 0x00000010262c7819 */ /* 0x100fe40000001227 */
[----:B------:R-:W-:Y:S02]  /*89b0*/  SHF.R.U32.HI R45, RZ, 0x10, R39 ;  /* 0x00000010ff2d7819 */ /* 0x000fe40000011627 */
[----:B------:R-:W-:-:S02]  /*89c0*/  PRMT R33, R15, 0x5432, R12 ;  /* 0x000054320f217816 */ /* 0x000fc4000000000c */
[----:B------:R-:W-:Y:S02]  /*89d0*/  SHF.R.U32.HI R43, RZ, 0x10, R37 ;  /* 0x00000010ff2b7819 */ /* 0x000fe40000011625 */
[C---:B------:R-:W-:Y:S02]  /*89e0*/  PRMT R44, R14.reuse, 0x5432, R44 ;  /* 0x000054320e2c7816 */ /* 0x040fe4000000002c */
[----:B------:R-:W-:Y:S02]  /*89f0*/  PRMT R45, R14, 0x5410, R45 ;  /* 0x000054100e2d7816 */ /* 0x000fe4000000002d */
[----:B------:R-:W-:Y:S01]  /*8a00*/  PRMT R43, R13, 0x5410, R43 ;  /* 0x000054100d2b7816 */ /* 0x000fe2000000002b */
[----:B--2---:R-:W-:-:S05]  /*8a10*/  IMAD.SHL.U32 R0, R0, 0x40, RZ ;  /* 0x0000004000007824 */ /* 0x004fca00078e00ff */
[----:B0-----:R-:W-:-:S04]  /*8a20*/  LOP3.LUT R4, R0, 0x1c0, RZ, 0xc0, !PT ;  /* 0x000001c000047812 */ /* 0x001fc800078ec0ff */
[----:B------:R-:W-:Y:S02]  /*8a30*/  SHF.R.U32.HI R5, RZ, 0x3, R4 ;  /* 0x00000003ff057819 */ /* 0x000fe40000011604 */
[C---:B------:R-:W-:Y:S02]  /*8a40*/  LOP3.LUT R3, R4.reuse, 0x38, R3, 0xf8, !PT ;  /* 0x0000003804037812 */ /* 0x040fe400078ef803 */
[----:B------:R-:W-:Y:S02]  /*8a50*/  LOP3.LUT R0, R4, 0x38, R40, 0xf8, !PT ;  /* 0x0000003804007812 */ /* 0x000fe400078ef828 */
[-C--:B------:R-:W-:Y:S02]  /*8a60*/  LOP3.LUT R4, R3, R5.reuse, RZ, 0x3c, !PT ;  /* 0x0000000503047212 */ /* 0x080fe400078e3cff */
[----:B------:R-:W-:Y:S02]  /*8a70*/  LOP3.LUT R0, R0, R5, RZ, 0x3c, !PT ;  /* 0x0000000500007212 */ /* 0x000fe400078e3cff */
[--C-:B------:R-:W-:Y:S01]  /*8a80*/  SHF.R.U64 R3, R34, 0x10, R35.reuse ;  /* 0x0000001022037819 */ /* 0x100fe20000001223 */
[C---:B------:R-:W-:Y:S01]  /*8a90*/  IMAD R4, R223.reuse, 0x200, R4 ;  /* 0x00000200df047824 */ /* 0x040fe200078e0204 */
[----:B------:R-:W-:Y:S01]  /*8aa0*/  SHF.R.U32.HI R35, RZ, 0x10, R35 ;  /* 0x00000010ff237819 */ /* 0x000fe20000011623 */
[----:B------:R-:W-:Y:S01]  /*8ab0*/  IMAD R0, R223, 0x200, R0 ;  /* 0x00000200df007824 */ /* 0x000fe200078e0200 */
[----:B------:R-:W-:Y:S01]  /*8ac0*/  PRMT R34, R20, 0x5432, R32 ;  /* 0x0000543214227816 */ /* 0x000fe20000000020 */
[----:B------:R-:W-:-:S02]  /*8ad0*/  IMAD R52, R4, 0x2, R17 ;  /* 0x0000000204347824 */ /* 0x000fc400078e0211 */
[----:B------:R-:W-:Y:S01]  /*8ae0*/  IMAD R51, R0, 0x2, R17 ;  /* 0x0000000200337824 */ /* 0x000fe200078e0211 */
[----:B------:R-:W-:Y:S02]  /*8af0*/  SHF.R.U64 R0, R36, 0x10, R37 ;  /* 0x0000001024007819 */ /* 0x000fe40000001225 */
[----:B------:R-:W0:Y:S01]  /*8b00*/  LDS.128 R4, [R52+0x18400] ;  /* 0x0184000034047984 */ /* 0x000e220000000c00 */
[----:B------:R-:W-:Y:S01]  /*8b10*/  PRMT R37, R20, 0x5410, R35 ;  /* 0x0000541014257816 */ /* 0x000fe20000000023 */
[----:B------:R-:W-:Y:S01]  /*8b20*/  IMAD.U32 R35, R33, 0x10000, RZ ;  /* 0x0001000021237824 */ /* 0x000fe200078e00ff */
[----:B------:R-:W-:Y:S01]  /*8b30*/  PRMT R38, R13, 0x5432, R0 ;  /* 0x000054320d267816 */ /* 0x000fe20000000000 */
[----:B------:R-:W1:Y:S01]  /*8b40*/  LDS.128 R8, [R51+0x18400] ;  /* 0x0184000033087984 */ /* 0x000e620000000c00 */
[----:B------:R-:W-:Y:S02]  /*8b50*/  PRMT R36, R15, 0x5410, R3 ;  /* 0x000054100f247816 */ /* 0x000fe40000000003 */
[----:B------:R-:W-:Y:S01]  /*8b60*/  LOP3.LUT R33, R33, 0xffff0000, RZ, 0xc0, !PT ;  /* 0xffff000021217812 */ /* 0x000fe200078ec0ff */
[C---:B------:R-:W-:Y:S01]  /*8b70*/  IMAD.U32 R39, R38.reuse, 0x10000, RZ ;  /* 0x0001000026277824 */ /* 0x040fe200078e00ff */
[----:B------:R-:W-:Y:S01]  /*8b80*/  LOP3.LUT R38, R38, 0xffff0000, RZ, 0xc0, !PT ;  /* 0xffff000026267812 */ /* 0x000fe200078ec0ff */
[C---:B0-----:R-:W-:Y:S01]  /*8b90*/  IMAD.U32 R14, R4.reuse, 0x10000, RZ ;  /* 0x00010000040e7824 */ /* 0x041fe200078e00ff */
[----:B------:R-:W-:Y:S01]  /*8ba0*/  LOP3.LUT R4, R4, 0xffff0000, RZ, 0xc0, !PT ;  /* 0xffff000004047812 */ /* 0x000fe200078ec0ff */
[C---:B------:R-:W-:Y:S01]  /*8bb0*/  IMAD.U32 R15, R5.reuse, 0x10000, RZ ;  /* 0x00010000050f7824 */ /* 0x040fe200078e00ff */
[----:B------:R-:W-:Y:S01]  /*8bc0*/  LOP3.LUT R5, R5, 0xffff0000, RZ, 0xc0, !PT ;  /* 0xffff000005057812 */ /* 0x000fe200078ec0ff */
[----:B-1----:R-:W-:-:S02]  /*8bd0*/  IMAD.U32 R0, R8, 0x10000, RZ ;  /* 0x0001000008007824 */ /* 0x002fc400078e00ff */
[C---:B------:R-:W-:Y:S01]  /*8be0*/  FMUL.FTZ R47, R14.reuse, R39 ;  /* 0x000000270e2f7220 */ /* 0x040fe20000410000 */
[-C--:B------:R-:W-:Y:S01]  /*8bf0*/  FMUL.FTZ R49, R14, R35.reuse ;  /* 0x000000230e317220 */ /* 0x080fe20000410000 */
[----:B------:R-:W-:Y:S01]  /*8c00*/  LOP3.LUT R3, R8, 0xffff0000, RZ, 0xc0, !PT ;  /* 0xffff000008037812 */ /* 0x000fe200078ec0ff */
[----:B------:R-:W-:Y:S01]  /*8c10*/  FMUL.FTZ R46, R4, R38 ;  /* 0x00000026042e7220 */ /* 0x000fe20000410000 */
[C---:B------:R-:W-:Y:S01]  /*8c20*/  FFMA.FTZ R47, R0.reuse, R35, -R47 ;  /* 0x00000023002f7223 */ /* 0x040fe2000001082f */
[----:B------:R-:W-:Y:S02]  /*8c30*/  IMAD.U32 R14, R43, 0x10000, RZ ;  /* 0x000100002b0e7824 */ /* 0x000fe400078e00ff */
[----:B------:R-:W-:Y:S01]  /*8c40*/  FFMA.FTZ R49, R0, R39, R49 ;  /* 0x0000002700317223 */ /* 0x000fe20000010031 */
[----:B------:R-:W-:Y:S02]  /*8c50*/  IMAD.U32 R0, R34, 0x10000, RZ ;  /* 0x0001000022007824 */ /* 0x000fe400078e00ff */
[-C--:B------:R-:W-:Y:S01]  /*8c60*/  FMUL.FTZ R48, R4, R33.reuse ;  /* 0x0000002104307220 */ /* 0x080fe20000410000 */
[----:B------:R-:W-:Y:S01]  /*8c70*/  FFMA.FTZ R46, R3, R33, -R46 ;  /* 0x00000021032e7223 */ /* 0x000fe2000001082e */
[----:B------:R-:W-:-:S02]  /*8c80*/  IMAD.U32 R8, R9, 0x10000, RZ ;  /* 0x0001000009087824 */ /* 0x000fc400078e00ff */
[----:B------:R-:W-:Y:S01]  /*8c90*/  FMUL.FTZ R33, R15, R14 ;  /* 0x0000000e0f217220 */ /* 0x000fe20000410000 */
[----:B------:R-:W-:Y:S01]  /*8ca0*/  LOP3.LUT R4, R43, 0xffff0000, RZ, 0xc0, !PT ;  /* 0xffff00002b047812 */ /* 0x000fe200078ec0ff */
[-C--:B------:R-:W-:Y:S01]  /*8cb0*/  FMUL.FTZ R15, R15, R0.reuse ;  /* 0x000000000f0f7220 */ /* 0x080fe20000410000 */
[----:B------:R-:W-:Y:S01]  /*8cc0*/  LOP3.LUT R34, R34, 0xffff0000, RZ, 0xc0, !PT ;  /* 0xffff000022227812 */ /* 0x000fe200078ec0ff */
[C---:B------:R-:W-:Y:S01]  /*8cd0*/  FFMA.FTZ R33, R8.reuse, R0, -R33 ;  /* 0x0000000008217223 */ /* 0x040fe20000010821 */
[----:B------:R-:W-:Y:S01]  /*8ce0*/  LOP3.LUT R9, R9, 0xffff0000, RZ, 0xc0, !PT ;  /* 0xffff000009097812 */ /* 0x000fe200078ec0ff */
[----:B------:R-:W-:Y:S01]  /*8cf0*/  FFMA.FTZ R48, R3, R38, R48 ;  /* 0x0000002603307223 */ /* 0x000fe20000010030 */
[----:B------:R-:W-:Y:S01]  /*8d00*/  FFMA.FTZ R14, R8, R14, R15 ;  /* 0x0000000e080e7223 */ /* 0x000fe2000001000f */
[C---:B------:R-:W-:Y:S01]  /*8d10*/  FMUL.FTZ R0, R5.reuse, R4 ;  /* 0x0000000405007220 */ /* 0x040fe20000410000 */
[----:B------:R-:W-:Y:S02]  /*8d20*/  IMAD.U32 R20, R6, 0x10000, RZ ;  /* 0x0001000006147824 */ /* 0x000fe400078e00ff */
[----:B------:R-:W-:Y:S01]  /*8d30*/  FMUL.FTZ R38, R5, R34 ;  /* 0x0000002205267220 */ /* 0x000fe20000410000 */
[----:B------:R-:W-:-:S02]  /*8d40*/  IMAD.U32 R3, R36, 0x10000, RZ ;  /* 0x0001000024037824 */ /* 0x000fc400078e00ff */
[C---:B------:R-:W-:Y:S01]  /*8d50*/  FFMA.FTZ R34, R9.reuse, R34, -R0 ;  /* 0x0000002209227223 */ /* 0x040fe20000010800 */
[----:B------:R-:W-:Y:S02]  /*8d60*/  IMAD.U32 R15, R44, 0x10000, RZ ;  /* 0x000100002c0f7824 */ /* 0x000fe400078e00ff */
[----:B------:R-:W-:Y:S01]  /*8d70*/  FFMA.FTZ R9, R9, R4, R38 ;  /* 0x0000000409097223 */ /* 0x000fe20000010026 */
[----:B------:R-:W-:Y:S02]  /*8d80*/  IMAD.U32 R32, R7, 0x10000, RZ ;  /* 0x0001000007207824 */ /* 0x000fe400078e00ff */
[C---:B------:R-:W-:Y:S01]  /*8d90*/  FMUL.FTZ R50, R20.reuse, R3 ;  /* 0x0000000314327220 */ /* 0x040fe20000410000 */
[----:B------:R-:W-:Y:S02]  /*8da0*/  IMAD.U32 R8, R45, 0x10000, RZ ;  /* 0x000100002d087824 */ /* 0x000fe400078e00ff */
[----:B------:R-:W-:Y:S01]  /*8db0*/  FMUL.FTZ R5, R20, R15 ;  /* 0x0000000f14057220 */ /* 0x000fe20000410000 */
[----:B------:R-:W-:Y:S01]  /*8dc0*/  IMAD.U32 R12, R10, 0x10000, RZ ;  /* 0x000100000a0c7824 */ /* 0x000fe200078e00ff */
[----:B------:R-:W-:Y:S01]  /*8dd0*/  LOP3.LUT R6, R6, 0xffff0000, RZ, 0xc0, !PT ;  /* 0xffff000006067812 */ /* 0x000fe200078ec0ff */
[----:B------:R-:W-:-:S02]  /*8de0*/  IMAD.U32 R13, R11, 0x10000, RZ ;  /* 0x000100000b0d7824 */ /* 0x000fc400078e00ff */
[----:B------:R-:W-:Y:S01]  /*8df0*/  FMUL.FTZ R4, R32, R8 ;  /* 0x0000000820047220 */ /* 0x000fe20000410000 */
[----:B------:R-:W-:Y:S02]  /*8e00*/  IMAD.U32 R0, R37, 0x10000, RZ ;  /* 0x0001000025007824 */ /* 0x000fe400078e00ff */
[C---:B------:R-:W-:Y:S01]  /*8e10*/  FFMA.FTZ R20, R12.reuse, R3, -R5 ;  /* 0x000000030c147223 */ /* 0x040fe20000010805 */
[----:B------:R-:W-:Y:S01]  /*8e20*/  FFMA.FTZ R50, R12, R15, R50 ;  /* 0x0000000f0c327223 */ /* 0x000fe20000010032 */
[----:B------:R-:W-:Y:S01]  /*8e30*/  LOP3.LUT R7, R7, 0xffff0000, RZ, 0xc0, !PT ;  /* 0xffff000007077812 */ /* 0x000fe200078ec0ff */
[-C--:B------:R-:W-:Y:S01]  /*8e40*/  FFMA.FTZ R12, R13, R0.reuse, -R4 ;  /* 0x000000000d0c7223 */ /* 0x080fe20000010804 */
[----:B------:R-:W-:Y:S01]  /*8e50*/  FMUL.FTZ R32, R32, R0 ;  /* 0x0000000020207220 */ /* 0x000fe20000410000 */
[----:B------:R-:W-:Y:S02]  /*8e60*/  LOP3.LUT R5, R44, 0xffff0000, RZ, 0xc0, !PT ;  /* 0xffff00002c057812 */ /* 0x000fe400078ec0ff */
[----:B------:R-:W-:Y:S01]  /*8e70*/  LOP3.LUT R4, R45, 0xffff0000, RZ, 0xc0, !PT ;  /* 0xffff00002d047812 */ /* 0x000fe200078ec0ff */
[----:B------:R-:W-:Y:S01]  /*8e80*/  FFMA.FTZ R32, R13, R8, R32 ;  /* 0x000000080d207223 */ /* 0x000fe20000010020 */
[----:B------:R-:W-:Y:S01]  /*8e90*/  LOP3.LUT R3, R36, 0xffff0000, RZ, 0xc0, !PT ;  /* 0xffff000024037812 */ /* 0x000fe200078ec0ff */
[----:B------:R-:W-:Y:S01]  /*8ea0*/  FMUL.FTZ R13, R6, R5 ;  /* 0x00000005060d7220 */ /* 0x000fe20000410000 */
[----:B------:R-:W-:Y:S01]  /*8eb0*/  LOP3.LUT R0, R37, 0xffff0000, RZ, 0xc0, !PT ;  /* 0xffff000025007812 */ /* 0x000fe200078ec0ff */
[----:B------:R-:W-:Y:S01]  /*8ec0*/  FMUL.FTZ R8, R7, R4 ;  /* 0x0000000407087220 */ /* 0x000fe20000410000 */
[----:B------:R-:W-:Y:S01]  /*8ed0*/  LOP3.LUT R10, R10, 0xffff0000, RZ, 0xc0, !PT ;  /* 0xffff00000a0a7812 */ /* 0x000fe200078ec0ff */
[-C--:B------:R-:W-:Y:S01]  /*8ee0*/  FMUL.FTZ R6, R6, R3.reuse ;  /* 0x0000000306067220 */ /* 0x080fe20000410000 */
[----:B------:R-:W-:Y:S01]  /*8ef0*/  LOP3.LUT R11, R11, 0xffff0000, RZ, 0xc0, !PT ;  /* 0xffff00000b0b7812 */ /* 0x000fe200078ec0ff */
[----:B------:R-:W-:Y:S01]  /*8f00*/  FMUL.FTZ R15, R7, R0 ;  /* 0x00000000070f7220 */ /* 0x000fe20000410000 */
[----:B------:R-:W-:Y:S01]  /*8f10*/  F2FP.BF16.F32.PACK_AB R9, R9, R14 ;  /* 0x0000000e0909723e */ /* 0x000fe200000010ff */
[C---:B------:R-:W-:Y:S01]  /*8f20*/  FFMA.FTZ R13, R10.reuse, R3, -R13 ;  /* 0x000000030a0d7223 */ /* 0x040fe2000001080d */
[----:B------:R-:W-:Y:S01]  /*8f30*/  FFMA.FTZ R3, R10, R5, R6 ;  /* 0x000000050a037223 */ /* 0x000fe20000010006 */
[C---:B------:R-:W-:Y:S01]  /*8f40*/  FFMA.FTZ R7, R11.reuse, R0, -R8 ;  /* 0x000000000b077223 */ /* 0x040fe20000010808 */
        /* <DEDUP_REMOVED lines=10> */
.L_x_2110:
[----:B------:R-:W-:Y:S05]  /*8ff0*/  BSYNC B1 ;  /* 0x0000000000017941 */ /* 0x000fea0003800000 */
.L_x_2109:
[----:B------:R-:W-:Y:S01]  /*9000*/  PRMT R15, R58, 0x5410, R57 ;  /* 0x000054103a0f7816 */ /* 0x000fe20000000039 */
[----:B------:R-:W-:Y:S06]  /*9010*/  @P0 BRA `(.L_x_2096) ;  /* 0x00000004008c0947 */ /* 0x000fec0003800000 */
[----:B------:R-:W2:Y:S01]  /*9020*/  LDL R44, [R1+0xc] ;  /* 0x00000c00012c7983 */ /* 0x000ea20000100800 */
[----:B------:R-:W-:Y:S01]  /*9030*/  IMAD.IADD R0, R40, 0x1, R21 ;  /* 0x0000000128007824 */ /* 0x000fe200078e0215 */
[----:B------:R-:W-:-:S04]  /*9040*/  SHF.R.U32.HI R3, RZ, 0x3, R219 ;  /* 0x00000003ff037819 */ /* 0x000fc800000116db */
[----:B------:R-:W-:-:S04]  /*9050*/  LOP3.LUT R0, R219, 0x38, R0, 0xf8, !PT ;  /* 0x00000038db007812 */ /* 0x000fc800078ef800 */
[----:B------:R-:W-:-:S05]  /*9060*/  LOP3.LUT R3, R0, R3, RZ, 0x3c, !PT ;  /* 0x0000000300037212 */ /* 0x000fca00078e3cff */
[----:B------:R-:W-:-:S04]  /*9070*/  IMAD.IADD R0, R224, 0x1, R3 ;  /* 0x00000001e0007824 */ /* 0x000fc800078e0203 */
[----:B------:R-:W-:-:S05]  /*9080*/  IMAD R0, R0, 0x2, R17 ;  /* 0x0000000200007824 */ /* 0x000fca00078e0211 */
[----:B01----:R-:W0:Y:S01]  /*9090*/  LDS.128 R4, [R0+0x18400] ;  /* 0x0184000000047984 */ /* 0x003e220000000c00 */
[----:B------:R-:W-:Y:S02]  /*90a0*/  SHF.R.U64 R14, R24, 0x10, R25 ;  /* 0x00000010180e7819 */ /* 0x000fe40000001219 */
[----:B------:R-:W-:Y:S02]  /*90b0*/  SHF.R.U64 R12, R28, 0x10, R29 ;  /* 0x000000101c0c7819 */ /* 0x000fe4000000121d */
[----:B------:R-:W-:Y:S02]  /*90c0*/  SHF.R.U32.HI R24, RZ, 0x10, R25 ;  /* 0x00000010ff187819 */ /* 0x000fe40000011619 */
[----:B------:R-:W-:Y:S02]  /*90d0*/  SHF.R.U64 R13, R26, 0x10, R27 ;  /* 0x000000101a0d7819 */ /* 0x000fe4000000121b */
[----:B------:R-:W-:Y:S02]  /*90e0*/  SHF.R.U64 R34, R30, 0x10, R31 ;  /* 0x000000101e227819 */ /* 0x000fe4000000121f */
[----:B------:R-:W-:-:S02]  /*90f0*/  SHF.R.U32.HI R26, RZ, 0x10, R27 ;  /* 0x00000010ff1a7819 */ /* 0x000fc4000001161b */
[----:B------:R-:W-:Y:S02]  /*9100*/  SHF.R.U32.HI R35, RZ, 0x10, R31 ;  /* 0x00000010ff237819 */ /* 0x000fe4000001161f */
[----:B------:R-:W-:Y:S02]  /*9110*/  PRMT R25, R54, 0x5432, R14 ;  /* 0x0000543236197816 */ /* 0x000fe4000000000e */
[----:B------:R-:W-:Y:S02]  /*9120*/  PRMT R30, R53, 0x5432, R12 ;  /* 0x00005432351e7816 */ /* 0x000fe4000000000c */
[----:B------:R-:W-:Y:S02]  /*9130*/  SHF.R.U32.HI R3, RZ, 0x10, R29 ;  /* 0x00000010ff037819 */ /* 0x000fe4000001161d */
[----:B------:R-:W-:Y:S01]  /*9140*/  PRMT R29, R56, 0x5432, R26 ;  /* 0x00005432381d7816 */ /* 0x000fe2000000001a */
[----:B------:R-:W-:Y:S01]  /*9150*/  IMAD.U32 R32, R30, 0x10000, RZ ;  /* 0x000100001e207824 */ /* 0x000fe200078e00ff */
[----:B------:R-:W-:Y:S01]  /*9160*/  PRMT R34, R15, 0x5432, R34 ;  /* 0x000054320f227816 */ /* 0x000fe20000000022 */
[----:B------:R-:W-:Y:S01]  /*9170*/  IMAD.U32 R26, R25, 0x10000, RZ ;  /* 0x00010000191a7824 */ /* 0x000fe200078e00ff */
[----:B------:R-:W-:-:S02]  /*9180*/  PRMT R35, R15, 0x5410, R35 ;  /* 0x000054100f237816 */ /* 0x000fc40000000023 */
[----:B------:R-:W-:Y:S02]  /*9190*/  PRMT R31, R53, 0x5410, R3 ;  /* 0x00005410351f7816 */ /* 0x000fe40000000003 */
[----:B------:R-:W-:Y:S01]  /*91a0*/  PRMT R27, R55, 0x5432, R24 ;  /* 0x00005432371b7816 */ /* 0x000fe20000000018 */
[----:B------:R-:W-:Y:S02]  /*91b0*/  IMAD.U32 R37, R35, 0x10000, RZ ;  /* 0x0001000023257824 */ /* 0x000fe400078e00ff */
[----:B------:R-:W-:Y:S02]  /*91c0*/  IMAD.U32 R33, R31, 0x10000, RZ ;  /* 0x000100001f217824 */ /* 0x000fe400078e00ff */
[----:B0-----:R-:W-:Y:S02]  /*91d0*/  IMAD.U32 R15, R4, 0x10000, RZ ;  /* 0x00010000040f7824 */ /* 0x001fe400078e00ff */
[----:B------:R-:W-:Y:S02]  /*91e0*/  IMAD.U32 R20, R5, 0x10000, RZ ;  /* 0x0001000005147824 */ /* 0x000fe400078e00ff */
[C---:B------:R-:W-:Y:S01]  /*91f0*/  FMUL.FTZ R36, R15.reuse, R32 ;  /* 0x000000200f247220 */ /* 0x040fe20000410000 */
[----:B------:R-:W-:Y:S01]  /*9200*/  FMUL.FTZ R38, R15, R26 ;  /* 0x0000001a0f267220 */ /* 0x000fe20000410000 */
[----:B------:R-:W-:-:S02]  /*9210*/  IMAD.U32 R24, R7, 0x10000, RZ ;  /* 0x0001000007187824 */ /* 0x000fc400078e00ff */
[----:B------:R-:W-:Y:S01]  /*9220*/  FMUL.FTZ R39, R20, R33 ;  /* 0x0000002114277220 */ /* 0x000fe20000410000 */
[----:B------:R-:W-:Y:S02]  /*9230*/  IMAD.U32 R15, R27, 0x10000, RZ ;  /* 0x000100001b0f7824 */ /* 0x000fe400078e00ff */
[----:B------:R-:W-:Y:S01]  /*9240*/  FMUL.FTZ R43, R24, R37 ;  /* 0x00000025182b7220 */ /* 0x000fe20000410000 */
[----:B------:R-:W-:Y:S01]  /*9250*/  LOP3.LUT R4, R4, 0xffff0000, RZ, 0xc0, !PT ;  /* 0xffff000004047812 */ /* 0x000fe200078ec0ff */
[----:B------:R-:W-:Y:S01]  /*9260*/  FMUL.FTZ R41, R20, R15 ;  /* 0x0000000f14297220 */ /* 0x000fe20000410000 */
[----:B------:R-:W-:Y:S02]  /*9270*/  LOP3.LUT R25, R25, 0xffff0000, RZ, 0xc0, !PT ;  /* 0xffff000019197812 */ /* 0x000fe400078ec0ff */
[----:B------:R-:W-:Y:S01]  /*9280*/  LOP3.LUT R5, R5, 0xffff0000, RZ, 0xc0, !PT ;  /* 0xffff000005057812 */ /* 0x000fe200078ec0ff */
[----:B------:R-:W-:Y:S01]  /*9290*/  IMAD.U32 R21, R6, 0x10000, RZ ;  /* 0x0001000006157824 */ /* 0x000fe200078e00ff */
[----:B------:R-:W-:Y:S01]  /*92a0*/  PRMT R28, R54, 0x5410, R13 ;  /* 0x00005410361c7816 */ /* 0x000fe2000000000d */
[----:B------:R-:W-:Y:S01]  /*92b0*/  IMAD.U32 R20, R34, 0x10000, RZ ;  /* 0x0001000022147824 */ /* 0x000fe200078e00ff */
[----:B------:R-:W-:-:S02]  /*92c0*/  LOP3.LUT R6, R6, 0xffff0000, RZ, 0xc0, !PT ;  /* 0xffff000006067812 */ /* 0x000fc400078ec0ff */
[----:B------:R-:W-:Y:S01]  /*92d0*/  LOP3.LUT R7, R7, 0xffff0000, RZ, 0xc0, !PT ;  /* 0xffff000007077812 */ /* 0x000fe200078ec0ff */
[----:B--2---:R-:W0:Y:S02]  /*92e0*/  LDS.128 R8, [R44+0x18400] ;  /* 0x018400002c087984 */ /* 0x004e240000000c00 */
[----:B0-----:R-:W-:Y:S02]  /*92f0*/  IMAD.U32 R3, R8, 0x10000, RZ ;  /* 0x0001000008037824 */ /* 0x001fe400078e00ff */
[----:B------:R-:W-:Y:S02]  /*9300*/  IMAD.U32 R12, R9, 0x10000, RZ ;  /* 0x00010000090c7824 */ /* 0x000fe400078e00ff */
[C---:B------:R-:W-:Y:S01]  /*9310*/  FFMA.FTZ R36, R3.reuse, R26, -R36 ;  /* 0x0000001a03247223 */ /* 0x040fe20000010824 */
[----:B------:R-:W-:Y:S01]  /*9320*/  FFMA.FTZ R38, R3, R32, R38 ;  /* 0x0000002003267223 */ /* 0x000fe20000010026 */
[----:B------:R-:W-:Y:S02]  /*9330*/  IMAD.U32 R3, R29, 0x10000, RZ ;  /* 0x000100001d037824 */ /* 0x000fe400078e00ff */
[----:B------:R-:W-:Y:S01]  /*9340*/  FFMA.FTZ R39, R12, R15, -R39 ;  /* 0x0000000f0c277223 */ /* 0x000fe20000010827 */
[----:B------:R-:W-:-:S02]  /*9350*/  IMAD.U32 R14, R11, 0x10000, RZ ;  /* 0x000100000b0e7824 */ /* 0x000fc400078e00ff */
[-C--:B------:R-:W-:Y:S01]  /*9360*/  FMUL.FTZ R24, R24, R3.reuse ;  /* 0x0000000318187220 */ /* 0x080fe20000410000 */
[----:B------:R-:W-:Y:S01]  /*9370*/  LOP3.LUT R15, R30, 0xffff0000, RZ, 0xc0, !PT ;  /* 0xffff00001e0f7812 */ /* 0x000fe200078ec0ff */
[----:B------:R-:W-:Y:S01]  /*9380*/  FFMA.FTZ R43, R14, R3, -R43 ;  /* 0x000000030e2b7223 */ /* 0x000fe2000001082b */
[----:B------:R-:W-:Y:S01]  /*9390*/  FFMA.FTZ R41, R12, R33, R41 ;  /* 0x000000210c297223 */ /* 0x000fe20000010029 */
[----:B------:R-:W-:Y:S01]  /*93a0*/  FFMA.FTZ R37, R14, R37, R24 ;  /* 0x000000250e257223 */ /* 0x000fe20000010018 */
[----:B------:R-:W-:Y:S01]  /*93b0*/  LOP3.LUT R14, R31, 0xffff0000, RZ, 0xc0, !PT ;  /* 0xffff00001f0e7812 */ /* 0x000fe200078ec0ff */
[----:B------:R-:W-:Y:S01]  /*93c0*/  FMUL.FTZ R3, R4, R15 ;  /* 0x0000000f04037220 */ /* 0x000fe20000410000 */
[----:B------:R-:W-:Y:S02]  /*93d0*/  LOP3.LUT R8, R8, 0xffff0000, RZ, 0xc0, !PT ;  /* 0xffff000008087812 */ /* 0x000fe400078ec0ff */
[----:B------:R-:W-:Y:S01]  /*93e0*/  LOP3.LUT R12, R27, 0xffff0000, RZ, 0xc0, !PT ;  /* 0xffff00001b0c7812 */ /* 0x000fe200078ec0ff */
[-C--:B------:R-:W-:Y:S01]  /*93f0*/  FMUL.FTZ R27, R4, R25.reuse ;  /* 0x00000019041b7220 */ /* 0x080fe20000410000 */
[----:B------:R-:W-:Y:S01]  /*9400*/  LOP3.LUT R9, R9, 0xffff0000, RZ, 0xc0, !PT ;  /* 0xffff000009097812 */ /* 0x000fe200078ec0ff */
[C---:B------:R-:W-:Y:S01]  /*9410*/  FMUL.FTZ R24, R5.reuse, R14 ;  /* 0x0000000e05187220 */ /* 0x040fe20000410000 */
[C---:B------:R-:W-:Y:S01]  /*9420*/  FFMA.FTZ R25, R8.reuse, R25, -R3 ;  /* 0x0000001908197223 */ /* 0x040fe20000010803 */
[----:B------:R-:W-:Y:S01]  /*9430*/  FMUL.FTZ R5, R5, R12 ;  /* 0x0000000c05057220 */ /* 0x000fe20000410000 */
[----:B------:R-:W-:Y:S01]  /*9440*/  FFMA.FTZ R27, R8, R15, R27 ;  /* 0x0000000f081b7223 */ /* 0x000fe2000001001b */
        /* <DEDUP_REMOVED lines=9> */
[----:B------:R-:W-:-:S02]  /*94e0*/  LOP3.LUT R3, R28, 0xffff0000, RZ, 0xc0, !PT ;  /* 0xffff00001c037812 */ /* 0x000fc400078ec0ff */
[----:B------:R-:W-:Y:S01]  /*94f0*/  LOP3.LUT R4, R29, 0xffff0000, RZ, 0xc0, !PT ;  /* 0xffff00001d047812 */ /* 0x000fe200078ec0ff */
[----:B------:R-:W-:Y:S01]  /*9500*/  FFMA.FTZ R12, R13, R20, R12 ;  /* 0x000000140d0c7223 */ /* 0x000fe2000001000c */
[----:B------:R-:W-:Y:S01]  /*9510*/  LOP3.LUT R10, R10, 0xffff0000, RZ, 0xc0, !PT ;  /* 0xffff00000a0a7812 */ /* 0x000fe200078ec0ff */
[C---:B------:R-:W-:Y:S01]  /*9520*/  FMUL.FTZ R13, R6.reuse, R5 ;  /* 0x00000005060d7220 */ /* 0x040fe20000410000 */
[----:B------:R-:W-:Y:S01]  /*9530*/  LOP3.LUT R11, R11, 0xffff0000, RZ, 0xc0, !PT ;  /* 0xffff00000b0b7812 */ /* 0x000fe200078ec0ff */
        /* <DEDUP_REMOVED lines=11> */
[----:B------:R-:W-:Y:S02]  /*95f0*/  F2FP.BF16.F32.PACK_AB R32, R27, R38 ;  /* 0x000000261b20723e */ /* 0x000fe400000010ff */
[----:B------:R-:W-:Y:S02]  /*9600*/  F2FP.BF16.F32.PACK_AB R33, R14, R41 ;  /* 0x000000290e21723e */ /* 0x000fe400000010ff */
[----:B------:R-:W-:-:S02]  /*9610*/  F2FP.BF16.F32.PACK_AB R34, R5, R12 ;  /* 0x0000000c0522723e */ /* 0x000fc400000010ff */
[----:B------:R-:W-:Y:S01]  /*9620*/  F2FP.BF16.F32.PACK_AB R35, R8, R37 ;  /* 0x000000250823723e */ /* 0x000fe200000010ff */
[----:B------:R4:W-:Y:S04]  /*9630*/  STS.128 [R44+0x18400], R28 ;  /* 0x0184001c2c007388 */ /* 0x0009e80000000c00 */
[----:B------:R4:W-:Y:S02]  /*9640*/  STS.128 [R0+0x18400], R32 ;  /* 0x0184002000007388 */ /* 0x0009e40000000c00 */
.L_x_2096:
[----:B------:R-:W-:Y:S05]  /*9650*/  BSYNC B0 ;  /* 0x0000000000007941 */ /* 0x000fea0003800000 */
.L_x_2076:
        /* <DEDUP_REMOVED lines=8> */
.L_x_2073:
[----:B01234-:R-:W0:Y:S01]  /*96e0*/  S2R R0, SR_TID.X ;  /* 0x0000000000007919 */ /* 0x01fe220000002100 */
[----:B------:R-:W-:Y:S01]  /*96f0*/  ISETP.NE.AND P0, PT, R200, 0x3, PT ;  /* 0x00000003c800780c */ /* 0x000fe20003f05270 */
[----:B------:R-:W-:Y:S05]  /*9700*/  WARPSYNC.ALL ;  /* 0x0000000000007948 */ /* 0x000fea0003800000 */
[----:B0-----:R-:W-:-:S05]  /*9710*/  SHF.R.U32.HI R0, RZ, 0x7, R0 ;  /* 0x00000007ff007819 */ /* 0x001fca0000011600 */
[----:B------:R-:W-:-:S05]  /*9720*/  VIADD R179, R0, 0x8 ;  /* 0x0000000800b37836 */ /* 0x000fca0000000000 */
[----:B------:R0:W-:Y:S06]  /*9730*/  BAR.SYNC.DEFER_BLOCKING R179, 0x100 ;  /* 0x000400b30000751d */ /* 0x0001ec0000010000 */
[----:B------:R-:W-:Y:S05]  /*9740*/  @!P0 BRA `(.L_x_2111) ;  /* 0x0000000000048947 */ /* 0x000fea0003800000 */
[----:B------:R-:W-:Y:S01]  /*9750*/  BPT.TRAP 0x1 ;  /* 0x000000040000795c */ /* 0x000fe20000300000 */
.L_x_2111:
[----:B------:R-:W-:Y:S01]  /*9760*/  IMAD R7, R16, 0x8, R17 ;  /* 0x0000000810077824 */ /* 0x000fe200078e0211 */
[----:B------:R-:W-:-:S04]  /*9770*/  SHF.L.U32 R72, R22, 0x1f, RZ ;  /* 0x0000001f16487819 */ /* 0x000fc800000006ff */
[----:B------:R1:W2:Y:S01]  /*9780*/  SYNCS.PHASECHK.TRANS64.TRYWAIT P2, [R7+URZ+0x22830], R72 ;  /* 0x02283048070075a7 */ /* 0x0002a2000804017f */
[----:B------:R-:W-:Y:S05]  /*9790*/  @!P0 BRA `(.L_x_2112) ;  /* 0x0000000000048947 */ /* 0x000fea0003800000 */
[----:B------:R-:W-:Y:S01]  /*97a0*/  BPT.TRAP 0x1 ;  /* 0x000000040000795c */ /* 0x000fe20000300000 */
.L_x_2112:
[----:B------:R-:W3:Y:S01]  /*97b0*/  S2R R3, SR_TID.X ;  /* 0x0000000000037919 */ /* 0x000ee20000002100 */
[----:B------:R-:W-:-:S05]  /*97c0*/  VIADD R0, R17, 0x1c400 ;  /* 0x0001c40011007836 */ /* 0x000fca0000000000 */
[----:B------:R-:W-:-:S04]  /*97d0*/  SHF.R.U32.HI R0, RZ, 0x4, R0 ;  /* 0x00000004ff007819 */ /* 0x000fc80000011600 */
[----:B------:R-:W-:Y:S02]  /*97e0*/  LOP3.LUT R0, R0, 0x3fff, RZ, 0xc0, !PT ;  /* 0x00003fff00007812 */ /* 0x000fe400078ec0ff */
[----:B---3--:R-:W-:-:S04]  /*97f0*/  LOP3.LUT R3, R3, 0x7f, RZ, 0xc0, !PT ;  /* 0x0000007f03037812 */ /* 0x008fc800078ec0ff */
[----:B------:R-:W-:Y:S01]  /*9800*/  ISETP.NE.AND P1, PT, R3, RZ, PT ;  /* 0x000000ff0300720c */ /* 0x000fe20003f25270 */
[----:B--2---:R-:W-:-:S12]  /*9810*/  @P2 BRA `(.L_x_2113) ;  /* 0x0000000000082947 */ /* 0x004fd80003800000 */
[----:B------:R-:W2:Y:S02]  /*9820*/  SYNCS.PHASECHK.TRANS64.TRYWAIT P2, [R7+URZ+0x22830], R72 ;  /* 0x02283048070075a7 */ /* 0x000ea4000804017f */
[----:B--2---:R-:W-:Y:S05]  /*9830*/  @!P2 BRA `(.L_x_2114) ;  /* 0x0000014c00c0a947 */ /* 0x004fea0003800000 */
.L_x_2113:
[----:B------:R-:W-:Y:S05]  /*9840*/  WARPSYNC.ALL ;  /* 0x0000000000007948 */ /* 0x000fea0003800000 */
[----:B------:R-:W-:-:S05]  /*9850*/  LOP3.LUT R207, R0, 0x10000, RZ, 0xfc, !PT ;  /* 0x0001000000cf7812 */ /* 0x000fca00078efcff */
[----:B------:R-:W-:Y:S01]  /*9860*/  IMAD R4, R16, 0x300, R207 ;  /* 0x0000030010047824 */ /* 0x000fe200078e02cf */
[----:B------:R-:W-:Y:S01]  /*9870*/  LOP3.LUT R8, R42, 0x10000, RZ, 0xfc, !PT ;  /* 0x000100002a087812 */ /* 0x000fe200078efcff */
[----:B------:R-:W-:Y:S01]  /*9880*/  IMAD.MOV.U32 R5, RZ, RZ, 0x40000040 ;  /* 0x40000040ff057424 */ /* 0x000fe200078e00ff */
[----:B------:R-:W3:Y:S01]  /*9890*/  LDL R73, [R1+0x10] ;  /* 0x0000100001497983 */ /* 0x000ee20000100800 */
[----:B------:R-:W-:Y:S01]  /*98a0*/  IMAD.MOV.U32 R9, RZ, RZ, 0x40000040 ;  /* 0x40000040ff097424 */ /* 0x000fe200078e00ff */
[C---:B------:R-:W-:Y:S01]  /*98b0*/  R2UR UR6, R4.reuse ;  /* 0x00000000040672ca */ /* 0x040fe200000e0000 */
[----:B-----5:R-:W-:Y:S01]  /*98c0*/  WARPGROUP.ARRIVE ;  /* 0x00000000000079c5 */ /* 0x020fe20000000000 */
[----:B------:R-:W-:Y:S01]  /*98d0*/  R2UR UR7, R5 ;  /* 0x00000000050772ca */ /* 0x000fe200000e0000 */
[----:B------:R-:W-:Y:S01]  /*98e0*/  VIADD R10, R4, 0x2 ;  /* 0x00000002040a7836 */ /* 0x000fe20000000000 */
[C---:B------:R-:W-:Y:S01]  /*98f0*/  R2UR UR4, R8.reuse ;  /* 0x00000000080472ca */ /* 0x040fe200000e0000 */
[C---:B------:R-:W-:Y:S01]  /*9900*/  VIADD R20, R8.reuse, 0x2 ;  /* 0x0000000208147836 */ /* 0x040fe20000000000 */
[----:B------:R-:W-:Y:S01]  /*9910*/  R2UR UR5, R9 ;  /* 0x00000000090572ca */ /* 0x000fe200000e0000 */
[----:B------:R-:W-:Y:S01]  /*9920*/  IMAD.MOV.U32 R11, RZ, RZ, 0x40000040 ;  /* 0x40000040ff0b7424 */ /* 0x000fe200078e00ff */
[----:B------:R-:W4:Y:S01]  /*9930*/  S2R R3, SR_TID.X ;  /* 0x0000000000037919 */ /* 0x000f220000002100 */
[----:B------:R-:W-:Y:S01]  /*9940*/  IMAD.MOV.U32 R21, RZ, RZ, 0x40000040 ;  /* 0x40000040ff157424 */ /* 0x000fe200078e00ff */
[----:B------:R-:W0:Y:S01]  /*9950*/  LDC.64 R176, c[0x0][0x9e0] ;  /* 0x00027800ffb07b82 */ /* 0x000e220000000a00 */
[----:B------:R-:W-:Y:S01]  /*9960*/  VIADD R14, R8, 0x4 ;  /* 0x00000004080e7836 */ /* 0x000fe20000000000 */
[----:B------:R-:W-:Y:S01]  /*9970*/  LOP3.LUT R2, R2, 0xffefffff, RZ, 0xc0, !PT ;  /* 0xffefffff02027812 */ /* 0x000fe200078ec0ff */
[----:B------:R-:W-:-:S02]  /*9980*/  IMAD.MOV.U32 R15, RZ, RZ, 0x40000040 ;  /* 0x40000040ff0f7424 */ /* 0x000fc400078e00ff */
[----:B------:R-:W-:Y:S02]  /*9990*/  VIADD R12, R8, 0x6 ;  /* 0x00000006080c7836 */ /* 0x000fe40000000000 */
[----:B------:R-:W-:Y:S02]  /*99a0*/  IMAD.MOV.U32 R5, RZ, RZ, 0x40000040 ;  /* 0x40000040ff057424 */ /* 0x000fe400078e00ff */
        /* <DEDUP_REMOVED lines=8> */
[----:B------:R-:W-:-:S02]  /*9a30*/  IMAD.MOV.U32 R13, RZ, RZ, 0x40000040 ;  /* 0x40000040ff0d7424 */ /* 0x000fc400078e00ff */
[----:B------:R-:W-:-:S05]  /*9a40*/  @!P1 VIADD R0, R7, 0x22840 ;  /* 0x0002284007009836 */ /* 0x000fca0000000000 */
[----:B------:R-:W-:Y:S02]  /*9a50*/  @!P1 PRMT R0, RZ, 0x654, R0 ;  /* 0x00000654ff009816 */ /* 0x000fe40000000000 */
[----:B0-----:R-:W-:Y:S02]  /*9a60*/  ISETP.GE.AND P2, PT, R177, 0x1, PT ;  /* 0x00000001b100780c */ /* 0x001fe40003f46270 */
[----:B----4-:R-:W-:-:S04]  /*9a70*/  SHF.R.U32.HI R3, RZ, 0x7, R3 ;  /* 0x00000007ff037819 */ /* 0x010fc80000011603 */
[----:B------:R-:W-:-:S07]  /*9a80*/  IADD3 R6, -R3, 0xb, RZ ;  /* 0x0000000b03067810 */ /* 0x000fce0007ffe1ff */
[----:B------:R-:W-:Y:S01]  /*9a90*/  @P2 LOP3.LUT R2, R2, 0x100000, RZ, 0xfc, !PT ;  /* 0x0010000002022812 */ /* 0x000fe200078efcff */
[----:B------:R-:W-:Y:S02]  /*9aa0*/  WARPGROUP.DEPBAR.LE gsb0, 0x0 ;  /* 0x00008000000079c5 */ /* 0x000fe40000010000 */
[----:B------:R-:W-:-:S06]  /*9ab0*/  WARPGROUP.ARRIVE ;  /* 0x00000000000079c5 */ /* 0x000fcc0000000000 */
[----:B------:R-:W-:Y:S01]  /*9ac0*/  HGMMA.64x96x16.F32.BF16 R24, gdesc[UR4], R24, gsb0 ;  /* 0x01600000041879f0 */ /* 0x000fe20008001818 */
[----:B------:R-:W-:Y:S02]  /*9ad0*/  R2UR UR6, R10 ;  /* 0x000000000a0672ca */ /* 0x000fe400000e0000 */
[----:B------:R-:W-:Y:S01]  /*9ae0*/  R2UR UR7, R11 ;  /* 0x000000000b0772ca */ /* 0x000fe200000e0000 */
[----:B------:R-:W-:Y:S01]  /*9af0*/  IMAD.MOV.U32 R11, RZ, RZ, -0x60 ;  /* 0xffffffa0ff0b7424 */ /* 0x000fe200078e00ff */
[----:B------:R-:W-:Y:S02]  /*9b00*/  R2UR UR4, R14 ;  /* 0x000000000e0472ca */ /* 0x000fe400000e0000 */
[----:B------:R-:W-:Y:S01]  /*9b10*/  R2UR UR5, R15 ;  /* 0x000000000f0572ca */ /* 0x000fe200000e0000 */
[----:B------:R-:W-:-:S04]  /*9b20*/  IMAD R11, R178, R11, 0x60 ;  /* 0x00000060b20b7424 */ /* 0x000fc800078e020b */
[----:B------:R-:W-:Y:S01]  /*9b30*/  IMAD.IADD R74, R11, 0x1, -R23 ;  /* 0x000000010b4a7824 */ /* 0x000fe200078e0a17 */
[----:B------:R-:W-:Y:S02]  /*9b40*/  WARPGROUP.DEPBAR.LE gsb0, 0x0 ;  /* 0x00008000000079c5 */ /* 0x000fe40000010000 */
[----:B------:R-:W-:-:S06]  /*9b50*/  WARPGROUP.ARRIVE ;  /* 0x00000000000079c5 */ /* 0x000fcc0000000000 */
[----:B------:R-:W-:Y:S01]  /*9b60*/  HGMMA.64x96x16.F32.BF16 R24, gdesc[UR4], R24, gsb0 ;  /* 0x01600000041879f0 */ /* 0x000fe20008001818 */
[----:B------:R-:W-:Y:S01]  /*9b70*/  R2UR UR6, R4 ;  /* 0x00000000040672ca */ /* 0x000fe200000e0000 */
[----:B------:R-:W-:Y:S01]  /*9b80*/  IMAD.IADD R4, R202, 0x1, R11 ;  /* 0x00000001ca047824 */ /* 0x000fe200078e020b */
[----:B------:R-:W-:Y:S02]  /*9b90*/  R2UR UR7, R5 ;  /* 0x00000000050772ca */ /* 0x000fe400000e0000 */
[----:B------:R-:W-:Y:S01]  /*9ba0*/  R2UR UR4, R12 ;  /* 0x000000000c0472ca */ /* 0x000fe200000e0000 */
[----:B------:R-:W-:Y:S01]  /*9bb0*/  IMAD.IADD R100, R4, 0x1, -R23 ;  /* 0x0000000104647824 */ /* 0x000fe200078e0a17 */
[----:B------:R-:W-:Y:S01]  /*9bc0*/  R2UR UR5, R13 ;  /* 0x000000000d0572ca */ /* 0x000fe200000e0000 */
[----:B------:R-:W-:Y:S02]  /*9bd0*/  WARPGROUP.DEPBAR.LE gsb0, 0x0 ;  /* 0x00008000000079c5 */ /* 0x000fe40000010000 */
[----:B------:R-:W-:-:S10]  /*9be0*/  WARPGROUP.ARRIVE ;  /* 0x00000000000079c5 */ /* 0x000fd40000000000 */
[----:B------:R-:W-:Y:S01]  /*9bf0*/  HGMMA.64x96x16.F32.BF16 R24, gdesc[UR4], R24, gsb0 ;  /* 0x01600000041879f0 */ /* 0x000fe20008001818 */
[----:B------:R-:W-:Y:S02]  /*9c00*/  ULDC UR4, c[0x0][0x9dc] ;  /* 0x0002770000047ab9 */ /* 0x000fe40000000800 */
[----:B------:R-:W-:-:S05]  /*9c10*/  IMAD.U32 R206, RZ, RZ, UR4 ;  /* 0x00000004ffce7e24 */ /* 0x000fca000f8e00ff */
[----:B------:R-:W-:Y:S01]  /*9c20*/  LOP3.LUT R10, RZ, R206, RZ, 0x33, !PT ;  /* 0x000000ceff0a7212 */ /* 0x000fe200078e33ff */
[----:B------:R-:W-:Y:S02]  /*9c30*/  WARPGROUP.DEPBAR.LE gsb0, 0x0 ;  /* 0x00008000000079c5 */ /* 0x000fe40000010000 */
[----:B------:R0:W-:Y:S06]  /*9c40*/  BAR.ARV R6, 0x100 ;  /* 0x000400060000751d */ /* 0x0001ec0000002000 */
[----:B------:R4:W-:Y:S02]  /*9c50*/  @!P1 SYNCS.ARRIVE.TRANS64.RED.A1T0 RZ, [R0+URZ], RZ ;  /* 0x000000ff00ff99a7 */ /* 0x0009e4000810043f */
[----:B----4-:R-:W-:-:S05]  /*9c60*/  IADD3 R0, -R203, 0x1, R4 ;  /* 0x00000001cb007810 */ /* 0x010fca0007ffe104 */
[----:B------:R-:W-:Y:S02]  /*9c70*/  IMAD.IADD R3, R0, 0x1, -R23 ;  /* 0x0000000100037824 */ /* 0x000fe400078e0a17 */
[----:B---3--:R-:W-:Y:S02]  /*9c80*/  IMAD R0, R205, 0x80, R73 ;  /* 0x00000080cd007824 */ /* 0x008fe400078e0249 */
[C---:B------:R-:W-:Y:S02]  /*9c90*/  IMAD.IADD R73, R3.reuse, 0x1, R176 ;  /* 0x0000000103497824 */ /* 0x040fe400078e02b0 */
[----:B------:R-:W-:-:S03]  /*9ca0*/  IMAD.IADD R75, R3, 0x1, R10 ;  /* 0x00000001034b7824 */ /* 0x000fc600078e020a */
[----:B------:R-:W-:Y:S01]  /*9cb0*/  VIADDMNMX R4, R0, R73, R100, PT ;  /* 0x0000004900047246 */ /* 0x000fe20003800164 */
[----:B------:R-:W-:Y:S01]  /*9cc0*/  IMAD.IADD R3, R75, 0x1, R0 ;  /* 0x000000014b037824 */ /* 0x000fe200078e0200 */
[----:B0-----:R-:W-:Y:S06]  /*9cd0*/  @!P2 BRA `(.L_x_2115) ;  /* 0x00000000004ca947 */ /* 0x001fec0003800000 */
[----:B------:R-:W-:Y:S01]  /*9ce0*/  IADD3 R5, R0, R202, -R203 ;  /* 0x000000ca00057210 */ /* 0x000fe20007ffe8cb */
[----:B------:R-:W-:Y:S03]  /*9cf0*/  BSSY B0, `(.L_x_2116) ;  /* 0x000000e000007945 */ /* 0x000fe60003800000 */
        /* <DEDUP_REMOVED lines=9> */
.L_x_2117:
[----:B------:R-:W-:-:S13]  /*9d90*/  ISETP.NE.AND P2, PT, R177, 0x1, PT ;  /* 0x00000001b100780c */ /* 0x000fda0003f45270 */
[----:B------:R-:W0:Y:S02]  /*9da0*/  @P2 LDC.64 R76, c[0x0][0x9e8] ;  /* 0x00027a00ff4c2b82 */ /* 0x000e240000000a00 */
[----:B0-----:R-:W-:-:S05]  /*9db0*/  @P2 IMAD.HI.U32 R10, R5, R76, RZ ;  /* 0x0000004c050a2227 */ /* 0x001fca00078e00ff */
[----:B------:R-:W-:-:S07]  /*9dc0*/  @P2 SHF.R.U32.HI R5, RZ, R77, R10 ;  /* 0x0000004dff052219 */ /* 0x000fce000001160a */
.L_x_2118:
[----:B------:R-:W-:Y:S05]  /*9dd0*/  BSYNC B0 ;  /* 0x0000000000007941 */ /* 0x000fea0003800000 */
.L_x_2116:
[----:B------:R-:W-:-:S05]  /*9de0*/  IMAD R10, R5, R177, R74 ;  /* 0x000000b1050a7224 */ /* 0x000fca00078e024a */
[----:B------:R-:W-:Y:S02]  /*9df0*/  VIMNMX R3, R3, R10, !PT ;  /* 0x0000000a03037248 */ /* 0x000fe40007fe0100 */
[----:B------:R-:W-:-:S07]  /*9e00*/  VIADDMNMX R4, R10, R177, R4, PT ;  /* 0x000000b10a047246 */ /* 0x000fce0003800104 */
.L_x_2115:
[C---:B------:R-:W-:Y:S02]  /*9e10*/  ISETP.GE.AND P2, PT, R11.reuse, 0x2, PT ;  /* 0x000000020b00780c */ /* 0x040fe40003f46270 */
[----:B------:R-:W-:Y:S02]  /*9e20*/  ISETP.GE.AND P4, PT, R11, 0x9, PT ;  /* 0x000000090b00780c */ /* 0x000fe40003f86270 */
[----:B------:R-:W-:Y:S02]  /*9e30*/  ISETP.GT.AND P3, PT, R3, 0x1, !P2 ;  /* 0x000000010300780c */ /* 0x000fe40005764270 */
[----:B------:R-:W-:Y:S02]  /*9e40*/  ISETP.GE.AND P6, PT, R11, 0x1, PT ;  /* 0x000000010b00780c */ /* 0x000fe40003fc6270 */
[----:B------:R-:W-:-:S04]  /*9e50*/  ISETP.LT.OR P3, PT, R4, 0x2, P3 ;  /* 0x000000020400780c */ /* 0x000fc80001f61670 */
        /* <DEDUP_REMOVED lines=94> */
[----:B------:R-:W-:Y:S02]  /*a440*/  IADD3 R29, R75, 0x8, R0 ;  /* 0x000000084b1d7810 */ /* 0x000fe40007ffe000 */
[----:B------:R-:W-:-:S02]  /*a450*/  FSEL R64, R64, -INF , !P3 ;  /* 0xff80000040407808 */ /* 0x000fc40005800000 */
        /* <DEDUP_REMOVED lines=13> */
[----:B------:R-:W-:Y:S01]  /*a530*/  ISETP.GT.AND P5, PT, R3, 0x59, !P5 ;  /* 0x000000590300780c */ /* 0x000fe20006fa4270 */
[----:B------:R-:W-:-:S03]  /*a540*/  VIADD R3, R0, 0x8 ;  /* 0x0000000800037836 */ /* 0x000fc60000000000 */
[----:B------:R-:W-:Y:S02]  /*a550*/  ISETP.LT.OR P5, PT, R4, 0x5a, P5 ;  /* 0x0000005a0400780c */ /* 0x000fe40002fa1670 */
[----:B------:R-:W-:Y:S02]  /*a560*/  VIADDMNMX R100, R3, R73, R100, PT ;  /* 0x0000004903647246 */ /* 0x000fe40003800164 */
[----:B------:R-:W-:Y:S02]  /*a570*/  FSEL R36, R69, -INF , !P5 ;  /* 0xff80000045247808 */ /* 0x000fe40006800000 */
[----:B------:R-:W-:-:S13]  /*a580*/  ISETP.GE.AND P5, PT, R177, 0x1, PT ;  /* 0x00000001b100780c */ /* 0x000fda0003fa6270 */
[----:B------:R-:W-:Y:S05]  /*a590*/  @!P5 BRA `(.L_x_2119) ;  /* 0x000000000050d947 */ /* 0x000fea0003800000 */
[----:B------:R-:W-:Y:S01]  /*a5a0*/  IADD3 R3, R0, R202, -R203 ;  /* 0x000000ca00037210 */ /* 0x000fe20007ffe8cb */
[----:B------:R-:W-:Y:S04]  /*a5b0*/  BSSY B0, `(.L_x_2120) ;  /* 0x000000f000007945 */ /* 0x000fe80003800000 */
[----:B------:R-:W-:-:S05]  /*a5c0*/  VIADD R3, R3, 0x8 ;  /* 0x0000000803037836 */ /* 0x000fca0000000000 */
        /* <DEDUP_REMOVED lines=9> */
.L_x_2121:
[----:B------:R-:W-:-:S13]  /*a660*/  ISETP.NE.AND P5, PT, R177, 0x1, PT ;  /* 0x00000001b100780c */ /* 0x000fda0003fa5270 */
[----:B------:R-:W0:Y:S02]  /*a670*/  @P5 LDC.64 R4, c[0x0][0x9e8] ;  /* 0x00027a00ff045b82 */ /* 0x000e240000000a00 */
[----:B0-----:R-:W-:-:S05]  /*a680*/  @P5 IMAD.HI.U32 R4, R3, R4, RZ ;  /* 0x0000000403045227 */ /* 0x001fca00078e00ff */
[----:B------:R-:W-:-:S07]  /*a690*/  @P5 SHF.R.U32.HI R3, RZ, R5, R4 ;  /* 0x00000005ff035219 */ /* 0x000fce0000011604 */
.L_x_2122:
[----:B------:R-:W-:Y:S05]  /*a6a0*/  BSYNC B0 ;  /* 0x0000000000007941 */ /* 0x000fea0003800000 */
.L_x_2120:
[----:B------:R-:W-:-:S05]  /*a6b0*/  IMAD R4, R3, R177, R74 ;  /* 0x000000b103047224 */ /* 0x000fca00078e024a */
[----:B------:R-:W-:Y:S02]  /*a6c0*/  VIMNMX R29, R29, R4, !PT ;  /* 0x000000041d1d7248 */ /* 0x000fe40007fe0100 */
[----:B------:R-:W-:-:S07]  /*a6d0*/  VIADDMNMX R100, R4, R177, R100, PT ;  /* 0x000000b104647246 */ /* 0x000fce0003800164 */
.L_x_2119:
[----:B------:R-:W-:Y:S01]  /*a6e0*/  ISETP.GT.AND P2, PT, R29, 0x1, !P2 ;  /* 0x000000011d00780c */ /* 0x000fe20005744270 */
[----:B------:R-:W-:Y:S01]  /*a6f0*/  ULDC UR4, c[0x0][0x988] ;  /* 0x0002620000047ab9 */ /* 0x000fe20000000800 */
[----:B------:R-:W-:Y:S01]  /*a700*/  ISETP.NE.AND P5, PT, R37, RZ, PT ;  /* 0x000000ff2500720c */ /* 0x000fe20003fa5270 */
[----:B------:R-:W-:Y:S01]  /*a710*/  IMAD.U32 R11, RZ, RZ, UR4 ;  /* 0x00000004ff0b7e24 */ /* 0x000fe2000f8e00ff */
        /* <DEDUP_REMOVED lines=41> */
[----:B------:R-:W-:Y:S02]  /*a9b0*/  FMNMX.FTZ R3, R60, R3, !PT ;  /* 0x000000033c037209 */ /* 0x000fe40007810000 */
[----:B------:R-:W-:Y:S02]  /*a9c0*/  ISETP.LT.OR P2, PT, R100, 0x1a, P2 ;  /* 0x0000001a6400780c */ /* 0x000fe40001741670 */
[----:B------:R-:W-:Y:S02]  /*a9d0*/  FMNMX.FTZ R3, R40, R3, !PT ;  /* 0x0000000328037209 */ /* 0x000fe40007810000 */
[----:B------:R-:W-:Y:S02]  /*a9e0*/  FSEL R38, R39, -INF , !P2 ;  /* 0xff80000027267808 */ /* 0x000fe40005000000 */
[----:B------:R-:W-:-:S02]  /*a9f0*/  ISETP.GT.AND P2, PT, R29, 0x20, !P5 ;  /* 0x000000201d00780c */ /* 0x000fc40006f44270 */
[----:B------:R-:W-:Y:S02]  /*aa00*/  FMNMX.FTZ R3, R64, R3, !PT ;  /* 0x0000000340037209 */ /* 0x000fe40007810000 */
[----:B------:R-:W-:Y:S02]  /*aa10*/  ISETP.LT.OR P2, PT, R100, 0x21, P2 ;  /* 0x000000216400780c */ /* 0x000fe40001741670 */
[----:B------:R-:W-:Y:S02]  /*aa20*/  FMNMX.FTZ R3, R10, R3, !PT ;  /* 0x000000030a037209 */ /* 0x000fe40007810000 */
[----:B------:R-:W-:Y:S02]  /*aa30*/  FSEL R42, R42, -INF , !P2 ;  /* 0xff8000002a2a7808 */ /* 0x000fe40005000000 */
[----:B------:R-:W-:Y:S02]  /*aa40*/  ISETP.NE.AND P2, PT, R81, RZ, PT ;  /* 0x000000ff5100720c */ /* 0x000fe40003f45270 */
[----:B------:R-:W-:-:S02]  /*aa50*/  FMNMX.FTZ R3, R68, R3, !PT ;  /* 0x0000000344037209 */ /* 0x000fc40007810000 */
[C---:B------:R-:W-:Y:S02]  /*aa60*/  ISETP.GT.AND P2, PT, R29.reuse, 0x21, !P2 ;  /* 0x000000211d00780c */ /* 0x040fe40005744270 */
[----:B------:R-:W-:Y:S02]  /*aa70*/  FMNMX.FTZ R5, R36, R3, !PT ;  /* 0x0000000324057209 */ /* 0x000fe40007810000 */
[----:B------:R-:W-:Y:S02]  /*aa80*/  ISETP.LT.OR P2, PT, R100, 0x22, P2 ;  /* 0x000000226400780c */ /* 0x000fe40001741670 */
[----:B------:R-:W-:Y:S01]  /*aa90*/  ISETP.GT.AND P6, PT, R29, RZ, !P6 ;  /* 0x000000ff1d00720c */ /* 0x000fe200077c4270 */
[----:B------:R-:W0:Y:S01]  /*aaa0*/  SHFL.BFLY PT, R102, R5, 0x2, 0x1f ;  /* 0x0c401f0005667f89 */ /* 0x000e2200000e0000 */
[----:B------:R-:W-:Y:S02]  /*aab0*/  FSEL R4, R43, -INF , !P2 ;  /* 0xff8000002b047808 */ /* 0x000fe40005000000 */
[----:B------:R-:W-:-:S02]  /*aac0*/  ISETP.NE.AND P2, PT, R41, RZ, PT ;  /* 0x000000ff2900720c */ /* 0x000fc40003f45270 */
[C---:B------:R-:W-:Y:S02]  /*aad0*/  ISETP.LT.OR P6, PT, R100.reuse, 0x1, P6 ;  /* 0x000000016400780c */ /* 0x040fe400037c1670 */
[----:B------:R-:W-:Y:S02]  /*aae0*/  ISETP.GT.AND P2, PT, R29, 0x28, !P2 ;  /* 0x000000281d00780c */ /* 0x000fe40005744270 */
[----:B------:R-:W-:Y:S02]  /*aaf0*/  ISETP.NE.AND P5, PT, R91, RZ, PT ;  /* 0x000000ff5b00720c */ /* 0x000fe40003fa5270 */
[----:B------:R-:W-:Y:S02]  /*ab00*/  ISETP.LT.OR P2, PT, R100, 0x29, P2 ;  /* 0x000000296400780c */ /* 0x000fe40001741670 */
[----:B------:R-:W-:Y:S02]  /*ab10*/  FSEL R26, R26, -INF , !P6 ;  /* 0xff8000001a1a7808 */ /* 0x000fe40007000000 */
[----:B------:R-:W-:-:S02]  /*ab20*/  FSEL R46, R46, -INF , !P2 ;  /* 0xff8000002e2e7808 */ /* 0x000fc40005000000 */
[----:B------:R-:W-:Y:S02]  /*ab30*/  ISETP.NE.AND P2, PT, R83, RZ, PT ;  /* 0x000000ff5300720c */ /* 0x000fe40003f45270 */
[C---:B------:R-:W-:Y:S02]  /*ab40*/  ISETP.GT.AND P3, PT, R29.reuse, 0x51, !P3 ;  /* 0x000000511d00780c */ /* 0x040fe40005f64270 */
[C---:B------:R-:W-:Y:S02]  /*ab50*/  ISETP.GT.AND P2, PT, R29.reuse, 0x29, !P2 ;  /* 0x000000291d00780c */ /* 0x040fe40005744270 */
[----:B------:R-:W-:Y:S02]  /*ab60*/  ISETP.GT.AND P4, PT, R29, 0x58, !P4 ;  /* 0x000000581d00780c */ /* 0x000fe40006784270 */
[----:B------:R-:W-:Y:S02]  /*ab70*/  ISETP.LT.OR P2, PT, R100, 0x2a, P2 ;  /* 0x0000002a6400780c */ /* 0x000fe40001741670 */
[----:B0-----:R-:W-:-:S02]  /*ab80*/  FMNMX.FTZ R102, R5, R102, !PT ;  /* 0x0000006605667209 */ /* 0x001fc40007810000 */
[----:B------:R-:W-:Y:S02]  /*ab90*/  FSEL R24, R47, -INF , !P2 ;  /* 0xff8000002f187808 */ /* 0x000fe40005000000 */
[----:B------:R-:W-:Y:S01]  /*aba0*/  ISETP.NE.AND P2, PT, R45, RZ, PT ;  /* 0x000000ff2d00720c */ /* 0x000fe20003f45270 */
[----:B------:R-:W0:Y:S01]  /*abb0*/  SHFL.BFLY PT, R3, R102, 0x1, 0x1f ;  /* 0x0c201f0066037f89 */ /* 0x000e2200000e0000 */
[----:B------:R-:W-:Y:S02]  /*abc0*/  FMNMX.FTZ R5, R26, R88, !PT ;  /* 0x000000581a057209 */ /* 0x000fe40007810000 */
[----:B------:R-:W-:Y:S02]  /*abd0*/  ISETP.GT.AND P2, PT, R29, 0x30, !P2 ;  /* 0x000000301d00780c */ /* 0x000fe40005744270 */
[----:B------:R-:W-:Y:S02]  /*abe0*/  FMNMX.FTZ R5, R76, R5, !PT ;  /* 0x000000054c057209 */ /* 0x000fe40007810000 */
[----:B------:R-:W-:-:S02]  /*abf0*/  ISETP.LT.OR P2, PT, R100, 0x31, P2 ;  /* 0x000000316400780c */ /* 0x000fc40001741670 */
[----:B------:R-:W-:Y:S02]  /*ac00*/  FMNMX.FTZ R5, R74, R5, !PT ;  /* 0x000000054a057209 */ /* 0x000fe40007810000 */
[----:B------:R-:W-:Y:S02]  /*ac10*/  FSEL R50, R50, -INF , !P2 ;  /* 0xff80000032327808 */ /* 0x000fe40005000000 */
[----:B------:R-:W-:Y:S02]  /*ac20*/  ISETP.NE.AND P2, PT, R85, RZ, PT ;  /* 0x000000ff5500720c */ /* 0x000fe40003f45270 */
[C---:B------:R-:W-:Y:S02]  /*ac30*/  ISETP.LT.OR P3, PT, R100.reuse, 0x52, P3 ;  /* 0x000000526400780c */ /* 0x040fe40001f61670 */
[----:B------:R-:W-:Y:S02]  /*ac40*/  ISETP.GT.AND P2, PT, R29, 0x31, !P2 ;  /* 0x000000311d00780c */ /* 0x000fe40005744270 */
[----:B------:R-:W-:-:S02]  /*ac50*/  ISETP.LT.OR P4, PT, R100, 0x59, P4 ;  /* 0x000000596400780c */ /* 0x000fc40002781670 */
[----:B------:R-:W-:Y:S02]  /*ac60*/  ISETP.LT.OR P2, PT, R100, 0x32, P2 ;  /* 0x000000326400780c */ /* 0x000fe40001741670 */
[----:B------:R-:W-:Y:S02]  /*ac70*/  FSEL R70, R70, -INF , !P4 ;  /* 0xff80000046467808 */ /* 0x000fe40006000000 */
[----:B------:R-:W-:Y:S02]  /*ac80*/  FSEL R28, R51, -INF , !P2 ;  /* 0xff800000331c7808 */ /* 0x000fe40005000000 */
[----:B------:R-:W-:Y:S02]  /*ac90*/  ISETP.NE.AND P2, PT, R49, RZ, PT ;  /* 0x000000ff3100720c */ /* 0x000fe40003f45270 */
[----:B0-----:R-:W-:Y:S02]  /*aca0*/  FMNMX.FTZ R3, R102, R3, !PT ;  /* 0x0000000366037209 */ /* 0x001fe40007810000 */
[----:B------:R-:W-:-:S03]  /*acb0*/  ISETP.GT.AND P2, PT, R29, 0x38, !P2 ;  /* 0x000000381d00780c */ /* 0x000fc60005744270 */
[----:B------:R-:W-:Y:S01]  /*acc0*/  FMUL.FTZ R25, R3, R11 ;  /* 0x0000000b03197220 */ /* 0x000fe20000410000 */
        /* <DEDUP_REMOVED lines=22> */
[----:B------:R-:W-:-:S04]  /*ae30*/  FSETP.NEU.FTZ.AND P2, PT, R3, -INF , PT ;  /* 0xff8000000300780b */ /* 0x000fc80003f5d000 */
[----:B------:R-:W-:Y:S02]  /*ae40*/  FSEL R33, R25, RZ, P2 ;  /* 0x000000ff19217208 */ /* 0x000fe40001000000 */
[----:B------:R-:W-:Y:S02]  /*ae50*/  FMNMX.FTZ R25, R52, R5, !PT ;  /* 0x0000000534197209 */ /* 0x000fe40007810000 */
[----:B------:R-:W-:Y:S01]  /*ae60*/  ISETP.GT.AND P2, PT, R29, 0x50, !P5 ;  /* 0x000000501d00780c */ /* 0x000fe20006f44270 */
[--C-:B------:R-:W-:Y:S01]  /*ae70*/  FFMA.FTZ R31, R104, R11, -R33.reuse ;  /* 0x0000000b681f7223 */ /* 0x100fe20000010821 */
[----:B------:R-:W-:Y:S01]  /*ae80*/  FMNMX.FTZ R25, R48, R25, !PT ;  /* 0x0000001930197209 */ /* 0x000fe20007810000 */
[--C-:B------:R-:W-:Y:S01]  /*ae90*/  FFMA.FTZ R37, R108, R11, -R33.reuse ;  /* 0x0000000b6c257223 */ /* 0x100fe20000010821 */
[----:B------:R-:W-:Y:S01]  /*aea0*/  ISETP.LT.OR P2, PT, R100, 0x51, P2 ;  /* 0x000000516400780c */ /* 0x000fe20001741670 */
[----:B------:R0:W-:Y:S01]  /*aeb0*/  MUFU.EX2 R5, R31 ;  /* 0x0000001f00057308 */ /* 0x0001e20000000800 */
[----:B------:R-:W-:Y:S01]  /*aec0*/  FMNMX.FTZ R25, R44, R25, !PT ;  /* 0x000000192c197209 */ /* 0x000fe20007810000 */
[-CC-:B------:R-:W-:Y:S01]  /*aed0*/  FFMA.FTZ R39, R90, R11.reuse, -R33.reuse ;  /* 0x0000000b5a277223 */ /* 0x180fe20000010821 */
[----:B------:R-:W-:Y:S01]  /*aee0*/  ISETP.NE.AND P5, PT, R65, RZ, PT ;  /* 0x000000ff4100720c */ /* 0x000fe20003fa5270 */
[--C-:B------:R-:W-:Y:S01]  /*aef0*/  FFMA.FTZ R47, R10, R11, -R33.reuse ;  /* 0x0000000b0a2f7223 */ /* 0x100fe20000010821 */
[----:B------:R-:W-:Y:S01]  /*af00*/  FMNMX.FTZ R25, R38, R25, !PT ;  /* 0x0000001926197209 */ /* 0x000fe20007810000 */
[-CC-:B------:R-:W-:Y:S01]  /*af10*/  FFMA.FTZ R152, R152, R11.reuse, -R33.reuse ;  /* 0x0000000b98987223 */ /* 0x180fe20000010821 */
[----:B------:R-:W-:Y:S01]  /*af20*/  FSEL R66, R66, -INF , !P2 ;  /* 0xff80000042427808 */ /* 0x000fe20005000000 */
[--C-:B------:R-:W-:Y:S01]  /*af30*/  FFMA.FTZ R154, R154, R11, -R33.reuse ;  /* 0x0000000b9a9a7223 */ /* 0x100fe20000010821 */
[----:B------:R-:W-:Y:S01]  /*af40*/  FMNMX.FTZ R27, R42, R25, !PT ;  /* 0x000000192a1b7209 */ /* 0x000fe20007810000 */
[-CC-:B------:R-:W-:Y:S01]  /*af50*/  FFMA.FTZ R35, R106, R11.reuse, -R33.reuse ;  /* 0x0000000b6a237223 */ /* 0x180fe20000010821 */
[----:B------:R-:W-:Y:S01]  /*af60*/  ISETP.GT.AND P2, PT, R29, 0x59, !P5 ;  /* 0x000000591d00780c */ /* 0x000fe20006f44270 */
[--C-:B------:R-:W-:Y:S01]  /*af70*/  FFMA.FTZ R29, R94, R11, -R33.reuse ;  /* 0x0000000b5e1d7223 */ /* 0x100fe20000010821 */
[----:B------:R-:W-:Y:S01]  /*af80*/  FMNMX.FTZ R27, R4, R27, !PT ;  /* 0x0000001b041b7209 */ /* 0x000fe20007810000 */
[----:B------:R-:W3:Y:S01]  /*af90*/  MUFU.EX2 R152, R152 ;  /* 0x0000009800987308 */ /* 0x000ee20000000800 */
[----:B------:R-:W-:Y:S01]  /*afa0*/  ISETP.LT.OR P2, PT, R100, 0x5a, P2 ;  /* 0x0000005a6400780c */ /* 0x000fe20001741670 */
[--C-:B------:R-:W-:Y:S01]  /*afb0*/  FFMA.FTZ R156, R156, R11, -R33.reuse ;  /* 0x0000000b9c9c7223 */ /* 0x100fe20000010821 */
[----:B------:R-:W-:Y:S01]  /*afc0*/  FMNMX.FTZ R27, R46, R27, !PT ;  /* 0x0000001b2e1b7209 */ /* 0x000fe20007810000 */
[-CC-:B------:R-:W-:Y:S01]  /*afd0*/  FFMA.FTZ R158, R158, R11.reuse, -R33.reuse ;  /* 0x0000000b9e9e7223 */ /* 0x180fe20000010821 */
[----:B------:R-:W-:Y:S01]  /*afe0*/  FSEL R94, R71, -INF , !P2 ;  /* 0xff800000475e7808 */ /* 0x000fe20005000000 */
[--C-:B------:R-:W-:Y:S01]  /*aff0*/  FFMA.FTZ R98, R98, R11, -R33.reuse ;  /* 0x0000000b62627223 */ /* 0x100fe20000010821 */
[----:B------:R-:W-:Y:S01]  /*b000*/  FMNMX.FTZ R27, R24, R27, !PT ;  /* 0x0000001b181b7209 */ /* 0x000fe20007810000 */
[----:B------:R-:W-:Y:S01]  /*b010*/  MUFU.EX2 R160, R29 ;  /* 0x0000001d00a07308 */ /* 0x000fe20000000800 */
[-CC-:B------:R-:W-:Y:S01]  /*b020*/  FFMA.FTZ R92, R92, R11.reuse, -R33.reuse ;  /* 0x0000000b5c5c7223 */ /* 0x180fe20000010821 */
[--C-:B------:R-:W-:Y:S01]  /*b030*/  FFMA.FTZ R86, R86, R11, -R33.reuse ;  /* 0x0000000b56567223 */ /* 0x100fe20000010821 */
[----:B0-----:R-:W-:Y:S01]  /*b040*/  FMNMX.FTZ R31, R50, R27, !PT ;  /* 0x0000001b321f7209 */ /* 0x001fe20007810000 */
[-CC-:B------:R-:W-:Y:S01]  /*b050*/  FFMA.FTZ R84, R84, R11.reuse, -R33.reuse ;  /* 0x0000000b54547223 */ /* 0x180fe20000010821 */
[-CC-:B------:R-:W-:Y:S01]  /*b060*/  FFMA.FTZ R82, R82, R11.reuse, -R33.reuse ;  /* 0x0000000b52527223 */ /* 0x180fe20000010821 */
[----:B------:R-:W-:Y:S01]  /*b070*/  FFMA.FTZ R80, R80, R11, -R33 ;  /* 0x0000000b50507223 */ /* 0x000fe20000010821 */
[----:B------:R-:W-:Y:S01]  /*b080*/  FMNMX.FTZ R31, R28, R31, !PT ;  /* 0x0000001f1c1f7209 */ /* 0x000fe20007810000 */
[----:B------:R0:W-:Y:S01]  /*b090*/  MUFU.EX2 R27, R37 ;  /* 0x00000025001b7308 */ /* 0x0001e20000000800 */
[----:B---3--:R-:W-:Y:S01]  /*b0a0*/  FADD.FTZ R49, R152, R5 ;  /* 0x0000000598317221 */ /* 0x008fe20000010000 */
[--C-:B------:R-:W-:Y:S01]  /*b0b0*/  FFMA.FTZ R78, R78, R11, -R33.reuse ;  /* 0x0000000b4e4e7223 */ /* 0x100fe20000010821 */
[----:B------:R-:W-:Y:S01]  /*b0c0*/  FMNMX.FTZ R31, R54, R31, !PT ;  /* 0x0000001f361f7209 */ /* 0x000fe20007810000 */
[-CC-:B------:R-:W-:Y:S01]  /*b0d0*/  FFMA.FTZ R56, R56, R11.reuse, -R33.reuse ;  /* 0x0000000b38387223 */ /* 0x180fe20000010821 */
[-CC-:B------:R-:W-:Y:S01]  /*b0e0*/  FFMA.FTZ R60, R60, R11.reuse, -R33.reuse ;  /* 0x0000000b3c3c7223 */ /* 0x180fe20000010821 */
[--C-:B------:R-:W-:Y:S01]  /*b0f0*/  FFMA.FTZ R40, R40, R11, -R33.reuse ;  /* 0x0000000b28287223 */ /* 0x100fe20000010821 */
[----:B------:R-:W-:Y:S01]  /*b100*/  FMNMX.FTZ R31, R30, R31, !PT ;  /* 0x0000001f1e1f7209 */ /* 0x000fe20007810000 */
[----:B------:R-:W3:Y:S01]  /*b110*/  MUFU.EX2 R154, R154 ;  /* 0x0000009a009a7308 */ /* 0x000ee20000000800 */
[-CC-:B0-----:R-:W-:Y:S01]  /*b120*/  FFMA.FTZ R37, R96, R11.reuse, -R33.reuse ;  /* 0x0000000b60257223 */ /* 0x181fe20000010821 */
[----:B------:R-:W-:Y:S01]  /*b130*/  FSEL R96, R67, -INF , !P3 ;  /* 0xff80000043607808 */ /* 0x000fe20005800000 */
[--C-:B------:R-:W-:Y:S01]  /*b140*/  FFMA.FTZ R64, R64, R11, -R33.reuse ;  /* 0x0000000b40407223 */ /* 0x100fe20000010821 */
[----:B------:R-:W-:Y:S01]  /*b150*/  FMNMX.FTZ R31, R58, R31, !PT ;  /* 0x0000001f3a1f7209 */ /* 0x000fe20007810000 */
[-CC-:B------:R-:W-:Y:S01]  /*b160*/  FFMA.FTZ R68, R68, R11.reuse, -R33.reuse ;  /* 0x0000000b44447223 */ /* 0x180fe20000010821 */
[----:B------:R-:W-:Y:S01]  /*b170*/  FFMA.FTZ R33, R36, R11, -R33 ;  /* 0x0000000b24217223 */ /* 0x000fe20000010821 */
[----:B------:R-:W-:Y:S01]  /*b180*/  F2FP.BF16.F32.PACK_AB R152, R5, R152 ;  /* 0x000000980598723e */ /* 0x000fe200000010ff */
[----:B------:R-:W0:Y:S01]  /*b190*/  MUFU.EX2 R25, R35 ;  /* 0x0000002300197308 */ /* 0x000e220000000800 */
[----:B------:R-:W-:-:S04]  /*b1a0*/  FMNMX.FTZ R31, R32, R31, !PT ;  /* 0x0000001f201f7209 */ /* 0x000fc80007810000 */
[----:B------:R-:W-:-:S03]  /*b1b0*/  FMNMX.FTZ R31, R62, R31, !PT ;  /* 0x0000001f3e1f7209 */ /* 0x000fc60007810000 */
[----:B------:R-:W-:Y:S01]  /*b1c0*/  MUFU.EX2 R156, R156 ;  /* 0x0000009c009c7308 */ /* 0x000fe20000000800 */
[----:B------:R-:W-:Y:S01]  /*b1d0*/  FMNMX.FTZ R31, R34, R31, !PT ;  /* 0x0000001f221f7209 */ /* 0x000fe20007810000 */
[----:B---3--:R-:W-:-:S03]  /*b1e0*/  FADD.FTZ R36, R154, R49 ;  /* 0x000000319a247221 */ /* 0x008fc60000010000 */
[----:B------:R-:W-:-:S03]  /*b1f0*/  FMNMX.FTZ R31, R66, R31, !PT ;  /* 0x0000001f421f7209 */ /* 0x000fc60007810000 */
[----:B------:R-:W-:Y:S01]  /*b200*/  MUFU.EX2 R158, R158 ;  /* 0x0000009e009e7308 */ /* 0x000fe20000000800 */
[----:B------:R-:W-:Y:S01]  /*b210*/  FMNMX.FTZ R31, R96, R31, !PT ;  /* 0x0000001f601f7209 */ /* 0x000fe20007810000 */
[C---:B0-----:R-:W-:Y:S01]  /*b220*/  FADD.FTZ R49, R25.reuse, R36 ;  /* 0x0000002419317221 */ /* 0x041fe20000010000 */
[----:B------:R-:W-:Y:S02]  /*b230*/  F2FP.BF16.F32.PACK_AB R154, R25, R154 ;  /* 0x0000009a199a723e */ /* 0x000fe400000010ff */
[----:B------:R-:W-:-:S03]  /*b240*/  FMNMX.FTZ R31, R70, R31, !PT ;  /* 0x0000001f461f7209 */ /* 0x000fc60007810000 */
[----:B------:R-:W-:Y:S01]  /*b250*/  MUFU.EX2 R35, R98 ;  /* 0x0000006200237308 */ /* 0x000fe20000000800 */
[----:B------:R-:W-:-:S05]  /*b260*/  FMNMX.FTZ R31, R94, R31, !PT ;  /* 0x0000001f5e1f7209 */ /* 0x000fca0007810000 */
[----:B------:R-:W0:Y:S02]  /*b270*/  SHFL.BFLY PT, R90, R31, 0x2, 0x1f ;  /* 0x0c401f001f5a7f89 */ /* 0x000e2400000e0000 */
[----:B------:R-:W-:Y:S08]  /*b280*/  MUFU.EX2 R37, R37 ;  /* 0x0000002500257308 */ /* 0x000ff00000000800 */
[----:B------:R-:W-:Y:S08]  /*b290*/  MUFU.EX2 R92, R92 ;  /* 0x0000005c005c7308 */ /* 0x000ff00000000800 */
[----:B------:R-:W3:Y:S01]  /*b2a0*/  MUFU.EX2 R39, R39 ;  /* 0x0000002700277308 */ /* 0x000ee20000000800 */
[----:B0-----:R-:W-:-:S07]  /*b2b0*/  FMNMX.FTZ R90, R31, R90, !PT ;  /* 0x0000005a1f5a7209 */ /* 0x001fce0007810000 */
[----:B------:R-:W-:Y:S01]  /*b2c0*/  MUFU.EX2 R86, R86 ;  /* 0x0000005600567308 */ /* 0x000fe20000000800 */
[----:B------:R-:W0:Y:S07]  /*b2d0*/  SHFL.BFLY PT, R29, R90, 0x1, 0x1f ;  /* 0x0c201f005a1d7f89 */ /* 0x000e2e00000e0000 */
[----:B------:R-:W4:Y:S01]  /*b2e0*/  MUFU.EX2 R41, R84 ;  /* 0x0000005400297308 */ /* 0x000f220000000800 */
[----:B---3--:R-:W-:-:S07]  /*b2f0*/  F2FP.BF16.F32.PACK_AB R162, R39, R92 ;  /* 0x0000005c27a2723e */ /* 0x008fce00000010ff */
[----:B------:R-:W-:Y:S08]  /*b300*/  MUFU.EX2 R82, R82 ;  /* 0x0000005200527308 */ /* 0x000ff00000000800 */
[----:B------:R-:W3:Y:S01]  /*b310*/  MUFU.EX2 R43, R80 ;  /* 0x00000050002b7308 */ /* 0x000ee20000000800 */
[----:B----4-:R-:W-:Y:S02]  /*b320*/  F2FP.BF16.F32.PACK_AB R164, R41, R86 ;  /* 0x0000005629a4723e */ /* 0x010fe400000010ff */
[----:B0-----:R-:W-:-:S04]  /*b330*/  FMNMX.FTZ R10, R90, R29, !PT ;  /* 0x0000001d5a0a7209 */ /* 0x001fc80007810000 */
[C---:B------:R-:W-:Y:S01]  /*b340*/  FSETP.NEU.FTZ.AND P2, PT, R10.reuse, -INF , PT ;  /* 0xff8000000a00780b */ /* 0x040fe20003f5d000 */
[----:B------:R-:W-:Y:S01]  /*b350*/  FMUL.FTZ R29, R10, R11 ;  /* 0x0000000b0a1d7220 */ /* 0x000fe20000410000 */
[----:B------:R-:W-:Y:S04]  /*b360*/  MUFU.EX2 R78, R78 ;  /* 0x0000004e004e7308 */ /* 0x000fe80000000800 */
[----:B------:R-:W-:-:S04]  /*b370*/  FSEL R29, R29, RZ, P2 ;  /* 0x000000ff1d1d7208 */ /* 0x000fc80001000000 */
[----:B------:R-:W0:Y:S01]  /*b380*/  MUFU.EX2 R31, R56 ;  /* 0x00000038001f7308 */ /* 0x000e220000000800 */
[-CC-:B------:R-:W-:Y:S01]  /*b390*/  FFMA.FTZ R26, R26, R11.reuse, -R29.reuse ;  /* 0x0000000b1a1a7223 */ /* 0x180fe2000001081d */
        /* <DEDUP_REMOVED lines=26> */
[----:B---3--:R-:W-:-:S02]  /*b540*/  F2FP.BF16.F32.PACK_AB R166, R43, R82 ;  /* 0x000000522ba6723e */ /* 0x008fc400000010ff */
[----:B0-----:R-:W-:Y:S02]  /*b550*/  F2FP.BF16.F32.PACK_AB R168, R31, R78 ;  /* 0x0000004e1fa8723e */ /* 0x001fe400000010ff */
[----:B------:R-:W0:Y:S08]  /*b560*/  MUFU.EX2 R155, R74 ;  /* 0x0000004a009b7308 */ /* 0x000e300000000800 */
[----:B------:R-:W3:Y:S08]  /*b570*/  MUFU.EX2 R52, R52 ;  /* 0x0000003400347308 */ /* 0x000ef00000000800 */
[----:B------:R1:W-:Y:S08]  /*b580*/  MUFU.EX2 R161, R4 ;  /* 0x0000000400a17308 */ /* 0x0003f00000000800 */
[----:B------:R-:W2:Y:S01]  /*b590*/  MUFU.EX2 R157, R48 ;  /* 0x00000030009d7308 */ /* 0x000ea20000000800 */
[----:B-1----:R-:W-:Y:S01]  /*b5a0*/  FADD.FTZ R4, R156, R49 ;  /* 0x000000319c047221 */ /* 0x002fe20000010000 */
[----:B----4-:R-:W-:Y:S01]  /*b5b0*/  FADD.FTZ R49, R26, R153 ;  /* 0x000000991a317221 */ /* 0x010fe20000010000 */
[----:B------:R-:W-:-:S02]  /*b5c0*/  F2FP.BF16.F32.PACK_AB R156, R27, R156 ;  /* 0x0000009c1b9c723e */ /* 0x000fc400000010ff */
[----:B------:R-:W-:Y:S01]  /*b5d0*/  FADD.FTZ R51, R27, R4 ;  /* 0x000000041b337221 */ /* 0x000fe20000010000 */
[----:B-----5:R-:W-:Y:S01]  /*b5e0*/  FADD.FTZ R4, R76, R49 ;  /* 0x000000314c047221 */ /* 0x020fe20000010000 */
[----:B------:R-:W-:Y:S01]  /*b5f0*/  F2FP.BF16.F32.PACK_AB R153, R153, R26 ;  /* 0x0000001a9999723e */ /* 0x000fe200000010ff */
[----:B------:R-:W1:Y:S02]  /*b600*/  MUFU.EX2 R44, R44 ;  /* 0x0000002c002c7308 */ /* 0x000e640000000800 */
[C---:B0-----:R-:W-:Y:S01]  /*b610*/  FADD.FTZ R49, R155.reuse, R4 ;  /* 0x000000049b317221 */ /* 0x041fe20000010000 */
[----:B------:R-:W-:-:S03]  /*b620*/  F2FP.BF16.F32.PACK_AB R155, R155, R76 ;  /* 0x0000004c9b9b723e */ /* 0x000fc600000010ff */
[----:B---3--:R-:W-:Y:S02]  /*b630*/  FADD.FTZ R4, R52, R49 ;  /* 0x0000003134047221 */ /* 0x008fe40000010000 */
[----:B------:R0:W-:Y:S02]  /*b640*/  MUFU.EX2 R163, R24 ;  /* 0x0000001800a37308 */ /* 0x0001e40000000800 */
[C---:B--2---:R-:W-:Y:S01]  /*b650*/  FADD.FTZ R49, R157.reuse, R4 ;  /* 0x000000049d317221 */ /* 0x044fe20000010000 */
[----:B------:R-:W-:-:S05]  /*b660*/  F2FP.BF16.F32.PACK_AB R157, R157, R52 ;  /* 0x000000349d9d723e */ /* 0x000fca00000010ff */
[----:B------:R-:W2:Y:S01]  /*b670*/  MUFU.EX2 R159, R38 ;  /* 0x00000026009f7308 */ /* 0x000ea20000000800 */
[----:B0-----:R-:W-:Y:S01]  /*b680*/  FADD.FTZ R24, R158, R51 ;  /* 0x000000339e187221 */ /* 0x001fe20000010000 */
[----:B-1----:R-:W-:Y:S01]  /*b690*/  FADD.FTZ R4, R44, R49 ;  /* 0x000000312c047221 */ /* 0x002fe20000010000 */
[C---:B------:R-:W-:Y:S02]  /*b6a0*/  F2FP.BF16.F32.PACK_AB R158, R35.reuse, R158 ;  /* 0x0000009e239e723e */ /* 0x040fe400000010ff */
[----:B------:R-:W-:-:S03]  /*b6b0*/  FADD.FTZ R24, R35, R24 ;  /* 0x0000001823187221 */ /* 0x000fc60000010000 */
[----:B------:R-:W0:Y:S01]  /*b6c0*/  MUFU.EX2 R42, R42 ;  /* 0x0000002a002a7308 */ /* 0x000e220000000800 */
[----:B------:R-:W-:-:S04]  /*b6d0*/  FADD.FTZ R51, R37, R24 ;  /* 0x0000001825337221 */ /* 0x000fc80000010000 */
[C---:B------:R-:W-:Y:S01]  /*b6e0*/  FADD.FTZ R51, R160.reuse, R51 ;  /* 0x00000033a0337221 */ /* 0x040fe20000010000 */
[----:B------:R-:W-:Y:S02]  /*b6f0*/  F2FP.BF16.F32.PACK_AB R160, R160, R37 ;  /* 0x00000025a0a0723e */ /* 0x000fe400000010ff */
[----:B------:R-:W1:Y:S01]  /*b700*/  MUFU.EX2 R46, R46 ;  /* 0x0000002e002e7308 */ /* 0x000e620000000800 */
[----:B------:R-:W-:Y:S01]  /*b710*/  FADD.FTZ R24, R92, R51 ;  /* 0x000000335c187221 */ /* 0x000fe20000010000 */
[C---:B--2---:R-:W-:Y:S01]  /*b720*/  FADD.FTZ R49, R159.reuse, R4 ;  /* 0x000000049f317221 */ /* 0x044fe20000010000 */
[----:B------:R-:W-:Y:S02]  /*b730*/  F2FP.BF16.F32.PACK_AB R159, R159, R44 ;  /* 0x0000002c9f9f723e */ /* 0x000fe400000010ff */
[----:B------:R-:W-:-:S03]  /*b740*/  FADD.FTZ R51, R39, R24 ;  /* 0x0000001827337221 */ /* 0x000fc60000010000 */
[----:B------:R-:W2:Y:S01]  /*b750*/  MUFU.EX2 R50, R50 ;  /* 0x0000003200327308 */ /* 0x000ea20000000800 */
[----:B0-----:R-:W-:Y:S01]  /*b760*/  FADD.FTZ R4, R42, R49 ;  /* 0x000000312a047221 */ /* 0x001fe20000010000 */
[----:B------:R-:W-:-:S03]  /*b770*/  FADD.FTZ R24, R86, R51 ;  /* 0x0000003356187221 */ /* 0x000fc60000010000 */
[----:B------:R-:W-:Y:S01]  /*b780*/  FADD.FTZ R49, R161, R4 ;  /* 0x00000004a1317221 */ /* 0x000fe20000010000 */
[----:B------:R-:W-:Y:S01]  /*b790*/  FADD.FTZ R51, R41, R24 ;  /* 0x0000001829337221 */ /* 0x000fe20000010000 */
[----:B------:R-:W-:Y:S01]  /*b7a0*/  F2FP.BF16.F32.PACK_AB R161, R161, R42 ;  /* 0x0000002aa1a1723e */ /* 0x000fe200000010ff */
[----:B------:R-:W0:Y:S01]  /*b7b0*/  MUFU.EX2 R165, R28 ;  /* 0x0000001c00a57308 */ /* 0x000e220000000800 */
[----:B-1----:R-:W-:Y:S01]  /*b7c0*/  FADD.FTZ R4, R46, R49 ;  /* 0x000000312e047221 */ /* 0x002fe20000010000 */
[----:B------:R-:W-:-:S03]  /*b7d0*/  FADD.FTZ R24, R82, R51 ;  /* 0x0000003352187221 */ /* 0x000fc60000010000 */
[----:B------:R-:W-:Y:S01]  /*b7e0*/  FADD.FTZ R49, R163, R4 ;  /* 0x00000004a3317221 */ /* 0x000fe20000010000 */
[----:B------:R-:W-:Y:S01]  /*b7f0*/  FADD.FTZ R51, R43, R24 ;  /* 0x000000182b337221 */ /* 0x000fe20000010000 */
[----:B------:R-:W-:Y:S01]  /*b800*/  F2FP.BF16.F32.PACK_AB R163, R163, R46 ;  /* 0x0000002ea3a3723e */ /* 0x000fe200000010ff */
[----:B------:R-:W1:Y:S01]  /*b810*/  MUFU.EX2 R54, R54 ;  /* 0x0000003600367308 */ /* 0x000e620000000800 */
[----:B--2---:R-:W-:Y:S01]  /*b820*/  FADD.FTZ R4, R50, R49 ;  /* 0x0000003132047221 */ /* 0x004fe20000010000 */
[----:B------:R-:W-:-:S04]  /*b830*/  FADD.FTZ R24, R78, R51 ;  /* 0x000000334e187221 */ /* 0x000fc80000010000 */
[----:B------:R-:W-:Y:S02]  /*b840*/  FADD.FTZ R25, R31, R24 ;  /* 0x000000181f197221 */ /* 0x000fe40000010000 */
[----:B------:R-:W2:Y:S01]  /*b850*/  MUFU.EX2 R60, R60 ;  /* 0x0000003c003c7308 */ /* 0x000ea20000000800 */
[C---:B0-----:R-:W-:Y:S01]  /*b860*/  FADD.FTZ R5, R165.reuse, R4 ;  /* 0x00000004a5057221 */ /* 0x041fe20000010000 */
[----:B------:R-:W-:-:S06]  /*b870*/  F2FP.BF16.F32.PACK_AB R165, R165, R50 ;  /* 0x00000032a5a5723e */ /* 0x000fcc00000010ff */
[----:B------:R-:W0:Y:S01]  /*b880*/  MUFU.EX2 R167, R30 ;  /* 0x0000001e00a77308 */ /* 0x000e220000000800 */
[----:B-1----:R-:W-:-:S07]  /*b890*/  FADD.FTZ R4, R54, R5 ;  /* 0x0000000536047221 */ /* 0x002fce0000010000 */
[----:B------:R-:W1:Y:S01]  /*b8a0*/  MUFU.EX2 R45, R40 ;  /* 0x00000028002d7308 */ /* 0x000e620000000800 */
[----:B--2---:R-:W-:-:S07]  /*b8b0*/  FADD.FTZ R24, R60, R25 ;  /* 0x000000193c187221 */ /* 0x004fce0000010000 */
[----:B------:R-:W2:Y:S01]  /*b8c0*/  MUFU.EX2 R58, R58 ;  /* 0x0000003a003a7308 */ /* 0x000ea20000000800 */
[C---:B0-----:R-:W-:Y:S01]  /*b8d0*/  FADD.FTZ R5, R167.reuse, R4 ;  /* 0x00000004a7057221 */ /* 0x041fe20000010000 */
[----:B------:R-:W-:-:S06]  /*b8e0*/  F2FP.BF16.F32.PACK_AB R167, R167, R54 ;  /* 0x00000036a7a7723e */ /* 0x000fcc00000010ff */
[----:B------:R-:W0:Y:S01]  /*b8f0*/  MUFU.EX2 R64, R64 ;  /* 0x0000004000407308 */ /* 0x000e220000000800 */
[C---:B-1----:R-:W-:Y:S01]  /*b900*/  FADD.FTZ R25, R45.reuse, R24 ;  /* 0x000000182d197221 */ /* 0x042fe20000010000 */
[----:B------:R-:W-:-:S06]  /*b910*/  F2FP.BF16.F32.PACK_AB R170, R45, R60 ;  /* 0x0000003c2daa723e */ /* 0x000fcc00000010ff */
[----:B------:R-:W1:Y:S01]  /*b920*/  MUFU.EX2 R169, R32 ;  /* 0x0000002000a97308 */ /* 0x000e620000000800 */
[----:B--2---:R-:W-:-:S07]  /*b930*/  FADD.FTZ R4, R58, R5 ;  /* 0x000000053a047221 */ /* 0x004fce0000010000 */
        /* <DEDUP_REMOVED lines=21> */
[----:B--2---:R-:W-:Y:S01]  /*ba90*/  FADD.FTZ R4, R70, R25 ;  /* 0x0000001946047221 */ /* 0x004fe20000010000 */
[C---:B0-----:R-:W-:Y:S01]  /*baa0*/  FADD.FTZ R5, R33.reuse, R24 ;  /* 0x0000001821057221 */ /* 0x041fe20000010000 */
[----:B------:R-:W-:Y:S02]  /*bab0*/  F2FP.BF16.F32.PACK_AB R174, R33, R68 ;  /* 0x0000004421ae723e */ /* 0x000fe400000010ff */
[C---:B-1----:R-:W-:Y:S01]  /*bac0*/  FADD.FTZ R4, R29.reuse, R4 ;  /* 0x000000041d047221 */ /* 0x042fe20000010000 */
[----:B------:R-:W-:Y:S01]  /*bad0*/  F2FP.BF16.F32.PACK_AB R175, R29, R70 ;  /* 0x000000461daf723e */ /* 0x000fe200000010ff */
[----:B------:R-:W-:Y:S06]  /*bae0*/  @!P0 BRA `(.L_x_2123) ;  /* 0x0000000000048947 */ /* 0x000fec0003800000 */
[----:B------:R-:W-:Y:S01]  /*baf0*/  BPT.TRAP 0x1 ;  /* 0x000000040000795c */ /* 0x000fe20000300000 */
.L_x_2123:
[----:B------:R0:W1:Y:S01]  /*bb00*/  SYNCS.PHASECHK.TRANS64.TRYWAIT P2, [R7+URZ+0x22850], R72 ;  /* 0x02285048070075a7 */ /* 0x000062000804017f */
[----:B------:R-:W-:Y:S05]  /*bb10*/  @!P0 BRA `(.L_x_2124) ;  /* 0x0000000000048947 */ /* 0x000fea0003800000 */
[----:B------:R-:W-:Y:S01]  /*bb20*/  BPT.TRAP 0x1 ;  /* 0x000000040000795c */ /* 0x000fe20000300000 */
.L_x_2124:
[----:B------:R-:W-:Y:S04]  /*bb30*/  BSSY B0, `(.L_x_2125) ;  /* 0x0000004000007945 */ /* 0x000fe80003800000 */
[----:B-1----:R-:W-:Y:S05]  /*bb40*/  @P2 BRA `(.L_x_2126) ;  /* 0x0000000000082947 */ /* 0x002fea0003800000 */
[----:B------:R-:W1:Y:S02]  /*bb50*/  SYNCS.PHASECHK.TRANS64.TRYWAIT P2, [R7+URZ+0x22850], R72 ;  /* 0x02285048070075a7 */ /* 0x000e64000804017f */
[----:B-1----:R-:W-:Y:S05]  /*bb60*/  @!P2 BRA `(.L_x_2127) ;  /* 0x0000012c0008a947 */ /* 0x002fea0003800000 */
.L_x_2126:
[----:B------:R-:W-:Y:S05]  /*bb70*/  BSYNC B0 ;  /* 0x0000000000007941 */ /* 0x000fea0003800000 */
.L_x_2125:
[----:B------:R-:W-:Y:S05]  /*bb80*/  WARPSYNC.ALL ;  /* 0x0000000000007948 */ /* 0x000fea0003800000 */
[----:B------:R-:W-:Y:S01]  /*bb90*/  VIADD R24, R17, 0x400 ;  /* 0x0000040011187836 */ /* 0x000fe20000000000 */
[----:B------:R2:W-:Y:S01]  /*bba0*/  BAR.SYNC.DEFER_BLOCKING R179, 0x100 ;  /* 0x000400b30000751d */ /* 0x0005e20000010000 */
[----:B------:R-:W-:Y:S01]  /*bbb0*/  IMAD.MOV.U32 R181, RZ, RZ, 0x40000040 ;  /* 0x40000040ffb57424 */ /* 0x000fe200078e00ff */
[----:B------:R-:W-:Y:S01]  /*bbc0*/  ISETP.GE.AND P2, PT, R177, 0x1, PT ;  /* 0x00000001b100780c */ /* 0x000fe20003f46270 */
[----:B01----:R-:W-:Y:S01]  /*bbd0*/  @!P1 VIADD R7, R7, 0x22860 ;  /* 0x0002286007079836 */ /* 0x003fe20000000000 */
[----:B------:R-:W-:Y:S01]  /*bbe0*/  SHF.R.U32.HI R24, RZ, 0x4, R24 ;  /* 0x00000004ff187819 */ /* 0x000fe20000011618 */
[----:B------:R-:W-:Y:S01]  /*bbf0*/  IMAD.IADD R217, R202, 0x1, -R203 ;  /* 0x00000001cad97824 */ /* 0x000fe200078e0acb */
[----:B------:R-:W-:Y:S01]  /*bc00*/  R2UR UR7, R181 ;  /* 0x00000000b50772ca */ /* 0x000fe200000e0000 */
[----:B------:R-:W-:Y:S01]  /*bc10*/  IMAD.MOV.U32 R181, RZ, RZ, 0x40000040 ;  /* 0x40000040ffb57424 */ /* 0x000fe200078e00ff */
[----:B------:R-:W-:-:S02]  /*bc20*/  LOP3.LUT R24, R24, 0x3fff, RZ, 0xc0, !PT ;  /* 0x00003fff18187812 */ /* 0x000fc400078ec0ff */
[----:B------:R-:W-:Y:S02]  /*bc30*/  @!P1 PRMT R7, RZ, 0x654, R7 ;  /* 0x00000654ff079816 */ /* 0x000fe40000000007 */
[----:B------:R-:W-:-:S05]  /*bc40*/  LOP3.LUT R204, R24, 0x3000000, RZ, 0xfc, !PT ;  /* 0x0300000018cc7812 */ /* 0x000fca00078efcff */
[----:B------:R-:W-:-:S05]  /*bc50*/  IMAD R180, R16, 0xc00, R204 ;  /* 0x00000c0010b47824 */ /* 0x000fca00078e02cc */
[----:B------:R-:W-:Y:S01]  /*bc60*/  R2UR UR6, R180 ;  /* 0x00000000b40672ca */ /* 0x000fe200000e0000 */
[----:B------:R-:W-:-:S12]  /*bc70*/  WARPGROUP.ARRIVE ;  /* 0x00000000000079c5 */ /* 0x000fd80000000000 */
[----:B------:R-:W-:Y:S03]  /*bc80*/  HGMMA.64x256x16.F32.BF16 R24, R152, gdesc[UR4].tnspB, RZ, !UPT, gsb0 ;  /* 0x43e0000498187df0 */ /* 0x000fe6000c0018ff */
[----:B------:R-:W-:Y:S02]  /*bc90*/  WARPGROUP.DEPBAR.LE gsb0, 0x0 ;  /* 0x00008000000079c5 */ /* 0x000fe40000010000 */
[----:B------:R-:W-:Y:S01]  /*bca0*/  VIADD R152, R180, 0x80 ;  /* 0x00000080b4987836 */ /* 0x000fe20000000000 */
[----:B------:R-:W-:Y:S01]  /*bcb0*/  WARPGROUP.ARRIVE ;  /* 0x00000000000079c5 */ /* 0x000fe20000000000 */
[----:B------:R-:W-:Y:S02]  /*bcc0*/  IMAD.MOV.U32 R153, RZ, RZ, 0x40000040 ;  /* 0x40000040ff997424 */ /* 0x000fe400078e00ff */
[----:B------:R-:W-:Y:S01]  /*bcd0*/  IMAD R155, R205, 0x80, R217 ;  /* 0x00000080cd9b7824 */ /* 0x000fe200078e02d9 */
[----:B------:R-:W-:Y:S01]  /*bce0*/  R2UR UR6, R152 ;  /* 0x00000000980672ca */ /* 0x000fe200000e0000 */
[----:B------:R-:W-:Y:S01]  /*bcf0*/  VIADD R152, R180, 0x100 ;  /* 0x00000100b4987836 */ /* 0x000fe20000000000 */
[----:B------:R-:W-:Y:S01]  /*bd00*/  R2UR UR7, R153 ;  /* 0x00000000990772ca */ /* 0x000fe200000e0000 */
[----:B------:R-:W-:-:S02]  /*bd10*/  IMAD.MOV.U32 R153, RZ, RZ, 0x40000040 ;  /* 0x40000040ff997424 */ /* 0x000fc400078e00ff */
[----:B------:R-:W-:-:S13]  /*bd20*/  IMAD.IADD R176, R155, 0x1, R176 ;  /* 0x000000019bb07824 */ /* 0x000fda00078e02b0 */
        /* <DEDUP_REMOVED lines=31> */
[----:B------:R0:W-:Y:S02]  /*bf20*/  @!P1 SYNCS.ARRIVE.TRANS64.RED.A1T0 RZ, [R7+URZ], RZ ;  /* 0x000000ff07ff99a7 */ /* 0x0001e4000810043f */
[----:B0-----:R-:W-:Y:S01]  /*bf30*/  VIADD R7, R178, 0xfffffffe ;  /* 0xfffffffeb2077836 */ /* 0x001fe20000000000 */
[----:B--2---:R-:W-:Y:S06]  /*bf40*/  @!P2 BRA `(.L_x_2128) ;  /* 0x000000000048a947 */ /* 0x004fec0003800000 */
        /* <DEDUP_REMOVED lines=11> */
.L_x_2130:
[----:B------:R-:W-:-:S13]  /*c000*/  ISETP.NE.AND P2, PT, R177, 0x1, PT ;  /* 0x00000001b100780c */ /* 0x000fda0003f45270 */
[----:B------:R-:W0:Y:S02]  /*c010*/  @P2 LDC.64 R152, c[0x0][0x9e8] ;  /* 0x00027a00ff982b82 */ /* 0x000e240000000a00 */
[----:B0-----:R-:W-:-:S05]  /*c020*/  @P2 IMAD.HI.U32 R152, R154, R152, RZ ;  /* 0x000000989a982227 */ /* 0x001fca00078e00ff */
[----:B------:R-:W-:-:S07]  /*c030*/  @P2 SHF.R.U32.HI R154, RZ, R153, R152 ;  /* 0x00000099ff9a2219 */ /* 0x000fce0000011698 */
.L_x_2131:
[----:B------:R-:W-:Y:S05]  /*c040*/  BSYNC B0 ;  /* 0x0000000000007941 */ /* 0x000fea0003800000 */
.L_x_2129:
[----:B------:R-:W-:-:S05]  /*c050*/  IMAD R177, R154, R177, R177 ;  /* 0x000000b19ab17224 */ /* 0x000fca00078e02b1 */
[----:B------:R-:W-:-:S07]  /*c060*/  VIMNMX R176, R176, R177, PT ;  /* 0x000000b1b0b07248 */ /* 0x000fce0003fe0100 */
.L_x_2128:
[----:B------:R-:W-:Y:S01]  /*c070*/  IMAD.HI R176, R176, 0x2aaaaaab, RZ ;  /* 0x2aaaaaabb0b07827 */ /* 0x000fe200078e02ff */
[----:B------:R-:W-:Y:S01]  /*c080*/  ULDC UR46, c[0x0][0x9e4] ;  /* 0x00027900002e7ab9 */ /* 0x000fe20000000800 */
[----:B------:R-:W-:Y:S01]  /*c090*/  ULDC UR43, c[0x0][0x9e4] ;  /* 0x00027900002b7ab9 */ /* 0x000fe20000000800 */
[----:B------:R-:W-:Y:S01]  /*c0a0*/  ULDC UR47, c[0x0][0x9dc] ;  /* 0x00027700002f7ab9 */ /* 0x000fe20000000800 */
[----:B------:R-:W-:Y:S01]  /*c0b0*/  ULDC UR49, c[0x0][0x9dc] ;  /* 0x0002770000317ab9 */ /* 0x000fe20000000800 */
[----:B------:R-:W-:Y:S01]  /*c0c0*/  SHF.R.U32.HI R153, RZ, 0x1f, R176 ;  /* 0x0000001fff997819 */ /* 0x000fe200000116b0 */
[----:B------:R-:W-:Y:S01]  /*c0d0*/  ULDC UR42, c[0x0][0x988] ;  /* 0x00026200002a7ab9 */ /* 0x000fe20000000800 */
[----:B------:R-:W-:Y:S01]  /*c0e0*/  ULDC UR45, c[0x0][0x988] ;  /* 0x00026200002d7ab9 */ /* 0x000fe20000000800 */
[----:B------:R-:W-:Y:S01]  /*c0f0*/  ULDC UR44, c[0x0][0x988] ;  /* 0x00026200002c7ab9 */ /* 0x000fe20000000800 */
[----:B------:R-:W-:Y:S01]  /*c100*/  LEA.HI.SX32 R153, R176, R153, 0x1c ;  /* 0x00000099b0997211 */ /* 0x000fe200078fe2ff */
[----:B------:R-:W-:Y:S01]  /*c110*/  ULDC UR50, c[0x0][0x9e0] ;  /* 0x0002780000327ab9 */ /* 0x000fe20000000800 */
[----:B------:R-:W-:-:S02]  /*c120*/  ULDC UR48, c[0x0][0x9e0] ;  /* 0x0002780000307ab9 */ /* 0x000fc40000000800 */
[----:B------:R-:W-:-:S04]  /*c130*/  VIMNMX R218, R222, R153, !PT ;  /* 0x00000099deda7248 */ /* 0x000fc80007fe0100 */
[----:B------:R-:W-:-:S13]  /*c140*/  ISETP.GE.AND P2, PT, R7, R218, PT ;  /* 0x000000da0700720c */ /* 0x000fda0003f46270 */
[----:B------:R-:W-:Y:S05]  /*c150*/  @!P2 BRA `(.L_x_2132) ;  /* 0x000000300054a947 */ /* 0x000fea0003800000 */
[----:B------:R-:W-:-:S04]  /*c160*/  IMAD.IADD R216, R0, 0x1, R217 ;  /* 0x0000000100d87824 */ /* 0x000fc800078e02d9 */
[----:B------:R-:W-:-:S07]  /*c170*/  VIADD R208, R216, 0x8 ;  /* 0x00000008d8d07836 */ /* 0x000fce0000000000 */
.L_x_2150:
[----:B------:R-:W-:Y:S01]  /*c180*/  VIADD R16, R16, 0x1 ;  /* 0x0000000110107836 */ /* 0x000fe20000000000 */
[----:B------:R-:W-:Y:S05]  /*c190*/  YIELD ;  /* 0x0000000000007946 */ /* 0x000fea0003800000 */
[----:B------:R-:W-:-:S04]  /*c1a0*/  ISETP.NE.AND P2, PT, R16, 0x2, PT ;  /* 0x000000021000780c */ /* 0x000fc80003f45270 */
[----:B------:R-:W-:Y:S02]  /*c1b0*/  SEL R11, RZ, 0x1, P2 ;  /* 0x00000001ff0b7807 */ /* 0x000fe40001000000 */
[----:B------:R-:W-:Y:S02]  /*c1c0*/  SEL R16, R16, RZ, P2 ;  /* 0x000000ff10107207 */ /* 0x000fe40001000000 */
[----:B------:R-:W-:Y:S01]  /*c1d0*/  LOP3.LUT R22, R22, R11, RZ, 0x3c, !PT ;  /* 0x0000000b16167212 */ /* 0x000fe200078e3cff */
[----:B0-----:R-:W-:Y:S06]  /*c1e0*/  @!P0 BRA `(.L_x_2133) ;  /* 0x0000000000048947 */ /* 0x001fec0003800000 */
[----:B------:R-:W-:Y:S01]  /*c1f0*/  BPT.TRAP 0x1 ;  /* 0x000000040000795c */ /* 0x000fe20000300000 */
.L_x_2133:
[----:B------:R-:W-:Y:S01]  /*c200*/  IMAD R209, R16, 0x8, R17 ;  /* 0x0000000810d17824 */ /* 0x000fe200078e0211 */
[----:B------:R-:W-:-:S04]  /*c210*/  SHF.L.U32 R210, R22, 0x1f, RZ ;  /* 0x0000001f16d27819 */ /* 0x000fc800000006ff */
[----:B------:R0:W1:Y:S01]  /*c220*/  SYNCS.PHASECHK.TRANS64.TRYWAIT P2, [R209+URZ+0x22830], R210 ;  /* 0x022830d2d10075a7 */ /* 0x000062000804017f */
[----:B------:R-:W-:Y:S05]  /*c230*/  @!P0 BRA `(.L_x_2134) ;  /* 0x0000000000048947 */ /* 0x000fea0003800000 */
[----:B------:R-:W-:Y:S01]  /*c240*/  BPT.TRAP 0x1 ;  /* 0x000000040000795c */ /* 0x000fe20000300000 */
.L_x_2134:
[----:B------:R-:W-:Y:S02]  /*c250*/  IMAD R212, R16, 0x300, R207 ;  /* 0x0000030010d47824 */ /* 0x000fe400078e02cf */
[----:B------:R-:W-:Y:S01]  /*c260*/  IMAD.MOV.U32 R213, RZ, RZ, 0x40000040 ;  /* 0x40000040ffd57424 */ /* 0x000fe200078e00ff */
[----:B-1----:R-:W-:Y:S06]  /*c270*/  @P2 BRA `(.L_x_2135) ;  /* 0x0000000000082947 */ /* 0x002fec0003800000 */
[----:B------:R-:W1:Y:S02]  /*c280*/  SYNCS.PHASECHK.TRANS64.TRYWAIT P2, [R209+URZ+0x22830], R210 ;  /* 0x022830d2d10075a7 */ /* 0x000e64000804017f */
[----:B-1----:R-:W-:Y:S05]  /*c290*/  @!P2 BRA `(.L_x_2136) ;  /* 0x000001240050a947 */ /* 0x002fea0003800000 */
.L_x_2135:
        /* <DEDUP_REMOVED lines=9> */
[----:B------:R-:W2:Y:S01]  /*c330*/  S2R R206, SR_TID.X ;  /* 0x0000000000ce7919 */ /* 0x000ea20000002100 */
[----:B------:R-:W-:Y:S01]  /*c340*/  @!P1 VIADD R6, R209, 0x22840 ;  /* 0x00022840d1069836 */ /* 0x000fe20000000000 */
[----:B------:R-:W-:-:S04]  /*c350*/  LOP3.LUT P2, RZ, R2, 0x100000, RZ, 0xc0, !PT ;  /* 0x0010000002ff7812 */ /* 0x000fc8000784c0ff */
[----:B------:R-:W-:-:S05]  /*c360*/  @!P1 PRMT R11, RZ, 0x654, R6 ;  /* 0x00000654ff0b9816 */ /* 0x000fca0000000006 */
[----:B------:R-:W-:Y:S01]  /*c370*/  HGMMA.64x96x16.F32.BF16 R152, gdesc[UR4], RZ, !UPT, gsb0 ;  /* 0x01600000049879f0 */ /* 0x000fe2000c0018ff */
[----:B------:R-:W-:Y:S01]  /*c380*/  R2UR UR6, R214 ;  /* 0x00000000d60672ca */ /* 0x000fe200000e0000 */
[----:B------:R-:W-:Y:S01]  /*c390*/  VIADD R214, R212, 0x4 ;  /* 0x00000004d4d67836 */ /* 0x000fe20000000000 */
[----:B------:R-:W-:Y:S01]  /*c3a0*/  R2UR UR7, R215 ;  /* 0x00000000d70772ca */ /* 0x000fe200000e0000 */
[----:B------:R-:W-:Y:S01]  /*c3b0*/  IMAD.MOV.U32 R215, RZ, RZ, 0x40000040 ;  /* 0x40000040ffd77424 */ /* 0x000fe200078e00ff */
[----:B------:R-:W-:Y:S01]  /*c3c0*/  R2UR UR4, R20 ;  /* 0x00000000140472ca */ /* 0x000fe200000e0000 */
[----:B------:R-:W-:Y:S01]  /*c3d0*/  VIADD R212, R212, 0x6 ;  /* 0x00000006d4d47836 */ /* 0x000fe20000000000 */
[----:B------:R-:W-:Y:S02]  /*c3e0*/  R2UR UR5, R21 ;  /* 0x00000000150572ca */ /* 0x000fe400000e0000 */
[----:B--2---:R-:W-:-:S04]  /*c3f0*/  SHF.R.U32.HI R206, RZ, 0x7, R206 ;  /* 0x00000007ffce7819 */ /* 0x004fc800000116ce */
[----:B------:R-:W-:Y:S01]  /*c400*/  IADD3 R6, -R206, 0xb, RZ ;  /* 0x0000000bce067810 */ /* 0x000fe20007ffe1ff */
[----:B------:R-:W-:-:S05]  /*c410*/  IMAD R206, R7, -0x60, R202 ;  /* 0xffffffa007ce7824 */ /* 0x000fca00078e02ca */
[----:B------:R-:W-:Y:S01]  /*c420*/  IADD3 R227, -R203, 0x1, R206 ;  /* 0x00000001cbe37810 */ /* 0x000fe20007ffe1ce */
[----:B------:R-:W-:-:S04]  /*c430*/  IMAD.U32 R206, RZ, RZ, UR47 ;  /* 0x0000002fffce7e24 */ /* 0x000fc8000f8e00ff */
[----:B------:R-:W-:Y:S01]  /*c440*/  IMAD.IADD R227, R227, 0x1, -R23 ;  /* 0x00000001e3e37824 */ /* 0x000fe200078e0a17 */
[----:B------:R-:W-:-:S05]  /*c450*/  LOP3.LUT R228, RZ, R206, RZ, 0x33, !PT ;  /* 0x000000ceffe47212 */ /* 0x000fca00078e33ff */
[----:B------:R-:W-:Y:S02]  /*c460*/  IMAD.IADD R228, R228, 0x1, R227 ;  /* 0x00000001e4e47824 */ /* 0x000fe400078e02e3 */
[----:B------:R-:W-:Y:S01]  /*c470*/  VIADD R227, R227, UR50 ;  /* 0x00000032e3e37c36 */ /* 0x000fe20008000000 */
[----:B------:R-:W-:Y:S02]  /*c480*/  WARPGROUP.DEPBAR.LE gsb0, 0x0 ;  /* 0x00008000000079c5 */ /* 0x000fe40000010000 */
[----:B------:R-:W-:-:S06]  /*c490*/  WARPGROUP.ARRIVE ;  /* 0x00000000000079c5 */ /* 0x000fcc0000000000 */
[----:B------:R-:W-:Y:S01]  /*c4a0*/  HGMMA.64x96x16.F32.BF16 R152, gdesc[UR4], R152, gsb0 ;  /* 0x01600000049879f0 */ /* 0x000fe20008001898 */
[----:B------:R-:W-:Y:S01]  /*c4b0*/  R2UR UR6, R214 ;  /* 0x00000000d60672ca */ /* 0x000fe200000e0000 */
[C---:B------:R-:W-:Y:S01]  /*c4c0*/  IMAD.IADD R214, R0.reuse, 0x1, R228 ;  /* 0x0000000100d67824 */ /* 0x040fe200078e02e4 */
[----:B------:R-:W-:Y:S01]  /*c4d0*/  R2UR UR7, R215 ;  /* 0x00000000d70772ca */ /* 0x000fe200000e0000 */
[----:B------:R-:W-:Y:S01]  /*c4e0*/  IMAD.IADD R215, R0, 0x1, R227 ;  /* 0x0000000100d77824 */ /* 0x000fe200078e02e3 */
        /* <DEDUP_REMOVED lines=13> */
[----:B------:R2:W-:Y:S06]  /*c5c0*/  BAR.ARV R6, 0x100 ;  /* 0x000400060000751d */ /* 0x0005ec0000002000 */
[----:B------:R2:W-:Y:S01]  /*c5d0*/  @!P1 SYNCS.ARRIVE.TRANS64.RED.A1T0 RZ, [R11+URZ], RZ ;  /* 0x000000ff0bff99a7 */ /* 0x0005e2000810043f */
[----:B------:R-:W-:Y:S05]  /*c5e0*/  @!P2 BRA `(.L_x_2137) ;  /* 0x000000000058a947 */ /* 0x000fea0003800000 */
[----:B--2---:R-:W-:Y:S01]  /*c5f0*/  IMAD.IADD R11, R0, 0x1, R217 ;  /* 0x00000001000b7824 */ /* 0x004fe200078e02d9 */
        /* <DEDUP_REMOVED lines=11> */
.L_x_2139:
[----:B------:R-:W-:-:S05]  /*c6b0*/  IMAD.U32 R229, RZ, RZ, UR46 ;  /* 0x0000002effe57e24 */ /* 0x000fca000f8e00ff */
[----:B------:R-:W-:-:S13]  /*c6c0*/  ISETP.NE.AND P2, PT, R229, 0x1, PT ;  /* 0x00000001e500780c */ /* 0x000fda0003f45270 */
[----:B------:R-:W2:Y:S02]  /*c6d0*/  @P2 LDC.64 R212, c[0x0][0x9e8] ;  /* 0x00027a00ffd42b82 */ /* 0x000ea40000000a00 */
[----:B--2---:R-:W-:-:S05]  /*c6e0*/  @P2 IMAD.HI.U32 R212, R11, R212, RZ ;  /* 0x000000d40bd42227 */ /* 0x004fca00078e00ff */
[----:B------:R-:W-:-:S07]  /*c6f0*/  @P2 SHF.R.U32.HI R11, RZ, R213, R212 ;  /* 0x000000d5ff0b2219 */ /* 0x000fce00000116d4 */
.L_x_2140:
[----:B------:R-:W-:Y:S05]  /*c700*/  BSYNC B0 ;  /* 0x0000000000007941 */ /* 0x000fea0003800000 */
.L_x_2138:
[----:B------:R-:W-:-:S04]  /*c710*/  IMAD R212, R7, -0x60, -R23 ;  /* 0xffffffa007d47824 */ /* 0x000fc800078e0a17 */
[----:B------:R-:W-:-:S05]  /*c720*/  IMAD R11, R11, R229, R212 ;  /* 0x000000e50b0b7224 */ /* 0x000fca00078e02d4 */
[----:B------:R-:W-:Y:S02]  /*c730*/  VIMNMX R214, R214, R11, !PT ;  /* 0x0000000bd6d67248 */ /* 0x000fe40007fe0100 */
[----:B------:R-:W-:-:S07]  /*c740*/  VIADDMNMX R215, R11, R229, R215, PT ;  /* 0x000000e50bd77246 */ /* 0x000fce00038001d7 */
.L_x_2137:
[----:B--2---:R-:W-:Y:S01]  /*c750*/  IMAD R11, R7, -0x60, RZ ;  /* 0xffffffa0070b7824 */ /* 0x004fe200078e02ff */
[----:B------:R-:W-:Y:S02]  /*c760*/  LOP3.LUT R2, R2, 0xfff7ffff, RZ, 0xc0, !PT ;  /* 0xfff7ffff02027812 */ /* 0x000fe400078ec0ff */
[--C-:B------:R-:W-:Y:S02]  /*c770*/  IADD3 R227, R227, 0x8, R0.reuse ;  /* 0x00000008e3e37810 */ /* 0x100fe40007ffe000 */
[C---:B------:R-:W-:Y:S02]  /*c780*/  ISETP.GE.AND P2, PT, R11.reuse, 0x1, PT ;  /* 0x000000010b00780c */ /* 0x040fe40003f46270 */
[----:B------:R-:W-:Y:S02]  /*c790*/  ISETP.GE.AND P4, PT, R11, 0x9, PT ;  /* 0x000000090b00780c */ /* 0x000fe40003f86270 */
[----:B------:R-:W-:-:S09]  /*c7a0*/  IADD3 R228, R228, 0x8, R0 ;  /* 0x00000008e4e47810 */ /* 0x000fd20007ffe000 */
[----:B------:R-:W-:Y:S02]  /*c7b0*/  @P2 LOP3.LUT R2, R2, 0x80000, RZ, 0xfc, !PT ;  /* 0x0008000002022812 */ /* 0x000fe400078efcff */
[----:B------:R-:W-:Y:S02]  /*c7c0*/  ISETP.GT.AND P2, PT, R214, RZ, !P2 ;  /* 0x000000ffd600720c */ /* 0x000fe40005744270 */
[----:B------:R-:W-:Y:S02]  /*c7d0*/  LOP3.LUT R2, R2, 0xfffffffd, RZ, 0xc0, !PT ;  /* 0xfffffffd02027812 */ /* 0x000fe400078ec0ff */
[----:B------:R-:W-:Y:S02]  /*c7e0*/  ISETP.LT.OR P3, PT, R215, 0x1, P2 ;  /* 0x00000001d700780c */ /* 0x000fe40001761670 */
[----:B------:R-:W-:Y:S02]  /*c7f0*/  ISETP.GE.AND P2, PT, R11, 0x2, PT ;  /* 0x000000020b00780c */ /* 0x000fe40003f46270 */
[----:B------:R-:W-:-:S02]  /*c800*/  FSEL R152, R152, -INF , !P3 ;  /* 0xff80000098987808 */ /* 0x000fc40005800000 */
[----:B------:R-:W-:Y:S02]  /*c810*/  ISETP.GT.AND P3, PT, R214, 0x1, !P2 ;  /* 0x00000001d600780c */ /* 0x000fe40005764270 */
[----:B------:R-:W-:Y:S02]  /*c820*/  @P4 LOP3.LUT R2, R2, 0x2, RZ, 0xfc, !PT ;  /* 0x0000000202024812 */ /* 0x000fe400078efcff */
[----:B------:R-:W-:Y:S02]  /*c830*/  ISETP.LT.OR P3, PT, R215, 0x2, P3 ;  /* 0x00000002d700780c */ /* 0x000fe40001f61670 */
[----:B------:R-:W-:Y:S02]  /*c840*/  LOP3.LUT R2, R2, 0xfffffffb, RZ, 0xc0, !PT ;  /* 0xfffffffb02027812 */ /* 0x000fe400078ec0ff */
[----:B------:R-:W-:Y:S02]  /*c850*/  FSEL R153, R153, -INF , !P3 ;  /* 0xff80000099997808 */ /* 0x000fe40005800000 */
[----:B------:R-:W-:-:S02]  /*c860*/  ISETP.GT.AND P3, PT, R214, 0x8, !P4 ;  /* 0x00000008d600780c */ /* 0x000fc40006764270 */
[----:B------:R-:W-:Y:S02]  /*c870*/  ISETP.GE.AND P4, PT, R11, 0xa, PT ;  /* 0x0000000a0b00780c */ /* 0x000fe40003f86270 */
[----:B------:R-:W-:-:S04]  /*c880*/  ISETP.LT.OR P3, PT, R215, 0x9, P3 ;  /* 0x00000009d700780c */ /* 0x000fc80001f61670 */
        /* <DEDUP_REMOVED lines=119> */
[----:B------:R-:W-:-:S13]  /*d000*/  LOP3.LUT P6, RZ, R2, 0x100000, RZ, 0xc0, !PT ;  /* 0x0010000002ff7812 */ /* 0x000fda00078cc0ff */
[----:B------:R-:W-:Y:S05]  /*d010*/  @!P6 BRA `(.L_x_2141) ;  /* 0x00000000005ce947 */ /* 0x000fea0003800000 */
[----:B------:R-:W-:Y:S01]  /*d020*/  ISETP.GT.AND P6, PT, R208, -0x1, PT ;  /* 0xffffffffd000780c */ /* 0x000fe20003fc4270 */
[----:B------:R-:W-:-:S12]  /*d030*/  BSSY B0, `(.L_x_2142) ;  /* 0x0000011000007945 */ /* 0x000fd80003800000 */
[----:B------:R-:W-:Y:S05]  /*d040*/  @P6 BRA `(.L_x_2143) ;  /* 0x0000000000246947 */ /* 0x000fea0003800000 */
[----:B------:R-:W-:Y:S02]  /*d050*/  IMAD.U32 R214, RZ, RZ, UR46 ;  /* 0x0000002effd67e24 */ /* 0x000fe4000f8e00ff */
[----:B------:R-:W-:-:S03]  /*d060*/  VIADD R215, R216, 0x8 ;  /* 0x00000008d8d77836 */ /* 0x000fc60000000000 */
[----:B------:R-:W-:Y:S02]  /*d070*/  ISETP.NE.AND P6, PT, R214, 0x1, PT ;  /* 0x00000001d600780c */ /* 0x000fe40003fc5270 */
[----:B------:R-:W-:-:S11]  /*d080*/  LOP3.LUT R215, RZ, R215, RZ, 0x33, !PT ;  /* 0x000000d7ffd77212 */ /* 0x000fd600078e33ff */
[----:B------:R-:W2:Y:S02]  /*d090*/  @P6 LDC.64 R156, c[0x0][0x9e8] ;  /* 0x00027a00ff9c6b82 */ /* 0x000ea40000000a00 */
[----:B--2---:R-:W-:-:S05]  /*d0a0*/  @P6 IMAD.HI.U32 R156, R215, R156, RZ ;  /* 0x0000009cd79c6227 */ /* 0x004fca00078e00ff */
[----:B------:R-:W-:-:S04]  /*d0b0*/  @P6 SHF.R.U32.HI R215, RZ, R157, R156 ;  /* 0x0000009dffd76219 */ /* 0x000fc8000001169c */
[----:B------:R-:W-:Y:S01]  /*d0c0*/  LOP3.LUT R215, RZ, R215, RZ, 0x33, !PT ;  /* 0x000000d7ffd77212 */ /* 0x000fe200078e33ff */
[----:B------:R-:W-:Y:S06]  /*d0d0*/  BRA `(.L_x_2144) ;  /* 0x0000000000187947 */ /* 0x000fec0003800000 */
.L_x_2143:
[----:B------:R-:W-:Y:S02]  /*d0e0*/  IMAD.U32 R214, RZ, RZ, UR46 ;  /* 0x0000002effd67e24 */ /* 0x000fe4000f8e00ff */
[----:B------:R-:W-:-:S03]  /*d0f0*/  IMAD.MOV.U32 R215, RZ, RZ, R208 ;  /* 0x000000ffffd77224 */ /* 0x000fc600078e00d0 */
[----:B------:R-:W-:-:S13]  /*d100*/  ISETP.NE.AND P6, PT, R214, 0x1, PT ;  /* 0x00000001d600780c */ /* 0x000fda0003fc5270 */
[----:B------:R-:W2:Y:S02]  /*d110*/  @P6 LDC.64 R156, c[0x0][0x9e8] ;  /* 0x00027a00ff9c6b82 */ /* 0x000ea40000000a00 */
[----:B--2---:R-:W-:-:S05]  /*d120*/  @P6 IMAD.HI.U32 R156, R208, R156, RZ ;  /* 0x0000009cd09c6227 */ /* 0x004fca00078e00ff */
[----:B------:R-:W-:-:S07]  /*d130*/  @P6 SHF.R.U32.HI R215, RZ, R157, R156 ;  /* 0x0000009dffd76219 */ /* 0x000fce000001169c */
.L_x_2144:
[----:B------:R-:W-:Y:S05]  /*d140*/  BSYNC B0 ;  /* 0x0000000000007941 */ /* 0x000fea0003800000 */
.L_x_2142:
[----:B------:R-:W-:-:S04]  /*d150*/  IMAD.IADD R11, R11, 0x1, -R23 ;  /* 0x000000010b0b7824 */ /* 0x000fc800078e0a17 */
[----:B------:R-:W-:-:S05]  /*d160*/  IMAD R11, R215, R214, R11 ;  /* 0x000000d6d70b7224 */ /* 0x000fca00078e020b */
[----:B------:R-:W-:Y:S02]  /*d170*/  VIMNMX R228, R228, R11, !PT ;  /* 0x0000000be4e47248 */ /* 0x000fe40007fe0100 */
[----:B------:R-:W-:-:S07]  /*d180*/  VIADDMNMX R227, R11, R214, R227, PT ;  /* 0x000000d60be37246 */ /* 0x000fce00038001e3 */
.L_x_2141:
[----:B------:R-:W-:Y:S02]  /*d190*/  ISETP.GT.AND P2, PT, R228, 0x1, !P2 ;  /* 0x00000001e400780c */ /* 0x000fe40005744270 */
[----:B------:R-:W-:Y:S02]  /*d1a0*/  FMNMX.FTZ R11, R152, R3, !PT ;  /* 0x00000003980b7209 */ /* 0x000fe40007810000 */
[----:B------:R-:W-:Y:S02]  /*d1b0*/  ISETP.LT.OR P2, PT, R227, 0x2, P2 ;  /* 0x00000002e300780c */ /* 0x000fe40001741670 */
[C---:B------:R-:W-:Y:S02]  /*d1c0*/  LOP3.LUT P6, RZ, R2.reuse, 0x8000, RZ, 0xc0, !PT ;  /* 0x0000800002ff7812 */ /* 0x040fe400078cc0ff */
        /* <DEDUP_REMOVED lines=71> */
[----:B--2---:R-:W-:Y:S02]  /*d640*/  FMNMX.FTZ R157, R11, R157, !PT ;  /* 0x0000009d0b9d7209 */ /* 0x004fe40007810000 */
[----:B------:R-:W-:Y:S02]  /*d650*/  ISETP.GT.AND P2, PT, R228, 0x30, !P2 ;  /* 0x00000030e400780c */ /* 0x000fe40005744270 */
[C---:B------:R-:W-:Y:S02]  /*d660*/  ISETP.LT.OR P4, PT, R227.reuse, 0x52, P4 ;  /* 0x00000052e300780c */ /* 0x040fe40002781670 */
[C---:B------:R-:W-:Y:S02]  /*d670*/  ISETP.LT.OR P2, PT, R227.reuse, 0x31, P2 ;  /* 0x00000031e300780c */ /* 0x040fe40001741670 */
[----:B------:R-:W-:-:S02]  /*d680*/  ISETP.LT.OR P5, PT, R227, 0x59, P5 ;  /* 0x00000059e300780c */ /* 0x000fc40002fa1670 */
[----:B------:R-:W-:Y:S02]  /*d690*/  FSEL R156, R178, -INF , !P2 ;  /* 0xff800000b29c7808 */ /* 0x000fe40005000000 */
[----:B------:R-:W-:Y:S01]  /*d6a0*/  LOP3.LUT P2, RZ, R2, 0x400, RZ, 0xc0, !PT ;  /* 0x0000040002ff7812 */ /* 0x000fe2000784c0ff */
[----:B------:R-:W2:Y:S01]  /*d6b0*/  SHFL.BFLY PT, R178, R157, 0x1, 0x1f ;  /* 0x0c201f009db27f89 */ /* 0x000ea200000e0000 */
[----:B------:R-:W-:Y:S02]  /*d6c0*/  FSEL R195, R195, -INF , !P4 ;  /* 0xff800000c3c37808 */ /* 0x000fe40006000000 */
[----:B------:R-:W-:Y:S02]  /*d6d0*/  ISETP.GT.AND P2, PT, R228, 0x31, !P2 ;  /* 0x00000031e400780c */ /* 0x000fe40005744270 */
[----:B------:R-:W-:Y:S02]  /*d6e0*/  FSEL R198, R198, -INF , !P5 ;  /* 0xff800000c6c67808 */ /* 0x000fe40006800000 */
[----:B------:R-:W-:-:S04]  /*d6f0*/  ISETP.LT.OR P2, PT, R227, 0x32, P2 ;  /* 0x00000032e300780c */ /* 0x000fc80001741670 */
[----:B------:R-:W-:Y:S02]  /*d700*/  FSEL R179, R179, -INF , !P2 ;  /* 0xff800000b3b37808 */ /* 0x000fe40005000000 */
[----:B------:R-:W-:-:S04]  /*d710*/  LOP3.LUT P2, RZ, R2, 0x200, RZ, 0xc0, !PT ;  /* 0x0000020002ff7812 */ /* 0x000fc8000784c0ff */
[----:B------:R-:W-:-:S04]  /*d720*/  ISETP.GT.AND P2, PT, R228, 0x38, !P2 ;  /* 0x00000038e400780c */ /* 0x000fc80005744270 */
[----:B------:R-:W-:Y:S02]  /*d730*/  ISETP.LT.OR P2, PT, R227, 0x39, P2 ;  /* 0x00000039e300780c */ /* 0x000fe40001741670 */
[----:B--2---:R-:W-:Y:S02]  /*d740*/  FMNMX.FTZ R178, R157, R178, !PT ;  /* 0x000000b29db27209 */ /* 0x004fe40007810000 */
        /* <DEDUP_REMOVED lines=21> */
[----:B------:R-:W-:-:S04]  /*d8a0*/  FSETP.NEU.FTZ.AND P2, PT, R178, -INF , PT ;  /* 0xff800000b200780b */ /* 0x000fc80003f5d000 */
[----:B------:R-:W-:-:S05]  /*d8b0*/  FSEL R11, R178, RZ, P2 ;  /* 0x000000ffb20b7208 */ /* 0x000fca0001000000 */
[----:B------:R-:W-:Y:S01]  /*d8c0*/  FADD.FTZ R3, -R11, R3 ;  /* 0x000000030b037221 */ /* 0x000fe20000010100 */
[----:B------:R-:W-:-:S04]  /*d8d0*/  IMAD.U32 R11, RZ, RZ, UR45 ;  /* 0x0000002dff0b7e24 */ /* 0x000fc8000f8e00ff */
[-C--:B------:R-:W-:Y:S01]  /*d8e0*/  FMUL.FTZ R214, R178, R11.reuse ;  /* 0x0000000bb2d67220 */ /* 0x080fe20000410000 */
[----:B------:R-:W-:-:S04]  /*d8f0*/  FMUL.FTZ R3, R3, R11 ;  /* 0x0000000b03037220 */ /* 0x000fc80000410000 */
[----:B------:R-:W-:Y:S02]  /*d900*/  FSEL R214, R214, RZ, P2 ;  /* 0x000000ffd6d67208 */ /* 0x000fe40001000000 */
[----:B------:R-:W-:Y:S01]  /*d910*/  MUFU.EX2 R3, R3 ;  /* 0x0000000300037308 */ /* 0x000fe20000000800 */
[----:B------:R-:W-:Y:S02]  /*d920*/  LOP3.LUT P2, RZ, R2, 0x80000, RZ, 0xc0, !PT ;  /* 0x0008000002ff7812 */ /* 0x000fe4000784c0ff */
[-CC-:B------:R-:W-:Y:S01]  /*d930*/  FFMA.FTZ R152, R152, R11.reuse, -R214.reuse ;  /* 0x0000000b98987223 */ /* 0x180fe200000108d6 */
[-CC-:B------:R-:W-:Y:S01]  /*d940*/  FFMA.FTZ R153, R153, R11.reuse, -R214.reuse ;  /* 0x0000000b99997223 */ /* 0x180fe200000108d6 */
[----:B------:R-:W-:Y:S01]  /*d950*/  ISETP.GT.AND P2, PT, R228, RZ, !P2 ;  /* 0x000000ffe400720c */ /* 0x000fe20005744270 */
[-CC-:B------:R-:W-:Y:S01]  /*d960*/  FFMA.FTZ R212, R212, R11.reuse, -R214.reuse ;  /* 0x0000000bd4d47223 */ /* 0x180fe200000108d6 */
[-CC-:B------:R-:W-:Y:S01]  /*d970*/  FFMA.FTZ R213, R213, R11.reuse, -R214.reuse ;  /* 0x0000000bd5d57223 */ /* 0x180fe200000108d6 */
[-CC-:B------:R-:W-:Y:S01]  /*d980*/  FFMA.FTZ R160, R160, R11.reuse, -R214.reuse ;  /* 0x0000000ba0a07223 */ /* 0x180fe200000108d6 */
[----:B------:R-:W2:Y:S01]  /*d990*/  MUFU.EX2 R152, R152 ;  /* 0x0000009800987308 */ /* 0x000ea20000000800 */
[----:B------:R-:W-:Y:S01]  /*d9a0*/  ISETP.LT.OR P2, PT, R227, 0x1, P2 ;  /* 0x00000001e300780c */ /* 0x000fe20001741670 */
[-CC-:B------:R-:W-:Y:S01]  /*d9b0*/  FFMA.FTZ R161, R161, R11.reuse, -R214.reuse ;  /* 0x0000000ba1a17223 */ /* 0x180fe200000108d6 */
[-CC-:B------:R-:W-:Y:S01]  /*d9c0*/  FFMA.FTZ R164, R164, R11.reuse, -R214.reuse ;  /* 0x0000000ba4a47223 */ /* 0x180fe200000108d6 */
[-CC-:B------:R-:W-:Y:S01]  /*d9d0*/  FFMA.FTZ R165, R165, R11.reuse, -R214.reuse ;  /* 0x0000000ba5a57223 */ /* 0x180fe200000108d6 */
[----:B------:R-:W-:Y:S01]  /*d9e0*/  FSEL R154, R154, -INF , !P2 ;  /* 0xff8000009a9a7808 */ /* 0x000fe20005000000 */
[-CC-:B------:R-:W-:Y:S01]  /*d9f0*/  FFMA.FTZ R168, R168, R11.reuse, -R214.reuse ;  /* 0x0000000ba8a87223 */ /* 0x180fe200000108d6 */
[----:B------:R-:W-:Y:S01]  /*da00*/  ISETP.GT.AND P2, PT, R228, 0x59, !P6 ;  /* 0x00000059e400780c */ /* 0x000fe20007744270 */
[----:B------:R-:W3:Y:S01]  /*da10*/  MUFU.EX2 R153, R153 ;  /* 0x0000009900997308 */ /* 0x000ee20000000800 */
[-CC-:B------:R-:W-:Y:S01]  /*da20*/  FFMA.FTZ R176, R176, R11.reuse, -R214.reuse ;  /* 0x0000000bb0b07223 */ /* 0x180fe200000108d6 */
[-CC-:B------:R-:W-:Y:S01]  /*da30*/  FFMA.FTZ R169, R169, R11.reuse, -R214.reuse ;  /* 0x0000000ba9a97223 */ /* 0x180fe200000108d6 */
[----:B------:R-:W-:Y:S01]  /*da40*/  ISETP.LT.OR P2, PT, R227, 0x5a, P2 ;  /* 0x0000005ae300780c */ /* 0x000fe20001741670 */
[-CC-:B------:R-:W-:Y:S01]  /*da50*/  FFMA.FTZ R172, R172, R11.reuse, -R214.reuse ;  /* 0x0000000bacac7223 */ /* 0x180fe200000108d6 */
[-CC-:B------:R-:W-:Y:S01]  /*da60*/  FFMA.FTZ R173, R173, R11.reuse, -R214.reuse ;  /* 0x0000000badad7223 */ /* 0x180fe200000108d6 */
[----:B------:R-:W-:Y:S01]  /*da70*/  FFMA.FTZ R177, R177, R11, -R214 ;  /* 0x0000000bb1b17223 */ /* 0x000fe200000108d6 */
[----:B------:R-:W-:Y:S01]  /*da80*/  FSEL R199, R199, -INF , !P2 ;  /* 0xff800000c7c77808 */ /* 0x000fe20005000000 */
[----:B------:R-:W4:Y:S01]  /*da90*/  MUFU.EX2 R212, R212 ;  /* 0x000000d400d47308 */ /* 0x000f220000000800 */
[----:B--2---:R-:W-:Y:S01]  /*daa0*/  FFMA.FTZ R5, R3, R5, R152 ;  /* 0x0000000503057223 */ /* 0x004fe20000010098 */
[-CC-:B------:R-:W-:Y:S01]  /*dab0*/  FFMA.FTZ R180, R180, R11.reuse, -R214.reuse ;  /* 0x0000000bb4b47223 */ /* 0x180fe200000108d6 */
[-CC-:B------:R-:W-:Y:S01]  /*dac0*/  FFMA.FTZ R181, R181, R11.reuse, -R214.reuse ;  /* 0x0000000bb5b57223 */ /* 0x180fe200000108d6 */
[-CC-:B------:R-:W-:Y:S01]  /*dad0*/  FFMA.FTZ R184, R184, R11.reuse, -R214.reuse ;  /* 0x0000000bb8b87223 */ /* 0x180fe200000108d6 */
[-CC-:B------:R-:W-:Y:S01]  /*dae0*/  FFMA.FTZ R185, R185, R11.reuse, -R214.reuse ;  /* 0x0000000bb9b97223 */ /* 0x180fe200000108d6 */
[-CC-:B------:R-:W-:Y:S01]  /*daf0*/  FFMA.FTZ R188, R188, R11.reuse, -R214.reuse ;  /* 0x0000000bbcbc7223 */ /* 0x180fe200000108d6 */
[-CC-:B------:R-:W-:Y:S01]  /*db00*/  FFMA.FTZ R189, R189, R11.reuse, -R214.reuse ;  /* 0x0000000bbdbd7223 */ /* 0x180fe200000108d6 */
[----:B------:R-:W2:Y:S01]  /*db10*/  MUFU.EX2 R213, R213 ;  /* 0x000000d500d57308 */ /* 0x000ea20000000800 */
[C---:B---3--:R-:W-:Y:S01]  /*db20*/  FADD.FTZ R5, R153.reuse, R5 ;  /* 0x0000000599057221 */ /* 0x048fe20000010000 */
[----:B------:R-:W-:Y:S01]  /*db30*/  F2FP.BF16.F32.PACK_AB R152, R153, R152 ;  /* 0x000000989998723e */ /* 0x000fe200000010ff */
[-CC-:B------:R-:W-:Y:S01]  /*db40*/  FFMA.FTZ R192, R192, R11.reuse, -R214.reuse ;  /* 0x0000000bc0c07223 */ /* 0x180fe200000108d6 */
[----:B------:R-:W-:Y:S01]  /*db50*/  FMNMX.FTZ R153, R154, R10, !PT ;  /* 0x0000000a9a997209 */ /* 0x000fe20007810000 */
[-CC-:B------:R-:W-:Y:S01]  /*db60*/  FFMA.FTZ R193, R193, R11.reuse, -R214.reuse ;  /* 0x0000000bc1c17223 */ /* 0x180fe200000108d6 */
[-CC-:B------:R-:W-:Y:S01]  /*db70*/  FFMA.FTZ R196, R196, R11.reuse, -R214.reuse ;  /* 0x0000000bc4c47223 */ /* 0x180fe200000108d6 */
[----:B------:R-:W-:Y:S01]  /*db80*/  FFMA.FTZ R197, R197, R11, -R214 ;  /* 0x0000000bc5c57223 */ /* 0x000fe200000108d6 */
[----:B------:R-:W-:Y:S01]  /*db90*/  FMNMX.FTZ R153, R155, R153, !PT ;  /* 0x000000999b997209 */ /* 0x000fe20007810000 */
[----:B------:R-:W3:Y:S01]  /*dba0*/  MUFU.EX2 R160, R160 ;  /* 0x000000a000a07308 */ /* 0x000ee20000000800 */
[----:B----4-:R-:W-:Y:S01]  /*dbb0*/  FADD.FTZ R5, R212, R5 ;  /* 0x00000005d4057221 */ /* 0x010fe20000010000 */
[----:B------:R-:W-:Y:S01]  /*dbc0*/  FMUL.FTZ R24, R24, R3 ;  /* 0x0000000318187220 */ /* 0x000fe20000410000 */
[----:B------:R-:W-:Y:S01]  /*dbd0*/  FMNMX.FTZ R153, R158, R153, !PT ;  /* 0x000000999e997209 */ /* 0x000fe20007810000 */
[-C--:B------:R-:W-:Y:S01]  /*dbe0*/  FMUL.FTZ R25, R25, R3.reuse ;  /* 0x0000000319197220 */ /* 0x080fe20000410000 */
[-C--:B------:R-:W-:Y:S01]  /*dbf0*/  FMUL.FTZ R28, R28, R3.reuse ;  /* 0x000000031c1c7220 */ /* 0x080fe20000410000 */
[----:B------:R-:W-:Y:S01]  /*dc00*/  FMUL.FTZ R29, R29, R3 ;  /* 0x000000031d1d7220 */ /* 0x000fe20000410000 */
[----:B------:R-:W-:Y:S01]  /*dc10*/  FMNMX.FTZ R153, R159, R153, !PT ;  /* 0x000000999f997209 */ /* 0x000fe20007810000 */
[----:B------:R-:W4:Y:S01]  /*dc20*/  MUFU.EX2 R161, R161 ;  /* 0x000000a100a17308 */ /* 0x000f220000000800 */
[----:B--2---:R-:W-:Y:S01]  /*dc30*/  FADD.FTZ R5, R213, R5 ;  /* 0x00000005d5057221 */ /* 0x004fe20000010000 */
[----:B------:R-:W-:Y:S01]  /*dc40*/  FMUL.FTZ R32, R32, R3 ;  /* 0x0000000320207220 */ /* 0x000fe20000410000 */
[----:B------:R-:W-:Y:S01]  /*dc50*/  FMNMX.FTZ R153, R162, R153, !PT ;  /* 0x00000099a2997209 */ /* 0x000fe20007810000 */
[-C--:B------:R-:W-:Y:S01]  /*dc60*/  FMUL.FTZ R33, R33, R3.reuse ;  /* 0x0000000321217220 */ /* 0x080fe20000410000 */
[-C--:B------:R-:W-:Y:S01]  /*dc70*/  FMUL.FTZ R36, R36, R3.reuse ;  /* 0x0000000324247220 */ /* 0x080fe20000410000 */
[----:B------:R-:W-:Y:S01]  /*dc80*/  FMUL.FTZ R37, R37, R3 ;  /* 0x0000000325257220 */ /* 0x000fe20000410000 */
[----:B------:R-:W-:Y:S01]  /*dc90*/  FMNMX.FTZ R153, R163, R153, !PT ;  /* 0x00000099a3997209 */ /* 0x000fe20007810000 */
[----:B------:R-:W2:Y:S01]  /*dca0*/  MUFU.EX2 R164, R164 ;  /* 0x000000a400a47308 */ /* 0x000ea20000000800 */
[----:B---3--:R-:W-:Y:S01]  /*dcb0*/  FADD.FTZ R5, R160, R5 ;  /* 0x00000005a0057221 */ /* 0x008fe20000010000 */
[----:B------:R-:W-:Y:S01]  /*dcc0*/  FMUL.FTZ R40, R40, R3 ;  /* 0x0000000328287220 */ /* 0x000fe20000410000 */
[----:B------:R-:W-:Y:S01]  /*dcd0*/  FMNMX.FTZ R153, R166, R153, !PT ;  /* 0x00000099a6997209 */ /* 0x000fe20007810000 */
[-C--:B------:R-:W-:Y:S01]  /*dce0*/  FMUL.FTZ R41, R41, R3.reuse ;  /* 0x0000000329297220 */ /* 0x080fe20000410000 */
[-C--:B------:R-:W-:Y:S01]  /*dcf0*/  FMUL.FTZ R44, R44, R3.reuse ;  /* 0x000000032c2c7220 */ /* 0x080fe20000410000 */
[----:B------:R-:W-:Y:S01]  /*dd00*/  FMUL.FTZ R45, R45, R3 ;  /* 0x000000032d2d7220 */ /* 0x000fe20000410000 */
        /* <DEDUP_REMOVED lines=9> */
[----:B------:R4:W-:Y:S01]  /*dda0*/  MUFU.EX2 R214, R176 ;  /* 0x000000b000d67308 */ /* 0x0009e20000000800 */
        /* <DEDUP_REMOVED lines=16> */
[-C--:B------:R-:W-:Y:S01]  /*deb0*/  FMUL.FTZ R72, R72, R3.reuse ;  /* 0x0000000348487220 */ /* 0x080fe20000410000 */
[----:B------:R-:W-:Y:S01]  /*dec0*/  FMUL.FTZ R73, R73, R3 ;  /* 0x0000000349497220 */ /* 0x000fe20000410000 */
[----:B------:R-:W-:Y:S01]  /*ded0*/  FMNMX.FTZ R153, R182, R153, !PT ;  /* 0x00000099b6997209 */ /* 0x000fe20007810000 */
[-C--:B------:R-:W-:Y:S01]  /*dee0*/  FMUL.FTZ R76, R76, R3.reuse ;  /* 0x000000034c4c7220 */ /* 0x080fe20000410000 */
[-C--:B------:R-:W-:Y:S01]  /*def0*/  FMUL.FTZ R77, R77, R3.reuse ;  /* 0x000000034d4d7220 */ /* 0x080fe20000410000 */
[----:B------:R-:W-:Y:S01]  /*df00*/  FMUL.FTZ R80, R80, R3 ;  /* 0x0000000350507220 */ /* 0x000fe20000410000 */
[----:B------:R-:W-:Y:S01]  /*df10*/  FMNMX.FTZ R153, R183, R153, !PT ;  /* 0x00000099b7997209 */ /* 0x000fe20007810000 */
[----:B------:R-:W5:Y:S01]  /*df20*/  MUFU.EX2 R172, R172 ;  /* 0x000000ac00ac7308 */ /* 0x000f620000000800 */
[-C--:B------:R-:W-:Y:S01]  /*df30*/  FMUL.FTZ R81, R81, R3.reuse ;  /* 0x0000000351517220 */ /* 0x080fe20000410000 */
[----:B------:R-:W-:Y:S01]  /*df40*/  FMUL.FTZ R84, R84, R3 ;  /* 0x0000000354547220 */ /* 0x000fe20000410000 */
[----:B------:R-:W-:Y:S01]  /*df50*/  FMNMX.FTZ R153, R186, R153, !PT ;  /* 0x00000099ba997209 */ /* 0x000fe20007810000 */
[-C--:B------:R-:W-:Y:S01]  /*df60*/  FMUL.FTZ R85, R85, R3.reuse ;  /* 0x0000000355557220 */ /* 0x080fe20000410000 */
[-C--:B------:R-:W-:Y:S01]  /*df70*/  FMUL.FTZ R88, R88, R3.reuse ;  /* 0x0000000358587220 */ /* 0x080fe20000410000 */
[----:B------:R-:W-:Y:S01]  /*df80*/  FMUL.FTZ R89, R89, R3 ;  /* 0x0000000359597220 */ /* 0x000fe20000410000 */
[----:B------:R-:W-:Y:S01]  /*df90*/  FMNMX.FTZ R153, R187, R153, !PT ;  /* 0x00000099bb997209 */ /* 0x000fe20007810000 */
[----:B------:R-:W0:Y:S01]  /*dfa0*/  MUFU.EX2 R173, R173 ;  /* 0x000000ad00ad7308 */ /* 0x000e220000000800 */
[-C--:B------:R-:W-:Y:S01]  /*dfb0*/  FMUL.FTZ R92, R92, R3.reuse ;  /* 0x000000035c5c7220 */ /* 0x080fe20000410000 */
[----:B------:R-:W-:Y:S01]  /*dfc0*/  FMUL.FTZ R93, R93, R3 ;  /* 0x000000035d5d7220 */ /* 0x000fe20000410000 */
[----:B------:R-:W-:Y:S01]  /*dfd0*/  FMNMX.FTZ R153, R190, R153, !PT ;  /* 0x00000099be997209 */ /* 0x000fe20007810000 */
[-C--:B------:R-:W-:Y:S01]  /*dfe0*/  FMUL.FTZ R96, R96, R3.reuse ;  /* 0x0000000360607220 */ /* 0x080fe20000410000 */
[-C--:B------:R-:W-:Y:S01]  /*dff0*/  FMUL.FTZ R97, R97, R3.reuse ;  /* 0x0000000361617220 */ /* 0x080fe20000410000 */
[----:B------:R-:W-:Y:S01]  /*e000*/  FMUL.FTZ R100, R100, R3 ;  /* 0x0000000364647220 */ /* 0x000fe20000410000 */
[----:B------:R-:W-:Y:S01]  /*e010*/  FMNMX.FTZ R153, R191, R153, !PT ;  /* 0x00000099bf997209 */ /* 0x000fe20007810000 */
[----:B------:R-:W1:Y:S01]  /*e020*/  MUFU.EX2 R177, R177 ;  /* 0x000000b100b17308 */ /* 0x000e620000000800 */
        /* <DEDUP_REMOVED lines=17> */
[-C--:B------:R-:W-:Y:S01]  /*e140*/  FMUL.FTZ R124, R124, R3.reuse ;  /* 0x000000037c7c7220 */ /* 0x080fe20000410000 */
[-C--:B------:R-:W-:Y:S01]  /*e150*/  FMUL.FTZ R125, R125, R3.reuse ;  /* 0x000000037d7d7220 */ /* 0x080fe20000410000 */
[----:B------:R-:W4:Y:S01]  /*e160*/  SHFL.BFLY PT, R157, R153, 0x2, 0x1f ;  /* 0x0c401f00999d7f89 */ /* 0x000f2200000e0000 */
        /* <DEDUP_REMOVED lines=13> */
[----:B------:R-:W-:-:S06]  /*e240*/  FMUL.FTZ R149, R149, R3 ;  /* 0x0000000395957220 */ /* 0x000fcc0000410000 */
[----:B------:R-:W1:Y:S01]  /*e250*/  MUFU.EX2 R188, R188 ;  /* 0x000000bc00bc7308 */ /* 0x000e620000000800 */
[----:B----4-:R-:W-:-:S07]  /*e260*/  FMNMX.FTZ R153, R153, R157, !PT ;  /* 0x0000009d99997209 */ /* 0x010fce0007810000 */
[----:B------:R-:W4:Y:S01]  /*e270*/  MUFU.EX2 R189, R189 ;  /* 0x000000bd00bd7308 */ /* 0x000f220000000800 */
[----:B------:R-:W2:Y:S07]  /*e280*/  SHFL.BFLY PT, R157, R153, 0x1, 0x1f ;  /* 0x0c201f00999d7f89 */ /* 0x000eae00000e0000 */
[----:B------:R-:W4:Y:S08]  /*e290*/  MUFU.EX2 R192, R192 ;  /* 0x000000c000c07308 */ /* 0x000f300000000800 */
[----:B------:R-:W4:Y:S08]  /*e2a0*/  MUFU.EX2 R193, R193 ;  /* 0x000000c100c17308 */ /* 0x000f300000000800 */
[----:B------:R-:W4:Y:S01]  /*e2b0*/  MUFU.EX2 R196, R196 ;  /* 0x000000c400c47308 */ /* 0x000f220000000800 */
[----:B--2---:R-:W-:-:S04]  /*e2c0*/  FMNMX.FTZ R176, R153, R157, !PT ;  /* 0x0000009d99b07209 */ /* 0x004fc80007810000 */
[C---:B------:R-:W-:Y:S01]  /*e2d0*/  FSETP.NEU.FTZ.AND P2, PT, R176.reuse, -INF , PT ;  /* 0xff800000b000780b */ /* 0x040fe20003f5d000 */
[----:B------:R-:W-:-:S05]  /*e2e0*/  FMUL.FTZ R228, R176, R11 ;  /* 0x0000000bb0e47220 */ /* 0x000fca0000410000 */
[----:B------:R-:W-:-:S05]  /*e2f0*/  FSEL R228, R228, RZ, P2 ;  /* 0x000000ffe4e47208 */ /* 0x000fca0001000000 */
[-CC-:B------:R-:W-:Y:S01]  /*e300*/  FFMA.FTZ R231, R156, R11.reuse, -R228.reuse ;  /* 0x0000000b9ce77223 */ /* 0x180fe200000108e4 */
[----:B------:R-:W-:Y:S01]  /*e310*/  F2FP.BF16.F32.PACK_AB R156, R161, R160 ;  /* 0x000000a0a19c723e */ /* 0x000fe200000010ff */
[----:B------:R-:W-:Y:S01]  /*e320*/  FADD.FTZ R160, R168, R5 ;  /* 0x00000005a8a07221 */ /* 0x000fe20000010000 */
[-CC-:B------:R-:W-:Y:S01]  /*e330*/  FFMA.FTZ R227, R162, R11.reuse, -R228.reuse ;  /* 0x0000000ba2e37223 */ /* 0x180fe200000108e4 */
[-C--:B------:R-:W-:Y:S01]  /*e340*/  FFMA.FTZ R229, R158, R11.reuse, -R228 ;  /* 0x0000000b9ee57223 */ /* 0x080fe200000108e4 */
[----:B------:R-:W-:Y:S01]  /*e350*/  F2FP.BF16.F32.PACK_AB R158, R165, R164 ;  /* 0x000000a4a59e723e */ /* 0x000fe200000010ff */
[C---:B---3--:R-:W-:Y:S01]  /*e360*/  FADD.FTZ R5, R169.reuse, R160 ;  /* 0x000000a0a9057221 */ /* 0x048fe20000010000 */
[-CC-:B------:R-:W-:Y:S01]  /*e370*/  FFMA.FTZ R215, R166, R11.reuse, -R228.reuse ;  /* 0x0000000ba6d77223 */ /* 0x180fe200000108e4 */
[----:B------:R-:W-:Y:S01]  /*e380*/  F2FP.BF16.F32.PACK_AB R160, R169, R168 ;  /* 0x000000a8a9a0723e */ /* 0x000fe200000010ff */
[-CC-:B------:R-:W-:Y:S01]  /*e390*/  FFMA.FTZ R167, R167, R11.reuse, -R228.reuse ;  /* 0x0000000ba7a77223 */ /* 0x180fe200000108e4 */
[----:B-----5:R-:W-:Y:S01]  /*e3a0*/  FADD.FTZ R162, R172, R5 ;  /* 0x00000005aca27221 */ /* 0x020fe20000010000 */
[-CC-:B------:R-:W-:Y:S01]  /*e3b0*/  FFMA.FTZ R157, R170, R11.reuse, -R228.reuse ;  /* 0x0000000baa9d7223 */ /* 0x180fe200000108e4 */
[-CC-:B------:R-:W-:Y:S01]  /*e3c0*/  FFMA.FTZ R230, R154, R11.reuse, -R228.reuse ;  /* 0x0000000b9ae67223 */ /* 0x180fe200000108e4 */
[-C--:B------:R-:W-:Y:S01]  /*e3d0*/  FFMA.FTZ R155, R155, R11.reuse, -R228 ;  /* 0x0000000b9b9b7223 */ /* 0x080fe200000108e4 */
[----:B0-----:R-:W-:Y:S01]  /*e3e0*/  FADD.FTZ R5, R173, R162 ;  /* 0x000000a2ad057221 */ /* 0x001fe20000010000 */
[-CC-:B------:R-:W-:Y:S01]  /*e3f0*/  FFMA.FTZ R159, R159, R11.reuse, -R228.reuse ;  /* 0x0000000b9f9f7223 */ /* 0x180fe200000108e4 */
[----:B------:R-:W-:Y:S01]  /*e400*/  MUFU.EX2 R229, R229 ;  /* 0x000000e500e57308 */ /* 0x000fe20000000800 */
[-CC-:B------:R-:W-:Y:S01]  /*e410*/  FFMA.FTZ R163, R163, R11.reuse, -R228.reuse ;  /* 0x0000000ba3a37223 */ /* 0x180fe200000108e4 */
[----:B------:R-:W-:Y:S01]  /*e420*/  FADD.FTZ R164, R214, R5 ;  /* 0x00000005d6a47221 */ /* 0x000fe20000010000 */
[----:B------:R-:W-:Y:S01]  /*e430*/  F2FP.BF16.F32.PACK_AB R162, R173, R172 ;  /* 0x000000acada2723e */ /* 0x000fe200000010ff */
[-CC-:B------:R-:W-:Y:S01]  /*e440*/  FFMA.FTZ R171, R171, R11.reuse, -R228.reuse ;  /* 0x0000000babab7223 */ /* 0x180fe200000108e4 */
[-C--:B------:R-:W-:Y:S01]  /*e450*/  FFMA.FTZ R153, R174, R11.reuse, -R228 ;  /* 0x0000000bae997223 */ /* 0x080fe200000108e4 */
[C---:B-1----:R-:W-:Y:S01]  /*e460*/  FADD.FTZ R5, R177.reuse, R164 ;  /* 0x000000a4b1057221 */ /* 0x042fe20000010000 */
[----:B------:R-:W-:Y:S01]  /*e470*/  F2FP.BF16.F32.PACK_AB R164, R177, R214 ;  /* 0x000000d6b1a4723e */ /* 0x000fe200000010ff */
[----:B------:R-:W-:Y:S01]  /*e480*/  MUFU.EX2 R230, R230 ;  /* 0x000000e600e67308 */ /* 0x000fe20000000800 */
[-CC-:B------:R-:W-:Y:S01]  /*e490*/  FFMA.FTZ R175, R175, R11.reuse, -R228.reuse ;  /* 0x0000000bafaf7223 */ /* 0x180fe200000108e4 */
[----:B------:R-:W-:Y:S01]  /*e4a0*/  FADD.FTZ R166, R180, R5 ;  /* 0x00000005b4a67221 */ /* 0x000fe20000010000 */
[-CC-:B------:R-:W-:Y:S01]  /*e4b0*/  FFMA.FTZ R179, R179, R11.reuse, -R228.reuse ;  /* 0x0000000bb3b37223 */ /* 0x180fe200000108e4 */
[-CC-:B------:R-:W-:Y:S01]  /*e4c0*/  FFMA.FTZ R186, R186, R11.reuse, -R228.reuse ;  /* 0x0000000bbaba7223 */ /* 0x180fe200000108e4 */
[-C--:B------:R-:W-:Y:S01]  /*e4d0*/  FFMA.FTZ R182, R182, R11.reuse, -R228 ;  /* 0x0000000bb6b67223 */ /* 0x080fe200000108e4 */
[C---:B------:R-:W-:Y:S01]  /*e4e0*/  FADD.FTZ R5, R181.reuse, R166 ;  /* 0x000000a6b5057221 */ /* 0x040fe20000010000 */
        /* <DEDUP_REMOVED lines=9> */
[----:B------:R0:W-:Y:S01]  /*e580*/  MUFU.EX2 R180, R167 ;  /* 0x000000a700b47308 */ /* 0x0001e20000000800 */
[-CC-:B------:R-:W-:Y:S01]  /*e590*/  FFMA.FTZ R194, R194, R11.reuse, -R228.reuse ;  /* 0x0000000bc2c27223 */ /* 0x180fe200000108e4 */
[----:B------:R-:W-:Y:S01]  /*e5a0*/  FADD.FTZ R170, R188, R5 ;  /* 0x00000005bcaa7221 */ /* 0x000fe20000010000 */
[-CC-:B------:R-:W-:Y:S01]  /*e5b0*/  FFMA.FTZ R195, R195, R11.reuse, -R228.reuse ;  /* 0x0000000bc3c37223 */ /* 0x180fe200000108e4 */
[-CC-:B------:R-:W-:Y:S01]  /*e5c0*/  FFMA.FTZ R198, R198, R11.reuse, -R228.reuse ;  /* 0x0000000bc6c67223 */ /* 0x180fe200000108e4 */
[----:B------:R-:W-:Y:S01]  /*e5d0*/  FFMA.FTZ R199, R199, R11, -R228 ;  /* 0x0000000bc7c77223 */ /* 0x000fe200000108e4 */
[C---:B----4-:R-:W-:Y:S01]  /*e5e0*/  FADD.FTZ R5, R189.reuse, R170 ;  /* 0x000000aabd057221 */ /* 0x050fe20000010000 */
[----:B------:R-:W-:Y:S01]  /*e5f0*/  F2FP.BF16.F32.PACK_AB R170, R189, R188 ;  /* 0x000000bcbdaa723e */ /* 0x000fe200000010ff */
[----:B------:R-:W-:Y:S01]  /*e600*/  MUFU.EX2 R159, R159 ;  /* 0x0000009f009f7308 */ /* 0x000fe20000000800 */
[----:B0-----:R-:W-:Y:S01]  /*e610*/  FSEL R167, R176, RZ, P2 ;  /* 0x000000ffb0a77208 */ /* 0x001fe20001000000 */
[----:B------:R-:W-:Y:S01]  /*e620*/  FADD.FTZ R172, R192, R5 ;  /* 0x00000005c0ac7221 */ /* 0x000fe20000010000 */
[----:B------:R-:W-:-:S03]  /*e630*/  F2FP.BF16.F32.PACK_AB R154, R213, R212 ;  /* 0x000000d4d59a723e */ /* 0x000fc600000010ff */
[----:B------:R-:W-:Y:S01]  /*e640*/  FADD.FTZ R188, -R167, R10 ;  /* 0x0000000aa7bc7221 */ /* 0x000fe20000010100 */
[C---:B------:R-:W-:Y:S01]  /*e650*/  FADD.FTZ R5, R193.reuse, R172 ;  /* 0x000000acc1057221 */ /* 0x040fe20000010000 */
[----:B------:R-:W-:Y:S01]  /*e660*/  MUFU.EX2 R227, R227 ;  /* 0x000000e300e37308 */ /* 0x000fe20000000800 */
[----:B------:R-:W-:Y:S01]  /*e670*/  F2FP.BF16.F32.PACK_AB R172, R193, R192 ;  /* 0x000000c0c1ac723e */ /* 0x000fe200000010ff */
[----:B------:R-:W-:Y:S01]  /*e680*/  FMUL.FTZ R177, R188, R11 ;  /* 0x0000000bbcb17220 */ /* 0x000fe20000410000 */
[----:B------:R-:W-:-:S05]  /*e690*/  FADD.FTZ R5, R196, R5 ;  /* 0x00000005c4057221 */ /* 0x000fca0000010000 */
[----:B------:R-:W0:Y:S08]  /*e6a0*/  MUFU.EX2 R177, R177 ;  /* 0x000000b100b17308 */ /* 0x000e300000000800 */
[----:B------:R-:W1:Y:S08]  /*e6b0*/  MUFU.EX2 R163, R163 ;  /* 0x000000a300a37308 */ /* 0x000e700000000800 */
[----:B------:R-:W2:Y:S01]  /*e6c0*/  MUFU.EX2 R215, R215 ;  /* 0x000000d700d77308 */ /* 0x000ea20000000800 */
[----:B0-----:R-:W-:Y:S01]  /*e6d0*/  FFMA.FTZ R4, R177, R4, R230 ;  /* 0x00000004b1047223 */ /* 0x001fe200000100e6 */
[-C--:B------:R-:W-:Y:S01]  /*e6e0*/  FMUL.FTZ R26, R26, R177.reuse ;  /* 0x000000b11a1a7220 */ /* 0x080fe20000410000 */
[-C--:B------:R-:W-:Y:S01]  /*e6f0*/  FMUL.FTZ R27, R27, R177.reuse ;  /* 0x000000b11b1b7220 */ /* 0x080fe20000410000 */
[-C--:B------:R-:W-:Y:S01]  /*e700*/  FMUL.FTZ R30, R30, R177.reuse ;  /* 0x000000b11e1e7220 */ /* 0x080fe20000410000 */
[----:B------:R-:W-:Y:S01]  /*e710*/  FADD.FTZ R4, R155, R4 ;  /* 0x000000049b047221 */ /* 0x000fe20000010000 */
[-C--:B------:R-:W-:Y:S01]  /*e720*/  FMUL.FTZ R31, R31, R177.reuse ;  /* 0x000000b11f1f7220 */ /* 0x080fe20000410000 */
[-C--:B------:R-:W-:Y:S01]  /*e730*/  FMUL.FTZ R34, R34, R177.reuse ;  /* 0x000000b122227220 */ /* 0x080fe20000410000 */
[----:B------:R1:W0:Y:S01]  /*e740*/  MUFU.EX2 R161, R157 ;  /* 0x0000009d00a17308 */ /* 0x0002220000000800 */
[----:B------:R-:W-:Y:S01]  /*e750*/  FADD.FTZ R192, R229, R4 ;  /* 0x00000004e5c07221 */ /* 0x000fe20000010000 */
[-C--:B------:R-:W-:Y:S01]  /*e760*/  FMUL.FTZ R35, R35, R177.reuse ;  /* 0x000000b123237220 */ /* 0x080fe20000410000 */
[-C--:B------:R-:W-:Y:S01]  /*e770*/  FMUL.FTZ R38, R38, R177.reuse ;  /* 0x000000b126267220 */ /* 0x080fe20000410000 */
[-C--:B------:R-:W-:Y:S01]  /*e780*/  FMUL.FTZ R39, R39, R177.reuse ;  /* 0x000000b127277220 */ /* 0x080fe20000410000 */
[----:B------:R-:W-:Y:S01]  /*e790*/  FADD.FTZ R192, R159, R192 ;  /* 0x000000c09fc07221 */ /* 0x000fe20000010000 */
[-C--:B------:R-:W-:Y:S01]  /*e7a0*/  FMUL.FTZ R42, R42, R177.reuse ;  /* 0x000000b12a2a7220 */ /* 0x080fe20000410000 */
[----:B------:R-:W-:Y:S01]  /*e7b0*/  FMUL.FTZ R43, R43, R177 ;  /* 0x000000b12b2b7220 */ /* 0x000fe20000410000 */
[----:B------:R-:W3:Y:S01]  /*e7c0*/  MUFU.EX2 R184, R171 ;  /* 0x000000ab00b87308 */ /* 0x000ee20000000800 */
[----:B------:R-:W-:Y:S01]  /*e7d0*/  FADD.FTZ R192, R227, R192 ;  /* 0x000000c0e3c07221 */ /* 0x000fe20000010000 */
[----:B-1----:R-:W-:Y:S01]  /*e7e0*/  F2FP.BF16.F32.PACK_AB R157, R163, R227 ;  /* 0x000000e3a39d723e */ /* 0x002fe200000010ff */
[-C--:B------:R-:W-:Y:S01]  /*e7f0*/  FMUL.FTZ R46, R46, R177.reuse ;  /* 0x000000b12e2e7220 */ /* 0x080fe20000410000 */
[-C--:B------:R-:W-:Y:S01]  /*e800*/  FMUL.FTZ R47, R47, R177.reuse ;  /* 0x000000b12f2f7220 */ /* 0x080fe20000410000 */
[----:B------:R-:W-:Y:S01]  /*e810*/  FADD.FTZ R192, R163, R192 ;  /* 0x000000c0a3c07221 */ /* 0x000fe20000010000 */
        /* <DEDUP_REMOVED lines=15> */
[----:B------:R-:W-:Y:S01]  /*e910*/  FADD.FTZ R192, R180, R153 ;  /* 0x00000099b4c07221 */ /* 0x000fe20000010000 */
[-C--:B------:R-:W-:Y:S01]  /*e920*/  FMUL.FTZ R74, R74, R177.reuse ;  /* 0x000000b14a4a7220 */ /* 0x080fe20000410000 */
[----:B------:R-:W-:Y:S01]  /*e930*/  FMUL.FTZ R75, R75, R177 ;  /* 0x000000b14b4b7220 */ /* 0x000fe20000410000 */
[----:B------:R-:W-:Y:S01]  /*e940*/  MUFU.EX2 R231, R231 ;  /* 0x000000e700e77308 */ /* 0x000fe20000000800 */
[----:B0-----:R-:W-:Y:S01]  /*e950*/  FADD.FTZ R153, R161, R192 ;  /* 0x000000c0a1997221 */ /* 0x001fe20000010000 */
[----:B---3--:R-:W-:Y:S01]  /*e960*/  F2FP.BF16.F32.PACK_AB R161, R184, R161 ;  /* 0x000000a1b8a1723e */ /* 0x008fe200000010ff */
[-C--:B------:R-:W-:Y:S01]  /*e970*/  FMUL.FTZ R78, R78, R177.reuse ;  /* 0x000000b14e4e7220 */ /* 0x080fe20000410000 */
[-C--:B------:R-:W-:Y:S01]  /*e980*/  FMUL.FTZ R79, R79, R177.reuse ;  /* 0x000000b14f4f7220 */ /* 0x080fe20000410000 */
[-C--:B------:R-:W-:Y:S01]  /*e990*/  FMUL.FTZ R82, R82, R177.reuse ;  /* 0x000000b152527220 */ /* 0x080fe20000410000 */
[-C--:B------:R-:W-:Y:S01]  /*e9a0*/  FMUL.FTZ R83, R83, R177.reuse ;  /* 0x000000b153537220 */ /* 0x080fe20000410000 */
[----:B------:R-:W-:Y:S01]  /*e9b0*/  FMUL.FTZ R86, R86, R177 ;  /* 0x000000b156567220 */ /* 0x000fe20000410000 */
[----:B------:R-:W0:Y:S01]  /*e9c0*/  MUFU.EX2 R188, R179 ;  /* 0x000000b300bc7308 */ /* 0x000e220000000800 */
[----:B-1----:R-:W-:Y:S01]  /*e9d0*/  F2FP.BF16.F32.PACK_AB R163, R10, R165 ;  /* 0x000000a50aa3723e */ /* 0x002fe200000010ff */
        /* <DEDUP_REMOVED lines=18> */
[----:B------:R-:W-:Y:S01]  /*eb00*/  FMUL.FTZ R118, R118, R177 ;  /* 0x000000b176767220 */ /* 0x000fe20000410000 */
[----:B------:R-:W-:Y:S01]  /*eb10*/  FADD.FTZ R153, R165, R186 ;  /* 0x000000baa5997221 */ /* 0x000fe20000010000 */
[----:B0-----:R-:W-:Y:S01]  /*eb20*/  F2FP.BF16.F32.PACK_AB R165, R188, R231 ;  /* 0x000000e7bca5723e */ /* 0x001fe200000010ff */
        /* <DEDUP_REMOVED lines=17> */
[----:B------:R3:W4:Y:S01]  /*ec40*/  MUFU.EX2 R171, R190 ;  /* 0x000000be00ab7308 */ /* 0x0007220000000800 */
[-C--:B------:R-:W-:Y:S01]  /*ec50*/  FMUL.FTZ R146, R146, R177.reuse ;  /* 0x000000b192927220 */ /* 0x080fe20000410000 */
[-C--:B------:R-:W-:Y:S01]  /*ec60*/  FMUL.FTZ R147, R147, R177.reuse ;  /* 0x000000b193937220 */ /* 0x080fe20000410000 */
[-C--:B------:R-:W-:Y:S01]  /*ec70*/  FMUL.FTZ R150, R150, R177.reuse ;  /* 0x000000b196967220 */ /* 0x080fe20000410000 */
[----:B------:R-:W-:-:S04]  /*ec80*/  FMUL.FTZ R151, R151, R177 ;  /* 0x000000b197977220 */ /* 0x000fc80000410000 */
[----:B------:R-:W5:Y:S01]  /*ec90*/  MUFU.EX2 R186, R191 ;  /* 0x000000bf00ba7308 */ /* 0x000f620000000800 */
[----:B---3--:R-:W-:Y:S01]  /*eca0*/  FADD.FTZ R190, R188, R153 ;  /* 0x00000099bcbe7221 */ /* 0x008fe20000010000 */
[----:B------:R-:W-:Y:S02]  /*ecb0*/  F2FP.BF16.F32.PACK_AB R153, R155, R230 ;  /* 0x000000e69b99723e */ /* 0x000fe400000010ff */
[----:B------:R-:W-:Y:S01]  /*ecc0*/  F2FP.BF16.F32.PACK_AB R155, R159, R229 ;  /* 0x000000e59f9b723e */ /* 0x000fe200000010ff */
[----:B--2---:R-:W-:Y:S01]  /*ecd0*/  FADD.FTZ R3, R167, R190 ;  /* 0x000000bea7037221 */ /* 0x004fe20000010000 */
[----:B------:R-:W-:Y:S02]  /*ece0*/  F2FP.BF16.F32.PACK_AB R159, R180, R215 ;  /* 0x000000d7b49f723e */ /* 0x000fe400000010ff */
[----:B------:R2:W3:Y:S01]  /*ecf0*/  MUFU.EX2 R173, R194 ;  /* 0x000000c200ad7308 */ /* 0x0004e20000000800 */
[C---:B0-----:R-:W-:Y:S01]  /*ed00*/  FADD.FTZ R192, R4.reuse, R3 ;  /* 0x0000000304c07221 */ /* 0x041fe20000010000 */
[----:B------:R-:W-:-:S03]  /*ed10*/  F2FP.BF16.F32.PACK_AB R167, R4, R167 ;  /* 0x000000a704a7723e */ /* 0x000fc600000010ff */
[----:B------:R-:W-:Y:S01]  /*ed20*/  FADD.FTZ R3, R169, R192 ;  /* 0x000000c0a9037221 */ /* 0x000fe20000010000 */
[C---:B-1----:R-:W-:Y:S02]  /*ed30*/  F2FP.BF16.F32.PACK_AB R169, R182.reuse, R169 ;  /* 0x000000a9b6a9723e */ /* 0x042fe400000010ff */
[----:B------:R-:W0:Y:S01]  /*ed40*/  MUFU.EX2 R190, R195 ;  /* 0x000000c300be7308 */ /* 0x000e220000000800 */
[----:B------:R-:W-:-:S04]  /*ed50*/  FADD.FTZ R192, R182, R3 ;  /* 0x00000003b6c07221 */ /* 0x000fc80000010000 */
[----:B----4-:R-:W-:Y:S01]  /*ed60*/  FADD.FTZ R3, R171, R192 ;  /* 0x000000c0ab037221 */ /* 0x010fe20000010000 */
[C---:B-----5:R-:W-:Y:S02]  /*ed70*/  F2FP.BF16.F32.PACK_AB R171, R186.reuse, R171 ;  /* 0x000000abbaab723e */ /* 0x060fe400000010ff */
[----:B------:R-:W1:Y:S01]  /*ed80*/  MUFU.EX2 R175, R198 ;  /* 0x000000c600af7308 */ /* 0x000e620000000800 */
[----:B--2---:R-:W-:-:S04]  /*ed90*/  FADD.FTZ R194, R186, R3 ;  /* 0x00000003bac27221 */ /* 0x004fc80000010000 */
[----:B---3--:R-:W-:-:S03]  /*eda0*/  FADD.FTZ R3, R173, R194 ;  /* 0x000000c2ad037221 */ /* 0x008fc60000010000 */
[----:B------:R-:W2:Y:S01]  /*edb0*/  MUFU.EX2 R174, R197 ;  /* 0x000000c500ae7308 */ /* 0x000ea20000000800 */
[C---:B0-----:R-:W-:Y:S01]  /*edc0*/  FADD.FTZ R180, R190.reuse, R3 ;  /* 0x00000003beb47221 */ /* 0x041fe20000010000 */
[----:B------:R-:W-:-:S06]  /*edd0*/  F2FP.BF16.F32.PACK_AB R173, R190, R173 ;  /* 0x000000adbead723e */ /* 0x000fcc00000010ff */
[----:B------:R-:W0:Y:S01]  /*ede0*/  MUFU.EX2 R192, R199 ;  /* 0x000000c700c07308 */ /* 0x000e220000000800 */
[----:B-1----:R-:W-:Y:S01]  /*edf0*/  FADD.FTZ R3, R175, R180 ;  /* 0x000000b4af037221 */ /* 0x002fe20000010000 */
[C---:B--2---:R-:W-:Y:S01]  /*ee00*/  FADD.FTZ R5, R174.reuse, R5 ;  /* 0x00000005ae057221 */ /* 0x044fe20000010000 */
[----:B------:R-:W-:Y:S02]  /*ee10*/  F2FP.BF16.F32.PACK_AB R174, R174, R196 ;  /* 0x000000c4aeae723e */ /* 0x000fe400000010ff */
[C---:B0-----:R-:W-:Y:S01]  /*ee20*/  FADD.FTZ R4, R192.reuse, R3 ;  /* 0x00000003c0047221 */ /* 0x041fe20000010000 */
[----:B------:R-:W-:Y:S01]  /*ee30*/  F2FP.BF16.F32.PACK_AB R175, R192, R175 ;  /* 0x000000afc0af723e */ /* 0x000fe200000010ff */
[----:B------:R-:W-:Y:S06]  /*ee40*/  @!P0 BRA `(.L_x_2145) ;  /* 0x0000000000048947 */ /* 0x000fec0003800000 */
[----:B------:R-:W-:Y:S01]  /*ee50*/  BPT.TRAP 0x1 ;  /* 0x000000040000795c */ /* 0x000fe20000300000 */
.L_x_2145:
[----:B------:R0:W1:Y:S01]  /*ee60*/  SYNCS.PHASECHK.TRANS64.TRYWAIT P2, [R209+URZ+0x22850], R210 ;  /* 0x022850d2d10075a7 */ /* 0x000062000804017f */
[----:B------:R-:W-:Y:S05]  /*ee70*/  @!P0 BRA `(.L_x_2146) ;  /* 0x0000000000048947 */ /* 0x000fea0003800000 */
[----:B------:R-:W-:Y:S01]  /*ee80*/  BPT.TRAP 0x1 ;  /* 0x000000040000795c */ /* 0x000fe20000300000 */
.L_x_2146:
[----:B------:R-:W-:Y:S04]  /*ee90*/  BSSY B0, `(.L_x_2147) ;  /* 0x0000004000007945 */ /* 0x000fe80003800000 */
[----:B-1----:R-:W-:Y:S05]  /*eea0*/  @P2 BRA `(.L_x_2148) ;  /* 0x0000000000082947 */ /* 0x002fea0003800000 */
[----:B------:R-:W1:Y:S02]  /*eeb0*/  SYNCS.PHASECHK.TRANS64.TRYWAIT P2, [R209+URZ+0x22850], R210 ;  /* 0x022850d2d10075a7 */ /* 0x000e64000804017f */
[----:B-1----:R-:W-:Y:S05]  /*eec0*/  @!P2 BRA `(.L_x_2149) ;  /* 0x000000f80058a947 */ /* 0x002fea0003800000 */
.L_x_2148:
[----:B------:R-:W-:Y:S05]  /*eed0*/  BSYNC B0 ;  /* 0x0000000000007941 */ /* 0x000fea0003800000 */
.L_x_2147:
[----:B------:R-:W2:Y:S01]  /*eee0*/  S2R R3, SR_TID.X ;  /* 0x0000000000037919 */ /* 0x000ea20000002100 */
[----:B------:R-:W-:Y:S05]  /*eef0*/  WARPSYNC.ALL ;  /* 0x0000000000007948 */ /* 0x000fea0003800000 */
[----:B------:R-:W-:Y:S01]  /*ef00*/  IMAD R180, R16, 0xc00, R204 ;  /* 0x00000c0010b47824 */ /* 0x000fe200078e02cc */
[----:B------:R-:W-:Y:S01]  /*ef10*/  ISETP.GT.AND P2, PT, R7, R218, PT ;  /* 0x000000da0700720c */ /* 0x000fe20003f44270 */
[----:B------:R-:W-:Y:S02]  /*ef20*/  IMAD.MOV.U32 R181, RZ, RZ, 0x40000040 ;  /* 0x40000040ffb57424 */ /* 0x000fe400078e00ff */
[----:B01----:R-:W-:Y:S01]  /*ef30*/  @!P1 VIADD R209, R209, 0x22860 ;  /* 0x00022860d1d19836 */ /* 0x003fe20000000000 */
[----:B------:R-:W-:Y:S01]  /*ef40*/  R2UR UR6, R180 ;  /* 0x00000000b40672ca */ /* 0x000fe200000e0000 */
[----:B------:R-:W-:Y:S01]  /*ef50*/  VIADD R7, R7, 0xffffffff ;  /* 0xffffffff07077836 */ /* 0x000fe20000000000 */
[----:B------:R-:W-:Y:S01]  /*ef60*/  R2UR UR7, R181 ;  /* 0x00000000b50772ca */ /* 0x000fe200000e0000 */
[----:B------:R-:W-:Y:S01]  /*ef70*/  IMAD.MOV.U32 R181, RZ, RZ, 0x40000040 ;  /* 0x40000040ffb57424 */ /* 0x000fe200078e00ff */
[----:B------:R-:W-:Y:S01]  /*ef80*/  @!P1 PRMT R209, RZ, 0x654, R209 ;  /* 0x00000654ffd19816 */ /* 0x000fe200000000d1 */
[----:B------:R-:W-:Y:S01]  /*ef90*/  IMAD.MOV.U32 R10, RZ, RZ, R176 ;  /* 0x000000ffff0a7224 */ /* 0x000fe200078e00b0 */
[----:B--2---:R-:W-:-:S05]  /*efa0*/  SHF.R.U32.HI R3, RZ, 0x7, R3 ;  /* 0x00000007ff037819 */ /* 0x004fca0000011603 */
[----:B------:R-:W-:-:S05]  /*efb0*/  VIADD R3, R3, 0x8 ;  /* 0x0000000803037836 */ /* 0x000fca0000000000 */
[----:B------:R0:W-:Y:S02]  /*efc0*/  BAR.SYNC.DEFER_BLOCKING R3, 0x100 ;  /* 0x000400030000751d */ /* 0x0001e40000010000 */
[----:B0-----:R-:W-:-:S04]  /*efd0*/  IMAD.MOV.U32 R3, RZ, RZ, R178 ;  /* 0x000000ffff037224 */ /* 0x001fc800078e00b2 */
        /* <DEDUP_REMOVED lines=43> */
[----:B------:R-:W-:Y:S02]  /*f290*/  IMAD.MOV.U32 R10, RZ, RZ, R176 ;  /* 0x000000ffff0a7224 */ /* 0x000fe400078e00b0 */
[----:B------:R-:W-:-:S07]  /*f2a0*/  IMAD.MOV.U32 R3, RZ, RZ, R178 ;  /* 0x000000ffff037224 */ /* 0x000fce00078e00b2 */
.L_x_2132:
[----:B------:R-:W1:Y:S01]  /*f2b0*/  LDC R217, c[0x0][0x9e4] ;  /* 0x00027900ffd97b82 */ /* 0x000e620000000800 */
[----:B------:R-:W-:Y:S02]  /*f2c0*/  IADD3 R152, R202, 0x80, -R203 ;  /* 0x00000080ca987810 */ /* 0x000fe40007ffe8cb */
[----:B------:R-:W-:-:S03]  /*f2d0*/  LOP3.LUT R2, R2, 0xffefffff, RZ, 0xc0, !PT ;  /* 0xffefffff02027812 */ /* 0x000fc600078ec0ff */
[----:B------:R-:W-:-:S04]  /*f2e0*/  IMAD R153, R205, 0x80, R152 ;  /* 0x00000080cd997824 */ /* 0x000fc800078e0298 */
[----:B------:R-:W-:Y:S01]  /*f2f0*/  IMAD.IADD R206, R153, 0x1, -R206 ;  /* 0x0000000199ce7824 */ /* 0x000fe200078e0ace */
[----:B-1----:R-:W-:-:S13]  /*f300*/  ISETP.GE.AND P2, PT, R217, 0x1, PT ;  /* 0x00000001d900780c */ /* 0x002fda0003f46270 */
[----:B------:R-:W-:Y:S01]  /*f310*/  @P2 LOP3.LUT R2, R2, 0x100000, RZ, 0xfc, !PT ;  /* 0x0010000002022812 */ /* 0x000fe200078efcff */
[----:B------:R-:W-:Y:S06]  /*f320*/  @!P2 BRA `(.L_x_2151) ;  /* 0x000000000048a947 */ /* 0x000fec0003800000 */
[----:B------:R-:W-:Y:S01]  /*f330*/  IMAD.MOV.U32 R154, RZ, RZ, R153 ;  /* 0x000000ffff9a7224 */ /* 0x000fe200078e0099 */
[----:B------:R-:W-:Y:S04]  /*f340*/  BSSY B0, `(.L_x_2152) ;  /* 0x000000e000007945 */ /* 0x000fe80003800000 */
        /* <DEDUP_REMOVED lines=9> */
.L_x_2153:
[----:B------:R-:W-:-:S13]  /*f3e0*/  ISETP.NE.AND P2, PT, R217, 0x1, PT ;  /* 0x00000001d900780c */ /* 0x000fda0003f45270 */
[----:B------:R-:W1:Y:S02]  /*f3f0*/  @P2 LDC.64 R152, c[0x0][0x9e8] ;  /* 0x00027a00ff982b82 */ /* 0x000e640000000a00 */
[----:B-1----:R-:W-:-:S05]  /*f400*/  @P2 IMAD.HI.U32 R152, R154, R152, RZ ;  /* 0x000000989a982227 */ /* 0x002fca00078e00ff */
[----:B------:R-:W-:-:S07]  /*f410*/  @P2 SHF.R.U32.HI R154, RZ, R153, R152 ;  /* 0x00000099ff9a2219 */ /* 0x000fce0000011698 */
.L_x_2154:
[----:B------:R-:W-:Y:S05]  /*f420*/  BSYNC B0 ;  /* 0x0000000000007941 */ /* 0x000fea0003800000 */
.L_x_2152:
[----:B------:R-:W-:-:S05]  /*f430*/  IMAD R153, R154, R217, RZ ;  /* 0x000000d99a997224 */ /* 0x000fca00078e02ff */
[----:B------:R-:W-:-:S07]  /*f440*/  VIMNMX R206, R206, R153, !PT ;  /* 0x00000099cece7248 */ /* 0x000fce0007fe0100 */
.L_x_2151:
[----:B------:R-:W-:-:S04]  /*f450*/  VIADD R206, R206, 0x5f ;  /* 0x0000005fcece7836 */ /* 0x000fc80000000000 */
[----:B------:R-:W-:-:S05]  /*f460*/  IMAD.HI R206, R206, 0x2aaaaaab, RZ ;  /* 0x2aaaaaabcece7827 */ /* 0x000fca00078e02ff */
[----:B------:R-:W-:-:S04]  /*f470*/  SHF.R.U32.HI R153, RZ, 0x1f, R206 ;  /* 0x0000001fff997819 */ /* 0x000fc800000116ce */
[----:B------:R-:W-:-:S04]  /*f480*/  LEA.HI.SX32 R153, R206, R153, 0x1c ;  /* 0x00000099ce997211 */ /* 0x000fc800078fe2ff */
[----:B------:R-:W-:-:S04]  /*f490*/  VIMNMX R205, R222, R153, !PT ;  /* 0x00000099decd7248 */ /* 0x000fc80007fe0100 */
[----:B------:R-:W-:-:S13]  /*f4a0*/  ISETP.GE.AND P2, PT, R7, R205, PT ;  /* 0x000000cd0700720c */ /* 0x000fda0003f46270 */
[----:B------:R-:W-:Y:S05]  /*f4b0*/  @!P2 BRA `(.L_x_2155) ;  /* 0x0000001c00bca947 */ /* 0x000fea0003800000 */
[----:B0-----:R-:W-:Y:S02]  /*f4c0*/  IMAD.MOV.U32 R209, RZ, RZ, R10 ;  /* 0x000000ffffd17224 */ /* 0x001fe400078e000a */
[----:B------:R-:W-:Y:S02]  /*f4d0*/  IMAD.MOV.U32 R210, RZ, RZ, R3 ;  /* 0x000000ffffd27224 */ /* 0x000fe400078e0003 */
[----:B------:R-:W-:-:S07]  /*f4e0*/  IMAD.MOV.U32 R208, RZ, RZ, R7 ;  /* 0x000000ffffd07224 */ /* 0x000fce00078e0007 */
.L_x_2165:
[----:B------:R-:W-:Y:S01]  /*f4f0*/  VIADD R16, R16, 0x1 ;  /* 0x0000000110107836 */ /* 0x000fe20000000000 */
[----:B------:R-:W-:Y:S05]  /*f500*/  YIELD ;  /* 0x0000000000007946 */ /* 0x000fea0003800000 */
[----:B------:R-:W-:Y:S01]  /*f510*/  ISETP.NE.AND P3, PT, R16, 0x2, PT ;  /* 0x000000021000780c */ /* 0x000fe20003f65270 */
[----:B------:R-:W-:Y:S02]  /*f520*/  IMAD.MOV.U32 R6, RZ, RZ, R208 ;  /* 0x000000ffff067224 */ /* 0x000fe400078e00d0 */
[----:B------:R-:W-:Y:S01]  /*f530*/  VIADD R208, R208, 0xffffffff ;  /* 0xffffffffd0d07836 */ /* 0x000fe20000000000 */
[----:B------:R-:W-:-:S02]  /*f540*/  SEL R3, RZ, 0x1, P3 ;  /* 0x00000001ff037807 */ /* 0x000fc40001800000 */
[----:B------:R-:W-:Y:S02]  /*f550*/  ISETP.GT.AND P2, PT, R6, R205, PT ;  /* 0x000000cd0600720c */ /* 0x000fe40003f44270 */
[----:B------:R-:W-:Y:S02]  /*f560*/  LOP3.LUT R22, R22, R3, RZ, 0x3c, !PT ;  /* 0x0000000316167212 */ /* 0x000fe400078e3cff */
[----:B------:R-:W-:Y:S01]  /*f570*/  SEL R16, R16, RZ, P3 ;  /* 0x000000ff10107207 */ /* 0x000fe20001800000 */
[----:B0-----:R-:W-:Y:S08]  /*f580*/  @!P0 BRA `(.L_x_2156) ;  /* 0x0000000000048947 */ /* 0x001ff00003800000 */
[----:B------:R-:W-:Y:S01]  /*f590*/  BPT.TRAP 0x1 ;  /* 0x000000040000795c */ /* 0x000fe20000300000 */
.L_x_2156:
[----:B------:R-:W-:Y:S01]  /*f5a0*/  IMAD R206, R16, 0x8, R17 ;  /* 0x0000000810ce7824 */ /* 0x000fe200078e0211 */
[----:B------:R-:W-:-:S04]  /*f5b0*/  SHF.L.U32 R7, R22, 0x1f, RZ ;  /* 0x0000001f16077819 */ /* 0x000fc800000006ff */
[----:B------:R0:W1:Y:S01]  /*f5c0*/  SYNCS.PHASECHK.TRANS64.TRYWAIT P3, [R206+URZ+0x22830], R7 ;  /* 0x02283007ce0075a7 */ /* 0x000062000806017f */
[----:B------:R-:W-:Y:S05]  /*f5d0*/  @!P0 BRA `(.L_x_2157) ;  /* 0x0000000000048947 */ /* 0x000fea0003800000 */
[----:B------:R-:W-:Y:S01]  /*f5e0*/  BPT.TRAP 0x1 ;  /* 0x000000040000795c */ /* 0x000fe20000300000 */
.L_x_2157:
[----:B------:R-:W-:Y:S02]  /*f5f0*/  IMAD R10, R16, 0x300, R207 ;  /* 0x00000300100a7824 */ /* 0x000fe400078e02cf */
[----:B------:R-:W-:Y:S01]  /*f600*/  IMAD.MOV.U32 R11, RZ, RZ, 0x40000040 ;  /* 0x40000040ff0b7424 */ /* 0x000fe200078e00ff */
[----:B-1----:R-:W-:Y:S06]  /*f610*/  @P3 BRA `(.L_x_2158) ;  /* 0x0000000000083947 */ /* 0x002fec0003800000 */
[----:B------:R-:W1:Y:S02]  /*f620*/  SYNCS.PHASECHK.TRANS64.TRYWAIT P3, [R206+URZ+0x22830], R7 ;  /* 0x02283007ce0075a7 */ /* 0x000e64000806017f */
[----:B-1----:R-:W-:Y:S05]  /*f630*/  @!P3 BRA `(.L_x_2159) ;  /* 0x000000f00090b947 */ /* 0x002fea0003800000 */
.L_x_2158:
        /* <DEDUP_REMOVED lines=17> */
[----:B------:R-:W-:-:S02]  /*f750*/  R2UR UR5, R21 ;  /* 0x00000000150572ca */ /* 0x000fc400000e0000 */
[----:B--2---:R-:W-:Y:S01]  /*f760*/  SHF.R.U32.HI R218, RZ, 0x7, R218 ;  /* 0x00000007ffda7819 */ /* 0x004fe200000116da */
[----:B------:R-:W-:Y:S02]  /*f770*/  WARPGROUP.DEPBAR.LE gsb0, 0x0 ;  /* 0x00008000000079c5 */ /* 0x000fe40000010000 */
[----:B------:R-:W-:-:S08]  /*f780*/  WARPGROUP.ARRIVE ;  /* 0x00000000000079c5 */ /* 0x000fd00000000000 */
        /* <DEDUP_REMOVED lines=9> */
[----:B------:R-:W-:Y:S01]  /*f820*/  R2UR UR7, R11 ;  /* 0x000000000b0772ca */ /* 0x000fe200000e0000 */
[----:B------:R-:W-:Y:S01]  /*f830*/  IMAD.U32 R11, RZ, RZ, UR44 ;  /* 0x0000002cff0b7e24 */ /* 0x000fe2000f8e00ff */
        /* <DEDUP_REMOVED lines=54> */
[----:B------:R-:W2:Y:S02]  /*fba0*/  SHFL.BFLY PT, R3, R212, 0x2, 0x1f ;  /* 0x0c401f00d4037f89 */ /* 0x000ea400000e0000 */
[----:B--2---:R-:W-:Y:S02]  /*fbb0*/  FMNMX.FTZ R213, R212, R3, !PT ;  /* 0x00000003d4d57209 */ /* 0x004fe40007810000 */
[----:B------:R-:W2:Y:S04]  /*fbc0*/  SHFL.BFLY PT, R212, R10, 0x2, 0x1f ;  /* 0x0c401f000ad47f89 */ /* 0x000ea800000e0000 */
[----:B------:R-:W3:Y:S01]  /*fbd0*/  SHFL.BFLY PT, R6, R213, 0x1, 0x1f ;  /* 0x0c201f00d5067f89 */ /* 0x000ee200000e0000 */
[----:B--2---:R-:W-:Y:S02]  /*fbe0*/  FMNMX.FTZ R10, R10, R212, !PT ;  /* 0x000000d40a0a7209 */ /* 0x004fe40007810000 */
[----:B---3--:R-:W-:-:S03]  /*fbf0*/  FMNMX.FTZ R3, R213, R6, !PT ;  /* 0x00000006d5037209 */ /* 0x008fc60007810000 */
[----:B------:R-:W2:Y:S02]  /*fc00*/  SHFL.BFLY PT, R212, R10, 0x1, 0x1f ;  /* 0x0c201f000ad47f89 */ /* 0x000ea400000e0000 */
[----:B------:R-:W-:-:S04]  /*fc10*/  FADD.FTZ R6, -R3, R210 ;  /* 0x000000d203067221 */ /* 0x000fc80000010100 */
[-C--:B------:R-:W-:Y:S01]  /*fc20*/  FMUL.FTZ R210, R6, R11.reuse ;  /* 0x0000000b06d27220 */ /* 0x080fe20000410000 */
[----:B------:R-:W-:-:S04]  /*fc30*/  FMUL.FTZ R6, R3, R11 ;  /* 0x0000000b03067220 */ /* 0x000fc80000410000 */
        /* <DEDUP_REMOVED lines=11> */
[----:B--2---:R-:W-:Y:S01]  /*fcf0*/  FMNMX.FTZ R10, R10, R212, !PT ;  /* 0x000000d40a0a7209 */ /* 0x004fe20007810000 */
        /* <DEDUP_REMOVED lines=13> */
[----:B------:R-:W-:Y:S01]  /*fdd0*/  FADD.FTZ R6, -R10, R209 ;  /* 0x000000d10a067221 */ /* 0x000fe20000010100 */
[----:B------:R-:W2:Y:S03]  /*fde0*/  MUFU.EX2 R210, R210 ;  /* 0x000000d200d27308 */ /* 0x000ea60000000800 */
[-C--:B------:R-:W-:Y:S01]  /*fdf0*/  FMUL.FTZ R197, R6, R11.reuse ;  /* 0x0000000b06c57220 */ /* 0x080fe20000410000 */
[----:B------:R-:W-:-:S04]  /*fe00*/  FMUL.FTZ R6, R10, R11 ;  /* 0x0000000b0a067220 */ /* 0x000fc80000410000 */
        /* <DEDUP_REMOVED lines=18> */
[----:B------:R-:W3:Y:S01]  /*ff30*/  MUFU.EX2 R212, R212 ;  /* 0x000000d400d47308 */ /* 0x000ee20000000800 */
[-CC-:B------:R-:W-:Y:S01]  /*ff40*/  FFMA.FTZ R191, R191, R11.reuse, -R6.reuse ;  /* 0x0000000bbfbf7223 */ /* 0x180fe20000010806 */
[-CC-:B------:R-:W-:Y:S01]  /*ff50*/  FFMA.FTZ R194, R194, R11.reuse, -R6.reuse ;  /* 0x0000000bc2c27223 */ /* 0x180fe20000010806 */
[-CC-:B------:R-:W-:Y:S01]  /*ff60*/  FFMA.FTZ R195, R195, R11.reuse, -R6.reuse ;  /* 0x0000000bc3c37223 */ /* 0x180fe20000010806 */
[-CC-:B------:R-:W-:Y:S01]  /*ff70*/  FFMA.FTZ R198, R198, R11.reuse, -R6.reuse ;  /* 0x0000000bc6c67223 */ /* 0x180fe20000010806 */
[-C--:B------:R-:W-:Y:S01]  /*ff80*/  FFMA.FTZ R199, R199, R11.reuse, -R6 ;  /* 0x0000000bc7c77223 */ /* 0x080fe20000010806 */
[-C--:B--2---:R-:W-:Y:S01]  /*ff90*/  FMUL.FTZ R24, R24, R210.reuse ;  /* 0x000000d218187220 */ /* 0x084fe20000410000 */
        /* <DEDUP_REMOVED lines=9> */
[----:B------:R-:W2:Y:S01]  /*10030*/  MUFU.EX2 R155, R155 ;  /* 0x0000009b009b7308 */ /* 0x000ea20000000800 */
[----:B---3--:R-:W-:Y:S01]  /*10040*/  FFMA.FTZ R4, R197, R4, R212 ;  /* 0x00000004c5047223 */ /* 0x008fe200000100d4 */
        /* <DEDUP_REMOVED lines=23> */
[-CC-:B---3--:R-:W-:Y:S01]  /*101c0*/  FFMA.FTZ R214, R162, R11.reuse, -R6.reuse ;  /* 0x0000000ba2d67223 */ /* 0x188fe20000010806 */
[----:B------:R-:W-:Y:S01]  /*101d0*/  FFMA.FTZ R162, R182, R11, -R6 ;  /* 0x0000000bb6a27223 */ /* 0x000fe20000010806 */
[----:B------:R-:W-:Y:S01]  /*101e0*/  FFMA.FTZ R182, R210, R5, R152 ;  /* 0x00000005d2b67223 */ /* 0x000fe20000010098 */
[----:B------:R-:W-:Y:S01]  /*101f0*/  F2FP.BF16.F32.PACK_AB R152, R153, R152 ;  /* 0x000000989998723e */ /* 0x000fe200000010ff */
[-C--:B------:R-:W-:Y:S01]  /*10200*/  FMUL.FTZ R80, R80, R210.reuse ;  /* 0x000000d250507220 */ /* 0x080fe20000410000 */
[-C--:B------:R-:W-:Y:S01]  /*10210*/  FMUL.FTZ R81, R81, R210.reuse ;  /* 0x000000d251517220 */ /* 0x080fe20000410000 */
[----:B------:R-:W-:Y:S01]  /*10220*/  FADD.FTZ R5, R153, R182 ;  /* 0x000000b699057221 */ /* 0x000fe20000010000 */
[----:B------:R3:W-:Y:S01]  /*10230*/  MUFU.EX2 R167, R166 ;  /* 0x000000a600a77308 */ /* 0x0007e20000000800 */
        /* <DEDUP_REMOVED lines=8> */
[----:B---3--:R-:W-:Y:S01]  /*102c0*/  FFMA.FTZ R166, R175, R11, -R6 ;  /* 0x0000000bafa67223 */ /* 0x008fe20000010806 */
[----:B------:R-:W-:-:S02]  /*102d0*/  @!P1 VIADD R6, R206, 0x22840 ;  /* 0x00022840ce069836 */ /* 0x000fc40000000000 */
[----:B--2---:R-:W-:Y:S01]  /*102e0*/  FADD.FTZ R4, R213, R4 ;  /* 0x00000004d5047221 */ /* 0x004fe20000010000 */
[-C--:B------:R-:W-:Y:S01]  /*102f0*/  FMUL.FTZ R97, R97, R210.reuse ;  /* 0x000000d261617220 */ /* 0x080fe20000410000 */
        /* <DEDUP_REMOVED lines=28> */
[----:B---3--:R-:W-:Y:S01]  /*104c0*/  @!P1 PRMT R170, RZ, 0x654, R6 ;  /* 0x00000654ffaa9816 */ /* 0x008fe20000000006 */
[-C--:B------:R-:W-:Y:S01]  /*104d0*/  FMUL.FTZ R145, R145, R210.reuse ;  /* 0x000000d291917220 */ /* 0x080fe20000410000 */
[----:B------:R-:W-:Y:S01]  /*104e0*/  IADD3 R6, -R218, 0xb, RZ ;  /* 0x0000000bda067810 */ /* 0x000fe20007ffe1ff */
[-C--:B------:R-:W-:Y:S01]  /*104f0*/  FMUL.FTZ R148, R148, R210.reuse ;  /* 0x000000d294947220 */ /* 0x080fe20000410000 */
[----:B------:R-:W-:Y:S01]  /*10500*/  FMUL.FTZ R149, R149, R210 ;  /* 0x000000d295957220 */ /* 0x000fe20000410000 */
[-C--:B------:R-:W-:Y:S01]  /*10510*/  FMUL.FTZ R26, R26, R197.reuse ;  /* 0x000000c51a1a7220 */ /* 0x080fe20000410000 */
[-C--:B------:R-:W-:Y:S01]  /*10520*/  FMUL.FTZ R27, R27, R197.reuse ;  /* 0x000000c51b1b7220 */ /* 0x080fe20000410000 */
[----:B------:R-:W-:Y:S01]  /*10530*/  MUFU.EX2 R161, R161 ;  /* 0x000000a100a17308 */ /* 0x000fe20000000800 */
[----:B------:R3:W-:Y:S06]  /*10540*/  BAR.ARV R6, 0x100 ;  /* 0x000400060000751d */ /* 0x0007ec0000002000 */
[----:B------:R4:W-:Y:S01]  /*10550*/  @!P1 SYNCS.ARRIVE.TRANS64.RED.A1T0 RZ, [R170+URZ], RZ ;  /* 0x000000ffaaff99a7 */ /* 0x0009e2000810043f */
[----:B------:R-:W5:Y:S01]  /*10560*/  MUFU.EX2 R163, R163 ;  /* 0x000000a300a37308 */ /* 0x000f620000000800 */
[----:B--2---:R-:W-:Y:S01]  /*10570*/  FADD.FTZ R4, R214, R153 ;  /* 0x00000099d6047221 */ /* 0x004fe20000010000 */
[-C--:B------:R-:W-:Y:S01]  /*10580*/  FMUL.FTZ R30, R30, R197.reuse ;  /* 0x000000c51e1e7220 */ /* 0x080fe20000410000 */
[-C--:B------:R-:W-:Y:S01]  /*10590*/  FMUL.FTZ R31, R31, R197.reuse ;  /* 0x000000c51f1f7220 */ /* 0x080fe20000410000 */
[-C--:B------:R-:W-:Y:S01]  /*105a0*/  FMUL.FTZ R34, R34, R197.reuse ;  /* 0x000000c522227220 */ /* 0x080fe20000410000 */
[-C--:B------:R-:W-:Y:S01]  /*105b0*/  FMUL.FTZ R35, R35, R197.reuse ;  /* 0x000000c523237220 */ /* 0x080fe20000410000 */
[-C--:B------:R-:W-:Y:S01]  /*105c0*/  FMUL.FTZ R38, R38, R197.reuse ;  /* 0x000000c526267220 */ /* 0x080fe20000410000 */
[----:B----4-:R-:W-:Y:S01]  /*105d0*/  FADD.FTZ R170, R156, R5 ;  /* 0x000000059caa7221 */ /* 0x010fe20000010000 */
[----:B------:R-:W2:Y:S01]  /*105e0*/  MUFU.EX2 R164, R164 ;  /* 0x000000a400a47308 */ /* 0x000ea20000000800 */
[-C--:B------:R-:W-:Y:S01]  /*105f0*/  FMUL.FTZ R39, R39, R197.reuse ;  /* 0x000000c527277220 */ /* 0x080fe20000410000 */
[-C--:B------:R-:W-:Y:S01]  /*10600*/  FMUL.FTZ R42, R42, R197.reuse ;  /* 0x000000c52a2a7220 */ /* 0x080fe20000410000 */
[----:B------:R-:W-:Y:S01]  /*10610*/  FADD.FTZ R5, R157, R170 ;  /* 0x000000aa9d057221 */ /* 0x000fe20000010000 */
[-C--:B------:R-:W-:Y:S01]  /*10620*/  FMUL.FTZ R43, R43, R197.reuse ;  /* 0x000000c52b2b7220 */ /* 0x080fe20000410000 */
[-C--:B------:R-:W-:Y:S01]  /*10630*/  FMUL.FTZ R46, R46, R197.reuse ;  /* 0x000000c52e2e7220 */ /* 0x080fe20000410000 */
[-C--:B------:R-:W-:Y:S01]  /*10640*/  FMUL.FTZ R47, R47, R197.reuse ;  /* 0x000000c52f2f7220 */ /* 0x080fe20000410000 */
[----:B------:R-:W-:Y:S01]  /*10650*/  FADD.FTZ R170, R160, R5 ;  /* 0x00000005a0aa7221 */ /* 0x000fe20000010000 */
[----:B------:R-:W4:Y:S01]  /*10660*/  MUFU.EX2 R165, R165 ;  /* 0x000000a500a57308 */ /* 0x000f220000000800 */
[----:B-----5:R-:W-:Y:S01]  /*10670*/  FADD.FTZ R4, R163, R4 ;  /* 0x00000004a3047221 */ /* 0x020fe20000010000 */
[-C--:B------:R-:W-:Y:S01]  /*10680*/  FMUL.FTZ R50, R50, R197.reuse ;  /* 0x000000c532327220 */ /* 0x080fe20000410000 */
[----:B------:R-:W-:Y:S01]  /*10690*/  FADD.FTZ R5, R161, R170 ;  /* 0x000000aaa1057221 */ /* 0x000fe20000010000 */
[-C--:B------:R-:W-:Y:S01]  /*106a0*/  FMUL.FTZ R51, R51, R197.reuse ;  /* 0x000000c533337220 */ /* 0x080fe20000410000 */
[----:B------:R-:W-:Y:S01]  /*106b0*/  FADD.FTZ R4, R167, R4 ;  /* 0x00000004a7047221 */ /* 0x000fe20000010000 */
[-C--:B------:R-:W-:Y:S01]  /*106c0*/  FMUL.FTZ R54, R54, R197.reuse ;  /* 0x000000c536367220 */ /* 0x080fe20000410000 */
[-C--:B------:R-:W-:Y:S01]  /*106d0*/  FMUL.FTZ R55, R55, R197.reuse ;  /* 0x000000c537377220 */ /* 0x080fe20000410000 */
[----:B------:R-:W5:Y:S01]  /*106e0*/  MUFU.EX2 R171, R216 ;  /* 0x000000d800ab7308 */ /* 0x000f620000000800 */
        /* <DEDUP_REMOVED lines=8> */
[----:B----4-:R-:W-:Y:S01]  /*10770*/  FADD.FTZ R5, R165, R170 ;  /* 0x000000aaa5057221 */ /* 0x010fe20000010000 */
[-C--:B------:R-:W-:Y:S01]  /*10780*/  FMUL.FTZ R70, R70, R197.reuse ;  /* 0x000000c546467220 */ /* 0x080fe20000410000 */
[-C--:B------:R-:W-:Y:S01]  /*10790*/  FMUL.FTZ R71, R71, R197.reuse ;  /* 0x000000c547477220 */ /* 0x080fe20000410000 */
[-C--:B------:R-:W-:Y:S01]  /*107a0*/  FMUL.FTZ R74, R74, R197.reuse ;  /* 0x000000c54a4a7220 */ /* 0x080fe20000410000 */
[-C--:B------:R-:W-:Y:S01]  /*107b0*/  FMUL.FTZ R75, R75, R197.reuse ;  /* 0x000000c54b4b7220 */ /* 0x080fe20000410000 */
[-C--:B------:R-:W-:Y:S01]  /*107c0*/  FMUL.FTZ R78, R78, R197.reuse ;  /* 0x000000c54e4e7220 */ /* 0x080fe20000410000 */
[-C--:B------:R-:W-:Y:S01]  /*107d0*/  FMUL.FTZ R79, R79, R197.reuse ;  /* 0x000000c54f4f7220 */ /* 0x080fe20000410000 */
[----:B------:R-:W-:Y:S01]  /*107e0*/  MUFU.EX2 R169, R169 ;  /* 0x000000a900a97308 */ /* 0x000fe20000000800 */
[----:B-----5:R-:W-:Y:S01]  /*107f0*/  FADD.FTZ R153, R171, R4 ;  /* 0x00000004ab997221 */ /* 0x020fe20000010000 */
[-C--:B------:R-:W-:Y:S01]  /*10800*/  FMUL.FTZ R82, R82, R197.reuse ;  /* 0x000000c552527220 */ /* 0x080fe20000410000 */
        /* <DEDUP_REMOVED lines=42> */
[----:B------:R-:W-:-:S03]  /*10ab0*/  FMUL.FTZ R151, R151, R197 ;  /* 0x000000c597977220 */ /* 0x000fc60000410000 */
[----:B------:R4:W5:Y:S08]  /*10ac0*/  MUFU.EX2 R210, R154 ;  /* 0x0000009a00d27308 */ /* 0x0009700000000800 */
[----:B------:R-:W-:Y:S01]  /*10ad0*/  MUFU.EX2 R176, R176 ;  /* 0x000000b000b07308 */ /* 0x000fe20000000800 */
[----:B----4-:R-:W-:Y:S01]  /*10ae0*/  F2FP.BF16.F32.PACK_AB R154, R157, R156 ;  /* 0x0000009c9d9a723e */ /* 0x010fe200000010ff */
[----:B--2---:R-:W-:Y:S01]  /*10af0*/  FADD.FTZ R153, R182, R153 ;  /* 0x00000099b6997221 */ /* 0x004fe20000010000 */
[----:B------:R-:W-:Y:S01]  /*10b00*/  F2FP.BF16.F32.PACK_AB R156, R161, R160 ;  /* 0x000000a0a19c723e */ /* 0x000fe200000010ff */
[----:B------:R-:W-:Y:S01]  /*10b10*/  FADD.FTZ R160, R168, R5 ;  /* 0x00000005a8a07221 */ /* 0x000fe20000010000 */
[----:B------:R-:W-:-:S02]  /*10b20*/  F2FP.BF16.F32.PACK_AB R157, R163, R214 ;  /* 0x000000d6a39d723e */ /* 0x000fc400000010ff */
[----:B------:R-:W-:Y:S01]  /*10b30*/  F2FP.BF16.F32.PACK_AB R163, R182, R175 ;  /* 0x000000afb6a3723e */ /* 0x000fe200000010ff */
[----:B------:R-:W-:Y:S01]  /*10b40*/  MUFU.EX2 R177, R177 ;  /* 0x000000b100b17308 */ /* 0x000fe20000000800 */
[C---:B------:R-:W-:Y:S01]  /*10b50*/  FADD.FTZ R5, R169.reuse, R160 ;  /* 0x000000a0a9057221 */ /* 0x040fe20000010000 */
[----:B------:R-:W-:Y:S01]  /*10b60*/  F2FP.BF16.F32.PACK_AB R160, R169, R168 ;  /* 0x000000a8a9a0723e */ /* 0x000fe200000010ff */
[----:B-----5:R-:W-:Y:S01]  /*10b70*/  FADD.FTZ R4, R210, R153 ;  /* 0x00000099d2047221 */ /* 0x020fe20000010000 */
[----:B------:R-:W-:-:S04]  /*10b80*/  F2FP.BF16.F32.PACK_AB R161, R179, R178 ;  /* 0x000000b2b3a1723e */ /* 0x000fc800000010ff */
[----:B------:R2:W4:Y:S08]  /*10b90*/  MUFU.EX2 R215, R158 ;  /* 0x0000009e00d77308 */ /* 0x0005300000000800 */
[----:B------:R-:W5:Y:S01]  /*10ba0*/  MUFU.EX2 R180, R180 ;  /* 0x000000b400b47308 */ /* 0x000f620000000800 */
[----:B--2---:R-:W-:Y:S01]  /*10bb0*/  F2FP.BF16.F32.PACK_AB R158, R165, R164 ;  /* 0x000000a4a59e723e */ /* 0x004fe200000010ff */
[----:B------:R-:W-:-:S04]  /*10bc0*/  FADD.FTZ R164, R172, R5 ;  /* 0x00000005aca47221 */ /* 0x000fc80000010000 */
[----:B------:R-:W-:Y:S02]  /*10bd0*/  FADD.FTZ R5, R173, R164 ;  /* 0x000000a4ad057221 */ /* 0x000fe40000010000 */
[----:B------:R2:W0:Y:S01]  /*10be0*/  MUFU.EX2 R216, R162 ;  /* 0x000000a200d87308 */ /* 0x0004220000000800 */
[C---:B----4-:R-:W-:Y:S01]  /*10bf0*/  FADD.FTZ R153, R215.reuse, R4 ;  /* 0x00000004d7997221 */ /* 0x050fe20000010000 */
[----:B------:R-:W-:Y:S01]  /*10c00*/  FADD.FTZ R164, R176, R5 ;  /* 0x00000005b0a47221 */ /* 0x000fe20000010000 */
[----:B------:R-:W-:-:S03]  /*10c10*/  F2FP.BF16.F32.PACK_AB R165, R215, R210 ;  /* 0x000000d2d7a5723e */ /* 0x000fc600000010ff */
[C---:B------:R-:W-:Y:S01]  /*10c20*/  FADD.FTZ R5, R177.reuse, R164 ;  /* 0x000000a4b1057221 */ /* 0x040fe20000010000 */
[----:B------:R-:W-:Y:S01]  /*10c30*/  F2FP.BF16.F32.PACK_AB R164, R177, R176 ;  /* 0x000000b0b1a4723e */ /* 0x000fe200000010ff */
[----:B------:R-:W4:Y:S01]  /*10c40*/  MUFU.EX2 R181, R181 ;  /* 0x000000b500b57308 */ /* 0x000f220000000800 */
[----:B--2---:R-:W-:Y:S01]  /*10c50*/  F2FP.BF16.F32.PACK_AB R162, R173, R172 ;  /* 0x000000acada2723e */ /* 0x004fe200000010ff */
[----:B-----5:R-:W-:-:S06]  /*10c60*/  FADD.FTZ R166, R180, R5 ;  /* 0x00000005b4a67221 */ /* 0x020fcc0000010000 */
[----:B------:R-:W2:Y:S01]  /*10c70*/  MUFU.EX2 R183, R183 ;  /* 0x000000b700b77308 */ /* 0x000ea20000000800 */
[----:B0-----:R-:W-:-:S07]  /*10c80*/  FADD.FTZ R4, R216, R153 ;  /* 0x00000099d8047221 */ /* 0x001fce0000010000 */
[----:B------:R-:W0:Y:S01]  /*10c90*/  MUFU.EX2 R184, R184 ;  /* 0x000000b800b87308 */ /* 0x000e220000000800 */
[C---:B----4-:R-:W-:Y:S01]  /*10ca0*/  FADD.FTZ R5, R181.reuse, R166 ;  /* 0x000000a6b5057221 */ /* 0x050fe20000010000 */
[----:B------:R-:W-:-:S06]  /*10cb0*/  F2FP.BF16.F32.PACK_AB R166, R181, R180 ;  /* 0x000000b4b5a6723e */ /* 0x000fcc00000010ff */
[----:B------:R-:W4:Y:S01]  /*10cc0*/  MUFU.EX2 R169, R186 ;  /* 0x000000ba00a97308 */ /* 0x000f220000000800 */
[----:B--2---:R-:W-:-:S07]  /*10cd0*/  FADD.FTZ R4, R183, R4 ;  /* 0x00000004b7047221 */ /* 0x004fce0000010000 */
[----:B------:R-:W2:Y:S01]  /*10ce0*/  MUFU.EX2 R185, R185 ;  /* 0x000000b900b97308 */ /* 0x000ea20000000800 */
[----:B0-----:R-:W-:-:S07]  /*10cf0*/  FADD.FTZ R168, R184, R5 ;  /* 0x00000005b8a87221 */ /* 0x001fce0000010000 */
[----:B------:R-:W0:Y:S01]  /*10d00*/  MUFU.EX2 R187, R187 ;  /* 0x000000bb00bb7308 */ /* 0x000e220000000800 */
[----:B----4-:R-:W-:-:S07]  /*10d10*/  FADD.FTZ R4, R169, R4 ;  /* 0x00000004a9047221 */ /* 0x010fce0000010000 */
[----:B------:R-:W4:Y:S01]  /*10d20*/  MUFU.EX2 R188, R188 ;  /* 0x000000bc00bc7308 */ /* 0x000f220000000800 */
[C---:B--2---:R-:W-:Y:S01]  /*10d30*/  FADD.FTZ R5, R185.reuse, R168 ;  /* 0x000000a8b9057221 */ /* 0x044fe20000010000 */
[----:B------:R-:W-:-:S06]  /*10d40*/  F2FP.BF16.F32.PACK_AB R168, R185, R184 ;  /* 0x000000b8b9a8723e */ /* 0x000fcc00000010ff */
[----:B------:R-:W2:Y:S01]  /*10d50*/  MUFU.EX2 R190, R190 ;  /* 0x000000be00be7308 */ /* 0x000ea20000000800 */
[C---:B0-----:R-:W-:Y:S01]  /*10d60*/  FADD.FTZ R153, R187.reuse, R4 ;  /* 0x00000004bb997221 */ /* 0x041fe20000010000 */
[----:B------:R-:W-:-:S06]  /*10d70*/  F2FP.BF16.F32.PACK_AB R169, R187, R169 ;  /* 0x000000a9bba9723e */ /* 0x000fcc00000010ff */
[----:B------:R-:W0:Y:S01]  /*10d80*/  MUFU.EX2 R189, R189 ;  /* 0x000000bd00bd7308 */ /* 0x000e220000000800 */
[----:B----4-:R-:W-:-:S07]  /*10d90*/  FADD.FTZ R170, R188, R5 ;  /* 0x00000005bcaa7221 */ /* 0x010fce0000010000 */
[----:B------:R-:W4:Y:S01]  /*10da0*/  MUFU.EX2 R191, R191 ;  /* 0x000000bf00bf7308 */ /* 0x000f220000000800 */
        /* <DEDUP_REMOVED lines=9> */
[----:B----4-:R-:W-:-:S07]  /*10e40*/  FADD.FTZ R4, R191, R4 ;  /* 0x00000004bf047221 */ /* 0x010fce0000010000 */
[----:B------:R-:W4:Y:S01]  /*10e50*/  MUFU.EX2 R193, R193 ;  /* 0x000000c100c17308 */ /* 0x000f220000000800 */
[----:B--2---:R-:W-:-:S07]  /*10e60*/  FADD.FTZ R172, R192, R5 ;  /* 0x00000005c0ac7221 */ /* 0x004fce0000010000 */
[----:B------:R-:W2:Y:S01]  /*10e70*/  MUFU.EX2 R195, R195 ;  /* 0x000000c300c37308 */ /* 0x000ea20000000800 */
[----:B0-----:R-:W-:-:S07]  /*10e80*/  FADD.FTZ R4, R173, R4 ;  /* 0x00000004ad047221 */ /* 0x001fce0000010000 */
[----:B------:R-:W0:Y:S01]  /*10e90*/  MUFU.EX2 R196, R196 ;  /* 0x000000c400c47308 */ /* 0x000e220000000800 */
[C---:B----4-:R-:W-:Y:S01]  /*10ea0*/  FADD.FTZ R5, R193.reuse, R172 ;  /* 0x000000acc1057221 */ /* 0x050fe20000010000 */
[----:B------:R-:W-:-:S06]  /*10eb0*/  F2FP.BF16.F32.PACK_AB R172, R193, R192 ;  /* 0x000000c0c1ac723e */ /* 0x000fcc00000010ff */
[----:B------:R-:W4:Y:S01]  /*10ec0*/  MUFU.EX2 R198, R198 ;  /* 0x000000c600c67308 */ /* 0x000f220000000800 */
[C---:B--2---:R-:W-:Y:S01]  /*10ed0*/  FADD.FTZ R171, R195.reuse, R4 ;  /* 0x00000004c3ab7221 */ /* 0x044fe20000010000 */
[----:B------:R-:W-:-:S06]  /*10ee0*/  F2FP.BF16.F32.PACK_AB R173, R195, R173 ;  /* 0x000000adc3ad723e */ /* 0x000fcc00000010ff */
[----:B------:R-:W2:Y:S01]  /*10ef0*/  MUFU.EX2 R199, R199 ;  /* 0x000000c700c77308 */ /* 0x000ea20000000800 */
[----:B0-----:R-:W-:-:S04]  /*10f00*/  FADD.FTZ R174, R196, R5 ;  /* 0x00000005c4ae7221 */ /* 0x001fc80000010000 */
[C---:B------:R-:W-:Y:S01]  /*10f10*/  FADD.FTZ R5, R209.reuse, R174 ;  /* 0x000000aed1057221 */ /* 0x040fe20000010000 */
[----:B------:R-:W-:Y:S01]  /*10f20*/  F2FP.BF16.F32.PACK_AB R174, R209, R196 ;  /* 0x000000c4d1ae723e */ /* 0x000fe200000010ff */
[----:B----4-:R-:W-:Y:S01]  /*10f30*/  FADD.FTZ R4, R198, R171 ;  /* 0x000000abc6047221 */ /* 0x010fe20000010000 */
[----:B------:R-:W-:-:S03]  /*10f40*/  F2FP.BF16.F32.PACK_AB R171, R191, R190 ;  /* 0x000000bebfab723e */ /* 0x000fc600000010ff */
[C---:B--2---:R-:W-:Y:S01]  /*10f50*/  FADD.FTZ R4, R199.reuse, R4 ;  /* 0x00000004c7047221 */ /* 0x044fe20000010000 */
[----:B------:R-:W-:Y:S01]  /*10f60*/  F2FP.BF16.F32.PACK_AB R175, R199, R198 ;  /* 0x000000c6c7af723e */ /* 0x000fe200000010ff */
[----:B---3--:R-:W-:Y:S06]  /*10f70*/  @!P0 BRA `(.L_x_2160) ;  /* 0x0000000000048947 */ /* 0x008fec0003800000 */
[----:B------:R-:W-:Y:S01]  /*10f80*/  BPT.TRAP 0x1 ;  /* 0x000000040000795c */ /* 0x000fe20000300000 */
.L_x_2160:
[----:B------:R0:W2:Y:S01]  /*10f90*/  SYNCS.PHASECHK.TRANS64.TRYWAIT P3, [R206+URZ+0x22850], R7 ;  /* 0x02285007ce0075a7 */ /* 0x0000a2000806017f */
[----:B------:R-:W-:Y:S05]  /*10fa0*/  @!P0 BRA `(.L_x_2161) ;  /* 0x0000000000048947 */ /* 0x000fea0003800000 */
[----:B------:R-:W-:Y:S01]  /*10fb0*/  BPT.TRAP 0x1 ;  /* 0x000000040000795c */ /* 0x000fe20000300000 */
.L_x_2161:
[----:B------:R-:W-:Y:S04]  /*10fc0*/  BSSY B0, `(.L_x_2162) ;  /* 0x0000004000007945 */ /* 0x000fe80003800000 */
[----:B--2---:R-:W-:Y:S05]  /*10fd0*/  @P3 BRA `(.L_x_2163) ;  /* 0x0000000000083947 */ /* 0x004fea0003800000 */
[----:B------:R-:W2:Y:S02]  /*10fe0*/  SYNCS.PHASECHK.TRANS64.TRYWAIT P3, [R206+URZ+0x22850], R7 ;  /* 0x02285007ce0075a7 */ /* 0x000ea4000806017f */
[----:B--2---:R-:W-:Y:S05]  /*10ff0*/  @!P3 BRA `(.L_x_2164) ;  /* 0x000000d80034b947 */ /* 0x004fea0003800000 */
.L_x_2163:
[----:B------:R-:W-:Y:S05]  /*11000*/  BSYNC B0 ;  /* 0x0000000000007941 */ /* 0x000fea0003800000 */
.L_x_2162:
[----:B------:R-:W3:Y:S01]  /*11010*/  S2R R178, SR_TID.X ;  /* 0x0000000000b27919 */ /* 0x000ee20000002100 */
[----:B------:R-:W-:Y:S05]  /*11020*/  WARPSYNC.ALL ;  /* 0x0000000000007948 */ /* 0x000fea0003800000 */
[----:B------:R-:W-:Y:S02]  /*11030*/  IMAD R176, R16, 0xc00, R204 ;  /* 0x00000c0010b07824 */ /* 0x000fe400078e02cc */
[----:B------:R-:W-:Y:S02]  /*11040*/  IMAD.MOV.U32 R177, RZ, RZ, 0x40000040 ;  /* 0x40000040ffb17424 */ /* 0x000fe400078e00ff */
[----:B012---:R-:W-:Y:S01]  /*11050*/  @!P1 VIADD R206, R206, 0x22860 ;  /* 0x00022860cece9836 */ /* 0x007fe20000000000 */
[----:B------:R-:W-:Y:S01]  /*11060*/  R2UR UR6, R176 ;  /* 0x00000000b00672ca */ /* 0x000fe200000e0000 */
[----:B------:R-:W-:Y:S01]  /*11070*/  IMAD.MOV.U32 R209, RZ, RZ, R10 ;  /* 0x000000ffffd17224 */ /* 0x000fe200078e000a */
[----:B------:R-:W-:Y:S01]  /*11080*/  R2UR UR7, R177 ;  /* 0x00000000b10772ca */ /* 0x000fe200000e0000 */
[----:B------:R-:W-:Y:S01]  /*11090*/  IMAD.MOV.U32 R177, RZ, RZ, 0x40000040 ;  /* 0x40000040ffb17424 */ /* 0x000fe200078e00ff */
[----:B------:R-:W-:Y:S01]  /*110a0*/  @!P1 PRMT R206, RZ, 0x654, R206 ;  /* 0x00000654ffce9816 */ /* 0x000fe200000000ce */
[----:B------:R-:W-:Y:S01]  /*110b0*/  IMAD.MOV.U32 R210, RZ, RZ, R3 ;  /* 0x000000ffffd27224 */ /* 0x000fe200078e0003 */
        /* <DEDUP_REMOVED lines=46> */
[----:B0-----:R-:W-:-:S07]  /*113a0*/  IMAD.MOV.U32 R7, RZ, RZ, R208 ;  /* 0x000000ffff077224 */ /* 0x001fce00078e00d0 */
.L_x_2155:
[----:B------:R-:W-:-:S13]  /*113b0*/  ISETP.GE.AND P2, PT, R7, R222, PT ;  /* 0x000000de0700720c */ /* 0x000fda0003f46270 */
[----:B------:R-:W-:Y:S05]  /*113c0*/  @!P2 BRA `(.L_x_2166) ;  /* 0x000000300054a947 */ /* 0x000fea0003800000 */
[----:B------:R-:W-:Y:S02]  /*113d0*/  VIADD R208, R0, 0x8 ;  /* 0x0000000800d07836 */ /* 0x000fe40000000000 */
[----:B0-----:R-:W-:Y:S02]  /*113e0*/  IMAD.MOV.U32 R209, RZ, RZ, R10 ;  /* 0x000000ffffd17224 */ /* 0x001fe400078e000a */
[----:B------:R-:W-:Y:S01]  /*113f0*/  IMAD.MOV.U32 R210, RZ, RZ, R3 ;  /* 0x000000ffffd27224 */ /* 0x000fe200078e0003 */
[----:B------:R-:W-:-:S07]  /*11400*/  IADD3 R208, R208, R202, -R203 ;  /* 0x000000cad0d07210 */ /* 0x000fce0007ffe8cb */
.L_x_2184:
[----:B------:R-:W-:Y:S01]  /*11410*/  VIADD R16, R16, 0x1 ;  /* 0x0000000110107836 */ /* 0x000fe20000000000 */
[----:B------:R-:W-:Y:S05]  /*11420*/  YIELD ;  /* 0x0000000000007946 */ /* 0x000fea0003800000 */
[----:B------:R-:W-:-:S04]  /*11430*/  ISETP.NE.AND P2, PT, R16, 0x2, PT ;  /* 0x000000021000780c */ /* 0x000fc80003f45270 */
[----:B------:R-:W-:Y:S02]  /*11440*/  SEL R3, RZ, 0x1, P2 ;  /* 0x00000001ff037807 */ /* 0x000fe40001000000 */
[----:B------:R-:W-:Y:S02]  /*11450*/  SEL R16, R16, RZ, P2 ;  /* 0x000000ff10107207 */ /* 0x000fe40001000000 */
[----:B------:R-:W-:Y:S01]  /*11460*/  LOP3.LUT R22, R22, R3, RZ, 0x3c, !PT ;  /* 0x0000000316167212 */ /* 0x000fe200078e3cff */
[----:B-1----:R-:W-:Y:S06]  /*11470*/  @!P0 BRA `(.L_x_2167) ;  /* 0x0000000000048947 */ /* 0x002fec0003800000 */
[----:B------:R-:W-:Y:S01]  /*11480*/  BPT.TRAP 0x1 ;  /* 0x000000040000795c */ /* 0x000fe20000300000 */
.L_x_2167:
[----:B------:R-:W-:Y:S01]  /*11490*/  IMAD R206, R16, 0x8, R17 ;  /* 0x0000000810ce7824 */ /* 0x000fe200078e0211 */
[----:B------:R-:W-:-:S04]  /*114a0*/  SHF.L.U32 R205, R22, 0x1f, RZ ;  /* 0x0000001f16cd7819 */ /* 0x000fc800000006ff */
[----:B------:R0:W1:Y:S01]  /*114b0*/  SYNCS.PHASECHK.TRANS64.TRYWAIT P2, [R206+URZ+0x22830], R205 ;  /* 0x022830cdce0075a7 */ /* 0x000062000804017f */
[----:B------:R-:W-:Y:S05]  /*114c0*/  @!P0 BRA `(.L_x_2168) ;  /* 0x0000000000048947 */ /* 0x000fea0003800000 */
[----:B------:R-:W-:Y:S01]  /*114d0*/  BPT.TRAP 0x1 ;  /* 0x000000040000795c */ /* 0x000fe20000300000 */
.L_x_2168:
[----:B------:R-:W-:Y:S02]  /*114e0*/  IMAD R10, R16, 0x300, R207 ;  /* 0x00000300100a7824 */ /* 0x000fe400078e02cf */
[----:B------:R-:W-:Y:S01]  /*114f0*/  IMAD.MOV.U32 R11, RZ, RZ, 0x40000040 ;  /* 0x40000040ff0b7424 */ /* 0x000fe200078e00ff */
[----:B-1----:R-:W-:Y:S06]  /*11500*/  @P2 BRA `(.L_x_2169) ;  /* 0x0000000000082947 */ /* 0x002fec0003800000 */
[----:B------:R-:W1:Y:S02]  /*11510*/  SYNCS.PHASECHK.TRANS64.TRYWAIT P2, [R206+URZ+0x22830], R205 ;  /* 0x022830cdce0075a7 */ /* 0x000e64000804017f */
[----:B-1----:R-:W-:Y:S05]  /*11520*/  @!P2 BRA `(.L_x_2170) ;  /* 0x000000d000fca947 */ /* 0x002fea0003800000 */
.L_x_2169:
        /* <DEDUP_REMOVED lines=10> */
[----:B------:R-:W-:Y:S01]  /*115d0*/  ISETP.GE.AND P2, PT, R217, 0x1, PT ;  /* 0x00000001d900780c */ /* 0x000fe20003f46270 */
[----:B------:R-:W-:-:S05]  /*115e0*/  @!P1 VIADD R3, R206, 0x22840 ;  /* 0x00022840ce039836 */ /* 0x000fca0000000000 */
[----:B------:R-:W-:-:S04]  /*115f0*/  @!P1 PRMT R3, RZ, 0x654, R3 ;  /* 0x00000654ff039816 */ /* 0x000fc80000000003 */
        /* <DEDUP_REMOVED lines=10> */
[----:B------:R-:W-:Y:S02]  /*116a0*/  WARPGROUP.DEPBAR.LE gsb0, 0x0 ;  /* 0x00008000000079c5 */ /* 0x000fe40000010000 */
[----:B------:R-:W-:-:S06]  /*116b0*/  WARPGROUP.ARRIVE ;  /* 0x00000000000079c5 */ /* 0x000fcc0000000000 */
        /* <DEDUP_REMOVED lines=8> */
[----:B------:R-:W-:Y:S01]  /*11740*/  R2UR UR6, R10 ;  /* 0x000000000a0672ca */ /* 0x000fe200000e0000 */
[----:B------:R-:W-:Y:S01]  /*11750*/  IMAD R10, R7, -0x60, R202 ;  /* 0xffffffa0070a7824 */ /* 0x000fe200078e02ca */
[----:B------:R-:W-:Y:S02]  /*11760*/  R2UR UR7, R11 ;  /* 0x000000000b0772ca */ /* 0x000fe400000e0000 */
[----:B------:R-:W-:Y:S02]  /*11770*/  R2UR UR4, R12 ;  /* 0x000000000c0472ca */ /* 0x000fe400000e0000 */
[----:B------:R-:W-:Y:S02]  /*11780*/  R2UR UR5, R13 ;  /* 0x000000000d0572ca */ /* 0x000fe400000e0000 */
[----:B------:R-:W-:-:S05]  /*11790*/  IADD3 R10, -R203, 0x1, R10 ;  /* 0x00000001cb0a7810 */ /* 0x000fca0007ffe10a */
[----:B------:R-:W-:-:S04]  /*117a0*/  IMAD.IADD R10, R10, 0x1, -R23 ;  /* 0x000000010a0a7824 */ /* 0x000fc800078e0a17 */
[----:B------:R-:W-:-:S04]  /*117b0*/  VIADD R215, R10, UR48 ;  /* 0x000000300ad77c36 */ /* 0x000fc80008000000 */
[----:B------:R-:W-:Y:S01]  /*117c0*/  IMAD.IADD R213, R0, 0x1, R215 ;  /* 0x0000000100d57824 */ /* 0x000fe200078e02d7 */
[----:B------:R-:W-:Y:S02]  /*117d0*/  WARPGROUP.DEPBAR.LE gsb0, 0x0 ;  /* 0x00008000000079c5 */ /* 0x000fe40000010000 */
[----:B------:R-:W-:-:S06]  /*117e0*/  WARPGROUP.ARRIVE ;  /* 0x00000000000079c5 */ /* 0x000fcc0000000000 */
[----:B------:R-:W-:Y:S01]  /*117f0*/  HGMMA.64x96x16.F32.BF16 R152, gdesc[UR4], R152, gsb0 ;  /* 0x01600000049879f0 */ /* 0x000fe20008001898 */
[----:B------:R-:W-:-:S06]  /*11800*/  ULOP3.LUT UR4, URZ, UR49, URZ, 0x33, !UPT ;  /* 0x000000313f047292 */ /* 0x000fcc000f8e333f */
[----:B------:R-:W-:-:S04]  /*11810*/  VIADD R214, R10, UR4 ;  /* 0x000000040ad67c36 */ /* 0x000fc80008000000 */
[----:B------:R-:W-:Y:S01]  /*11820*/  IMAD.IADD R212, R0, 0x1, R214 ;  /* 0x0000000100d47824 */ /* 0x000fe200078e02d6 */
[----:B------:R-:W-:Y:S02]  /*11830*/  WARPGROUP.DEPBAR.LE gsb0, 0x0 ;  /* 0x00008000000079c5 */ /* 0x000fe40000010000 */
[----:B------:R2:W-:Y:S06]  /*11840*/  BAR.ARV R6, 0x100 ;  /* 0x000400060000751d */ /* 0x0005ec0000002000 */
[----:B------:R2:W-:Y:S01]  /*11850*/  @!P1 SYNCS.ARRIVE.TRANS64.RED.A1T0 RZ, [R3+URZ], RZ ;  /* 0x000000ff03ff99a7 */ /* 0x0005e2000810043f */
[----:B------:R-:W-:Y:S05]  /*11860*/  @!P2 BRA `(.L_x_2171) ;  /* 0x000000000058a947 */ /* 0x000fea0003800000 */
[----:B--2---:R-:W-:Y:S01]  /*11870*/  IADD3 R3, R0, R202, -R203 ;  /* 0x000000ca00037210 */ /* 0x004fe20007ffe8cb */
[----:B------:R-:W-:Y:S03]  /*11880*/  BSSY B0, `(.L_x_2172) ;  /* 0x0000010000007945 */ /* 0x000fe60003800000 */
        /* <DEDUP_REMOVED lines=10> */
.L_x_2173:
[----:B------:R-:W-:-:S05]  /*11930*/  IMAD.U32 R216, RZ, RZ, UR43 ;  /* 0x0000002bffd87e24 */ /* 0x000fca000f8e00ff */
[----:B------:R-:W-:-:S13]  /*11940*/  ISETP.NE.AND P2, PT, R216, 0x1, PT ;  /* 0x00000001d800780c */ /* 0x000fda0003f45270 */
[----:B------:R-:W2:Y:S02]  /*11950*/  @P2 LDC.64 R10, c[0x0][0x9e8] ;  /* 0x00027a00ff0a2b82 */ /* 0x000ea40000000a00 */
[----:B--2---:R-:W-:-:S05]  /*11960*/  @P2 IMAD.HI.U32 R10, R3, R10, RZ ;  /* 0x0000000a030a2227 */ /* 0x004fca00078e00ff */
[----:B------:R-:W-:-:S07]  /*11970*/  @P2 SHF.R.U32.HI R3, RZ, R11, R10 ;  /* 0x0000000bff032219 */ /* 0x000fce000001160a */
.L_x_2174:
[----:B------:R-:W-:Y:S05]  /*11980*/  BSYNC B0 ;  /* 0x0000000000007941 */ /* 0x000fea0003800000 */
.L_x_2172:
[----:B------:R-:W-:-:S04]  /*11990*/  IMAD R10, R7, -0x60, -R23 ;  /* 0xffffffa0070a7824 */ /* 0x000fc800078e0a17 */
[----:B------:R-:W-:-:S05]  /*119a0*/  IMAD R3, R3, R216, R10 ;  /* 0x000000d803037224 */ /* 0x000fca00078e020a */
[----:B------:R-:W-:Y:S02]  /*119b0*/  VIMNMX R212, R212, R3, !PT ;  /* 0x00000003d4d47248 */ /* 0x000fe40007fe0100 */
[----:B------:R-:W-:-:S07]  /*119c0*/  VIADDMNMX R213, R3, R216, R213, PT ;  /* 0x000000d803d57246 */ /* 0x000fce00038001d5 */
.L_x_2171:
        /* <DEDUP_REMOVED lines=141> */
[----:B------:R-:W-:Y:S01]  /*122a0*/  ISETP.GT.AND P6, PT, R208, -0x1, PT ;  /* 0xffffffffd000780c */ /* 0x000fe20003fc4270 */
[----:B------:R-:W-:-:S12]  /*122b0*/  BSSY B0, `(.L_x_2176) ;  /* 0x0000012000007945 */ /* 0x000fd80003800000 */
[----:B------:R-:W-:Y:S05]  /*122c0*/  @P6 BRA `(.L_x_2177) ;  /* 0x0000000000286947 */ /* 0x000fea0003800000 */
[----:B------:R-:W-:Y:S02]  /*122d0*/  IMAD.U32 R212, RZ, RZ, UR43 ;  /* 0x0000002bffd47e24 */ /* 0x000fe4000f8e00ff */
[----:B------:R-:W-:-:S03]  /*122e0*/  VIADD R213, R0, 0x8 ;  /* 0x0000000800d57836 */ /* 0x000fc60000000000 */
[----:B------:R-:W-:Y:S02]  /*122f0*/  ISETP.NE.AND P6, PT, R212, 0x1, PT ;  /* 0x00000001d400780c */ /* 0x000fe40003fc5270 */
[----:B------:R-:W-:-:S04]  /*12300*/  IADD3 R213, R213, R202, -R203 ;  /* 0x000000cad5d57210 */ /* 0x000fc80007ffe8cb */
[----:B------:R-:W-:-:S07]  /*12310*/  LOP3.LUT R213, RZ, R213, RZ, 0x33, !PT ;  /* 0x000000d5ffd57212 */ /* 0x000fce00078e33ff */
[----:B------:R-:W2:Y:S02]  /*12320*/  @P6 LDC.64 R10, c[0x0][0x9e8] ;  /* 0x00027a00ff0a6b82 */ /* 0x000ea40000000a00 */
[----:B--2---:R-:W-:-:S05]  /*12330*/  @P6 IMAD.HI.U32 R10, R213, R10, RZ ;  /* 0x0000000ad50a6227 */ /* 0x004fca00078e00ff */
[----:B------:R-:W-:-:S04]  /*12340*/  @P6 SHF.R.U32.HI R213, RZ, R11, R10 ;  /* 0x0000000bffd56219 */ /* 0x000fc8000001160a */
[----:B------:R-:W-:Y:S01]  /*12350*/  LOP3.LUT R213, RZ, R213, RZ, 0x33, !PT ;  /* 0x000000d5ffd57212 */ /* 0x000fe200078e33ff */
[----:B------:R-:W-:Y:S06]  /*12360*/  BRA `(.L_x_2178) ;  /* 0x0000000000187947 */ /* 0x000fec0003800000 */
.L_x_2177:
[----:B------:R-:W-:Y:S02]  /*12370*/  IMAD.U32 R212, RZ, RZ, UR43 ;  /* 0x0000002bffd47e24 */ /* 0x000fe4000f8e00ff */
[----:B------:R-:W-:-:S03]  /*12380*/  IMAD.MOV.U32 R213, RZ, RZ, R208 ;  /* 0x000000ffffd57224 */ /* 0x000fc600078e00d0 */
[----:B------:R-:W-:-:S13]  /*12390*/  ISETP.NE.AND P6, PT, R212, 0x1, PT ;  /* 0x00000001d400780c */ /* 0x000fda0003fc5270 */
[----:B------:R-:W2:Y:S02]  /*123a0*/  @P6 LDC.64 R10, c[0x0][0x9e8] ;  /* 0x00027a00ff0a6b82 */ /* 0x000ea40000000a00 */
[----:B--2---:R-:W-:-:S05]  /*123b0*/  @P6 IMAD.HI.U32 R10, R208, R10, RZ ;  /* 0x0000000ad00a6227 */ /* 0x004fca00078e00ff */
[----:B------:R-:W-:-:S07]  /*123c0*/  @P6 SHF.R.U32.HI R213, RZ, R11, R10 ;  /* 0x0000000bffd56219 */ /* 0x000fce000001160a */
.L_x_2178:
[----:B------:R-:W-:Y:S05]  /*123d0*/  BSYNC B0 ;  /* 0x0000000000007941 */ /* 0x000fea0003800000 */
.L_x_2176:
[----:B------:R-:W-:-:S04]  /*123e0*/  IMAD.IADD R3, R3, 0x1, -R23 ;  /* 0x0000000103037824 */ /* 0x000fc800078e0a17 */
[----:B------:R-:W-:-:S05]  /*123f0*/  IMAD R3, R213, R212, R3 ;  /* 0x000000d4d5037224 */ /* 0x000fca00078e0203 */
[----:B------:R-:W-:Y:S02]  /*12400*/  VIADDMNMX R215, R3, R212, R215, PT ;  /* 0x000000d403d77246 */ /* 0x000fe400038001d7 */
[----:B------:R-:W-:-:S07]  /*12410*/  VIMNMX R214, R214, R3, !PT ;  /* 0x00000003d6d67248 */ /* 0x000fce0007fe0100 */
.L_x_2175:
        /* <DEDUP_REMOVED lines=56> */
[C---:B------:R-:W-:Y:S02]  /*127a0*/  ISETP.GT.AND P2, PT, R214.reuse, 0x21, !P2 ;  /* 0x00000021d600780c */ /* 0x040fe40005744270 */
[----:B------:R-:W-:Y:S02]  /*127b0*/  FMNMX.FTZ R11, R197, R10, !PT ;  /* 0x0000000ac50b7209 */ /* 0x000fe40007810000 */
[----:B------:R-:W-:Y:S02]  /*127c0*/  ISETP.LT.OR P2, PT, R215, 0x22, P2 ;  /* 0x00000022d700780c */ /* 0x000fe40001741670 */
[----:B------:R-:W-:Y:S01]  /*127d0*/  ISETP.GT.AND P3, PT, R214, 0x50, !P3 ;  /* 0x00000050d600780c */ /* 0x000fe20005f64270 */
[----:B------:R-:W2:Y:S01]  /*127e0*/  SHFL.BFLY PT, R10, R11, 0x2, 0x1f ;  /* 0x0c401f000b0a7f89 */ /* 0x000ea200000e0000 */
[----:B------:R-:W-:-:S02]  /*127f0*/  FSEL R171, R171, -INF , !P2 ;  /* 0xff800000abab7808 */ /* 0x000fc40005000000 */
[----:B------:R-:W-:Y:S02]  /*12800*/  ISETP.GT.AND P2, PT, R214, 0x28, !P6 ;  /* 0x00000028d600780c */ /* 0x000fe40007744270 */
[----:B------:R-:W-:Y:S02]  /*12810*/  LOP3.LUT P6, RZ, R2, 0x80000, RZ, 0xc0, !PT ;  /* 0x0008000002ff7812 */ /* 0x000fe400078cc0ff */
        /* <DEDUP_REMOVED lines=17> */
[----:B------:R-:W-:Y:S02]  /*12930*/  LOP3.LUT P2, RZ, R2, 0x400, RZ, 0xc0, !PT ;  /* 0x0000040002ff7812 */ /* 0x000fe4000784c0ff */
[----:B------:R-:W-:Y:S02]  /*12940*/  FSEL R195, R195, -INF , !P4 ;  /* 0xff800000c3c37808 */ /* 0x000fe40006000000 */
[----:B------:R-:W-:Y:S02]  /*12950*/  ISETP.GT.AND P2, PT, R214, 0x31, !P2 ;  /* 0x00000031d600780c */ /* 0x000fe40005744270 */
[----:B------:R-:W-:Y:S02]  /*12960*/  FSEL R198, R198, -INF , !P5 ;  /* 0xff800000c6c67808 */ /* 0x000fe40006800000 */
        /* <DEDUP_REMOVED lines=26> */
[----:B------:R-:W-:Y:S02]  /*12b10*/  ISETP.GT.AND P2, PT, R214, RZ, !P6 ;  /* 0x000000ffd600720c */ /* 0x000fe40007744270 */
[----:B------:R-:W-:Y:S02]  /*12b20*/  LOP3.LUT P6, RZ, R2, 0x1, RZ, 0xc0, !PT ;  /* 0x0000000102ff7812 */ /* 0x000fe400078cc0ff */
[----:B------:R-:W-:-:S04]  /*12b30*/  ISETP.LT.OR P2, PT, R215, 0x1, P2 ;  /* 0x00000001d700780c */ /* 0x000fc80001741670 */
[----:B------:R-:W-:Y:S02]  /*12b40*/  FSEL R154, R154, -INF , !P2 ;  /* 0xff8000009a9a7808 */ /* 0x000fe40005000000 */
[----:B------:R-:W-:Y:S02]  /*12b50*/  ISETP.GT.AND P2, PT, R214, 0x59, !P6 ;  /* 0x00000059d600780c */ /* 0x000fe40007744270 */
[----:B------:R-:W-:Y:S02]  /*12b60*/  FMNMX.FTZ R212, R154, R209, !PT ;  /* 0x000000d19ad47209 */ /* 0x000fe40007810000 */
[----:B------:R-:W-:Y:S02]  /*12b70*/  ISETP.LT.OR P2, PT, R215, 0x5a, P2 ;  /* 0x0000005ad700780c */ /* 0x000fe40001741670 */
[----:B------:R-:W-:Y:S02]  /*12b80*/  FMNMX.FTZ R3, R155, R212, !PT ;  /* 0x000000d49b037209 */ /* 0x000fe40007810000 */
[----:B------:R-:W-:-:S02]  /*12b90*/  FSEL R199, R199, -INF , !P2 ;  /* 0xff800000c7c77808 */ /* 0x000fc40005000000 */
        /* <DEDUP_REMOVED lines=9> */
[----:B------:R-:W2:Y:S02]  /*12c30*/  SHFL.BFLY PT, R3, R10, 0x1, 0x1f ;  /* 0x0c201f000a037f89 */ /* 0x000ea400000e0000 */
[----:B------:R-:W-:-:S04]  /*12c40*/  FMNMX.FTZ R11, R175, R212, !PT ;  /* 0x000000d4af0b7209 */ /* 0x000fc80007810000 */
[----:B------:R-:W-:-:S04]  /*12c50*/  FMNMX.FTZ R212, R178, R11, !PT ;  /* 0x0000000bb2d47209 */ /* 0x000fc80007810000 */
[----:B------:R-:W-:-:S04]  /*12c60*/  FMNMX.FTZ R11, R179, R212, !PT ;  /* 0x000000d4b30b7209 */ /* 0x000fc80007810000 */
[----:B------:R-:W-:-:S04]  /*12c70*/  FMNMX.FTZ R212, R182, R11, !PT ;  /* 0x0000000bb6d47209 */ /* 0x000fc80007810000 */
[----:B------:R-:W-:-:S04]  /*12c80*/  FMNMX.FTZ R11, R183, R212, !PT ;  /* 0x000000d4b70b7209 */ /* 0x000fc80007810000 */
[----:B------:R-:W-:Y:S02]  /*12c90*/  FMNMX.FTZ R212, R186, R11, !PT ;  /* 0x0000000bbad47209 */ /* 0x000fe40007810000 */
[----:B--2---:R-:W-:Y:S02]  /*12ca0*/  FMNMX.FTZ R3, R10, R3, !PT ;  /* 0x000000030a037209 */ /* 0x004fe40007810000 */
[----:B------:R-:W-:Y:S02]  /*12cb0*/  FMNMX.FTZ R11, R187, R212, !PT ;  /* 0x000000d4bb0b7209 */ /* 0x000fe40007810000 */
[C---:B------:R-:W-:Y:S02]  /*12cc0*/  FSETP.NEU.FTZ.AND P3, PT, R3.reuse, -INF , PT ;  /* 0xff8000000300780b */ /* 0x040fe40003f7d000 */
[----:B------:R-:W-:Y:S02]  /*12cd0*/  FMNMX.FTZ R10, R190, R11, !PT ;  /* 0x0000000bbe0a7209 */ /* 0x000fe40007810000 */
[----:B------:R-:W-:-:S02]  /*12ce0*/  FSEL R213, R3, RZ, P3 ;  /* 0x000000ff03d57208 */ /* 0x000fc40001800000 */
[----:B------:R-:W-:-:S03]  /*12cf0*/  FMNMX.FTZ R11, R191, R10, !PT ;  /* 0x0000000abf0b7209 */ /* 0x000fc60007810000 */
[----:B------:R-:W-:Y:S01]  /*12d00*/  FADD.FTZ R10, -R213, R210 ;  /* 0x000000d2d50a7221 */ /* 0x000fe20000010100 */
[----:B------:R-:W-:Y:S01]  /*12d10*/  FMNMX.FTZ R212, R194, R11, !PT ;  /* 0x0000000bc2d47209 */ /* 0x000fe20007810000 */
[----:B------:R-:W-:-:S03]  /*12d20*/  IMAD.U32 R11, RZ, RZ, UR42 ;  /* 0x0000002aff0b7e24 */ /* 0x000fc6000f8e00ff */
[----:B------:R-:W-:Y:S01]  /*12d30*/  FMNMX.FTZ R212, R195, R212, !PT ;  /* 0x000000d4c3d47209 */ /* 0x000fe20007810000 */
[-C--:B------:R-:W-:Y:S01]  /*12d40*/  FMUL.FTZ R210, R3, R11.reuse ;  /* 0x0000000b03d27220 */ /* 0x080fe20000410000 */
[----:B------:R-:W-:Y:S02]  /*12d50*/  FMUL.FTZ R214, R10, R11 ;  /* 0x0000000b0ad67220 */ /* 0x000fe40000410000 */
[----:B------:R-:W-:Y:S02]  /*12d60*/  FMNMX.FTZ R212, R198, R212, !PT ;  /* 0x000000d4c6d47209 */ /* 0x000fe40007810000 */
[----:B------:R-:W-:Y:S02]  /*12d70*/  FSEL R210, R210, RZ, P3 ;  /* 0x000000ffd2d27208 */ /* 0x000fe40001800000 */
[----:B------:R-:W-:-:S03]  /*12d80*/  FMNMX.FTZ R212, R199, R212, !PT ;  /* 0x000000d4c7d47209 */ /* 0x000fc60007810000 */
        /* <DEDUP_REMOVED lines=24> */
[----:B------:R-:W-:Y:S01]  /*12f10*/  MUFU.EX2 R152, R152 ;  /* 0x0000009800987308 */ /* 0x000fe20000000800 */
[----:B------:R-:W2:Y:S07]  /*12f20*/  SHFL.BFLY PT, R210, R212, 0x2, 0x1f ;  /* 0x0c401f00d4d27f89 */ /* 0x000eae00000e0000 */
[----:B------:R-:W-:Y:S08]  /*12f30*/  MUFU.EX2 R153, R153 ;  /* 0x0000009900997308 */ /* 0x000ff00000000800 */
[----:B------:R-:W-:Y:S08]  /*12f40*/  MUFU.EX2 R156, R156 ;  /* 0x0000009c009c7308 */ /* 0x000ff00000000800 */
[----:B------:R-:W-:Y:S01]  /*12f50*/  MUFU.EX2 R157, R157 ;  /* 0x0000009d009d7308 */ /* 0x000fe20000000800 */
[----:B--2---:R-:W-:-:S05]  /*12f60*/  FMNMX.FTZ R212, R212, R210, !PT ;  /* 0x000000d2d4d47209 */ /* 0x004fca0007810000 */
[----:B------:R-:W2:Y:S02]  /*12f70*/  SHFL.BFLY PT, R213, R212, 0x1, 0x1f ;  /* 0x0c201f00d4d57f89 */ /* 0x000ea400000e0000 */
[----:B------:R-:W-:Y:S08]  /*12f80*/  MUFU.EX2 R210, R192 ;  /* 0x000000c000d27308 */ /* 0x000ff00000000800 */
[----:B------:R-:W3:Y:S08]  /*12f90*/  MUFU.EX2 R192, R214 ;  /* 0x000000d600c07308 */ /* 0x000ef00000000800 */
[----:B------:R-:W4:Y:S01]  /*12fa0*/  MUFU.EX2 R160, R160 ;  /* 0x000000a000a07308 */ /* 0x000f220000000800 */
[----:B--2---:R-:W-:-:S07]  /*12fb0*/  FMNMX.FTZ R10, R212, R213, !PT ;  /* 0x000000d5d40a7209 */ /* 0x004fce0007810000 */
[----:B------:R-:W2:Y:S01]  /*12fc0*/  MUFU.EX2 R161, R161 ;  /* 0x000000a100a17308 */ /* 0x000ea20000000800 */
[----:B---3--:R-:W-:Y:S01]  /*12fd0*/  FFMA.FTZ R5, R192, R5, R152 ;  /* 0x00000005c0057223 */ /* 0x008fe20000010098 */
[C---:B------:R-:W-:Y:S01]  /*12fe0*/  FSETP.NEU.FTZ.AND P2, PT, R10.reuse, -INF , PT ;  /* 0xff8000000a00780b */ /* 0x040fe20003f5d000 */
[-C--:B------:R-:W-:Y:S01]  /*12ff0*/  FMUL.FTZ R212, R10, R11.reuse ;  /* 0x0000000b0ad47220 */ /* 0x080fe20000410000 */
[C---:B------:R-:W-:Y:S01]  /*13000*/  F2FP.BF16.F32.PACK_AB R152, R153.reuse, R152 ;  /* 0x000000989998723e */ /* 0x040fe200000010ff */
[----:B------:R-:W-:Y:S01]  /*13010*/  FADD.FTZ R5, R153, R5 ;  /* 0x0000000599057221 */ /* 0x000fe20000010000 */
[-C--:B------:R-:W-:Y:S01]  /*13020*/  FMUL.FTZ R24, R24, R192.reuse ;  /* 0x000000c018187220 */ /* 0x080fe20000410000 */
[-C--:B------:R-:W-:Y:S01]  /*13030*/  FMUL.FTZ R25, R25, R192.reuse ;  /* 0x000000c019197220 */ /* 0x080fe20000410000 */
[----:B------:R-:W3:Y:S01]  /*13040*/  MUFU.EX2 R164, R164 ;  /* 0x000000a400a47308 */ /* 0x000ee20000000800 */
[----:B------:R-:W-:Y:S01]  /*13050*/  FADD.FTZ R214, R156, R5 ;  /* 0x000000059cd67221 */ /* 0x000fe20000010000 */
[----:B------:R-:W-:Y:S01]  /*13060*/  FSEL R212, R212, RZ, P2 ;  /* 0x000000ffd4d47208 */ /* 0x000fe20001000000 */
[-C--:B------:R-:W-:Y:S01]  /*13070*/  FMUL.FTZ R28, R28, R192.reuse ;  /* 0x000000c01c1c7220 */ /* 0x080fe20000410000 */
[-C--:B------:R-:W-:Y:S01]  /*13080*/  FMUL.FTZ R29, R29, R192.reuse ;  /* 0x000000c01d1d7220 */ /* 0x080fe20000410000 */
[----:B------:R-:W-:Y:S01]  /*13090*/  FADD.FTZ R5, R157, R214 ;  /* 0x000000d69d057221 */ /* 0x000fe20000010000 */
[-C--:B------:R-:W-:Y:S01]  /*130a0*/  FMUL.FTZ R32, R32, R192.reuse ;  /* 0x000000c020207220 */ /* 0x080fe20000410000 */
[-CC-:B------:R-:W-:Y:S01]  /*130b0*/  FFMA.FTZ R154, R154, R11.reuse, -R212.reuse ;  /* 0x0000000b9a9a7223 */ /* 0x180fe200000108d4 */
[----:B------:R-:W5:Y:S01]  /*130c0*/  MUFU.EX2 R165, R165 ;  /* 0x000000a500a57308 */ /* 0x000f620000000800 */
[----:B----4-:R-:W-:Y:S01]  /*130d0*/  FADD.FTZ R214, R160, R5 ;  /* 0x00000005a0d67221 */ /* 0x010fe20000010000 */
[-CC-:B------:R-:W-:Y:S01]  /*130e0*/  FFMA.FTZ R155, R155, R11.reuse, -R212.reuse ;  /* 0x0000000b9b9b7223 */ /* 0x180fe200000108d4 */
[-CC-:B------:R-:W-:Y:S01]  /*130f0*/  FFMA.FTZ R158, R158, R11.reuse, -R212.reuse ;  /* 0x0000000b9e9e7223 */ /* 0x180fe200000108d4 */
[-C--:B------:R-:W-:Y:S01]  /*13100*/  FFMA.FTZ R159, R159, R11.reuse, -R212 ;  /* 0x0000000b9f9f7223 */ /* 0x080fe200000108d4 */
[----:B--2---:R-:W-:Y:S01]  /*13110*/  FADD.FTZ R5, R161, R214 ;  /* 0x000000d6a1057221 */ /* 0x004fe20000010000 */
[-CC-:B------:R-:W-:Y:S01]  /*13120*/  FFMA.FTZ R162, R162, R11.reuse, -R212.reuse ;  /* 0x0000000ba2a27223 */ /* 0x180fe200000108d4 */
[-CC-:B------:R-:W-:Y:S01]  /*13130*/  FFMA.FTZ R163, R163, R11.reuse, -R212.reuse ;  /* 0x0000000ba3a37223 */ /* 0x180fe200000108d4 */
[----:B------:R-:W2:Y:S01]  /*13140*/  MUFU.EX2 R168, R168 ;  /* 0x000000a800a87308 */ /* 0x000ea20000000800 */
[----:B---3--:R-:W-:Y:S01]  /*13150*/  FADD.FTZ R214, R164, R5 ;  /* 0x00000005a4d67221 */ /* 0x008fe20000010000 */
        /* <DEDUP_REMOVED lines=19> */
[----:B------:R-:W-:Y:S01]  /*13290*/  FFMA.FTZ R199, R199, R11, -R212 ;  /* 0x0000000bc7c77223 */ /* 0x000fe200000108d4 */
[----:B-----5:R-:W-:Y:S01]  /*132a0*/  FADD.FTZ R5, R165, R214 ;  /* 0x000000d6a5057221 */ /* 0x020fe20000010000 */
        /* <DEDUP_REMOVED lines=17> */
[----:B------:R-:W1:Y:S01]  /*133c0*/  MUFU.EX2 R176, R176 ;  /* 0x000000b000b07308 */ /* 0x000e620000000800 */
[----:B0-----:R-:W-:Y:S01]  /*133d0*/  F2FP.BF16.F32.PACK_AB R154, R157, R156 ;  /* 0x0000009c9d9a723e */ /* 0x001fe200000010ff */
[----:B------:R-:W-:Y:S01]  /*133e0*/  FMUL.FTZ R64, R64, R192 ;  /* 0x000000c040407220 */ /* 0x000fe20000410000 */
[----:B------:R-:W-:Y:S01]  /*133f0*/  F2FP.BF16.F32.PACK_AB R156, R161, R160 ;  /* 0x000000a0a19c723e */ /* 0x000fe200000010ff */
[----:B--2---:R-:W-:Y:S01]  /*13400*/  FADD.FTZ R160, R168, R5 ;  /* 0x00000005a8a07221 */ /* 0x004fe20000010000 */
[-C--:B------:R-:W-:Y:S01]  /*13410*/  FMUL.FTZ R65, R65, R192.reuse ;  /* 0x000000c041417220 */ /* 0x080fe20000410000 */
[-C--:B------:R-:W-:Y:S01]  /*13420*/  FMUL.FTZ R68, R68, R192.reuse ;  /* 0x000000c044447220 */ /* 0x080fe20000410000 */
[----:B------:R-:W-:Y:S01]  /*13430*/  FMUL.FTZ R69, R69, R192 ;  /* 0x000000c045457220 */ /* 0x000fe20000410000 */
[----:B------:R-:W0:Y:S01]  /*13440*/  MUFU.EX2 R177, R177 ;  /* 0x000000b100b17308 */ /* 0x000e220000000800 */
[C---:B---3--:R-:W-:Y:S01]  /*13450*/  FADD.FTZ R5, R169.reuse, R160 ;  /* 0x000000a0a9057221 */ /* 0x048fe20000010000 */
[----:B------:R-:W-:Y:S01]  /*13460*/  F2FP.BF16.F32.PACK_AB R160, R169, R168 ;  /* 0x000000a8a9a0723e */ /* 0x000fe200000010ff */
        /* <DEDUP_REMOVED lines=22> */
[----:B--2---:R-:W-:Y:S01]  /*135d0*/  F2FP.BF16.F32.PACK_AB R158, R165, R164 ;  /* 0x000000a4a59e723e */ /* 0x004fe200000010ff */
[----:B----4-:R-:W-:Y:S01]  /*135e0*/  FADD.FTZ R164, R172, R5 ;  /* 0x00000005aca47221 */ /* 0x010fe20000010000 */
[-C--:B------:R-:W-:Y:S01]  /*135f0*/  FMUL.FTZ R109, R109, R192.reuse ;  /* 0x000000c06d6d7220 */ /* 0x080fe20000410000 */
[-C--:B------:R-:W-:Y:S01]  /*13600*/  FMUL.FTZ R112, R112, R192.reuse ;  /* 0x000000c070707220 */ /* 0x080fe20000410000 */
[-C--:B------:R-:W-:Y:S01]  /*13610*/  FMUL.FTZ R113, R113, R192.reuse ;  /* 0x000000c071717220 */ /* 0x080fe20000410000 */
[----:B-----5:R-:W-:Y:S01]  /*13620*/  FADD.FTZ R5, R173, R164 ;  /* 0x000000a4ad057221 */ /* 0x020fe20000010000 */
[-C--:B------:R-:W-:Y:S01]  /*13630*/  FMUL.FTZ R116, R116, R192.reuse ;  /* 0x000000c074747220 */ /* 0x080fe20000410000 */
[----:B------:R-:W2:Y:S01]  /*13640*/  MUFU.EX2 R181, R181 ;  /* 0x000000b500b57308 */ /* 0x000ea20000000800 */
[-C--:B------:R-:W-:Y:S01]  /*13650*/  FMUL.FTZ R117, R117, R192.reuse ;  /* 0x000000c075757220 */ /* 0x080fe20000410000 */
[----:B-1----:R-:W-:Y:S01]  /*13660*/  FADD.FTZ R164, R176, R5 ;  /* 0x00000005b0a47221 */ /* 0x002fe20000010000 */
[-C--:B------:R-:W-:Y:S01]  /*13670*/  FMUL.FTZ R120, R120, R192.reuse ;  /* 0x000000c078787220 */ /* 0x080fe20000410000 */
[-C--:B------:R-:W-:Y:S01]  /*13680*/  FMUL.FTZ R121, R121, R192.reuse ;  /* 0x000000c079797220 */ /* 0x080fe20000410000 */
[----:B------:R-:W-:Y:S01]  /*13690*/  FMUL.FTZ R124, R124, R192 ;  /* 0x000000c07c7c7220 */ /* 0x000fe20000410000 */
[C---:B0-----:R-:W-:Y:S01]  /*136a0*/  FADD.FTZ R5, R177.reuse, R164 ;  /* 0x000000a4b1057221 */ /* 0x041fe20000010000 */
[----:B------:R-:W-:Y:S01]  /*136b0*/  F2FP.BF16.F32.PACK_AB R164, R177, R176 ;  /* 0x000000b0b1a4723e */ /* 0x000fe200000010ff */
[----:B------:R-:W0:Y:S01]  /*136c0*/  MUFU.EX2 R184, R184 ;  /* 0x000000b800b87308 */ /* 0x000e220000000800 */
[-C--:B------:R-:W-:Y:S01]  /*136d0*/  FMUL.FTZ R125, R125, R192.reuse ;  /* 0x000000c07d7d7220 */ /* 0x080fe20000410000 */
[----:B---3--:R-:W-:Y:S01]  /*136e0*/  FADD.FTZ R168, R180, R5 ;  /* 0x00000005b4a87221 */ /* 0x008fe20000010000 */
        /* <DEDUP_REMOVED lines=14> */
[----:B0-----:R-:W-:Y:S01]  /*137d0*/  FADD.FTZ R168, R184, R5 ;  /* 0x00000005b8a87221 */ /* 0x001fe20000010000 */
[----:B------:R-:W-:-:S06]  /*137e0*/  FMUL.FTZ R149, R149, R192 ;  /* 0x000000c095957220 */ /* 0x000fcc0000410000 */
[----:B------:R-:W0:Y:S01]  /*137f0*/  MUFU.EX2 R189, R189 ;  /* 0x000000bd00bd7308 */ /* 0x000e220000000800 */
[C---:B-1----:R-:W-:Y:S01]  /*13800*/  FADD.FTZ R5, R185.reuse, R168 ;  /* 0x000000a8b9057221 */ /* 0x042fe20000010000 */
[----:B------:R-:W-:Y:S02]  /*13810*/  F2FP.BF16.F32.PACK_AB R168, R185, R184 ;  /* 0x000000b8b9a8723e */ /* 0x000fe400000010ff */
[----:B------:R-:W-:-:S04]  /*13820*/  FSEL R184, R10, RZ, P2 ;  /* 0x000000ff0ab87208 */ /* 0x000fc80001000000 */
[----:B------:R1:W-:Y:S08]  /*13830*/  MUFU.EX2 R157, R162 ;  /* 0x000000a2009d7308 */ /* 0x0003f00000000800 */
[----:B------:R3:W-:Y:S01]  /*13840*/  MUFU.EX2 R165, R170 ;  /* 0x000000aa00a57308 */ /* 0x0007e20000000800 */
[----:B-1----:R-:W-:Y:S01]  /*13850*/  F2FP.BF16.F32.PACK_AB R162, R173, R172 ;  /* 0x000000acada2723e */ /* 0x002fe200000010ff */
[----:B--2---:R-:W-:-:S04]  /*13860*/  FADD.FTZ R172, R188, R5 ;  /* 0x00000005bcac7221 */ /* 0x004fc80000010000 */
[C---:B0-----:R-:W-:Y:S02]  /*13870*/  FADD.FTZ R5, R189.reuse, R172 ;  /* 0x000000acbd057221 */ /* 0x041fe40000010000 */
[----:B------:R-:W-:Y:S01]  /*13880*/  MUFU.EX2 R159, R159 ;  /* 0x0000009f009f7308 */ /* 0x000fe20000000800 */
[----:B---3--:R-:W-:Y:S01]  /*13890*/  F2FP.BF16.F32.PACK_AB R170, R189, R188 ;  /* 0x000000bcbdaa723e */ /* 0x008fe200000010ff */
[----:B------:R-:W-:Y:S01]  /*138a0*/  FADD.FTZ R188, -R184, R209 ;  /* 0x000000d1b8bc7221 */ /* 0x000fe20000010100 */
[----:B------:R-:W-:-:S03]  /*138b0*/  FADD.FTZ R172, R210, R5 ;  /* 0x00000005d2ac7221 */ /* 0x000fc60000010000 */
[----:B------:R-:W-:Y:S02]  /*138c0*/  FMUL.FTZ R177, R188, R11 ;  /* 0x0000000bbcb17220 */ /* 0x000fe40000410000 */
[----:B------:R-:W-:Y:S08]  /*138d0*/  MUFU.EX2 R163, R163 ;  /* 0x000000a300a37308 */ /* 0x000ff00000000800 */
[----:B------:R-:W0:Y:S08]  /*138e0*/  MUFU.EX2 R177, R177 ;  /* 0x000000b100b17308 */ /* 0x000e300000000800 */
[----:B------:R1:W-:Y:S08]  /*138f0*/  MUFU.EX2 R161, R166 ;  /* 0x000000a600a17308 */ /* 0x0003f00000000800 */
[----:B------:R-:W2:Y:S01]  /*13900*/  MUFU.EX2 R176, R167 ;  /* 0x000000a700b07308 */ /* 0x000ea20000000800 */
[----:B0-----:R-:W-:Y:S01]  /*13910*/  FFMA.FTZ R4, R177, R4, R212 ;  /* 0x00000004b1047223 */ /* 0x001fe200000100d4 */
[----:B-1----:R-:W-:Y:S01]  /*13920*/  F2FP.BF16.F32.PACK_AB R166, R181, R180 ;  /* 0x000000b4b5a6723e */ /* 0x002fe200000010ff */
[-C--:B------:R-:W-:Y:S01]  /*13930*/  FMUL.FTZ R26, R26, R177.reuse ;  /* 0x000000b11a1a7220 */ /* 0x080fe20000410000 */
[-C--:B------:R-:W-:Y:S01]  /*13940*/  FMUL.FTZ R27, R27, R177.reuse ;  /* 0x000000b11b1b7220 */ /* 0x080fe20000410000 */
[C---:B------:R-:W-:Y:S01]  /*13950*/  FADD.FTZ R4, R153.reuse, R4 ;  /* 0x0000000499047221 */ /* 0x040fe20000010000 */
[----:B------:R-:W-:Y:S01]  /*13960*/  F2FP.BF16.F32.PACK_AB R153, R153, R212 ;  /* 0x000000d49999723e */ /* 0x000fe200000010ff */
[----:B------:R-:W-:Y:S01]  /*13970*/  FMUL.FTZ R30, R30, R177 ;  /* 0x000000b11e1e7220 */ /* 0x000fe20000410000 */
[----:B------:R0:W1:Y:S01]  /*13980*/  MUFU.EX2 R180, R171 ;  /* 0x000000ab00b47308 */ /* 0x0000620000000800 */
[----:B------:R-:W-:Y:S01]  /*13990*/  FADD.FTZ R4, R155, R4 ;  /* 0x000000049b047221 */ /* 0x000fe20000010000 */
[----:B------:R-:W-:Y:S01]  /*139a0*/  F2FP.BF16.F32.PACK_AB R155, R159, R155 ;  /* 0x0000009b9f9b723e */ /* 0x000fe200000010ff */
[-C--:B------:R-:W-:Y:S01]  /*139b0*/  FMUL.FTZ R31, R31, R177.reuse ;  /* 0x000000b11f1f7220 */ /* 0x080fe20000410000 */
[-C--:B------:R-:W-:Y:S01]  /*139c0*/  FMUL.FTZ R34, R34, R177.reuse ;  /* 0x000000b122227220 */ /* 0x080fe20000410000 */
[----:B------:R-:W-:Y:S01]  /*139d0*/  FADD.FTZ R4, R159, R4 ;  /* 0x000000049f047221 */ /* 0x000fe20000010000 */
[-C--:B------:R-:W-:Y:S01]  /*139e0*/  FMUL.FTZ R35, R35, R177.reuse ;  /* 0x000000b123237220 */ /* 0x080fe20000410000 */
[----:B------:R-:W-:Y:S01]  /*139f0*/  FMUL.FTZ R38, R38, R177 ;  /* 0x000000b126267220 */ /* 0x000fe20000410000 */
[----:B------:R-:W-:Y:S01]  /*13a00*/  MUFU.EX2 R167, R174 ;  /* 0x000000ae00a77308 */ /* 0x000fe20000000800 */
[----:B------:R-:W-:Y:S01]  /*13a10*/  FADD.FTZ R4, R157, R4 ;  /* 0x000000049d047221 */ /* 0x000fe20000010000 */
[----:B--2---:R-:W-:Y:S01]  /*13a20*/  F2FP.BF16.F32.PACK_AB R159, R176, R161 ;  /* 0x000000a1b09f723e */ /* 0x004fe200000010ff */
[----:B------:R-:W-:Y:S01]  /*13a30*/  FMUL.FTZ R39, R39, R177 ;  /* 0x000000b127277220 */ /* 0x000fe20000410000 */
[C---:B------:R-:W-:Y:S01]  /*13a40*/  F2FP.BF16.F32.PACK_AB R157, R163.reuse, R157 ;  /* 0x0000009da39d723e */ /* 0x040fe200000010ff */
[----:B------:R-:W-:Y:S01]  /*13a50*/  FADD.FTZ R4, R163, R4 ;  /* 0x00000004a3047221 */ /* 0x000fe20000010000 */
[-C--:B------:R-:W-:Y:S01]  /*13a60*/  FMUL.FTZ R42, R42, R177.reuse ;  /* 0x000000b12a2a7220 */ /* 0x080fe20000410000 */
[----:B------:R-:W-:Y:S01]  /*13a70*/  FMUL.FTZ R43, R43, R177 ;  /* 0x000000b12b2b7220 */ /* 0x000fe20000410000 */
[----:B------:R-:W2:Y:S01]  /*13a80*/  MUFU.EX2 R184, R175 ;  /* 0x000000af00b87308 */ /* 0x000ea20000000800 */
[----:B0-----:R-:W-:Y:S01]  /*13a90*/  FADD.FTZ R171, R161, R4 ;  /* 0x00000004a1ab7221 */ /* 0x001fe20000010000 */
[----:B-1----:R-:W-:Y:S01]  /*13aa0*/  F2FP.BF16.F32.PACK_AB R161, R180, R165 ;  /* 0x000000a5b4a1723e */ /* 0x002fe200000010ff */
[-C--:B------:R-:W-:Y:S01]  /*13ab0*/  FMUL.FTZ R46, R46, R177.reuse ;  /* 0x000000b12e2e7220 */ /* 0x080fe20000410000 */
[-C--:B------:R-:W-:Y:S01]  /*13ac0*/  FMUL.FTZ R47, R47, R177.reuse ;  /* 0x000000b12f2f7220 */ /* 0x080fe20000410000 */
[----:B------:R-:W-:Y:S01]  /*13ad0*/  FADD.FTZ R188, R176, R171 ;  /* 0x000000abb0bc7221 */ /* 0x000fe20000010000 */
[-C--:B------:R-:W-:Y:S01]  /*13ae0*/  FMUL.FTZ R50, R50, R177.reuse ;  /* 0x000000b132327220 */ /* 0x080fe20000410000 */
[-C--:B------:R-:W-:Y:S01]  /*13af0*/  FMUL.FTZ R51, R51, R177.reuse ;  /* 0x000000b133337220 */ /* 0x080fe20000410000 */
[----:B------:R-:W-:Y:S01]  /*13b00*/  MUFU.EX2 R178, R178 ;  /* 0x000000b200b27308 */ /* 0x000fe20000000800 */
[----:B------:R-:W-:Y:S01]  /*13b10*/  FADD.FTZ R173, R165, R188 ;  /* 0x000000bca5ad7221 */ /* 0x000fe20000010000 */
[-C--:B------:R-:W-:Y:S01]  /*13b20*/  FMUL.FTZ R54, R54, R177.reuse ;  /* 0x000000b136367220 */ /* 0x080fe20000410000 */
[-C--:B------:R-:W-:Y:S01]  /*13b30*/  FMUL.FTZ R55, R55, R177.reuse ;  /* 0x000000b137377220 */ /* 0x080fe20000410000 */
[-C--:B------:R-:W-:Y:S01]  /*13b40*/  FMUL.FTZ R58, R58, R177.reuse ;  /* 0x000000b13a3a7220 */ /* 0x080fe20000410000 */
[-C--:B------:R-:W-:Y:S01]  /*13b50*/  FMUL.FTZ R59, R59, R177.reuse ;  /* 0x000000b13b3b7220 */ /* 0x080fe20000410000 */
[-C--:B------:R-:W-:Y:S01]  /*13b60*/  FMUL.FTZ R62, R62, R177.reuse ;  /* 0x000000b13e3e7220 */ /* 0x080fe20000410000 */
[----:B------:R-:W-:Y:S01]  /*13b70*/  FMUL.FTZ R63, R63, R177 ;  /* 0x000000b13f3f7220 */ /* 0x000fe20000410000 */
[----:B------:R-:W0:Y:S01]  /*13b80*/  MUFU.EX2 R179, R179 ;  /* 0x000000b300b37308 */ /* 0x000e220000000800 */
[----:B--2---:R-:W-:Y:S01]  /*13b90*/  F2FP.BF16.F32.PACK_AB R163, R184, R167 ;  /* 0x000000a7b8a3723e */ /* 0x004fe200000010ff */
        /* <DEDUP_REMOVED lines=15> */
[----:B-1----:R-:W-:Y:S01]  /*13c90*/  FADD.FTZ R186, R180, R173 ;  /* 0x000000adb4ba7221 */ /* 0x002fe20000010000 */
[----:B0-----:R-:W-:Y:S01]  /*13ca0*/  F2FP.BF16.F32.PACK_AB R165, R179, R178 ;  /* 0x000000b2b3a5723e */ /* 0x001fe200000010ff */
        /* <DEDUP_REMOVED lines=14> */
[----:B------:R-:W-:Y:S01]  /*13d90*/  FADD.FTZ R175, R179, R188 ;  /* 0x000000bcb3af7221 */ /* 0x000fe20000010000 */
[-C--:B------:R-:W-:Y:S01]  /*13da0*/  FMUL.FTZ R110, R110, R177.reuse ;  /* 0x000000b16e6e7220 */ /* 0x080fe20000410000 */
[-C--:B------:R-:W-:Y:S01]  /*13db0*/  FMUL.FTZ R111, R111, R177.reuse ;  /* 0x000000b16f6f7220 */ /* 0x080fe20000410000 */
[-C--:B------:R-:W-:Y:S01]  /*13dc0*/  FMUL.FTZ R114, R114, R177.reuse ;  /* 0x000000b172727220 */ /* 0x080fe20000410000 */
[-C--:B------:R-:W-:Y:S01]  /*13dd0*/  FMUL.FTZ R115, R115, R177.reuse ;  /* 0x000000b173737220 */ /* 0x080fe20000410000 */
[-C--:B------:R-:W-:Y:S01]  /*13de0*/  FMUL.FTZ R118, R118, R177.reuse ;  /* 0x000000b176767220 */ /* 0x080fe20000410000 */
[-C--:B------:R-:W-:Y:S01]  /*13df0*/  FMUL.FTZ R119, R119, R177.reuse ;  /* 0x000000b177777220 */ /* 0x080fe20000410000 */
[----:B------:R2:W3:Y:S01]  /*13e00*/  MUFU.EX2 R171, R190 ;  /* 0x000000be00ab7308 */ /* 0x0004e20000000800 */
[----:B0-----:R-:W-:Y:S01]  /*13e10*/  F2FP.BF16.F32.PACK_AB R167, R183, R182 ;  /* 0x000000b6b7a7723e */ /* 0x001fe200000010ff */
        /* <DEDUP_REMOVED lines=11> */
[----:B------:R-:W-:Y:S01]  /*13ed0*/  FADD.FTZ R190, R183, R190 ;  /* 0x000000beb7be7221 */ /* 0x000fe20000010000 */
[-C--:B------:R-:W-:Y:S01]  /*13ee0*/  FMUL.FTZ R139, R139, R177.reuse ;  /* 0x000000b18b8b7220 */ /* 0x080fe20000410000 */
[----:B------:R-:W-:Y:S01]  /*13ef0*/  FMUL.FTZ R142, R142, R177 ;  /* 0x000000b18e8e7220 */ /* 0x000fe20000410000 */
[----:B------:R-:W2:Y:S01]  /*13f00*/  MUFU.EX2 R173, R194 ;  /* 0x000000c200ad7308 */ /* 0x000ea20000000800 */
[----:B------:R-:W-:Y:S01]  /*13f10*/  FADD.FTZ R181, R169, R190 ;  /* 0x000000bea9b57221 */ /* 0x000fe20000010000 */
[----:B-1----:R-:W-:Y:S01]  /*13f20*/  F2FP.BF16.F32.PACK_AB R169, R4, R169 ;  /* 0x000000a904a9723e */ /* 0x002fe200000010ff */
[-C--:B------:R-:W-:Y:S01]  /*13f30*/  FMUL.FTZ R143, R143, R177.reuse ;  /* 0x000000b18f8f7220 */ /* 0x080fe20000410000 */
[-C--:B------:R-:W-:Y:S01]  /*13f40*/  FMUL.FTZ R146, R146, R177.reuse ;  /* 0x000000b192927220 */ /* 0x080fe20000410000 */
[----:B------:R-:W-:Y:S01]  /*13f50*/  FADD.FTZ R190, R4, R181 ;  /* 0x000000b504be7221 */ /* 0x000fe20000010000 */
[-C--:B------:R-:W-:Y:S01]  /*13f60*/  FMUL.FTZ R147, R147, R177.reuse ;  /* 0x000000b193937220 */ /* 0x080fe20000410000 */
[----:B------:R-:W-:Y:S01]  /*13f70*/  FMUL.FTZ R150, R150, R177 ;  /* 0x000000b196967220 */ /* 0x000fe20000410000 */
[----:B------:R-:W1:Y:S01]  /*13f80*/  MUFU.EX2 R193, R193 ;  /* 0x000000c100c17308 */ /* 0x000e620000000800 */
[----:B---3--:R-:W-:Y:S01]  /*13f90*/  FADD.FTZ R181, R171, R190 ;  /* 0x000000beabb57221 */ /* 0x008fe20000010000 */
[----:B0-----:R-:W-:Y:S01]  /*13fa0*/  F2FP.BF16.F32.PACK_AB R171, R186, R171 ;  /* 0x000000abbaab723e */ /* 0x001fe200000010ff */
[----:B------:R-:W-:-:S02]  /*13fb0*/  FMUL.FTZ R151, R151, R177 ;  /* 0x000000b197977220 */ /* 0x000fc40000410000 */
[----:B------:R-:W-:-:S03]  /*13fc0*/  FADD.FTZ R192, R186, R181 ;  /* 0x000000b5bac07221 */ /* 0x000fc60000010000 */
[----:B------:R-:W0:Y:S01]  /*13fd0*/  MUFU.EX2 R188, R195 ;  /* 0x000000c300bc7308 */ /* 0x000e220000000800 */
[----:B--2---:R-:W-:-:S07]  /*13fe0*/  FADD.FTZ R181, R173, R192 ;  /* 0x000000c0adb57221 */ /* 0x004fce0000010000 */
[----:B------:R-:W2:Y:S01]  /*13ff0*/  MUFU.EX2 R196, R196 ;  /* 0x000000c400c47308 */ /* 0x000ea20000000800 */
[C---:B-1----:R-:W-:Y:S01]  /*14000*/  FADD.FTZ R5, R193.reuse, R172 ;  /* 0x000000acc1057221 */ /* 0x042fe20000010000 */
[----:B------:R-:W-:-:S06]  /*14010*/  F2FP.BF16.F32.PACK_AB R172, R193, R210 ;  /* 0x000000d2c1ac723e */ /* 0x000fcc00000010ff */
[----:B------:R-:W1:Y:S01]  /*14020*/  MUFU.EX2 R175, R198 ;  /* 0x000000c600af7308 */ /* 0x000e620000000800 */
[C---:B0-----:R-:W-:Y:S01]  /*14030*/  FADD.FTZ R176, R188.reuse, R181 ;  /* 0x000000b5bcb07221 */ /* 0x041fe20000010000 */
[----:B------:R-:W-:-:S06]  /*14040*/  F2FP.BF16.F32.PACK_AB R173, R188, R173 ;  /* 0x000000adbcad723e */ /* 0x000fcc00000010ff */
[----:B------:R-:W0:Y:S01]  /*14050*/  MUFU.EX2 R197, R197 ;  /* 0x000000c500c57308 */ /* 0x000e220000000800 */
[----:B--2---:R-:W-:-:S07]  /*14060*/  FADD.FTZ R210, R196, R5 ;  /* 0x00000005c4d27221 */ /* 0x004fce0000010000 */
[----:B------:R-:W2:Y:S01]  /*14070*/  MUFU.EX2 R190, R199 ;  /* 0x000000c700be7308 */ /* 0x000ea20000000800 */
[----:B-1----:R-:W-:Y:S01]  /*14080*/  FADD.FTZ R179, R175, R176 ;  /* 0x000000b0afb37221 */ /* 0x002fe20000010000 */
[C---:B0-----:R-:W-:Y:S01]  /*14090*/  FADD.FTZ R5, R197.reuse, R210 ;  /* 0x000000d2c5057221 */ /* 0x041fe20000010000 */
[----:B------:R-:W-:Y:S02]  /*140a0*/  F2FP.BF16.F32.PACK_AB R174, R197, R196 ;  /* 0x000000c4c5ae723e */ /* 0x000fe400000010ff */
[C---:B--2---:R-:W-:Y:S01]  /*140b0*/  FADD.FTZ R4, R190.reuse, R179 ;  /* 0x000000b3be047221 */ /* 0x044fe20000010000 */
[----:B------:R-:W-:Y:S01]  /*140c0*/  F2FP.BF16.F32.PACK_AB R175, R190, R175 ;  /* 0x000000afbeaf723e */ /* 0x000fe200000010ff */
[----:B------:R-:W-:Y:S06]  /*140d0*/  @!P0 BRA `(.L_x_2179) ;  /* 0x0000000000048947 */ /* 0x000fec0003800000 */
[----:B------:R-:W-:Y:S01]  /*140e0*/  BPT.TRAP 0x1 ;  /* 0x000000040000795c */ /* 0x000fe20000300000 */
.L_x_2179:
[----:B------:R0:W1:Y:S01]  /*140f0*/  SYNCS.PHASECHK.TRANS64.TRYWAIT P2, [R206+URZ+0x22850], R205 ;  /* 0x022850cdce0075a7 */ /* 0x000062000804017f */
[----:B------:R-:W-:Y:S05]  /*14100*/  @!P0 BRA `(.L_x_2180) ;  /* 0x0000000000048947 */ /* 0x000fea0003800000 */
[----:B------:R-:W-:Y:S01]  /*14110*/  BPT.TRAP 0x1 ;  /* 0x000000040000795c */ /* 0x000fe20000300000 */
.L_x_2180:
[----:B------:R-:W-:Y:S04]  /*14120*/  BSSY B0, `(.L_x_2181) ;  /* 0x0000004000007945 */ /* 0x000fe80003800000 */
[----:B-1----:R-:W-:Y:S05]  /*14130*/  @P2 BRA `(.L_x_2182) ;  /* 0x0000000000082947 */ /* 0x002fea0003800000 */
[----:B------:R-:W1:Y:S02]  /*14140*/  SYNCS.PHASECHK.TRANS64.TRYWAIT P2, [R206+URZ+0x22850], R205 ;  /* 0x022850cdce0075a7 */ /* 0x000e64000804017f */
[----:B-1----:R-:W-:Y:S05]  /*14150*/  @!P2 BRA `(.L_x_2183) ;  /* 0x000000a80004a947 */ /* 0x002fea0003800000 */
.L_x_2182:
[----:B------:R-:W-:Y:S05]  /*14160*/  BSYNC B0 ;  /* 0x0000000000007941 */ /* 0x000fea0003800000 */
.L_x_2181:
[----:B------:R-:W2:Y:S01]  /*14170*/  S2R R178, SR_TID.X ;  /* 0x0000000000b27919 */ /* 0x000ea20000002100 */
[----:B------:R-:W-:Y:S01]  /*14180*/  IMAD.MOV.U32 R177, RZ, RZ, 0x40000040 ;  /* 0x40000040ffb17424 */ /* 0x000fe200078e00ff */
[----:B------:R-:W-:Y:S05]  /*14190*/  WARPSYNC.ALL ;  /* 0x0000000000007948 */ /* 0x000fea0003800000 */
[----:B------:R-:W-:Y:S01]  /*141a0*/  R2UR UR7, R177 ;  /* 0x00000000b10772ca */ /* 0x000fe200000e0000 */
[----:B------:R-:W-:Y:S01]  /*141b0*/  IMAD R176, R16, 0xc00, R204 ;  /* 0x00000c0010b07824 */ /* 0x000fe200078e02cc */
[----:B------:R-:W-:Y:S01]  /*141c0*/  ISETP.GT.AND P2, PT, R7, R222, PT ;  /* 0x000000de0700720c */ /* 0x000fe20003f44270 */
[----:B01----:R-:W-:-:S02]  /*141d0*/  @!P1 VIADD R206, R206, 0x22860 ;  /* 0x00022860cece9836 */ /* 0x003fc40000000000 */
[----:B------:R-:W-:Y:S01]  /*141e0*/  VIADD R7, R7, 0xffffffff ;  /* 0xffffffff07077836 */ /* 0x000fe20000000000 */
[----:B------:R-:W-:Y:S01]  /*141f0*/  R2UR UR6, R176 ;  /* 0x00000000b00672ca */ /* 0x000fe200000e0000 */
[----:B------:R-:W-:Y:S01]  /*14200*/  IMAD.MOV.U32 R209, RZ, RZ, R10 ;  /* 0x000000ffffd17224 */ /* 0x000fe200078e000a */
[----:B------:R-:W-:Y:S01]  /*14210*/  @!P1 PRMT R206, RZ, 0x654, R206 ;  /* 0x00000654ffce9816 */ /* 0x000fe200000000ce */
[----:B------:R-:W-:Y:S01]  /*14220*/  IMAD.MOV.U32 R210, RZ, RZ, R3 ;  /* 0x000000ffffd27224 */ /* 0x000fe200078e0003 */
[----:B--2---:R-:W-:-:S05]  /*14230*/  SHF.R.U32.HI R178, RZ, 0x7, R178 ;  /* 0x00000007ffb27819 */ /* 0x004fca00000116b2 */
[----:B------:R-:W-:-:S05]  /*14240*/  VIADD R177, R178, 0x8 ;  /* 0x00000008b2b17836 */ /* 0x000fca0000000000 */
[----:B------:R0:W-:Y:S02]  /*14250*/  BAR.SYNC.DEFER_BLOCKING R177, 0x100 ;  /* 0x000400b10000751d */ /* 0x0001e40000010000 */
[----:B0-----:R-:W-:-:S04]  /*14260*/  IMAD.MOV.U32 R177, RZ, RZ, 0x40000040 ;  /* 0x40000040ffb17424 */ /* 0x001fc800078e00ff */
        /* <DEDUP_REMOVED lines=43> */
.L_x_2166:
[----:B------:R-:W-:Y:S05]  /*14520*/  WARPSYNC.ALL ;  /* 0x0000000000007948 */ /* 0x000fea0003800000 */
[----:B------:R-:W2:Y:S01]  /*14530*/  SHFL.BFLY PT, R0, R5, 0x2, 0x1f ;  /* 0x0c401f0005007f89 */ /* 0x000ea200000e0000 */
[----:B------:R-:W-:Y:S01]  /*14540*/  IMAD.MOV.U32 R12, RZ, RZ, RZ ;  /* 0x000000ffff0c7224 */ /* 0x000fe200078e00ff */
[----:B------:R3:W-:Y:S06]  /*14550*/  BAR.ARV R6, 0x100 ;  /* 0x000400060000751d */ /* 0x0007ec0000002000 */
[----:B------:R-:W-:-:S02]  /*14560*/  VIADD R16, R16, 0x1 ;  /* 0x0000000110107836 */ /* 0x000fc40000000000 */
[----:B------:R-:W-:Y:S06]  /*14570*/  BAR.ARV 0x8, 0x120 ;  /* 0x0204800000007b1d */ /* 0x000fec0000002000 */
[C---:B------:R-:W-:Y:S01]  /*14580*/  ISETP.NE.AND P1, PT, R16.reuse, 0x2, PT ;  /* 0x000000021000780c */ /* 0x040fe20003f25270 */
[----:B------:R-:W-:Y:S01]  /*14590*/  VIADD R233, R233, 0x1 ;  /* 0x00000001e9e97836 */ /* 0x000fe20000000000 */
[----:B------:R-:W4:Y:S01]  /*145a0*/  SHFL.BFLY PT, R9, R4, 0x2, 0x1f ;  /* 0x0c401f0004097f89 */ /* 0x000f2200000e0000 */
[----:B------:R-:W-:Y:S02]  /*145b0*/  PLOP3.LUT P0, PT, PT, PT, PT, 0x8, 0x0 ;  /* 0x000000000000781c */ /* 0x000fe40003f0e170 */
[----:B------:R-:W-:Y:S01]  /*145c0*/  SEL R16, R16, RZ, P1 ;  /* 0x000000ff10107207 */ /* 0x000fe20000800000 */
[----:B--2---:R-:W-:Y:S01]  /*145d0*/  FADD.FTZ R0, R0, R5 ;  /* 0x0000000500007221 */ /* 0x004fe20000010000 */
[----:B------:R-:W-:-:S04]  /*145e0*/  SEL R5, RZ, 0x1, P1 ;  /* 0x00000001ff057807 */ /* 0x000fc80000800000 */
[----:B------:R-:W2:Y:S01]  /*145f0*/  SHFL.BFLY PT, R7, R0, 0x1, 0x1f ;  /* 0x0c201f0000077f89 */ /* 0x000ea200000e0000 */
[----:B------:R-:W-:Y:S01]  /*14600*/  LOP3.LUT R22, R22, R5, RZ, 0x3c, !PT ;  /* 0x0000000516167212 */ /* 0x000fe200078e3cff */
[----:B------:R-:W-:Y:S02]  /*14610*/  IMAD.MOV.U32 R5, RZ, RZ, -0x800000 ;  /* 0xff800000ff057424 */ /* 0x000fe400078e00ff */
[----:B----4-:R-:W-:Y:S01]  /*14620*/  FADD.FTZ R9, R9, R4 ;  /* 0x0000000409097221 */ /* 0x010fe20000010000 */
[----:B------:R-:W-:-:S04]  /*14630*/  IMAD.MOV.U32 R4, RZ, RZ, -0x800000 ;  /* 0xff800000ff047424 */ /* 0x000fc800078e00ff */
[----:B------:R-:W4:Y:S01]  /*14640*/  SHFL.BFLY PT, R8, R9, 0x1, 0x1f ;  /* 0x0c201f0009087f89 */ /* 0x000f2200000e0000 */
[----:B--2---:R-:W-:Y:S01]  /*14650*/  FADD.FTZ R7, R0, R7 ;  /* 0x0000000700077221 */ /* 0x004fe20000010000 */
[----:B------:R-:W-:-:S04]  /*14660*/  IMAD.MOV.U32 R0, RZ, RZ, RZ ;  /* 0x000000ffff007224 */ /* 0x000fc800078e00ff */
[----:B------:R-:W-:-:S13]  /*14670*/  FSETP.NE.FTZ.AND P2, PT, R7, RZ, PT ;  /* 0x000000ff0700720b */ /* 0x000fda0003f55000 */
[----:B------:R-:W2:Y:S01]  /*14680*/  @P2 MUFU.RCP R12, R7 ;  /* 0x00000007000c2308 */ /* 0x000ea20000001000 */
[----:B----4-:R-:W-:-:S05]  /*14690*/  FADD.FTZ R8, R9, R8 ;  /* 0x0000000809087221 */ /* 0x010fca0000010000 */
[----:B------:R-:W-:Y:S02]  /*146a0*/  FSETP.NE.FTZ.AND P3, PT, R8, RZ, PT ;  /* 0x000000ff0800720b */ /* 0x000fe40003f75000 */
[----:B------:R-:W4:Y:S01]  /*146b0*/  @P2 MUFU.LG2 R9, R7 ;  /* 0x0000000700092308 */ /* 0x000f220000000c00 */
[-C--:B--2---:R-:W-:Y:S01]  /*146c0*/  FMUL.FTZ R24, R24, R12.reuse ;  /* 0x0000000c18187220 */ /* 0x084fe20000410000 */
[-C--:B------:R-:W-:Y:S01]  /*146d0*/  FMUL.FTZ R25, R25, R12.reuse ;  /* 0x0000000c19197220 */ /* 0x080fe20000410000 */
[----:B------:R-:W-:-:S08]  /*146e0*/  FMUL.FTZ R28, R28, R12 ;  /* 0x0000000c1c1c7220 */ /* 0x000fd00000410000 */
[----:B------:R-:W-:Y:S01]  /*146f0*/  @P3 MUFU.RCP R0, R8 ;  /* 0x0000000800003308 */ /* 0x000fe20000001000 */
        /* <DEDUP_REMOVED lines=62> */
[C---:B------:R-:W-:Y:S01]  /*14ae0*/  @P2 FMUL.FTZ R12, R11.reuse, 0.69314718246459960938 ;  /* 0x3f3172180b0c2820 */ /* 0x040fe20000410000 */
[----:B------:R-:W-:Y:S01]  /*14af0*/  @P3 FMUL.FTZ R14, R11, 0.69314718246459960938 ;  /* 0x3f3172180b0e3820 */ /* 0x000fe20000410000 */
[----:B----4-:R-:W-:Y:S01]  /*14b00*/  @P2 FMUL.FTZ R9, R9, 0.69314718246459960938 ;  /* 0x3f31721809092820 */ /* 0x010fe20000410000 */
[----:B--2---:R-:W-:Y:S01]  /*14b10*/  @P3 FMUL.FTZ R11, R8, 0.69314718246459960938 ;  /* 0x3f317218080b3820 */ /* 0x004fe20000410000 */
        /* <DEDUP_REMOVED lines=66> */
.L_x_2065:
[----:B------:R-:W-:Y:S05]  /*14f40*/  WARPSYNC.ALL ;  /* 0x0000000000007948 */ /* 0x000fea0003800000 */
[----:B------:R-:W2:Y:S08]  /*14f50*/  S2UR UR5, SR_CgaCtaId ;  /* 0x00000000000579c3 */ /* 0x000eb00000008800 */
[----:B------:R-:W-:Y:S06]  /*14f60*/  BAR.SYNC.DEFER_BLOCKING 0x5, 0x120 ;  /* 0x0144800000007b1d */ /* 0x000fec0000010000 */
[----:B------:R-:W-:Y:S01]  /*14f70*/  UMOV UR4, 0x400 ;  /* 0x0000040000047882 */ /* 0x000fe20000000000 */
[----:B------:R-:W-:Y:S01]  /*14f80*/  BSSY B0, `(.L_x_2185) ;  /* 0x000029a000007945 */ /* 0x000fe20003800000 */
[----:B--2---:R-:W-:-:S06]  /*14f90*/  ULEA UR4, UR5, UR4, 0x18 ;  /* 0x0000000405047291 */ /* 0x004fcc000f8ec03f */
[----:B------:R-:W-:-:S05]  /*14fa0*/  IMAD.U32 R17, RZ, RZ, UR4 ;  /* 0x00000004ff117e24 */ /* 0x000fca000f8e00ff */
[----:B-1----:R1:W2:Y:S01]  /*14fb0*/  LDS.128 R204, [R17+0x228d0] ;  /* 0x0228d00011cc7984 */ /* 0x0022a20000000c00 */
[----:B------:R-:W-:Y:S06]  /*14fc0*/  BAR.ARV 0x4, 0x120 ;  /* 0x0104800000007b1d */ /* 0x000fec0000002000 */
[----:B------:R-:W-:Y:S05]  /*14fd0*/  @P0 BRA `(.L_x_2186) ;  /* 0x0000001c00680947 */ /* 0x000fea0003800000 */
[----:B------:R-:W3:Y:S01]  /*14fe0*/  LDL R3, [R1+0x14] ;  /* 0x0000140001037983 */ /* 0x000ee20000100800 */
[----:B------:R-:W-:Y:S05]  /*14ff0*/  WARPSYNC.ALL ;  /* 0x0000000000007948 */ /* 0x000fea0003800000 */
[----:B------:R-:W4:Y:S01]  /*15000*/  S2R R10, SR_SWINHI ;  /* 0x00000000000a7919 */ /* 0x000f220000002f00 */
[----:B------:R-:W-:Y:S01]  /*15010*/  F2FP.BF16.F32.PACK_AB R56, R57, R56 ;  /* 0x000000383938723e */ /* 0x000fe200000010ff */
[----:B------:R-:W-:Y:S01]  /*15020*/  ULDC.64 UR4, c[0x0][0xbd8] ;  /* 0x0002f60000047ab9 */ /* 0x000fe20000000a00 */
[----:B------:R-:W-:Y:S02]  /*15030*/  F2FP.BF16.F32.PACK_AB R64, R65, R64 ;  /* 0x000000404140723e */ /* 0x000fe400000010ff */
[----:B------:R-:W-:-:S02]  /*15040*/  F2FP.BF16.F32.PACK_AB R57, R7, R58 ;  /* 0x0000003a0739723e */ /* 0x000fc400000010ff */
[----:B------:R-:W-:Y:S02]  /*15050*/  F2FP.BF16.F32.PACK_AB R65, R6, R66 ;  /* 0x000000420641723e */ /* 0x000fe400000010ff */
[----:B------:R-:W0:Y:S01]  /*15060*/  LDC.64 R6, c[0x0][0xbd8] ;  /* 0x0002f600ff067b82 */ /* 0x000e220000000a00 */
        /* <DEDUP_REMOVED lines=12> */
[----:B----4-:R-:W-:Y:S02]  /*15130*/  MOV R9, R10 ;  /* 0x0000000a00097202 */ /* 0x010fe40000000f00 */
        /* <DEDUP_REMOVED lines=32> */
[----:B------:R-:W-:Y:S01]  /*15340*/  F2FP.BF16.F32.PACK_AB R147, R0, R150 ;  /* 0x000000960093723e */ /* 0x000fe200000010ff */
[----:B---3--:R-:W-:Y:S01]  /*15350*/  IMAD.WIDE R118, R3, 0x2, R8 ;  /* 0x0000000203767825 */ /* 0x008fe200078e0208 */
[----:B------:R-:W-:Y:S02]  /*15360*/  BAR.SYNC.DEFER_BLOCKING 0x1, 0x100 ;  /* 0x0044000000007b1d */ /* 0x000fe40000010000 */
[----:B------:R-:W-:-:S02]  /*15370*/  IADD3 R151, P1, R118, 0x20, RZ ;  /* 0x0000002076977810 */ /* 0x000fc40007f3e0ff */
[C---:B------:R-:W-:Y:S02]  /*15380*/  IADD3 R175, P2, R118.reuse, 0x40, RZ ;  /* 0x0000004076af7810 */ /* 0x040fe40007f5e0ff */
[C---:B------:R-:W-:Y:S01]  /*15390*/  IADD3 R177, P3, R118.reuse, 0x60, RZ ;  /* 0x0000006076b17810 */ /* 0x040fe20007f7e0ff */
[--C-:B------:R-:W-:Y:S01]  /*153a0*/  IMAD.X R13, RZ, RZ, R119.reuse, P1 ;  /* 0x000000ffff0d7224 */ /* 0x100fe200008e0677 */
[C---:B------:R-:W-:Y:S01]  /*153b0*/  IADD3 R183, P0, R118.reuse, 0x4040, RZ ;  /* 0x0000404076b77810 */ /* 0x040fe20007f1e0ff */
[--C-:B------:R-:W-:Y:S01]  /*153c0*/  IMAD.X R15, RZ, RZ, R119.reuse, P2 ;  /* 0x000000ffff0f7224 */ /* 0x100fe200010e0677 */
[----:B------:R-:W-:Y:S01]  /*153d0*/  IADD3 R179, P4, R118, 0x4000, RZ ;  /* 0x0000400076b37810 */ /* 0x000fe20007f9e0ff */
[--C-:B------:R-:W-:Y:S01]  /*153e0*/  IMAD.X R21, RZ, RZ, R119.reuse, P3 ;  /* 0x000000ffff157224 */ /* 0x100fe200018e0677 */
[----:B------:R-:W-:Y:S01]  /*153f0*/  LOP3.LUT R12, R151, 0x380, RZ, 0xc0, !PT ;  /* 0x00000380970c7812 */ /* 0x000fe200078ec0ff */
[--C-:B------:R-:W-:Y:S01]  /*15400*/  IMAD.X R47, RZ, RZ, R119.reuse, P0 ;  /* 0x000000ffff2f7224 */ /* 0x100fe200000e0677 */
[----:B------:R-:W-:Y:S01]  /*15410*/  LOP3.LUT R14, R175, 0x380, RZ, 0xc0, !PT ;  /* 0x00000380af0e7812 */ /* 0x000fe200078ec0ff */
[----:B-----5:R-:W-:Y:S01]  /*15420*/  IMAD.X R31, RZ, RZ, R119, P4 ;  /* 0x000000ffff1f7224 */ /* 0x020fe200020e0677 */
[----:B------:R-:W-:-:S02]  /*15430*/  LOP3.LUT R20, R177, 0x380, RZ, 0xc0, !PT ;  /* 0x00000380b1147812 */ /* 0x000fc400078ec0ff */
[C---:B------:R-:W-:Y:S02]  /*15440*/  IADD3 R3, P0, R118.reuse, 0xc000, RZ ;  /* 0x0000c00076037810 */ /* 0x040fe40007f1e0ff */
[----:B------:R-:W-:Y:S02]  /*15450*/  IADD3 R185, P1, R118, 0x4060, RZ ;  /* 0x0000406076b97810 */ /* 0x000fe40007f3e0ff */
[----:B------:R-:W-:Y:S01]  /*15460*/  SHF.R.U64 R12, R12, 0x3, RZ ;  /* 0x000000030c0c7819 */ /* 0x000fe200000012ff */
[--C-:B------:R-:W-:Y:S01]  /*15470*/  IMAD.X R107, RZ, RZ, R119.reuse, P0 ;  /* 0x000000ffff6b7224 */ /* 0x100fe200000e0677 */
[C---:B------:R-:W-:Y:S01]  /*15480*/  LOP3.LUT R11, R118.reuse, 0x380, RZ, 0xc0, !PT ;  /* 0x00000380760b7812 */ /* 0x040fe200078ec0ff */
[----:B------:R-:W-:Y:S01]  /*15490*/  IMAD.X R87, RZ, RZ, R119, P1 ;  /* 0x000000ffff577224 */ /* 0x000fe200008e0677 */
[----:B------:R-:W-:Y:S02]  /*154a0*/  IADD3 R90, P2, R118, 0x8000, RZ ;  /* 0x00008000765a7810 */ /* 0x000fe40007f5e0ff */
[----:B------:R-:W-:-:S02]  /*154b0*/  SHF.R.U64 R14, R14, 0x3, RZ ;  /* 0x000000030e0e7819 */ /* 0x000fc400000012ff */
[----:B------:R-:W-:Y:S01]  /*154c0*/  SHF.R.U64 R20, R20, 0x3, RZ ;  /* 0x0000000314147819 */ /* 0x000fe200000012ff */
[--C-:B------:R-:W-:Y:S01]  /*154d0*/  IMAD.X R91, RZ, RZ, R119.reuse, P2 ;  /* 0x000000ffff5b7224 */ /* 0x100fe200010e0677 */
[C---:B------:R-:W-:Y:S02]  /*154e0*/  IADD3 R181, P5, R118.reuse, 0x4020, RZ ;  /* 0x0000402076b57810 */ /* 0x040fe40007fbe0ff */
[C---:B------:R-:W-:Y:S02]  /*154f0*/  IADD3 R94, P3, R118.reuse, 0x8020, RZ ;  /* 0x00008020765e7810 */ /* 0x040fe40007f7e0ff */
[----:B------:R-:W-:Y:S01]  /*15500*/  IADD3 R98, P4, R118, 0x8040, RZ ;  /* 0x0000804076627810 */ /* 0x000fe20007f9e0ff */
[--C-:B------:R-:W-:Y:S01]  /*15510*/  IMAD.X R39, RZ, RZ, R119.reuse, P5 ;  /* 0x000000ffff277224 */ /* 0x100fe200028e0677 */
[----:B------:R-:W-:Y:S01]  /*15520*/  LOP3.LUT R30, R179, 0x380, RZ, 0xc0, !PT ;  /* 0x00000380b31e7812 */ /* 0x000fe200078ec0ff */
[--C-:B------:R-:W-:Y:S01]  /*15530*/  IMAD.X R95, RZ, RZ, R119.reuse, P3 ;  /* 0x000000ffff5f7224 */ /* 0x100fe200018e0677 */
[----:B------:R-:W-:Y:S01]  /*15540*/  LOP3.LUT R12, R12, R151, RZ, 0x3c, !PT ;  /* 0x000000970c0c7212 */ /* 0x000fe200078e3cff */
[----:B------:R-:W-:Y:S01]  /*15550*/  IMAD.X R99, RZ, RZ, R119, P4 ;  /* 0x000000ffff637224 */ /* 0x000fe200020e0677 */
[----:B------:R-:W-:-:S02]  /*15560*/  SHF.R.U64 R11, R11, 0x3, RZ ;  /* 0x000000030b0b7819 */ /* 0x000fc400000012ff */
[----:B------:R-:W-:Y:S02]  /*15570*/  LOP3.LUT R14, R14, R175, RZ, 0x3c, !PT ;  /* 0x000000af0e0e7212 */ /* 0x000fe400078e3cff */
[----:B------:R-:W-:Y:S02]  /*15580*/  LOP3.LUT R20, R20, R177, RZ, 0x3c, !PT ;  /* 0x000000b114147212 */ /* 0x000fe400078e3cff */
[----:B------:R-:W-:Y:S02]  /*15590*/  LOP3.LUT R151, R90, 0x380, RZ, 0xc0, !PT ;  /* 0x000003805a977812 */ /* 0x000fe400078ec0ff */
[----:B------:R-:W-:Y:S02]  /*155a0*/  ISETP.NE.U32.AND P0, PT, RZ, UR4, PT ;  /* 0x00000004ff007c0c */ /* 0x000fe4000bf05070 */
[----:B------:R-:W-:Y:S02]  /*155b0*/  IADD3 R110, P1, R118, 0xc020, RZ ;  /* 0x0000c020766e7810 */ /* 0x000fe40007f3e0ff */
[----:B------:R-:W-:-:S02]  /*155c0*/  LOP3.LUT R38, R181, 0x380, RZ, 0xc0, !PT ;  /* 0x00000380b5267812 */ /* 0x000fc400078ec0ff */
[----:B------:R-:W-:Y:S01]  /*155d0*/  LOP3.LUT R175, R94, 0x380, RZ, 0xc0, !PT ;  /* 0x000003805eaf7812 */ /* 0x000fe200078ec0ff */
[----:B------:R-:W-:Y:S01]  /*155e0*/  IMAD.X R111, RZ, RZ, R119, P1 ;  /* 0x000000ffff6f7224 */ /* 0x000fe200008e0677 */
[----:B------:R-:W-:Y:S02]  /*155f0*/  LOP3.LUT R177, R98, 0x380, RZ, 0xc0, !PT ;  /* 0x0000038062b17812 */ /* 0x000fe400078ec0ff */
[----:B------:R-:W-:Y:S02]  /*15600*/  LOP3.LUT R46, R183, 0x380, RZ, 0xc0, !PT ;  /* 0x00000380b72e7812 */ /* 0x000fe400078ec0ff */
[----:B------:R-:W-:Y:S02]  /*15610*/  SHF.R.U64 R30, R30, 0x3, RZ ;  /* 0x000000031e1e7819 */ /* 0x000fe400000012ff */
[C---:B------:R-:W-:Y:S02]  /*15620*/  IADD3 R102, P5, R118.reuse, 0x8060, RZ ;  /* 0x0000806076667810 */ /* 0x040fe40007fbe0ff */
[----:B------:R-:W-:-:S02]  /*15630*/  IADD3 R114, P2, R118, 0xc040, RZ ;  /* 0x0000c04076727810 */ /* 0x000fc40007f5e0ff */
[----:B------:R-:W-:Y:S01]  /*15640*/  IADD3 R10, P3, R118, 0xc060, RZ ;  /* 0x0000c060760a7810 */ /* 0x000fe20007f7e0ff */
[--C-:B------:R-:W-:Y:S01]  /*15650*/  IMAD.X R103, RZ, RZ, R119.reuse, P5 ;  /* 0x000000ffff677224 */ /* 0x100fe200028e0677 */
[----:B------:R-:W-:Y:S01]  /*15660*/  LOP3.LUT R86, R185, 0x380, RZ, 0xc0, !PT ;  /* 0x00000380b9567812 */ /* 0x000fe200078ec0ff */
[--C-:B------:R-:W-:Y:S01]  /*15670*/  IMAD.X R115, RZ, RZ, R119.reuse, P2 ;  /* 0x000000ffff737224 */ /* 0x100fe200010e0677 */
[----:B------:R-:W-:Y:S01]  /*15680*/  LOP3.LUT R118, R11, R118, RZ, 0x3c, !PT ;  /* 0x000000760b767212 */ /* 0x000fe200078e3cff */
[----:B------:R-:W-:Y:S01]  /*15690*/  IMAD.X R11, RZ, RZ, R119, P3 ;  /* 0x000000ffff0b7224 */ /* 0x000fe200018e0677 */
[----:B------:R-:W-:Y:S02]  /*156a0*/  SHF.R.U64 R151, R151, 0x3, RZ ;  /* 0x0000000397977819 */ /* 0x000fe400000012ff */
[----:B------:R-:W-:Y:S01]  /*156b0*/  ISETP.NE.AND.EX P0, PT, RZ, UR5, PT, P0 ;  /* 0x00000005ff007c0c */ /* 0x000fe2000bf05300 */
[----:B------:R-:W-:Y:S01]  /*156c0*/  ULDC.64 UR4, c[0x0][0xbe0] ;  /* 0x0002f80000047ab9 */ /* 0x000fe20000000a00 */
[----:B------:R-:W-:-:S02]  /*156d0*/  SHF.R.U64 R38, R38, 0x3, RZ ;  /* 0x0000000326267819 */ /* 0x000fc400000012ff */
[----:B------:R-:W-:Y:S02]  /*156e0*/  SHF.R.U64 R175, R175, 0x3, RZ ;  /* 0x00000003afaf7819 */ /* 0x000fe400000012ff */
[----:B------:R-:W-:Y:S02]  /*156f0*/  SHF.R.U64 R177, R177, 0x3, RZ ;  /* 0x00000003b1b17819 */ /* 0x000fe400000012ff */
[----:B------:R-:W-:Y:S02]  /*15700*/  SHF.R.U64 R46, R46, 0x3, RZ ;  /* 0x000000032e2e7819 */ /* 0x000fe400000012ff */
[----:B------:R-:W-:Y:S02]  /*15710*/  LOP3.LUT R30, R30, R179, RZ, 0x3c, !PT ;  /* 0x000000b31e1e7212 */ /* 0x000fe400078e3cff */
[----:B------:R-:W-:Y:S02]  /*15720*/  LOP3.LUT R106, R3, 0x380, RZ, 0xc0, !PT ;  /* 0x00000380036a7812 */ /* 0x000fe400078ec0ff */
[----:B------:R-:W-:-:S02]  /*15730*/  SHF.R.U64 R86, R86, 0x3, RZ ;  /* 0x0000000356567819 */ /* 0x000fc400000012ff */
[----:B------:R-:W-:Y:S02]  /*15740*/  LOP3.LUT R179, R102, 0x380, RZ, 0xc0, !PT ;  /* 0x0000038066b37812 */ /* 0x000fe400078ec0ff */
[----:B------:R-:W-:Y:S02]  /*15750*/  ISETP.NE.U32.AND P1, PT, RZ, UR4, PT ;  /* 0x00000004ff007c0c */ /* 0x000fe4000bf25070 */
[----:B------:R-:W-:Y:S02]  /*15760*/  LOP3.LUT R90, R151, R90, RZ, 0x3c, !PT ;  /* 0x0000005a975a7212 */ /* 0x000fe400078e3cff */
[----:B------:R-:W-:Y:S02]  /*15770*/  MOV R118, R118 ;  /* 0x0000007600767202 */ /* 0x000fe40000000f00 */
[----:B------:R-:W-:Y:S02]  /*15780*/  LOP3.LUT R38, R38, R181, RZ, 0x3c, !PT ;  /* 0x000000b526267212 */ /* 0x000fe400078e3cff */
[----:B------:R-:W-:Y:S01]  /*15790*/  LOP3.LUT R94, R175, R94, RZ, 0x3c, !PT ;  /* 0x0000005eaf5e7212 */ /* 0x000fe200078e3cff */
[----:B------:R-:W-:Y:S01]  /*157a0*/  STSM.16.M88.4 [R118], R24 ;  /* 0x0000001876007844 */ /* 0x000fe20000000200 */
[----:B------:R-:W-:-:S02]  /*157b0*/  LOP3.LUT R98, R177, R98, RZ, 0x3c, !PT ;  /* 0x00000062b1627212 */ /* 0x000fc400078e3cff */
[----:B------:R-:W-:Y:S02]  /*157c0*/  LOP3.LUT R151, R110, 0x380, RZ, 0xc0, !PT ;  /* 0x000003806e977812 */ /* 0x000fe400078ec0ff */
[----:B------:R-:W-:Y:S02]  /*157d0*/  MOV R12, R12 ;  /* 0x0000000c000c7202 */ /* 0x000fe40000000f00 */
[----:B------:R-:W-:Y:S02]  /*157e0*/  LOP3.LUT R46, R46, R183, RZ, 0x3c, !PT ;  /* 0x000000b72e2e7212 */ /* 0x000fe400078e3cff */
[----:B------:R-:W-:Y:S01]  /*157f0*/  LOP3.LUT R175, R114, 0x380, RZ, 0xc0, !PT ;  /* 0x0000038072af7812 */ /* 0x000fe200078ec0ff */
[----:B------:R-:W-:Y:S01]  /*15800*/  STSM.16.M88.4 [R12], R32 ;  /* 0x000000200c007844 */ /* 0x000fe20000000200 */
[----:B------:R-:W-:Y:S02]  /*15810*/  LOP3.LUT R177, R10, 0x380, RZ, 0xc0, !PT ;  /* 0x000003800ab17812 */ /* 0x000fe400078ec0ff */
[----:B------:R-:W-:-:S02]  /*15820*/  SHF.R.U64 R106, R106, 0x3, RZ ;  /* 0x000000036a6a7819 */ /* 0x000fc400000012ff */
[----:B------:R-:W-:Y:S02]  /*15830*/  MOV R14, R14 ;  /* 0x0000000e000e7202 */ /* 0x000fe40000000f00 */
[----:B------:R-:W-:Y:S02]  /*15840*/  LOP3.LUT R86, R86, R185, RZ, 0x3c, !PT ;  /* 0x000000b956567212 */ /* 0x000fe400078e3cff */
[----:B------:R-:W-:Y:S01]  /*15850*/  SHF.R.U64 R179, R179, 0x3, RZ ;  /* 0x00000003b3b37819 */ /* 0x000fe200000012ff */
[----:B------:R-:W-:Y:S01]  /*15860*/  STSM.16.M88.4 [R14], R40 ;  /* 0x000000280e007844 */ /* 0x000fe20000000200 */
[----:B------:R-:W-:Y:S02]  /*15870*/  MOV R20, R20 ;  /* 0x0000001400147202 */ /* 0x000fe40000000f00 */
[----:B------:R-:W-:Y:S02]  /*15880*/  ISETP.NE.AND.EX P1, PT, RZ, UR5, PT, P1 ;  /* 0x00000005ff007c0c */ /* 0x000fe4000bf25310 */
[----:B------:R-:W-:Y:S01]  /*15890*/  MOV R30, R30 ;  /* 0x0000001e001e7202 */ /* 0x000fe20000000f00 */
[----:B------:R3:W-:Y:S01]  /*158a0*/  STSM.16.M88.4 [R20], R48 ;  /* 0x0000003014007844 */ /* 0x0007e20000000200 */
[----:B------:R-:W-:-:S02]  /*158b0*/  SHF.R.U64 R151, R151, 0x3, RZ ;  /* 0x0000000397977819 */ /* 0x000fc400000012ff */
[----:B------:R-:W-:Y:S01]  /*158c0*/  MOV R38, R38 ;  /* 0x0000002600267202 */ /* 0x000fe20000000f00 */
[----:B------:R4:W-:Y:S01]  /*158d0*/  STSM.16.M88.4 [R30], R56 ;  /* 0x000000381e007844 */ /* 0x0009e20000000200 */
[----:B------:R-:W-:Y:S02]  /*158e0*/  SHF.R.U64 R175, R175, 0x3, RZ ;  /* 0x00000003afaf7819 */ /* 0x000fe400000012ff */
[----:B------:R-:W-:Y:S01]  /*158f0*/  SHF.R.U64 R177, R177, 0x3, RZ ;  /* 0x00000003b1b17819 */ /* 0x000fe200000012ff */
[----:B------:R-:W-:Y:S01]  /*15900*/  STSM.16.M88.4 [R38], R64 ;  /* 0x0000004026007844 */ /* 0x000fe20000000200 */
[----:B------:R-:W-:Y:S02]  /*15910*/  LOP3.LUT R106, R106, R3, RZ, 0x3c, !PT ;  /* 0x000000036a6a7212 */ /* 0x000fe400078e3cff */
[----:B------:R-:W-:Y:S02]  /*15920*/  MOV R46, R46 ;  /* 0x0000002e002e7202 */ /* 0x000fe40000000f00 */
[----:B------:R-:W-:-:S02]  /*15930*/  LOP3.LUT R102, R179, R102, RZ, 0x3c, !PT ;  /* 0x00000066b3667212 */ /* 0x000fc400078e3cff */
[----:B------:R-:W-:Y:S01]  /*15940*/  MOV R86, R86 ;  /* 0x0000005600567202 */ /* 0x000fe20000000f00 */
[----:B------:R-:W-:Y:S01]  /*15950*/  STSM.16.M88.4 [R46], R72 ;  /* 0x000000482e007844 */ /* 0x000fe20000000200 */
[----:B------:R-:W-:Y:S01]  /*15960*/  MOV R3, R90 ;  /* 0x0000005a00037202 */ /* 0x000fe20000000f00 */
[----:B------:R-:W-:Y:S01]  /*15970*/  ULDC UR4, c[0x0][0xa88] ;  /* 0x0002a20000047ab9 */ /* 0x000fe20000000800 */
[----:B------:R-:W-:Y:S01]  /*15980*/  F2FP.BF16.F32.PACK_AB R90, R93, R166 ;  /* 0x000000a65d5a723e */ /* 0x000fe200000010ff */
[----:B------:R-:W-:Y:S01]  /*15990*/  STSM.16.M88.4 [R86], R80 ;  /* 0x0000005056007844 */ /* 0x000fe20000000200 */
[----:B------:R-:W-:Y:S01]  /*159a0*/  F2FP.BF16.F32.PACK_AB R91, R153, R152 ;  /* 0x00000098995b723e */ /* 0x000fe200000010ff */
[----:B---3--:R-:W-:Y:S01]  /*159b0*/  IMAD.MOV.U32 R20, RZ, RZ, RZ ;  /* 0x000000ffff147224 */ /* 0x008fe200078e00ff */
[----:B------:R-:W-:Y:S02]  /*159c0*/  LOP3.LUT R110, R151, R110, RZ, 0x3c, !PT ;  /* 0x0000006e976e7212 */ /* 0x000fe400078e3cff */
[----:B------:R-:W-:Y:S01]  /*159d0*/  MOV R94, R94 ;  /* 0x0000005e005e7202 */ /* 0x000fe20000000f00 */
[----:B------:R3:W-:Y:S01]  /*159e0*/  STSM.16.M88.4 [R3], R88 ;  /* 0x0000005803007844 */ /* 0x0007e20000000200 */
[----:B------:R-:W-:-:S02]  /*159f0*/  F2FP.BF16.F32.PACK_AB R12, R97, R167 ;  /* 0x000000a7610c723e */ /* 0x000fc400000010ff */
[----:B------:R-:W-:Y:S02]  /*15a00*/  F2FP.BF16.F32.PACK_AB R13, R155, R154 ;  /* 0x0000009a9b0d723e */ /* 0x000fe400000010ff */
[----:B------:R-:W-:Y:S02]  /*15a10*/  F2FP.BF16.F32.PACK_AB R14, R101, R168 ;  /* 0x000000a8650e723e */ /* 0x000fe400000010ff */
[----:B------:R-:W-:Y:S02]  /*15a20*/  F2FP.BF16.F32.PACK_AB R15, R157, R156 ;  /* 0x0000009c9d0f723e */ /* 0x000fe400000010ff */
[----:B------:R-:W-:Y:S02]  /*15a30*/  LOP3.LUT R114, R175, R114, RZ, 0x3c, !PT ;  /* 0x00000072af727212 */ /* 0x000fe400078e3cff */
[----:B------:R-:W-:Y:S01]  /*15a40*/  LOP3.LUT R10, R177, R10, RZ, 0x3c, !PT ;  /* 0x0000000ab10a7212 */ /* 0x000fe200078e3cff */
[----:B------:R1:W-:Y:S01]  /*15a50*/  STSM.16.M88.4 [R94], R12 ;  /* 0x0000000c5e007844 */ /* 0x0003e20000000200 */
[----:B------:R-:W-:-:S02]  /*15a60*/  MOV R98, R98 ;  /* 0x0000006200627202 */ /* 0x000fc40000000f00 */
[----:B------:R-:W-:Y:S02]  /*15a70*/  F2FP.BF16.F32.PACK_AB R24, R105, R169 ;  /* 0x000000a96918723e */ /* 0x000fe400000010ff */
[----:B------:R-:W-:Y:S02]  /*15a80*/  F2FP.BF16.F32.PACK_AB R25, R159, R158 ;  /* 0x0000009e9f19723e */ /* 0x000fe400000010ff */
[----:B------:R-:W-:Y:S02]  /*15a90*/  F2FP.BF16.F32.PACK_AB R26, R109, R170 ;  /* 0x000000aa6d1a723e */ /* 0x000fe400000010ff */
[----:B------:R-:W-:Y:S02]  /*15aa0*/  F2FP.BF16.F32.PACK_AB R27, R161, R160 ;  /* 0x000000a0a11b723e */ /* 0x000fe400000010ff */
[----:B------:R-:W-:Y:S02]  /*15ab0*/  MOV R102, R102 ;  /* 0x0000006600667202 */ /* 0x000fe40000000f00 */
[----:B----4-:R-:W-:Y:S01]  /*15ac0*/  F2FP.BF16.F32.PACK_AB R30, R117, R172 ;  /* 0x000000ac751e723e */ /* 0x010fe200000010ff */
[----:B------:R4:W-:Y:S01]  /*15ad0*/  STSM.16.M88.4 [R98], R24 ;  /* 0x0000001862007844 */ /* 0x0009e20000000200 */
        /* <DEDUP_REMOVED lines=8> */
[----:B------:R-:W-:Y:S01]  /*15b60*/  MOV R114, R114 ;  /* 0x0000007200727202 */ /* 0x000fe20000000f00 */
[----:B------:R4:W-:Y:S01]  /*15b70*/  STSM.16.M88.4 [R106], R32 ;  /* 0x000000206a007844 */ /* 0x0009e20000000200 */
[----:B------:R-:W-:Y:S01]  /*15b80*/  MOV R21, R10 ;  /* 0x0000000a00157202 */ /* 0x000fe20000000f00 */
[----:B0-----:R-:W-:Y:S02]  /*15b90*/  IMAD.WIDE R10, R226, 0x4, R6 ;  /* 0x00000004e20a7825 */ /* 0x001fe400078e0206 */
[----:B------:R-:W0:Y:S01]  /*15ba0*/  @P1 LDC.64 R6, c[0x0][0xbe0] ;  /* 0x0002f800ff061b82 */ /* 0x000e220000000a00 */
[----:B------:R4:W-:Y:S04]  /*15bb0*/  STSM.16.M88.4 [R110], R128 ;  /* 0x000000806e007844 */ /* 0x0009e80000000200 */
[----:B------:R4:W-:Y:S04]  /*15bc0*/  STSM.16.M88.4 [R114], R136 ;  /* 0x0000008872007844 */ /* 0x0009e80000000200 */
[----:B------:R4:W-:Y:S01]  /*15bd0*/  STSM.16.M88.4 [R21], R144 ;  /* 0x0000009015007844 */ /* 0x0009e20000000200 */
[----:B------:R-:W-:Y:S01]  /*15be0*/  BAR.SYNC.DEFER_BLOCKING 0x1, 0x100 ;  /* 0x0044000000007b1d */ /* 0x000fe20000010000 */
[----:B------:R-:W-:-:S02]  /*15bf0*/  IMAD.U32 R0, RZ, RZ, UR4 ;  /* 0x00000004ff007e24 */ /* 0x000fc4000f8e00ff */
[----:B0-----:R-:W-:-:S03]  /*15c00*/  @P1 IMAD.WIDE R6, R226, 0x4, R6 ;  /* 0x00000004e2061825 */ /* 0x001fc600078e0206 */
[----:B------:R4:W5:Y:S01]  /*15c10*/  @P0 LDG.E R20, desc[UR40][R10.64] ;  /* 0x000000280a140981 */ /* 0x000962000c1e1900 */
[----:B---3--:R-:W-:-:S03]  /*15c20*/  IMAD R3, R220, 0x40, R211 ;  /* 0x00000040dc037824 */ /* 0x008fc600078e02d3 */
        /* <DEDUP_REMOVED lines=8> */
.L_x_2187:
[----:B----4-:R-:W3:Y:S01]  /*15cb0*/  LDL R10, [R1+0x10] ;  /* 0x00001000010a7983 */ /* 0x010ee20000100800 */
[----:B------:R-:W-:Y:S01]  /*15cc0*/  SHF.R.S32.HI R78, RZ, 0x1f, R225 ;  /* 0x0000001fff4e7819 */ /* 0x000fe200000114e1 */
[----:B------:R-:W-:Y:S01]  /*15cd0*/  ULDC.64 UR4, c[0x0][0xb70] ;  /* 0x0002dc0000047ab9 */ /* 0x000fe20000000a00 */
[----:B-----5:R-:W-:Y:S01]  /*15ce0*/  SHF.R.S32.HI R21, RZ, 0x1f, R20 ;  /* 0x0000001fff157819 */ /* 0x020fe20000011414 */
[----:B------:R-:W0:Y:S01]  /*15cf0*/  S2R R15, SR_TID.X ;  /* 0x00000000000f7919 */ /* 0x000e220000002100 */
[----:B------:R-:W-:Y:S01]  /*15d00*/  SHF.R.S32.HI R3, RZ, 0x1f, R226 ;  /* 0x0000001fff037819 */ /* 0x000fe200000114e2 */
[----:B------:R-:W-:Y:S01]  /*15d10*/  IMAD R6, R78, UR4, RZ ;  /* 0x000000044e067c24 */ /* 0x000fe2000f8e02ff */
[----:B------:R-:W-:Y:S02]  /*15d20*/  SEL R80, R226, RZ, !P0 ;  /* 0x000000ffe2507207 */ /* 0x000fe40004000000 */
[----:B------:R-:W-:Y:S01]  /*15d30*/  SEL R81, R3, RZ, !P0 ;  /* 0x000000ff03517207 */ /* 0x000fe20004000000 */
[C---:B------:R-:W-:Y:S01]  /*15d40*/  IMAD R11, R225.reuse, UR5, R6 ;  /* 0x00000005e10b7c24 */ /* 0x040fe2000f8e0206 */
[C---:B------:R-:W-:Y:S01]  /*15d50*/  IADD3 R29, P0, R8.reuse, 0x3000, RZ ;  /* 0x00003000081d7810 */ /* 0x040fe20007f1e0ff */
[----:B------:R-:W-:Y:S01]  /*15d60*/  IMAD.WIDE.U32 R6, R225, UR4, R20 ;  /* 0x00000004e1067c25 */ /* 0x000fe2000f8e0014 */
[----:B------:R-:W-:Y:S01]  /*15d70*/  ULDC.64 UR4, c[0x0][0xb78] ;  /* 0x0002de0000047ab9 */ /* 0x000fe20000000a00 */
[----:B------:R-:W-:-:S02]  /*15d80*/  IADD3 R25, P3, R8, 0x2000, RZ ;  /* 0x0000200008197810 */ /* 0x000fc40007f7e0ff */
[----:B------:R-:W-:Y:S01]  /*15d90*/  IMAD.IADD R7, R7, 0x1, R11 ;  /* 0x0000000107077824 */ /* 0x000fe200078e020b */
[C---:B------:R-:W-:Y:S01]  /*15da0*/  IADD3 R37, P2, R8.reuse, 0x5000, RZ ;  /* 0x0000500008257810 */ /* 0x040fe20007f5e0ff */
[----:B------:R-:W-:Y:S01]  /*15db0*/  IMAD R3, R81, UR4, RZ ;  /* 0x0000000451037c24 */ /* 0x000fe2000f8e02ff */
[----:B------:R-:W-:Y:S01]  /*15dc0*/  IADD3 R33, P1, R8, 0x4000, RZ ;  /* 0x0000400008217810 */ /* 0x000fe20007f3e0ff */
[----:B------:R-:W-:Y:S01]  /*15dd0*/  IMAD.WIDE.U32 R6, R80, UR4, R6 ;  /* 0x0000000450067c25 */ /* 0x000fe2000f8e0006 */
[----:B------:R-:W-:Y:S02]  /*15de0*/  LOP3.LUT R28, R29, 0x380, RZ, 0xc0, !PT ;  /* 0x000003801d1c7812 */ /* 0x000fe400078ec0ff */
[----:B------:R-:W-:Y:S02]  /*15df0*/  LOP3.LUT R12, R13, 0x380, RZ, 0xc0, !PT ;  /* 0x000003800d0c7812 */ /* 0x000fe400078ec0ff */
[----:B------:R-:W-:Y:S02]  /*15e00*/  LOP3.LUT R24, R25, 0x380, RZ, 0xc0, !PT ;  /* 0x0000038019187812 */ /* 0x000fe400078ec0ff */
[----:B------:R-:W-:-:S02]  /*15e10*/  LOP3.LUT R36, R37, 0x380, RZ, 0xc0, !PT ;  /* 0x0000038025247812 */ /* 0x000fc400078ec0ff */
[----:B------:R-:W-:Y:S02]  /*15e20*/  LOP3.LUT R32, R33, 0x380, RZ, 0xc0, !PT ;  /* 0x0000038021207812 */ /* 0x000fe400078ec0ff */
[----:B------:R-:W-:Y:S02]  /*15e30*/  SHF.R.U64 R28, R28, 0x3, RZ ;  /* 0x000000031c1c7819 */ /* 0x000fe400000012ff */
[----:B------:R-:W-:Y:S02]  /*15e40*/  SHF.R.U64 R12, R12, 0x3, RZ ;  /* 0x000000030c0c7819 */ /* 0x000fe400000012ff */
[----:B------:R-:W-:Y:S01]  /*15e50*/  SHF.R.U64 R24, R24, 0x3, RZ ;  /* 0x0000000318187819 */ /* 0x000fe200000012ff */
[----:B0-----:R-:W-:Y:S01]  /*15e60*/  VIADD R15, R15, 0xffffff80 ;  /* 0xffffff800f0f7836 */ /* 0x001fe20000000000 */
[----:B------:R-:W-:Y:S02]  /*15e70*/  SHF.R.U64 R36, R36, 0x3, RZ ;  /* 0x0000000324247819 */ /* 0x000fe400000012ff */
[----:B------:R-:W-:-:S02]  /*15e80*/  SHF.R.U64 R32, R32, 0x3, RZ ;  /* 0x0000000320207819 */ /* 0x000fc400000012ff */
[----:B------:R-:W-:Y:S02]  /*15e90*/  SHF.R.S32.HI R14, RZ, 0x1f, R15 ;  /* 0x0000001fff0e7819 */ /* 0x000fe4000001140f */
        /* <DEDUP_REMOVED lines=9> */
[----:B------:R-:W-:Y:S02]  /*15f30*/  LEA.HI R14, R14, R15, RZ, 0x7 ;  /* 0x0000000f0e0e7211 */ /* 0x000fe400078f38ff */
[C---:B------:R-:W-:Y:S02]  /*15f40*/  IADD3 R45, P4, R8.reuse, 0x7000, RZ ;  /* 0x00007000082d7810 */ /* 0x040fe40007f9e0ff */
[----:B------:R-:W-:Y:S02]  /*15f50*/  IADD3 R49, P3, R8, 0x8000, RZ ;  /* 0x0000800008317810 */ /* 0x000fe40007f7e0ff */
[----:B------:R-:W-:Y:S01]  /*15f60*/  LOP3.LUT R32, R32, R33, RZ, 0x3c, !PT ;  /* 0x0000002120207212 */ /* 0x000fe200078e3cff */
[----:B------:R-:W-:Y:S01]  /*15f70*/  IMAD.X R33, RZ, RZ, R9, P1 ;  /* 0x000000ffff217224 */ /* 0x000fe200008e0609 */
[----:B------:R-:W-:Y:S02]  /*15f80*/  IADD3 R57, P2, R8, 0xb000, RZ ;  /* 0x0000b00008397810 */ /* 0x000fe40007f5e0ff */
[----:B------:R-:W-:-:S02]  /*15f90*/  LOP3.LUT R52, R53, 0x380, RZ, 0xc0, !PT ;  /* 0x0000038035347812 */ /* 0x000fc400078ec0ff */
[----:B------:R-:W-:Y:S02]  /*15fa0*/  LOP3.LUT R14, R14, 0xffffff80, RZ, 0xc0, !PT ;  /* 0xffffff800e0e7812 */ /* 0x000fe400078ec0ff */
[----:B------:R-:W-:Y:S02]  /*15fb0*/  LOP3.LUT R44, R45, 0x380, RZ, 0xc0, !PT ;  /* 0x000003802d2c7812 */ /* 0x000fe400078ec0ff */
[----:B------:R-:W-:Y:S01]  /*15fc0*/  LOP3.LUT R48, R49, 0x380, RZ, 0xc0, !PT ;  /* 0x0000038031307812 */ /* 0x000fe200078ec0ff */
[----:B------:R-:W-:Y:S01]  /*15fd0*/  IMAD.IADD R14, R15, 0x1, -R14 ;  /* 0x000000010f0e7824 */ /* 0x000fe200078e0a0e */
[----:B------:R-:W-:Y:S02]  /*15fe0*/  LOP3.LUT R56, R57, 0x380, RZ, 0xc0, !PT ;  /* 0x0000038039387812 */ /* 0x000fe400078ec0ff */
[----:B------:R-:W-:Y:S02]  /*15ff0*/  SHF.R.U64 R52, R52, 0x3, RZ ;  /* 0x0000000334347819 */ /* 0x000fe400000012ff */
[----:B------:R-:W-:-:S02]  /*16000*/  SHF.R.U64 R44, R44, 0x3, RZ ;  /* 0x000000032c2c7819 */ /* 0x000fc400000012ff */
[----:B------:R-:W-:Y:S02]  /*16010*/  SHF.R.U64 R48, R48, 0x3, RZ ;  /* 0x0000000330307819 */ /* 0x000fe400000012ff */
[----:B------:R-:W-:Y:S02]  /*16020*/  SHF.R.U64 R56, R56, 0x3, RZ ;  /* 0x0000000338387819 */ /* 0x000fe400000012ff */
        /* <DEDUP_REMOVED lines=8> */
[----:B------:R-:W-:-:S02]  /*160b0*/  LOP3.LUT P0, RZ, R14, 0x3, RZ, 0xc0, !PT ;  /* 0x000000030eff7812 */ /* 0x000fc4000780c0ff */
[C---:B------:R-:W-:Y:S02]  /*160c0*/  IADD3 R65, P4, R8.reuse, 0xd000, RZ ;  /* 0x0000d00008417810 */ /* 0x040fe40007f9e0ff */
[----:B------:R-:W-:Y:S02]  /*160d0*/  IADD3 R69, P3, R8, 0xe000, RZ ;  /* 0x0000e00008457810 */ /* 0x000fe40007f7e0ff */
[----:B------:R-:W-:Y:S02]  /*160e0*/  LOP3.LUT R64, R65, 0x380, RZ, 0xc0, !PT ;  /* 0x0000038041407812 */ /* 0x000fe400078ec0ff */
[----:B------:R-:W-:Y:S02]  /*160f0*/  LOP3.LUT R68, R69, 0x380, RZ, 0xc0, !PT ;  /* 0x0000038045447812 */ /* 0x000fe400078ec0ff */
[----:B------:R-:W-:Y:S02]  /*16100*/  SHF.R.U64 R64, R64, 0x3, RZ ;  /* 0x0000000340407819 */ /* 0x000fe400000012ff */
[----:B------:R-:W-:-:S02]  /*16110*/  SHF.R.U64 R68, R68, 0x3, RZ ;  /* 0x0000000344447819 */ /* 0x000fc400000012ff */
[----:B------:R-:W-:Y:S01]  /*16120*/  LOP3.LUT R64, R64, R65, RZ, 0x3c, !PT ;  /* 0x0000004140407212 */ /* 0x000fe200078e3cff */
[--C-:B------:R-:W-:Y:S01]  /*16130*/  IMAD.X R65, RZ, RZ, R9.reuse, P4 ;  /* 0x000000ffff417224 */ /* 0x100fe200020e0609 */
[----:B------:R-:W-:Y:S01]  /*16140*/  LOP3.LUT R68, R68, R69, RZ, 0x3c, !PT ;  /* 0x0000004544447212 */ /* 0x000fe200078e3cff */
[----:B------:R-:W-:Y:S01]  /*16150*/  IMAD.X R69, RZ, RZ, R9, P3 ;  /* 0x000000ffff457224 */ /* 0x000fe200018e0609 */
[--C-:B------:R-:W-:Y:S01]  /*16160*/  SHF.R.S32.HI R77, RZ, 0x1f, R211.reuse ;  /* 0x0000001fff4d7819 */ /* 0x100fe200000114d3 */
[----:B------:R-:W-:Y:S02]  /*16170*/  IMAD.MOV.U32 R76, RZ, RZ, R211 ;  /* 0x000000ffff4c7224 */ /* 0x000fe400078e00d3 */
[----:B------:R-:W-:-:S05]  /*16180*/  IMAD R83, R235, -0x80, R0 ;  /* 0xffffff80eb537824 */ /* 0x000fca00078e0200 */
[----:B------:R-:W-:Y:S02]  /*16190*/  ISETP.GE.AND P3, PT, R220, R83, PT ;  /* 0x00000053dc00720c */ /* 0x000fe40003f66270 */
[----:B------:R-:W-:Y:S01]  /*161a0*/  SHF.R.S32.HI R221, RZ, 0x1f, R220 ;  /* 0x0000001fffdd7819 */ /* 0x000fe200000114dc */
[----:B------:R-:W-:Y:S01]  /*161b0*/  BSSY B1, `(.L_x_2188) ;  /* 0x000006b000017945 */ /* 0x000fe20003800000 */
[----:B---3--:R-:W-:Y:S02]  /*161c0*/  IMAD R11, R235, 0x80, R10 ;  /* 0x00000080eb0b7824 */ /* 0x008fe400078e020a */
[----:B------:R-:W-:Y:S01]  /*161d0*/  IMAD R10, R80, UR5, R3 ;  /* 0x00000005500a7c24 */ /* 0x000fe2000f8e0203 */
[----:B------:R-:W-:Y:S02]  /*161e0*/  ULDC.64 UR4, c[0x0][0xb40] ;  /* 0x0002d00000047ab9 */ /* 0x000fe40000000a00 */
[----:B------:R-:W-:Y:S02]  /*161f0*/  SHF.R.S32.HI R3, RZ, 0x1f, R11 ;  /* 0x0000001fff037819 */ /* 0x000fe4000001140b */
[----:B------:R-:W-:-:S04]  /*16200*/  IADD3 R6, P5, R11, R6, RZ ;  /* 0x000000060b067210 */ /* 0x000fc80007fbe0ff */
[----:B------:R-:W-:Y:S02]  /*16210*/  IADD3.X R3, R3, R7, R10, P5, !PT ;  /* 0x0000000703037210 */ /* 0x000fe40002ffe40a */
[----:B------:R-:W-:Y:S02]  /*16220*/  LEA R58, P5, R6, UR4, 0x2 ;  /* 0x00000004063a7c11 */ /* 0x000fe4000f8a10ff */
[----:B------:R-:W-:Y:S02]  /*16230*/  IADD3 R7, P1, R8, 0xa000, RZ ;  /* 0x0000a00008077810 */ /* 0x000fe40007f3e0ff */
[----:B------:R-:W-:Y:S01]  /*16240*/  LEA.HI.X R59, R6, UR5, R3, 0x2, P5 ;  /* 0x00000005063b7c11 */ /* 0x000fe2000a8f1403 */
[----:B------:R-:W-:Y:S01]  /*16250*/  VIADD R3, R11, 0x8 ;  /* 0x000000080b037836 */ /* 0x000fe20000000000 */
[----:B------:R-:W-:Y:S01]  /*16260*/  IADD3 R41, P5, R8, 0x6000, RZ ;  /* 0x0000600008297810 */ /* 0x000fe20007fbe0ff */
[----:B------:R-:W-:Y:S01]  /*16270*/  ULDC.64 UR4, c[0x0][0xaa0] ;  /* 0x0002a80000047ab9 */ /* 0x000fe20000000a00 */
[----:B------:R-:W-:-:S02]  /*16280*/  LOP3.LUT R6, R7, 0x380, RZ, 0xc0, !PT ;  /* 0x0000038007067812 */ /* 0x000fc400078ec0ff */
[----:B------:R-:W-:Y:S02]  /*16290*/  LOP3.LUT R40, R41, 0x380, RZ, 0xc0, !PT ;  /* 0x0000038029287812 */ /* 0x000fe400078ec0ff */
[----:B------:R-:W-:Y:S02]  /*162a0*/  SHF.R.U64 R6, R6, 0x3, RZ ;  /* 0x0000000306067819 */ /* 0x000fe400000012ff */
[----:B------:R-:W-:Y:S02]  /*162b0*/  SHF.R.U64 R40, R40, 0x3, RZ ;  /* 0x0000000328287819 */ /* 0x000fe400000012ff */
[----:B------:R-:W-:Y:S01]  /*162c0*/  LOP3.LUT R6, R6, R7, RZ, 0x3c, !PT ;  /* 0x0000000706067212 */ /* 0x000fe200078e3cff */
[--C-:B------:R-:W-:Y:S01]  /*162d0*/  IMAD.X R7, RZ, RZ, R9.reuse, P1 ;  /* 0x000000ffff077224 */ /* 0x100fe200008e0609 */
[----:B------:R-:W-:Y:S01]  /*162e0*/  LOP3.LUT R40, R40, R41, RZ, 0x3c, !PT ;  /* 0x0000002928287212 */ /* 0x000fe200078e3cff */
[----:B------:R-:W-:Y:S01]  /*162f0*/  IMAD.X R41, RZ, RZ, R9, P5 ;  /* 0x000000ffff297224 */ /* 0x000fe200028e0609 */
[----:B------:R-:W-:-:S02]  /*16300*/  IADD3 R61, P5, R8, 0xc000, RZ ;  /* 0x0000c000083d7810 */ /* 0x000fc40007fbe0ff */
[C---:B------:R-:W-:Y:S02]  /*16310*/  IADD3 R10, P2, R8.reuse, 0xf000, RZ ;  /* 0x0000f000080a7810 */ /* 0x040fe40007f5e0ff */
[-C--:B------:R-:W-:Y:S02]  /*16320*/  ISETP.GE.OR P1, PT, R11, R0.reuse, P0 ;  /* 0x000000000b00720c */ /* 0x080fe40000726670 */
[----:B------:R-:W-:Y:S01]  /*16330*/  LOP3.LUT R60, R61, 0x380, RZ, 0xc0, !PT ;  /* 0x000003803d3c7812 */ /* 0x000fe200078ec0ff */
[----:B------:R-:W-:Y:S01]  /*16340*/  IMAD.X R73, RZ, RZ, R9, P2 ;  /* 0x000000ffff497224 */ /* 0x000fe200010e0609 */
[----:B------:R-:W-:Y:S02]  /*16350*/  ISETP.GE.OR P0, PT, R3, R0, P0 ;  /* 0x000000000300720c */ /* 0x000fe40000706670 */
[----:B------:R-:W-:Y:S02]  /*16360*/  LOP3.LUT R11, R8, 0x380, RZ, 0xc0, !PT ;  /* 0x00000380080b7812 */ /* 0x000fe400078ec0ff */
[----:B------:R-:W-:-:S02]  /*16370*/  LOP3.LUT R3, R10, 0x380, RZ, 0xc0, !PT ;  /* 0x000003800a037812 */ /* 0x000fc400078ec0ff */
[----:B------:R-:W-:Y:S02]  /*16380*/  SHF.R.U64 R60, R60, 0x3, RZ ;  /* 0x000000033c3c7819 */ /* 0x000fe400000012ff */
[----:B------:R-:W-:Y:S01]  /*16390*/  SHF.R.U64 R11, R11, 0x3, RZ ;  /* 0x000000030b0b7819 */ /* 0x000fe200000012ff */
[----:B------:R-:W-:Y:S01]  /*163a0*/  @!P1 STG.E desc[UR40][R58.64], R5 ;  /* 0x000000053a009986 */ /* 0x000fe2000c101928 */
[----:B------:R-:W-:Y:S02]  /*163b0*/  SHF.R.U64 R3, R3, 0x3, RZ ;  /* 0x0000000303037819 */ /* 0x000fe400000012ff */
[----:B------:R-:W-:Y:S01]  /*163c0*/  LOP3.LUT R60, R60, R61, RZ, 0x3c, !PT ;  /* 0x0000003d3c3c7212 */ /* 0x000fe200078e3cff */
[----:B------:R-:W-:Y:S01]  /*163d0*/  IMAD.X R61, RZ, RZ, R9, P5 ;  /* 0x000000ffff3d7224 */ /* 0x000fe200028e0609 */
[----:B------:R-:W-:Y:S01]  /*163e0*/  LOP3.LUT R8, R11, R8, RZ, 0x3c, !PT ;  /* 0x000000080b087212 */ /* 0x000fe200078e3cff */
[----:B------:R0:W-:Y:S01]  /*163f0*/  @!P0 STG.E desc[UR40][R58.64+0x20], R4 ;  /* 0x000020043a008986 */ /* 0x0001e2000c101928 */
[----:B------:R-:W-:-:S03]  /*16400*/  LOP3.LUT R72, R3, R10, RZ, 0x3c, !PT ;  /* 0x0000000a03487212 */ /* 0x000fc600078e3cff */
        /* <DEDUP_REMOVED lines=10> */
[----:B0-----:R-:W5:Y:S04]  /*164b0*/  LD.E.128 R4, desc[UR40][R6.64] ;  /* 0x0000002806047980 */ /* 0x001f68000c101d00 */
        /* <DEDUP_REMOVED lines=11> */
[----:B0-----:R-:W0:Y:S01]  /*16570*/  FENCE.VIEW.ASYNC.S ;  /* 0x00000000000073c6 */ /* 0x001e220000000000 */
[----:B------:R-:W-:-:S04]  /*16580*/  IMAD.WIDE.U32 R76, R20, UR4, R76 ;  /* 0x00000004144c7c25 */ /* 0x000fc8000f8e004c */
[----:B------:R-:W-:Y:S01]  /*16590*/  IMAD R3, R20, UR5, R3 ;  /* 0x0000000514037c24 */ /* 0x000fe2000f8e0203 */
[----:B------:R-:W-:Y:S01]  /*165a0*/  ULDC.64 UR4, c[0x0][0xae0] ;  /* 0x0002b80000047ab9 */ /* 0x000fe20000000a00 */
[----:B------:R-:W-:Y:S02]  /*165b0*/  VIADD R0, R220, 0x40 ;  /* 0x00000040dc007836 */ /* 0x000fe40000000000 */
[----:B------:R-:W-:Y:S02]  /*165c0*/  IMAD R20, R78, UR4, RZ ;  /* 0x000000044e147c24 */ /* 0x000fe4000f8e02ff */
[----:B------:R-:W-:Y:S01]  /*165d0*/  IMAD.IADD R77, R77, 0x1, R3 ;  /* 0x000000014d4d7824 */ /* 0x000fe200078e0203 */
[----:B------:R-:W-:Y:S01]  /*165e0*/  ISETP.GE.AND P0, PT, R0, R83, PT ;  /* 0x000000530000720c */ /* 0x000fe20003f06270 */
[----:B------:R-:W-:Y:S02]  /*165f0*/  VIADD R3, R220, 0x20 ;  /* 0x00000020dc037836 */ /* 0x000fe40000000000 */
[----:B------:R-:W-:-:S02]  /*16600*/  IMAD R79, R225, UR5, R20 ;  /* 0x00000005e14f7c24 */ /* 0x000fc4000f8e0214 */
        /* <DEDUP_REMOVED lines=10> */
[----:B0-----:R0:W-:Y:S03]  /*166b0*/  SYNCS.ARRIVE.TRANS64.RED.A1T0 RZ, [R0+URZ], RZ ;  /* 0x000000ff00ff79a7 */ /* 0x0011e6000810043f */
[----:B------:R-:W-:-:S02]  /*166c0*/  IMAD R3, R80, UR5, R3 ;  /* 0x0000000550037c24 */ /* 0x000fc4000f8e0203 */
[----:B------:R-:W-:-:S04]  /*166d0*/  IMAD.WIDE R76, R235, 0x80, R220 ;  /* 0x00000080eb4c7825 */ /* 0x000fc800078e02dc */
[----:B------:R-:W-:Y:S01]  /*166e0*/  IMAD.IADD R83, R79, 0x1, R3 ;  /* 0x000000014f537824 */ /* 0x000fe200078e0203 */
[----:B0-----:R-:W-:Y:S06]  /*166f0*/  @P3 BRA `(.L_x_2189) ;  /* 0x0000000000583947 */ /* 0x001fec0003800000 */
        /* <DEDUP_REMOVED lines=22> */
.L_x_2189:
[----:B------:R-:W-:Y:S05]  /*16860*/  BSYNC B1 ;  /* 0x0000000000017941 */ /* 0x000fea0003800000 */
.L_x_2188:
[----:B------:R-:W-:Y:S04]  /*16870*/  BSSY B1, `(.L_x_2190) ;  /* 0x000001a000017945 */ /* 0x000fe80003800000 */
[----:B------:R-:W-:Y:S05]  /*16880*/  @P2 BRA `(.L_x_2191) ;  /* 0x0000000000602947 */ /* 0x000fea0003800000 */
[----:B------:R-:W-:Y:S01]  /*16890*/  IADD3 R3, P2, R76, 0x20, RZ ;  /* 0x000000204c037810 */ /* 0x000fe20007f5e0ff */
[----:B------:R-:W-:Y:S01]  /*168a0*/  ULDC.64 UR6, c[0x0][0xad8] ;  /* 0x0002b60000067ab9 */ /* 0x000fe20000000a00 */
[----:B0----5:R-:W-:Y:S01]  /*168b0*/  IMAD.MOV.U32 R8, RZ, RZ, R78 ;  /* 0x000000ffff087224 */ /* 0x021fe200078e004e */
        /* <DEDUP_REMOVED lines=21> */
.L_x_2191:
[----:B------:R-:W-:Y:S05]  /*16a10*/  BSYNC B1 ;  /* 0x0000000000017941 */ /* 0x000fea0003800000 */
.L_x_2190:
[----:B------:R-:W-:Y:S04]  /*16a20*/  BSSY B1, `(.L_x_2192) ;  /* 0x000001a000017945 */ /* 0x000fe80003800000 */
[----:B------:R-:W-:Y:S05]  /*16a30*/  @P0 BRA `(.L_x_2193) ;  /* 0x0000000000600947 */ /* 0x000fea0003800000 */
[----:B------:R-:W-:Y:S01]  /*16a40*/  IADD3 R3, P0, R76, 0x40, RZ ;  /* 0x000000404c037810 */ /* 0x000fe20007f1e0ff */
[C---:B0----5:R-:W-:Y:S01]  /*16a50*/  VIADD R8, R211.reuse, 0x40 ;  /* 0x00000040d3087836 */ /* 0x061fe20000000000 */
        /* <DEDUP_REMOVED lines=22> */
.L_x_2193:
[----:B------:R-:W-:Y:S05]  /*16bc0*/  BSYNC B1 ;  /* 0x0000000000017941 */ /* 0x000fea0003800000 */
.L_x_2192:
        /* <DEDUP_REMOVED lines=27> */
.L_x_2186:
[----:B------:R-:W-:Y:S01]  /*16d80*/  ULDC.64 UR4, c[0x0][0xbd8] ;  /* 0x0002f60000047ab9 */ /* 0x000fe20000000a00 */
[----:B------:R-:W3:Y:S01]  /*16d90*/  LDC.64 R4, c[0x0][0xbd8] ;  /* 0x0002f600ff047b82 */ /* 0x000ee20000000a00 */
[----:B------:R-:W-:Y:S01]  /*16da0*/  ISETP.NE.U32.AND P0, PT, RZ, UR4, PT ;  /* 0x00000004ff007c0c */ /* 0x000fe2000bf05070 */
[----:B------:R-:W-:-:S03]  /*16db0*/  IMAD.MOV.U32 R3, RZ, RZ, RZ ;  /* 0x000000ffff037224 */ /* 0x000fc600078e00ff */
[----:B------:R-:W-:Y:S01]  /*16dc0*/  ISETP.NE.AND.EX P0, PT, RZ, UR5, PT, P0 ;  /* 0x00000005ff007c0c */ /* 0x000fe2000bf05300 */
[----:B------:R-:W-:Y:S02]  /*16dd0*/  ULDC.64 UR4, c[0x0][0xbe0] ;  /* 0x0002f80000047ab9 */ /* 0x000fe40000000a00 */
[----:B------:R-:W-:-:S04]  /*16de0*/  ISETP.NE.U32.AND P1, PT, RZ, UR4, PT ;  /* 0x00000004ff007c0c */ /* 0x000fc8000bf25070 */
[----:B------:R-:W-:Y:S01]  /*16df0*/  ISETP.NE.AND.EX P1, PT, RZ, UR5, PT, P1 ;  /* 0x00000005ff007c0c */ /* 0x000fe2000bf25310 */
[----:B---3--:R-:W-:-:S12]  /*16e00*/  IMAD.WIDE R4, R226, 0x4, R4 ;  /* 0x00000004e2047825 */ /* 0x008fd800078e0204 */
[----:B------:R-:W3:Y:S01]  /*16e10*/  @P1 LDC.64 R6, c[0x0][0xbe0] ;  /* 0x0002f800ff061b82 */ /* 0x000ee20000000a00 */
[----:B------:R-:W-:Y:S02]  /*16e20*/  ULDC UR4, c[0x0][0xa88] ;  /* 0x0002a20000047ab9 */ /* 0x000fe40000000800 */
[----:B------:R-:W-:Y:S01]  /*16e30*/  IMAD.U32 R0, RZ, RZ, UR4 ;  /* 0x00000004ff007e24 */ /* 0x000fe2000f8e00ff */
[----:B------:R4:W5:Y:S01]  /*16e40*/  @P0 LDG.E R3, desc[UR40][R4.64] ;  /* 0x0000002804030981 */ /* 0x000962000c1e1900 */
[----:B------:R-:W0:Y:S01]  /*16e50*/  S2R R8, SR_TID.X ;  /* 0x0000000000087919 */ /* 0x000e220000002100 */
[----:B---3--:R-:W-:-:S05]  /*16e60*/  @P1 IMAD.WIDE R6, R226, 0x4, R6 ;  /* 0x00000004e2061825 */ /* 0x008fca00078e0206 */
[----:B------:R4:W5:Y:S01]  /*16e70*/  @P1 LDG.E R0, desc[UR40][R6.64] ;  /* 0x0000002806001981 */ /* 0x000962000c1e1900 */
[----:B0-----:R-:W-:-:S05]  /*16e80*/  VIADD R8, R8, 0xffffff80 ;  /* 0xffffff8008087836 */ /* 0x001fca0000000000 */
[----:B------:R-:W-:Y:S01]  /*16e90*/  ISETP.GT.AND P2, PT, R8, 0x7f, PT ;  /* 0x0000007f0800780c */ /* 0x000fe20003f44270 */
[----:B------:R-:W-:-:S12]  /*16ea0*/  @P1 BRA `(.L_x_2195) ;  /* 0x0000000000101947 */ /* 0x000fd80003800000 */
[----:B------:R-:W-:Y:S05]  /*16eb0*/  @!P0 BRA `(.L_x_2195) ;  /* 0x00000000000c8947 */ /* 0x000fea0003800000 */
[----:B----4-:R-:W3:Y:S04]  /*16ec0*/  LDG.E R7, desc[UR40][R4.64] ;  /* 0x0000002804077981 */ /* 0x010ee8000c1e1900 */
[----:B-----5:R-:W3:Y:S02]  /*16ed0*/  LDG.E R0, desc[UR40][R4.64+0x4] ;  /* 0x0000042804007981 */ /* 0x020ee4000c1e1900 */
[----:B---3--:R-:W-:-:S07]  /*16ee0*/  IMAD.IADD R0, R0, 0x1, -R7 ;  /* 0x0000000100007824 */ /* 0x008fce00078e0a07 */
.L_x_2195:
[----:B----4-:R-:W-:Y:S01]  /*16ef0*/  SHF.R.S32.HI R4, RZ, 0x1f, R226 ;  /* 0x0000001fff047819 */ /* 0x010fe200000114e2 */
[----:B------:R-:W-:Y:S01]  /*16f00*/  BSSY B1, `(.L_x_2196) ;  /* 0x000001d000017945 */ /* 0x000fe20003800000 */
[----:B------:R-:W-:Y:S02]  /*16f10*/  SHF.R.S32.HI R9, RZ, 0x1f, R225 ;  /* 0x0000001fff097819 */ /* 0x000fe400000114e1 */
[----:B------:R-:W-:Y:S02]  /*16f20*/  SHF.R.S32.HI R12, RZ, 0x1f, R211 ;  /* 0x0000001fff0c7819 */ /* 0x000fe400000114d3 */
[----:B------:R-:W-:Y:S02]  /*16f30*/  SEL R11, R226, RZ, !P0 ;  /* 0x000000ffe20b7207 */ /* 0x000fe40004000000 */
[----:B------:R-:W-:Y:S02]  /*16f40*/  SEL R10, R4, RZ, !P0 ;  /* 0x000000ff040a7207 */ /* 0x000fe40004000000 */
[----:B-----5:R-:W-:Y:S01]  /*16f50*/  SHF.R.S32.HI R8, RZ, 0x1f, R3 ;  /* 0x0000001fff087819 */ /* 0x020fe20000011403 */
[----:B------:R-:W-:Y:S06]  /*16f60*/  @P2 BRA `(.L_x_2197) ;  /* 0x0000000000582947 */ /* 0x000fec0003800000 */
[----:B------:R-:W0:Y:S02]  /*16f70*/  S2R R4, SR_TID.X ;  /* 0x0000000000047919 */ /* 0x000e240000002100 */
[----:B0-----:R-:W-:-:S04]  /*16f80*/  IMAD R4, R235, 0x80, R4 ;  /* 0x00000080eb047824 */ /* 0x001fc800078e0204 */
        /* <DEDUP_REMOVED lines=20> */
.L_x_2197:
[----:B------:R-:W-:Y:S05]  /*170d0*/  BSYNC B1 ;  /* 0x0000000000017941 */ /* 0x000fea0003800000 */
.L_x_2196:
[----:B------:R-:W-:Y:S01]  /*170e0*/  ULDC.64 UR4, c[0x0][0xaa0] ;  /* 0x0002a80000047ab9 */ /* 0x000fe20000000a00 */
[----:B------:R-:W-:Y:S01]  /*170f0*/  IMAD.MOV.U32 R4, RZ, RZ, R211 ;  /* 0x000000ffff047224 */ /* 0x000fe200078e00d3 */
[----:B------:R-:W-:Y:S01]  /*17100*/  BSSY B1, `(.L_x_2198) ;  /* 0x000002f000017945 */ /* 0x000fe20003800000 */
[----:B0-----:R-:W-:Y:S02]  /*17110*/  IMAD.MOV.U32 R5, RZ, RZ, R12 ;  /* 0x000000ffff057224 */ /* 0x001fe400078e000c */
        /* <DEDUP_REMOVED lines=45> */
.L_x_2199:
[----:B------:R-:W-:Y:S05]  /*173f0*/  BSYNC B1 ;  /* 0x0000000000017941 */ /* 0x000fea0003800000 */
.L_x_2198:
        /* <DEDUP_REMOVED lines=21> */
[----:B0-----:R-:W-:Y:S01]  /*17550*/  LEA R14, P0, R4, UR6, 0x1 ;  /* 0x00000006040e7c11 */ /* 0x001fe2000f8008ff */
[----:B------:R-:W-:-:S05]  /*17560*/  IMAD.IADD R3, R5, 0x1, R3 ;  /* 0x0000000105037824 */ /* 0x000fca00078e0203 */
[----:B------:R-:W-:-:S05]  /*17570*/  LEA.HI.X R15, R4, UR7, R3, 0x1, P0 ;  /* 0x00000007040f7c11 */ /* 0x000fca00080f0c03 */
[----:B------:R3:W-:Y:S04]  /*17580*/  @!P2 STG.E.128 desc[UR40][R14.64], RZ ;  /* 0x000000ff0e00a986 */ /* 0x0007e8000c101d28 */
[----:B------:R3:W-:Y:S04]  /*17590*/  @!P3 STG.E.128 desc[UR40][R14.64+0x80], RZ ;  /* 0x000080ff0e00b986 */ /* 0x0007e8000c101d28 */
[----:B------:R3:W-:Y:S04]  /*175a0*/  @!P4 STG.E.128 desc[UR40][R14.64+0x100], RZ ;  /* 0x000100ff0e00c986 */ /* 0x0007e8000c101d28 */
[----:B------:R3:W-:Y:S02]  /*175b0*/  @!P5 STG.E.128 desc[UR40][R14.64+0x180], RZ ;  /* 0x000180ff0e00d986 */ /* 0x0007e4000c101d28 */
.L_x_2201:
[----:B------:R-:W-:Y:S05]  /*175c0*/  BSYNC B1 ;  /* 0x0000000000017941 */ /* 0x000fea0003800000 */
.L_x_2200:
        /* <DEDUP_REMOVED lines=27> */
.L_x_2203:
[----:B------:R-:W-:Y:S05]  /*17780*/  BSYNC B1 ;  /* 0x0000000000017941 */ /* 0x000fea0003800000 */
.L_x_2202:
        /* <DEDUP_REMOVED lines=25> */
.L_x_2194:
[----:B------:R-:W-:Y:S05]  /*17920*/  BSYNC B0 ;  /* 0x0000000000007941 */ /* 0x000fea0003800000 */
.L_x_2185:
[----:B------:R-:W-:Y:S02]  /*17930*/  ULDC UR4, c[0x0][0xc14] ;  /* 0x0003050000047ab9 */ /* 0x000fe40000000800 */
[----:B--2---:R-:W-:-:S13]  /*17940*/  ISETP.GE.AND P0, PT, R207, UR4, PT ;  /* 0x00000004cf007c0c */ /* 0x004fda000bf06270 */
[----:B------:R-:W-:Y:S05]  /*17950*/  @!P0 BRA `(.L_x_2204) ;  /* 0xfffffe94009c8947 */ /* 0x000fea000383ffff */
[----:B------:R-:W-:Y:S05]  /*17960*/  BRA `(.L_x_1991) ;  /* 0x0000006000387947 */ /* 0x000fea0003800000 */
.L_x_1989:
[----:B------:R-:W-:-:S08]  /*17970*/  NOP ;  /* 0x0000000000007918 */ /* 0x000fd00000000000 */
[----:B--2---:R-:W0:-:S00]  /*17980*/  USETMAXREG.DEALLOC.CTAPOOL 0x18 ;  /* 0x00000018000079c8 */ /* 0x004e0000080e0500 */
[----:B0-----:R-:W-:-:S06]  /*17990*/  LOP3.LUT R0, R0, 0x3, RZ, 0xc0, !PT ;  /* 0x0000000300007812 */ /* 0x001fcc00078ec0ff */
[----:B------:R-:W0:Y:S02]  /*179a0*/  SHFL.IDX PT, R0, R0, RZ, 0x1f ;  /* 0x00001fff00007589 */ /* 0x000e2400000e0000 */
[----:B0-----:R-:W-:-:S13]  /*179b0*/  ISETP.NE.AND P0, PT, R0, RZ, PT ;  /* 0x000000ff0000720c */ /* 0x001fda0003f05270 */
[----:B------:R-:W-:Y:S05]  /*179c0*/  @P0 BRA `(.L_x_1991) ;  /* 0x0000006000200947 */ /* 0x000fea0003800000 */
[----:B------:R-:W-:Y:S01]  /*179d0*/  LOP3.LUT R7, R3, 0x1f, RZ, 0xc0, !PT ;  /* 0x0000001f03077812 */ /* 0x000fe200078ec0ff */
[----:B------:R-:W-:Y:S01]  /*179e0*/  ULDC UR5, c[0x0][0xc14] ;  /* 0x0003050000057ab9 */ /* 0x000fe20000000800 */
[----:B------:R-:W-:Y:S01]  /*179f0*/  LOP3.LUT R2, R2, 0xffffffdf, RZ, 0xc0, !PT ;  /* 0xffffffdf02027812 */ /* 0x000fe200078ec0ff */
[----:B------:R-:W-:Y:S01]  /*17a00*/  IMAD.MOV.U32 R10, RZ, RZ, RZ ;  /* 0x000000ffff0a7224 */ /* 0x000fe200078e00ff */
[----:B------:R-:W-:Y:S01]  /*17a10*/  ISETP.NE.AND P0, PT, R7, 0x1f, PT ;  /* 0x0000001f0700780c */ /* 0x000fe20003f05270 */
[----:B------:R-:W0:Y:S01]  /*17a20*/  S2UR UR6, SR_CTAID.X ;  /* 0x00000000000679c3 */ /* 0x000e220000002500 */
[----:B------:R-:W-:-:S11]  /*17a30*/  ULDC UR4, c[0x0][0xc10] ;  /* 0x0003040000047ab9 */ /* 0x000fd60000000800 */
[----:B------:R-:W-:Y:S02]  /*17a40*/  @P0 LOP3.LUT R2, R2, 0x20, RZ, 0xfc, !PT ;  /* 0x0000002002020812 */ /* 0x000fe400078efcff */
[----:B------:R-:W-:-:S13]  /*17a50*/  ISETP.GE.OR P0, PT, R7, UR5, !P0 ;  /* 0x0000000507007c0c */ /* 0x000fda000c706670 */
[----:B------:R-:W1:Y:S02]  /*17a60*/  @!P0 LDC.64 R4, c[0x0][0xc58] ;  /* 0x00031600ff048b82 */ /* 0x000e640000000a00 */
[----:B-1----:R-:W-:-:S05]  /*17a70*/  @!P0 IMAD.WIDE.U32 R4, R7, 0x4, R4 ;  /* 0x0000000407048825 */ /* 0x002fca00078e0004 */
        /* <DEDUP_REMOVED lines=9> */
[----:B--2---:R-:W1:Y:S02]  /*17b10*/  SHFL.UP PT, R0, R10, 0x1, RZ ;  /* 0x042000000a007989 */ /* 0x004e6400000e00ff */
[----:B-1----:R-:W-:-:S05]  /*17b20*/  SEL R3, R0, RZ, P1 ;  /* 0x000000ff00037207 */ /* 0x002fca0000800000 */
[----:B------:R-:W-:-:S05]  /*17b30*/  IMAD.IADD R3, R10, 0x1, R3 ;  /* 0x000000010a037824 */ /* 0x000fca00078e0203 */
[----:B------:R-:W1:Y:S02]  /*17b40*/  SHFL.UP PT, R0, R3, 0x2, RZ ;  /* 0x0440000003007989 */ /* 0x000e6400000e00ff */
[----:B-1----:R-:W-:Y:S02]  /*17b50*/  SEL R0, R0, RZ, P0 ;  /* 0x000000ff00007207 */ /* 0x002fe40000000000 */
[----:B------:R-:W-:-:S03]  /*17b60*/  ISETP.GE.U32.AND P0, PT, R7, 0x4, PT ;  /* 0x000000040700780c */ /* 0x000fc60003f06070 */
[----:B------:R-:W-:-:S05]  /*17b70*/  IMAD.IADD R0, R3, 0x1, R0 ;  /* 0x0000000103007824 */ /* 0x000fca00078e0200 */
[----:B------:R-:W1:Y:S05]  /*17b80*/  SHFL.UP PT, R6, R0, 0x4, RZ ;  /* 0x0480000000067989 */ /* 0x000e6a00000e00ff */
[----:B------:R-:W-:-:S04]  /*17b90*/  @P0 LOP3.LUT R2, R2, 0x8, RZ, 0xfc, !PT ;  /* 0x0000000802020812 */ /* 0x000fc800078efcff */
[----:B------:R-:W-:Y:S02]  /*17ba0*/  LOP3.LUT R2, R2, 0xfffffffb, RZ, 0xc0, !PT ;  /* 0xfffffffb02027812 */ /* 0x000fe400078ec0ff */
[----:B-1----:R-:W-:Y:S01]  /*17bb0*/  SEL R5, R6, RZ, P0 ;  /* 0x000000ff06057207 */ /* 0x002fe20000000000 */
[----:B------:R-:W-:Y:S01]  /*17bc0*/  IMAD.MOV.U32 R6, RZ, RZ, RZ ;  /* 0x000000ffff067224 */ /* 0x000fe200078e00ff */
[----:B------:R-:W-:-:S03]  /*17bd0*/  ISETP.GE.U32.AND P0, PT, R7, 0x8, PT ;  /* 0x000000080700780c */ /* 0x000fc60003f06070 */
[----:B------:R-:W-:-:S05]  /*17be0*/  IMAD.IADD R5, R0, 0x1, R5 ;  /* 0x0000000100057824 */ /* 0x000fca00078e0205 */
[----:B------:R-:W1:Y:S05]  /*17bf0*/  SHFL.UP PT, R4, R5, 0x8, RZ ;  /* 0x0500000005047989 */ /* 0x000e6a00000e00ff */
[----:B------:R-:W-:-:S04]  /*17c00*/  @P0 LOP3.LUT R2, R2, 0x4, RZ, 0xfc, !PT ;  /* 0x0000000402020812 */ /* 0x000fc800078efcff */
[----:B------:R-:W-:Y:S02]  /*17c10*/  LOP3.LUT R2, R2, 0xfffffffd, RZ, 0xc0, !PT ;  /* 0xfffffffd02027812 */ /* 0x000fe400078ec0ff */
[----:B-1----:R-:W-:Y:S02]  /*17c20*/  SEL R4, R4, RZ, P0 ;  /* 0x000000ff04047207 */ /* 0x002fe40000000000 */
[----:B------:R-:W-:-:S03]  /*17c30*/  ISETP.GE.U32.AND P0, PT, R7, 0x10, PT ;  /* 0x000000100700780c */ /* 0x000fc60003f06070 */
[----:B------:R-:W-:-:S05]  /*17c40*/  IMAD.IADD R4, R5, 0x1, R4 ;  /* 0x0000000105047824 */ /* 0x000fca00078e0204 */
[----:B------:R-:W1:Y:S05]  /*17c50*/  SHFL.UP PT, R3, R4, 0x10, RZ ;  /* 0x0600000004037989 */ /* 0x000e6a00000e00ff */
[----:B------:R-:W-:Y:S02]  /*17c60*/  @P0 LOP3.LUT R2, R2, 0x2, RZ, 0xfc, !PT ;  /* 0x0000000202020812 */ /* 0x000fe400078efcff */
[----:B-1----:R-:W-:-:S05]  /*17c70*/  SEL R3, R3, RZ, P0 ;  /* 0x000000ff03037207 */ /* 0x002fca0000000000 */
[----:B------:R-:W-:-:S05]  /*17c80*/  IMAD.IADD R0, R4, 0x1, R3 ;  /* 0x0000000104007824 */ /* 0x000fca00078e0203 */
[----:B------:R-:W1:Y:S02]  /*17c90*/  SHFL.IDX PT, R3, R0, 0x1f, 0x1f ;  /* 0x03e01f0000037f89 */ /* 0x000e6400000e0000 */
[----:B-1----:R-:W-:-:S04]  /*17ca0*/  IMAD R3, R3, UR4, RZ ;  /* 0x0000000403037c24 */ /* 0x002fc8000f8e02ff */
[----:B------:R-:W-:Y:S01]  /*17cb0*/  IMAD.MOV.U32 R4, RZ, RZ, R3 ;  /* 0x000000ffff047224 */ /* 0x000fe200078e0003 */
[----:B0-----:R-:W-:-:S13]  /*17cc0*/  ISETP.GT.AND P0, PT, R3, UR6, PT ;  /* 0x0000000603007c0c */ /* 0x001fda000bf04270 */
[----:B------:R-:W-:Y:S05]  /*17cd0*/  @P0 BRA `(.L_x_2205) ;  /* 0x0000000000bc0947 */ /* 0x000fea0003800000 */
[----:B------:R-:W-:Y:S01]  /*17ce0*/  IMAD.MOV.U32 R3, RZ, RZ, R4 ;  /* 0x000000ffff037224 */ /* 0x000fe200078e0004 */
[----:B------:R-:W-:Y:S01]  /*17cf0*/  ULDC UR5, c[0x0][0xc14] ;  /* 0x0003050000057ab9 */ /* 0x000fe20000000800 */
[----:B------:R-:W-:Y:S01]  /*17d00*/  IMAD.MOV.U32 R6, RZ, RZ, RZ ;  /* 0x000000ffff067224 */ /* 0x000fe200078e00ff */
[----:B------:R-:W-:Y:S01]  /*17d10*/  ULDC UR7, c[0x0][0xc14] ;  /* 0x0003050000077ab9 */ /* 0x000fe20000000800 */
[----:B------:R-:W-:-:S05]  /*17d20*/  ULDC UR4, c[0x0][0xc10] ;  /* 0x0003040000047ab9 */ /* 0x000fca0000000800 */
.L_x_2209:
        /* <DEDUP_REMOVED lines=15> */
.L_x_2208:
[----:B------:R-:W-:Y:S05]  /*17e20*/  BSYNC B0 ;  /* 0x0000000000007941 */ /* 0x000fea0003800000 */
.L_x_2207:
        /* <DEDUP_REMOVED lines=26> */
.L_x_2205:
        /* <DEDUP_REMOVED lines=20> */
.L_x_2210:
[----:B-12---:R-:W-:Y:S02]  /*18110*/  IMAD.MOV R0, RZ, RZ, -R5 ;  /* 0x000000ffff007224 */ /* 0x006fe400078e0a05 */
[----:B---3--:R-:W-:Y:S02]  /*18120*/  IMAD R16, R16, UR4, R7 ;  /* 0x0000000410107c24 */ /* 0x008fe4000f8e0207 */
[----:B------:R-:W-:Y:S02]  /*18130*/  IMAD R3, R0, R11, RZ ;  /* 0x0000000b00037224 */ /* 0x000fe400078e02ff */
[----:B------:R-:W-:-:S04]  /*18140*/  IMAD.MOV.U32 R4, RZ, RZ, RZ ;  /* 0x000000ffff047224 */ /* 0x000fc800078e00ff */
[----:B------:R-:W-:Y:S01]  /*18150*/  IMAD.HI.U32 R4, R5, R3, R4 ;  /* 0x0000000305047227 */ /* 0x000fe200078e0004 */
[----:B------:R-:W-:Y:S02]  /*18160*/  IADD3 R3, -R16, UR6, RZ ;  /* 0x0000000610037c10 */ /* 0x000fe4000fffe1ff */
        /* <DEDUP_REMOVED lines=19> */
[----:B------:R-:W-:Y:S01]  /*182a0*/  VIADDMNMX R8, R5, UR4, R8, PT ;  /* 0x0000000405087c46 */ /* 0x000fe2000b800108 */
[----:B------:R-:W-:-:S03]  /*182b0*/  IMAD.IADD R0, R3, 0x1, R0 ;  /* 0x0000000103007824 */ /* 0x000fc600078e0200 */
[----:B------:R-:W-:-:S04]  /*182c0*/  IABS R7, R8 ;  /* 0x0000000800077213 */ /* 0x000fc80000000000 */
[----:B------:R-:W1:Y:S08]  /*182d0*/  I2F.RP R10, R7 ;  /* 0x00000007000a7306 */ /* 0x000e700000209400 */
[----:B-1----:R-:W1:Y:S02]  /*182e0*/  MUFU.RCP R10, R10 ;  /* 0x0000000a000a7308 */ /* 0x002e640000001000 */
[----:B-1----:R-:W-:-:S06]  /*182f0*/  VIADD R4, R10, 0xffffffe ;  /* 0x0ffffffe0a047836 */ /* 0x002fcc0000000000 */
[----:B------:R1:W2:Y:S02]  /*18300*/  F2I.FTZ.U32.TRUNC.NTZ R5, R4 ;  /* 0x0000000400057305 */ /* 0x0002a4000021f000 */
[----:B-1----:R-:W-:Y:S02]  /*18310*/  IMAD.MOV.U32 R4, RZ, RZ, RZ ;  /* 0x000000ffff047224 */ /* 0x002fe400078e00ff */
[----:B--2---:R-:W-:-:S04]  /*18320*/  IMAD.MOV R6, RZ, RZ, -R5 ;  /* 0x000000ffff067224 */ /* 0x004fc800078e0a05 */
        /* <DEDUP_REMOVED lines=22> */
.L_x_2206:
[----:B------:R-:W-:Y:S02]  /*18490*/  IMAD.MOV.U32 R17, RZ, RZ, RZ ;  /* 0x000000ffff117224 */ /* 0x000fe400078e00ff */
[----:B------:R-:W-:Y:S02]  /*184a0*/  IMAD.U32 R16, RZ, RZ, UR6 ;  /* 0x00000006ff107e24 */ /* 0x000fe4000f8e00ff */
[----:B------:R-:W-:-:S07]  /*184b0*/  IMAD.MOV.U32 R18, RZ, RZ, RZ ;  /* 0x000000ffff127224 */ /* 0x000fce00078e00ff */
.L_x_2211:
        /* <DEDUP_REMOVED lines=16> */
[----:B------:R-:W-:Y:S01]  /*185c0*/  ULDC.64 UR38, c[0x0][0x198] ;  /* 0x0000660000267ab9 */ /* 0x000fe20000000a00 */
[----:B------:R-:W-:Y:S02]  /*185d0*/  ULDC UR36, c[0x0][0xc] ;  /* 0x0000030000247ab9 */ /* 0x000fe40000000800 */
[----:B------:R1:W-:Y:S04]  /*185e0*/  STL [R1+0xc], R0 ;  /* 0x00000c0001007387 */ /* 0x0003e80000100800 */
[----:B------:R1:W-:Y:S04]  /*185f0*/  STL [R1+0x4], RZ ;  /* 0x000004ff01007387 */ /* 0x0003e80000100800 */
[----:B------:R1:W-:Y:S04]  /*18600*/  STL [R1], RZ ;  /* 0x000000ff01007387 */ /* 0x0003e80000100800 */
[----:B------:R1:W-:Y:S02]  /*18610*/  STL [R1+0x8], R0 ;  /* 0x0000080001007387 */ /* 0x0003e40000100800 */
.L_x_2312:
[----:B------:R-:W-:Y:S05]  /*18620*/  YIELD ;  /* 0x0000000000007946 */ /* 0x000fea0003800000 */
[----:B------:R-:W-:Y:S01]  /*18630*/  ULDC.64 UR4, c[0x0][0xa28] ;  /* 0x00028a0000047ab9 */ /* 0x000fe20000000a00 */
[----:B------:R-:W-:Y:S01]  /*18640*/  IMAD.MOV.U32 R6, RZ, RZ, RZ ;  /* 0x000000ffff067224 */ /* 0x000fe200078e00ff */
[----:B------:R-:W-:Y:S01]  /*18650*/  ISETP.NE.U32.AND P0, PT, RZ, UR4, PT ;  /* 0x00000004ff007c0c */ /* 0x000fe2000bf05070 */
[----:B-1----:R-:W-:Y:S01]  /*18660*/  IMAD.MOV.U32 R0, RZ, RZ, RZ ;  /* 0x000000ffff007224 */ /* 0x002fe200078e00ff */
[----:B------:R-:W-:Y:S01]  /*18670*/  ULDC.64 UR8, c[0x0][0xa08] ;  /* 0x0002820000087ab9 */ /* 0x000fe20000000a00 */
[----:B------:R-:W-:Y:S01]  /*18680*/  ULDC.64 UR10, c[0x0][0xa10] ;  /* 0x00028400000a7ab9 */ /* 0x000fe20000000a00 */
        /* <DEDUP_REMOVED lines=21> */
[----:B------:R-:W-:Y:S01]  /*187e0*/  ISETP.NE.U32.AND P1, PT, RZ, UR8, PT ;  /* 0x00000008ff007c0c */ /* 0x000fe2000bf25070 */
[----:B------:R-:W-:Y:S01]  /*187f0*/  ULDC UR6, c[0x0][0x338] ;  /* 0x0000ce0000067ab9 */ /* 0x000fe20000000800 */
[----:B------:R-:W-:Y:S01]  /*18800*/  ULDC UR4, c[0x0][0x404] ;  /* 0x0001010000047ab9 */ /* 0x000fe20000000800 */
[----:B------:R-:W-:Y:S01]  /*18810*/  UISETP.NE.AND.EX UP0, UPT, UR5, URZ, UPT, UP0 ;  /* 0x0000003f0500728c */ /* 0x000fe2000bf05300 */
[----:B------:R-:W-:Y:S01]  /*18820*/  ISETP.NE.AND.EX P3, PT, RZ, UR9, PT, P1 ;  /* 0x00000009ff007c0c */ /* 0x000fe2000bf65310 */
[----:B------:R-:W-:Y:S01]  /*18830*/  IMAD.U32 R9, RZ, RZ, UR6 ;  /* 0x00000006ff097e24 */ /* 0x000fe2000f8e00ff */
[----:B------:R-:W-:Y:S01]  /*18840*/  ULDC UR5, c[0x0][0x2e0] ;  /* 0x0000b80000057ab9 */ /* 0x000fe20000000800 */
[----:B------:R-:W-:Y:S01]  /*18850*/  USEL UR4, UR4, 0x1, UP0 ;  /* 0x0000000104047887 */ /* 0x000fe20008000000 */
[----:B------:R-:W-:-:S03]  /*18860*/  ISETP.NE.U32.AND P1, PT, RZ, UR10, PT ;  /* 0x0000000aff007c0c */ /* 0x000fc6000bf25070 */
[----:B------:R-:W-:Y:S01]  /*18870*/  UIMAD UR4, UR4, UR5, URZ ;  /* 0x00000005040472a4 */ /* 0x000fe2000f8e023f */
[----:B------:R-:W-:-:S05]  /*18880*/  ISETP.NE.AND.EX P1, PT, RZ, UR11, PT, P1 ;  /* 0x0000000bff007c0c */ /* 0x000fca000bf25310 */
[----:B------:R-:W-:Y:S01]  /*18890*/  IMAD.U32 R7, RZ, RZ, UR4 ;  /* 0x00000004ff077e24 */ /* 0x000fe2000f8e00ff */
[----:B-1----:R-:W-:Y:S07]  /*188a0*/  @P0 BRA `(.L_x_2213) ;  /* 0x0000000000100947 */ /* 0x002fee0003800000 */
[----:B------:R-:W-:Y:S05]  /*188b0*/  @!P2 BRA `(.L_x_2213) ;  /* 0x00000000000ca947 */ /* 0x000fea0003800000 */
[----:B------:R-:W2:Y:S04]  /*188c0*/  LDG.E R5, desc[UR40][R2.64] ;  /* 0x0000002802057981 */ /* 0x000ea8000c1e1900 */
[----:B-----5:R-:W2:Y:S02]  /*188d0*/  LDG.E R0, desc[UR40][R2.64+0x4] ;  /* 0x0000042802007981 */ /* 0x020ea4000c1e1900 */
[----:B--2---:R-:W-:-:S07]  /*188e0*/  IMAD.IADD R0, R0, 0x1, -R5 ;  /* 0x0000000100007824 */ /* 0x004fce00078e0a05 */
.L_x_2213:
[----:B------:R-:W1:Y:S01]  /*188f0*/  LDC.64 R4, c[0x0][0xa08] ;  /* 0x00028200ff047b82 */ /* 0x000e620000000a00 */
[----:B------:R-:W-:Y:S01]  /*18900*/  IMAD.MOV.U32 R8, RZ, RZ, RZ ;  /* 0x000000ffff087224 */ /* 0x000fe200078e00ff */
[----:B------:R-:W-:-:S06]  /*18910*/  ULDC.64 UR4, c[0x0][0xa20] ;  /* 0x0002880000047ab9 */ /* 0x000fcc0000000a00 */
[----:B------:R-:W2:Y:S01]  /*18920*/  LDC.64 R2, c[0x0][0xa10] ;  /* 0x00028400ff027b82 */ /* 0x000ea20000000a00 */
[----:B-1----:R-:W-:-:S05]  /*18930*/  IMAD.WIDE R4, R19, 0x4, R4 ;  /* 0x0000000413047825 */ /* 0x002fca00078e0204 */
[----:B------:R-:W3:Y:S01]  /*18940*/  @P3 LDG.E R8, desc[UR40][R4.64] ;  /* 0x0000002804083981 */ /* 0x000ee2000c1e1900 */
[----:B------:R-:W-:Y:S02]  /*18950*/  IMAD.MOV.U32 R10, RZ, RZ, RZ ;  /* 0x000000ffff0a7224 */ /* 0x000fe400078e00ff */
[----:B--2---:R-:W-:-:S05]  /*18960*/  IMAD.WIDE R2, R19, 0x4, R2 ;  /* 0x0000000413027825 */ /* 0x004fca00078e0202 */
[----:B------:R1:W5:Y:S01]  /*18970*/  @P1 LDG.E R10, desc[UR40][R2.64] ;  /* 0x00000028020a1981 */ /* 0x000362000c1e1900 */
[----:B------:R-:W-:-:S04]  /*18980*/  ISETP.NE.U32.AND P0, PT, RZ, UR4, PT ;  /* 0x00000004ff007c0c */ /* 0x000fc8000bf05070 */
[----:B------:R-:W-:Y:S01]  /*18990*/  ISETP.NE.AND.EX P0, PT, RZ, UR5, PT, P0 ;  /* 0x00000005ff007c0c */ /* 0x000fe2000bf05300 */
[----:B---3-5:R-:W-:-:S05]  /*189a0*/  IMAD.IADD R8, R8, 0x1, R6 ;  /* 0x0000000108087824 */ /* 0x028fca00078e0206 */
[----:B------:R1:W-:Y:S07]  /*189b0*/  STL [R1+0x10], R8 ;  /* 0x0000100801007387 */ /* 0x0003ee0000100800 */
[----:B------:R-:W-:Y:S05]  /*189c0*/  @!P0 BRA `(.L_x_2214) ;  /* 0x0000000000108947 */ /* 0x000fea0003800000 */
[----:B------:R-:W2:Y:S02]  /*189d0*/  LDC.64 R4, c[0x0][0xa20] ;  /* 0x00028800ff047b82 */ /* 0x000ea40000000a00 */
[----:B--2---:R-:W-:-:S05]  /*189e0*/  IMAD.WIDE R4, R19, 0x4, R4 ;  /* 0x0000000413047825 */ /* 0x004fca00078e0204 */
[----:B------:R2:W5:Y:S01]  /*189f0*/  LDG.E R7, desc[UR40][R4.64] ;  /* 0x0000002804077981 */ /* 0x000562000c1e1900 */
[----:B------:R-:W-:Y:S05]  /*18a00*/  BRA `(.L_x_2215) ;  /* 0x0000000000107947 */ /* 0x000fea0003800000 */
.L_x_2214:
[----:B------:R-:W-:Y:S05]  /*18a10*/  @!P3 BRA `(.L_x_2215) ;  /* 0x00000000000cb947 */ /* 0x000fea0003800000 */
[----:B------:R-:W2:Y:S04]  /*18a20*/  LDG.E R7, desc[UR40][R4.64] ;  /* 0x0000002804077981 */ /* 0x000ea8000c1e1900 */
[----:B------:R-:W2:Y:S02]  /*18a30*/  LDG.E R4, desc[UR40][R4.64+0x4] ;  /* 0x0000042804047981 */ /* 0x000ea4000c1e1900 */
[----:B--2---:R-:W-:-:S07]  /*18a40*/  IMAD.IADD R7, R4, 0x1, -R7 ;  /* 0x0000000104077824 */ /* 0x004fce00078e0a07 */
.L_x_2215:
[----:B--2---:R-:W2:Y:S04]  /*18a50*/  @P1 LDG.E R4, desc[UR40][R2.64] ;  /* 0x0000002802041981 */ /* 0x004ea8000c1e1900 */
[----:B-1----:R-:W2:Y:S01]  /*18a60*/  @P1 LDG.E R2, desc[UR40][R2.64+0x4] ;  /* 0x0000042802021981 */ /* 0x002ea2000c1e1900 */
[----:B-----5:R-:W-:Y:S02]  /*18a70*/  IMAD.IADD R5, R7, 0x1, -R6 ;  /* 0x0000000107057824 */ /* 0x020fe400078e0a06 */
[----:B--2---:R-:W-:Y:S01]  /*18a80*/  @P1 IMAD.IADD R9, R2, 0x1, -R4 ;  /* 0x0000000102091824 */ /* 0x004fe200078e0a04 */
[----:B------:R-:W-:-:S03]  /*18a90*/  LEA R4, R17, 0x80, 0x7 ;  /* 0x0000008011047811 */ /* 0x000fc600078e38ff */
[----:B------:R-:W-:-:S04]  /*18aa0*/  IMAD.IADD R8, R5, 0x1, R9 ;  /* 0x0000000105087824 */ /* 0x000fc800078e0209 */
[C---:B------:R-:W-:Y:S01]  /*18ab0*/  VIADD R20, R8.reuse, 0x5f ;  /* 0x0000005f08147836 */ /* 0x040fe20000000000 */
[----:B------:R-:W-:-:S03]  /*18ac0*/  IADD3 R4, R8, R4, -R0 ;  /* 0x0000000408047210 */ /* 0x000fc60007ffe800 */
[----:B------:R-:W-:-:S05]  /*18ad0*/  IMAD.HI R20, R20, 0x2aaaaaab, RZ ;  /* 0x2aaaaaab14147827 */ /* 0x000fca00078e02ff */
[----:B------:R-:W-:-:S04]  /*18ae0*/  SHF.R.U32.HI R2, RZ, 0x1f, R20 ;  /* 0x0000001fff027819 */ /* 0x000fc80000011614 */
[----:B------:R-:W-:Y:S02]  /*18af0*/  LEA.HI.SX32 R20, R20, R2, 0x1c ;  /* 0x0000000214147211 */ /* 0x000fe400078fe2ff */
[----:B------:R-:W1:Y:S02]  /*18b00*/  LDC.64 R2, c[0x0][0x9e0] ;  /* 0x00027800ff027b82 */ /* 0x000e640000000a00 */
[----:B-1----:R-:W-:Y:S01]  /*18b10*/  ISETP.GE.AND P2, PT, R3, 0x1, PT ;  /* 0x000000010300780c */ /* 0x002fe20003f46270 */
[----:B------:R-:W-:-:S12]  /*18b20*/  IMAD.IADD R2, R4, 0x1, R2 ;  /* 0x0000000104027824 */ /* 0x000fd800078e0202 */
[----:B------:R-:W-:Y:S05]  /*18b30*/  @!P2 BRA `(.L_x_2216) ;  /* 0x000000000048a947 */ /* 0x000fea0003800000 */
        /* <DEDUP_REMOVED lines=11> */
.L_x_2218:
[----:B------:R-:W-:-:S13]  /*18bf0*/  ISETP.NE.AND P0, PT, R3, 0x1, PT ;  /* 0x000000010300780c */ /* 0x000fda0003f05270 */
[----:B------:R-:W1:Y:S02]  /*18c00*/  @P0 LDC.64 R6, c[0x0][0x9e8] ;  /* 0x00027a00ff060b82 */ /* 0x000e640000000a00 */
[----:B-1----:R-:W-:-:S05]  /*18c10*/  @P0 IMAD.HI.U32 R6, R11, R6, RZ ;  /* 0x000000060b060227 */ /* 0x002fca00078e00ff */
[----:B------:R-:W-:-:S07]  /*18c20*/  @P0 SHF.R.U32.HI R11, RZ, R7, R6 ;  /* 0x00000007ff0b0219 */ /* 0x000fce0000011606 */
.L_x_2219:
[----:B------:R-:W-:Y:S05]  /*18c30*/  BSYNC B0 ;  /* 0x0000000000007941 */ /* 0x000fea0003800000 */
.L_x_2217:
[----:B------:R-:W-:-:S05]  /*18c40*/  IMAD R11, R11, R3, R3 ;  /* 0x000000030b0b7224 */ /* 0x000fca00078e0203 */
[----:B------:R-:W-:-:S07]  /*18c50*/  VIMNMX R2, R2, R11, PT ;  /* 0x0000000b02027248 */ /* 0x000fce0003fe0100 */
.L_x_2216:
        /* <DEDUP_REMOVED lines=15> */
.L_x_2222:
[----:B------:R-:W-:Y:S01]  /*18d50*/  ISETP.NE.AND P0, PT, R3, 0x1, PT ;  /* 0x000000010300780c */ /* 0x000fe20003f05270 */
[----:B------:R-:W-:-:S12]  /*18d60*/  IMAD.MOV.U32 R11, RZ, RZ, R0 ;  /* 0x000000ffff0b7224 */ /* 0x000fd800078e0000 */
[----:B------:R-:W1:Y:S02]  /*18d70*/  @P0 LDC.64 R6, c[0x0][0x9e8] ;  /* 0x00027a00ff060b82 */ /* 0x000e640000000a00 */
[----:B-1----:R-:W-:-:S05]  /*18d80*/  @P0 IMAD.HI.U32 R6, R0, R6, RZ ;  /* 0x0000000600060227 */ /* 0x002fca00078e00ff */
[----:B------:R-:W-:-:S07]  /*18d90*/  @P0 SHF.R.U32.HI R11, RZ, R7, R6 ;  /* 0x00000007ff0b0219 */ /* 0x000fce0000011606 */
.L_x_2223:
[----:B------:R-:W-:Y:S05]  /*18da0*/  BSYNC B0 ;  /* 0x0000000000007941 */ /* 0x000fea0003800000 */
.L_x_2221:
[----:B------:R-:W-:-:S05]  /*18db0*/  IMAD R3, R11, R3, RZ ;  /* 0x000000030b037224 */ /* 0x000fca00078e02ff */
[----:B------:R-:W-:-:S07]  /*18dc0*/  VIMNMX R8, R8, R3, !PT ;  /* 0x0000000308087248 */ /* 0x000fce0007fe0100 */
.L_x_2220:
[----:B------:R-:W-:Y:S01]  /*18dd0*/  VIADD R2, R2, 0x5f ;  /* 0x0000005f02027836 */ /* 0x000fe20000000000 */
[----:B------:R-:W-:Y:S01]  /*18de0*/  BSSY B0, `(.L_x_2224) ;  /* 0x00000ea000007945 */ /* 0x000fe20003800000 */
[----:B------:R-:W-:Y:S01]  /*18df0*/  IMAD.HI R8, R8, 0x2aaaaaab, RZ ;  /* 0x2aaaaaab08087827 */ /* 0x000fe200078e02ff */
[----:B------:R-:W-:-:S03]  /*18e00*/  PLOP3.LUT P2, PT, PT, PT, PT, 0x80, 0x0 ;  /* 0x000000000000781c */ /* 0x000fc60003f4f070 */
[----:B------:R-:W-:-:S05]  /*18e10*/  IMAD.HI R2, R2, 0x2aaaaaab, RZ ;  /* 0x2aaaaaab02027827 */ /* 0x000fca00078e02ff */
[----:B------:R-:W-:-:S04]  /*18e20*/  SHF.R.U32.HI R3, RZ, 0x1f, R2 ;  /* 0x0000001fff037819 */ /* 0x000fc80000011602 */
[----:B------:R-:W-:Y:S02]  /*18e30*/  LEA.HI.SX32 R3, R2, R3, 0x1c ;  /* 0x0000000302037211 */ /* 0x000fe400078fe2ff */
[----:B------:R-:W-:Y:S02]  /*18e40*/  SHF.R.U32.HI R2, RZ, 0x1f, R8 ;  /* 0x0000001fff027819 */ /* 0x000fe40000011608 */
[----:B------:R-:W-:Y:S02]  /*18e50*/  VIMNMX R3, R20, R3, PT ;  /* 0x0000000314037248 */ /* 0x000fe40003fe0100 */
[----:B------:R-:W-:-:S03]  /*18e60*/  LEA.HI.SX32 R2, R8, R2, 0x1c ;  /* 0x0000000208027211 */ /* 0x000fc600078fe2ff */
[----:B------:R-:W-:Y:S01]  /*18e70*/  IMAD R3, R3, 0x60, -R5 ;  /* 0x0000006003037824 */ /* 0x000fe200078e0a05 */
[----:B------:R-:W-:-:S04]  /*18e80*/  VIMNMX R2, RZ, R2, !PT ;  /* 0x00000002ff027248 */ /* 0x000fc80007fe0100 */
[----:B------:R-:W-:Y:S01]  /*18e90*/  VIMNMX R9, R3, R9, PT ;  /* 0x0000000903097248 */ /* 0x000fe20003fe0100 */
[----:B------:R-:W-:-:S05]  /*18ea0*/  IMAD R2, R2, 0x60, -R5 ;  /* 0x0000006002027824 */ /* 0x000fca00078e0a05 */
[----:B------:R-:W-:-:S04]  /*18eb0*/  VIMNMX R5, RZ, R2, !PT ;  /* 0x00000002ff057248 */ /* 0x000fc80007fe0100 */
[----:B------:R-:W-:Y:S01]  /*18ec0*/  ISETP.GT.AND P0, PT, R9, R5, PT ;  /* 0x000000050900720c */ /* 0x000fe20003f04270 */
[----:B------:R-:W-:-:S05]  /*18ed0*/  IMAD.WIDE.U32 R2, R5, -0x55555555, RZ ;  /* 0xaaaaaaab05027825 */ /* 0x000fca00078e00ff */
[----:B------:R-:W-:-:S05]  /*18ee0*/  SHF.R.U32.HI R2, RZ, 0x6, R3 ;  /* 0x00000006ff027819 */ /* 0x000fca0000011603 */
[----:B------:R-:W-:Y:S02]  /*18ef0*/  IMAD.MOV.U32 R3, RZ, RZ, R2 ;  /* 0x000000ffff037224 */ /* 0x000fe400078e0002 */
[----:B------:R-:W-:-:S04]  /*18f00*/  @P0 VIADD R5, R9, 0x5f ;  /* 0x0000005f09050836 */ /* 0x000fc80000000000 */
[----:B------:R-:W-:-:S05]  /*18f10*/  @P0 IMAD.HI R5, R5, 0x2aaaaaab, RZ ;  /* 0x2aaaaaab05050827 */ /* 0x000fca00078e02ff */
[----:B------:R-:W-:-:S04]  /*18f20*/  @P0 SHF.R.U32.HI R6, RZ, 0x1f, R5 ;  /* 0x0000001fff060819 */ /* 0x000fc80000011605 */
[----:B------:R-:W-:-:S04]  /*18f30*/  @P0 LEA.HI.SX32 R3, R5, R6, 0x1c ;  /* 0x0000000605030211 */ /* 0x000fc800078fe2ff */
[----:B------:R-:W-:-:S13]  /*18f40*/  ISETP.GT.AND P0, PT, R3, R2, PT ;  /* 0x000000020300720c */ /* 0x000fda0003f04270 */
[----:B------:R-:W-:Y:S05]  /*18f50*/  @!P0 BRA `(.L_x_2225) ;  /* 0x0000000c00488947 */ /* 0x000fea0003800000 */
[----:B------:R-:W1:Y:S01]  /*18f60*/  LDC R5, c[0x0][0x428] ;  /* 0x00010a00ff057b82 */ /* 0x000e620000000800 */
[----:B------:R-:W-:Y:S01]  /*18f70*/  UMOV UR4, 0xffffffff ;  /* 0xffffffff00047882 */ /* 0x000fe20000000000 */
[----:B-1----:R-:W-:Y:S01]  /*18f80*/  ISETP.NE.AND P0, PT, R5, 0x1, PT ;  /* 0x000000010500780c */ /* 0x002fe20003f05270 */
[----:B------:R-:W-:-:S12]  /*18f90*/  IMAD.MOV.U32 R5, RZ, RZ, R18 ;  /* 0x000000ffff057224 */ /* 0x000fd800078e0012 */
[----:B------:R-:W1:Y:S08]  /*18fa0*/  @P0 LDC R7, c[0x0][0x42c] ;  /* 0x00010b00ff070b82 */ /* 0x000e700000000800 */
[----:B------:R-:W2:Y:S01]  /*18fb0*/  @P0 LDC R6, c[0x0][0x430] ;  /* 0x00010c00ff060b82 */ /* 0x000ea20000000800 */
[----:B-1----:R-:W-:-:S05]  /*18fc0*/  @P0 IMAD.HI.U32 R7, R18, R7, RZ ;  /* 0x0000000712070227 */ /* 0x002fca00078e00ff */
[----:B--2---:R-:W-:Y:S02]  /*18fd0*/  @P0 SHF.R.U32.HI R5, RZ, R6, R7 ;  /* 0x00000006ff050219 */ /* 0x004fe40000011607 */
[----:B------:R-:W-:Y:S01]  /*18fe0*/  SEL R6, R19, RZ, !P1 ;  /* 0x000000ff13067207 */ /* 0x000fe20004800000 */
[----:B------:R-:W-:Y:S06]  /*18ff0*/  BRA.DIV UR4, `(.L_x_2226) ;  /* 0x0000005a04707947 */ /* 0x000fec000b800000 */
.L_x_2382:
[----:B------:R-:W-:-:S03]  /*19000*/  UMOV UR4, 0xffffffff ;  /* 0xffffffff00047882 */ /* 0x000fc60000000000 */
[----:B------:R-:W-:Y:S05]  /*19010*/  BRA.DIV UR4, `(.L_x_2227) ;  /* 0x0000005a049c7947 */ /* 0x000fea000b800000 */
[----:B------:R-:W-:-:S13]  /*19020*/  ELECT P6, URZ, PT ;  /* 0x00000000003f782f */ /* 0x000fda00038c0000 */
.L_x_2385:
[----:B------:R-:W2:Y:S01]  /*19030*/  LDL R7, [R1+0x20] ;  /* 0x0000200001077983 */ /* 0x000ea20000100800 */
[----:B------:R-:W-:Y:S01]  /*19040*/  MOV R9, 0x400 ;  /* 0x0000040000097802 */ /* 0x000fe20000000f00 */
[----:B------:R-:W-:Y:S01]  /*19050*/  BSSY B1, `(.L_x_2228) ;  /* 0x000000a000017945 */ /* 0x000fe20003800000 */
[----:B--2---:R-:W-:-:S05]  /*19060*/  VIADD R8, R7, 0x1 ;  /* 0x0000000107087836 */ /* 0x004fca0000000000 */
[----:B------:R-:W-:-:S04]  /*19070*/  LEA.HI R7, R8, R8, RZ, 0x1 ;  /* 0x0000000808077211 */ /* 0x000fc800078f08ff */
[----:B------:R-:W-:-:S05]  /*19080*/  LOP3.LUT R7, R7, 0xfffffffe, RZ, 0xc0, !PT ;  /* 0xfffffffe07077812 */ /* 0x000fca00078ec0ff */
[----:B------:R-:W-:Y:S02]  /*19090*/  IMAD.IADD R8, R8, 0x1, -R7 ;  /* 0x0000000108087824 */ /* 0x000fe400078e0a07 */
[----:B------:R-:W1:Y:S03]  /*190a0*/  S2R R7, SR_CgaCtaId ;  /* 0x0000000000077919 */ /* 0x000e660000008800 */
[----:B------:R-:W-:Y:S02]  /*190b0*/  SHF.L.U32 R8, R8, 0x1f, RZ ;  /* 0x0000001f08087819 */ /* 0x000fe400000006ff */
[----:B-1----:R-:W-:-:S04]  /*190c0*/  LEA R7, R7, R9, 0x18 ;  /* 0x0000000907077211 */ /* 0x002fc800078ec0ff */
[----:B------:R-:W1:Y:S02]  /*190d0*/  SYNCS.PHASECHK.TRANS64.TRYWAIT P0, [R7+URZ+0x22820], R8 ;  /* 0x02282008070075a7 */ /* 0x000e64000800017f */
[----:B-1----:R-:W-:Y:S05]  /*190e0*/  @!P0 BRA `(.L_x_2229) ;  /* 0x0000005800888947 */ /* 0x002fea0003800000 */
.L_x_2386:
[----:B------:R-:W-:Y:S05]  /*190f0*/  BSYNC B1 ;  /* 0x0000000000017941 */ /* 0x000fea0003800000 */
.L_x_2228:
[----:B------:R-:W-:Y:S04]  /*19100*/  BSSY B1, `(.L_x_2230) ;  /* 0x000004d000017945 */ /* 0x000fe80003800000 */
[----:B------:R-:W-:Y:S05]  /*19110*/  @!P6 BRA `(.L_x_2231) ;  /* 0x00000004002ce947 */ /* 0x000fea0003800000 */
[----:B------:R-:W1:Y:S04]  /*19120*/  LDL R11, [R1+0x4] ;  /* 0x00000400010b7983 */ /* 0x000e680000100800 */
[----:B------:R-:W2:Y:S01]  /*19130*/  LDL R9, [R1+0xc] ;  /* 0x00000c0001097983 */ /* 0x000ea20000100800 */
[----:B-1----:R-:W-:Y:S01]  /*19140*/  IMAD R8, R11, 0x8, R7 ;  /* 0x000000080b087824 */ /* 0x002fe200078e0207 */
[----:B--2---:R-:W-:-:S04]  /*19150*/  SHF.L.U32 R11, R9, 0x1f, RZ ;  /* 0x0000001f090b7819 */ /* 0x004fc800000006ff */
[----:B------:R-:W1:Y:S02]  /*19160*/  SYNCS.PHASECHK.TRANS64.TRYWAIT P0, [R8+URZ+0x228a0], R11 ;  /* 0x0228a00b080075a7 */ /* 0x000e64000800017f */
[----:B-1----:R-:W-:Y:S05]  /*19170*/  @!P0 BRA `(.L_x_2232) ;  /* 0x0000005800788947 */ /* 0x002fea0003800000 */
.L_x_2387:
        /* <DEDUP_REMOVED lines=11> */
.L_x_2233:
[----:B--2---:R-:W2:Y:S01]  /*19230*/  LDL R9, [R1+0x4] ;  /* 0x0000040001097983 */ /* 0x004ea20000100800 */
        /* <DEDUP_REMOVED lines=11> */
[----:B------:R-:W-:-:S04]  /*192f0*/  IMAD R9, R3, 0x60, R10 ;  /* 0x0000006003097824 */ /* 0x000fc800078e020a */
[----:B------:R-:W-:-:S05]  /*19300*/  VIADD R9, R9, 0xffffffa0 ;  /* 0xffffffa009097836 */ /* 0x000fca0000000000 */
[----:B------:R-:W-:-:S03]  /*19310*/  R2UR UR11, R9 ;  /* 0x00000000090b72ca */ /* 0x000fc600000e0000 */
[----:B------:R-:W-:-:S10]  /*19320*/  UIADD3 UR8, UR8, 0x1c400, URZ ;  /* 0x0001c40008087890 */ /* 0x000fd4000fffe03f */
[----:B------:R2:W-:Y:S01]  /*19330*/  UTMALDG.4D [UR8], [UR4], desc[UR6] ;  /* 0x00000608040075b4 */ /* 0x0005e20008019000 */
[----:B------:R-:W3:Y:S02]  /*19340*/  SYNCS.PHASECHK.TRANS64.TRYWAIT P0, [R8+URZ+0x228c0], R11 ;  /* 0x0228c00b080075a7 */ /* 0x000ee4000800017f */
[----:B--23--:R-:W-:Y:S05]  /*19350*/  @!P0 BRA `(.L_x_2234) ;  /* 0x0000005800148947 */ /* 0x00cfea0003800000 */
.L_x_2388:
        /* <DEDUP_REMOVED lines=8> */
.L_x_2235:
[----:B-12---:R-:W2:Y:S01]  /*193e0*/  LDL R11, [R1+0x4] ;  /* 0x00000400010b7983 */ /* 0x006ea20000100800 */
        /* <DEDUP_REMOVED lines=30> */
.L_x_2231:
[----:B------:R-:W-:Y:S05]  /*195d0*/  BSYNC B1 ;  /* 0x0000000000017941 */ /* 0x000fea0003800000 */
.L_x_2230:
[----:B-1----:R-:W2:Y:S04]  /*195e0*/  LDL.LU R8, [R1+0x4] ;  /* 0x0000040001087983 */ /* 0x002ea80000300800 */
        /* <DEDUP_REMOVED lines=12> */
[C---:B------:R-:W-:Y:S02]  /*196b0*/  IMAD R8, R3.reuse, 0x60, R10 ;  /* 0x0000006003087824 */ /* 0x040fe400078e020a */
[----:B------:R-:W-:Y:S02]  /*196c0*/  VIADD R3, R3, 0xffffffff ;  /* 0xffffffff03037836 */ /* 0x000fe40000000000 */
[----:B------:R-:W-:-:S07]  /*196d0*/  VIADD R8, R8, 0xffffff40 ;  /* 0xffffff4008087836 */ /* 0x000fce0000000000 */
.L_x_2242:
[----:B------:R-:W-:Y:S05]  /*196e0*/  YIELD ;  /* 0x0000000000007946 */ /* 0x000fea0003800000 */
[----:B------:R-:W-:Y:S04]  /*196f0*/  BSSY B1, `(.L_x_2236) ;  /* 0x000004b000017945 */ /* 0x000fe80003800000 */
[----:B-1----:R-:W-:Y:S05]  /*19700*/  @!P6 BRA `(.L_x_2237) ;  /* 0x000000040024e947 */ /* 0x002fea0003800000 */
[----:B------:R-:W2:Y:S04]  /*19710*/  LDL R9, [R1+0x4] ;  /* 0x0000040001097983 */ /* 0x000ea80000100800 */
[----:B------:R-:W3:Y:S01]  /*19720*/  LDL R10, [R1+0xc] ;  /* 0x00000c00010a7983 */ /* 0x000ee20000100800 */
[----:B--2---:R-:W-:Y:S01]  /*19730*/  IMAD R9, R9, 0x8, R7 ;  /* 0x0000000809097824 */ /* 0x004fe200078e0207 */
[----:B---3--:R-:W-:-:S04]  /*19740*/  SHF.L.U32 R10, R10, 0x1f, RZ ;  /* 0x0000001f0a0a7819 */ /* 0x008fc800000006ff */
[----:B------:R-:W1:Y:S02]  /*19750*/  SYNCS.PHASECHK.TRANS64.TRYWAIT P0, [R9+URZ+0x228a0], R10 ;  /* 0x0228a00a090075a7 */ /* 0x000e64000800017f */
[----:B-1----:R-:W-:Y:S05]  /*19760*/  @!P0 BRA `(.L_x_2238) ;  /* 0x0000005400248947 */ /* 0x002fea0003800000 */
.L_x_2389:
        /* <DEDUP_REMOVED lines=11> */
.L_x_2239:
[----:B--2---:R-:W2:Y:S01]  /*19820*/  LDL R11, [R1+0x4] ;  /* 0x00000400010b7983 */ /* 0x004ea20000100800 */
        /* <DEDUP_REMOVED lines=14> */
[----:B------:R-:W3:Y:S02]  /*19910*/  SYNCS.PHASECHK.TRANS64.TRYWAIT P1, [R9+URZ+0x228c0], R10 ;  /* 0x0228c00a090075a7 */ /* 0x000ee4000802017f */
[----:B--23--:R-:W-:Y:S05]  /*19920*/  @!P1 BRA `(.L_x_2240) ;  /* 0x0000005000c89947 */ /* 0x00cfea0003800000 */
.L_x_2390:
        /* <DEDUP_REMOVED lines=8> */
.L_x_2241:
        /* <DEDUP_REMOVED lines=31> */
.L_x_2237:
[----:B------:R-:W-:Y:S05]  /*19ba0*/  BSYNC B1 ;  /* 0x0000000000017941 */ /* 0x000fea0003800000 */
.L_x_2236:
        /* <DEDUP_REMOVED lines=13> */
.L_x_2225:
[----:B------:R-:W-:Y:S05]  /*19c80*/  BSYNC B0 ;  /* 0x0000000000007941 */ /* 0x000fea0003800000 */
.L_x_2224:
[----:B------:R-:W2:Y:S01]  /*19c90*/  LDC.64 R2, c[0x0][0x9e0] ;  /* 0x00027800ff027b82 */ /* 0x000ea20000000a00 */
[----:B------:R-:W-:Y:S07]  /*19ca0*/  @!P2 WARPSYNC.ALL ;  /* 0x000000000000a948 */ /* 0x000fee0003800000 */
[----:B------:R-:W-:Y:S01]  /*19cb0*/  @!P2 BAR.SYNC.DEFER_BLOCKING 0xc, 0x120 ;  /* 0x030480000000ab1d */ /* 0x000fe20000010000 */
[----:B--2---:R-:W-:Y:S01]  /*19cc0*/  ISETP.GE.AND P0, PT, R3, 0x1, PT ;  /* 0x000000010300780c */ /* 0x004fe20003f06270 */
        /* <DEDUP_REMOVED lines=8> */
[----:B------:R-:W2:Y:S02]  /*19d50*/  @P1 LDC.64 R6, c[0x0][0x9e8] ;  /* 0x00027a00ff061b82 */ /* 0x000ea40000000a00 */
[----:B--2---:R-:W-:-:S05]  /*19d60*/  @P1 IMAD.HI.U32 R6, R4, R6, RZ ;  /* 0x0000000604061227 */ /* 0x004fca00078e00ff */
[----:B------:R-:W-:-:S04]  /*19d70*/  @P1 SHF.R.U32.HI R4, RZ, R7, R6 ;  /* 0x00000007ff041219 */ /* 0x000fc80000011606 */
[----:B------:R-:W-:Y:S01]  /*19d80*/  LOP3.LUT R6, RZ, R4, RZ, 0x33, !PT ;  /* 0x00000004ff067212 */ /* 0x000fe200078e33ff */
[----:B------:R-:W-:Y:S06]  /*19d90*/  BRA `(.L_x_2246) ;  /* 0x0000000000107947 */ /* 0x000fec0003800000 */
.L_x_2245:
[----:B------:R-:W-:-:S13]  /*19da0*/  ISETP.NE.AND P1, PT, R3, 0x1, PT ;  /* 0x000000010300780c */ /* 0x000fda0003f25270 */
[----:B------:R-:W2:Y:S02]  /*19db0*/  @P1 LDC.64 R4, c[0x0][0x9e8] ;  /* 0x00027a00ff041b82 */ /* 0x000ea40000000a00 */
[----:B--2---:R-:W-:-:S05]  /*19dc0*/  @P1 IMAD.HI.U32 R4, R6, R4, RZ ;  /* 0x0000000406041227 */ /* 0x004fca00078e00ff */
[----:B------:R-:W-:-:S07]  /*19dd0*/  @P1 SHF.R.U32.HI R6, RZ, R5, R4 ;  /* 0x00000005ff061219 */ /* 0x000fce0000011604 */
.L_x_2246:
[----:B------:R-:W-:Y:S05]  /*19de0*/  BSYNC B0 ;  /* 0x0000000000007941 */ /* 0x000fea0003800000 */
.L_x_2244:
[----:B------:R-:W-:-:S05]  /*19df0*/  IMAD R5, R6, R3, R3 ;  /* 0x0000000306057224 */ /* 0x000fca00078e0203 */
[----:B------:R-:W-:-:S07]  /*19e00*/  VIMNMX R2, R2, R5, PT ;  /* 0x0000000502027248 */ /* 0x000fce0003fe0100 */
.L_x_2243:
[----:B------:R-:W-:Y:S01]  /*19e10*/  VIADD R2, R2, 0x5f ;  /* 0x0000005f02027836 */ /* 0x000fe20000000000 */
[----:B------:R-:W-:-:S03]  /*19e20*/  ULDC UR4, c[0x0][0x9dc] ;  /* 0x0002770000047ab9 */ /* 0x000fc60000000800 */
[----:B------:R-:W-:-:S05]  /*19e30*/  IMAD.HI R2, R2, 0x2aaaaaab, RZ ;  /* 0x2aaaaaab02027827 */ /* 0x000fca00078e02ff */
[----:B------:R-:W-:-:S04]  /*19e40*/  SHF.R.U32.HI R5, RZ, 0x1f, R2 ;  /* 0x0000001fff057819 */ /* 0x000fc80000011602 */
[----:B------:R-:W-:Y:S01]  /*19e50*/  LEA.HI.SX32 R5, R2, R5, 0x1c ;  /* 0x0000000502057211 */ /* 0x000fe200078fe2ff */
[----:B------:R-:W-:-:S03]  /*19e60*/  VIADD R2, R0, -UR4 ;  /* 0x8000000400027c36 */ /* 0x000fc60008000000 */
[----:B------:R-:W-:-:S05]  /*19e70*/  VIMNMX R6, R20, R5, PT ;  /* 0x0000000514067248 */ /* 0x000fca0003fe0100 */
[----:B------:R2:W-:Y:S01]  /*19e80*/  STL [R1+0x1c], R6 ;  /* 0x00001c0601007387 */ /* 0x0005e20000100800 */
[----:B------:R-:W-:Y:S05]  /*19e90*/  @!P0 BRA `(.L_x_2247) ;  /* 0x0000000000448947 */ /* 0x000fea0003800000 */
[----:B------:R-:W-:Y:S01]  /*19ea0*/  ISETP.GT.AND P0, PT, R0, -0x1, PT ;  /* 0xffffffff0000780c */ /* 0x000fe20003f04270 */
[----:B------:R-:W-:-:S12]  /*19eb0*/  BSSY B0, `(.L_x_2248) ;  /* 0x000000d000007945 */ /* 0x000fd80003800000 */
[----:B------:R-:W-:Y:S05]  /*19ec0*/  @P0 BRA `(.L_x_2249) ;  /* 0x00000000001c0947 */ /* 0x000fea0003800000 */
[----:B------:R-:W-:Y:S02]  /*19ed0*/  ISETP.NE.AND P0, PT, R3, 0x1, PT ;  /* 0x000000010300780c */ /* 0x000fe40003f05270 */
[----:B------:R-:W-:-:S11]  /*19ee0*/  LOP3.LUT R7, RZ, R0, RZ, 0x33, !PT ;  /* 0x00000000ff077212 */ /* 0x000fd600078e33ff */
[----:B------:R-:W3:Y:S02]  /*19ef0*/  @P0 LDC.64 R4, c[0x0][0x9e8] ;  /* 0x00027a00ff040b82 */ /* 0x000ee40000000a00 */
[----:B---3--:R-:W-:-:S05]  /*19f00*/  @P0 IMAD.HI.U32 R4, R7, R4, RZ ;  /* 0x0000000407040227 */ /* 0x008fca00078e00ff */
[----:B------:R-:W-:-:S04]  /*19f10*/  @P0 SHF.R.U32.HI R7, RZ, R5, R4 ;  /* 0x00000005ff070219 */ /* 0x000fc80000011604 */
[----:B------:R-:W-:Y:S01]  /*19f20*/  LOP3.LUT R0, RZ, R7, RZ, 0x33, !PT ;  /* 0x00000007ff007212 */ /* 0x000fe200078e33ff */
[----:B------:R-:W-:Y:S06]  /*19f30*/  BRA `(.L_x_2250) ;  /* 0x0000000000107947 */ /* 0x000fec0003800000 */
.L_x_2249:
[----:B------:R-:W-:-:S13]  /*19f40*/  ISETP.NE.AND P0, PT, R3, 0x1, PT ;  /* 0x000000010300780c */ /* 0x000fda0003f05270 */
[----:B------:R-:W3:Y:S02]  /*19f50*/  @P0 LDC.64 R4, c[0x0][0x9e8] ;  /* 0x00027a00ff040b82 */ /* 0x000ee40000000a00 */
[----:B---3--:R-:W-:-:S05]  /*19f60*/  @P0 IMAD.HI.U32 R4, R0, R4, RZ ;  /* 0x0000000400040227 */ /* 0x008fca00078e00ff */
[----:B------:R-:W-:-:S07]  /*19f70*/  @P0 SHF.R.U32.HI R0, RZ, R5, R4 ;  /* 0x00000005ff000219 */ /* 0x000fce0000011604 */
.L_x_2250:
[----:B------:R-:W-:Y:S05]  /*19f80*/  BSYNC B0 ;  /* 0x0000000000007941 */ /* 0x000fea0003800000 */
.L_x_2248:
[----:B------:R-:W-:-:S05]  /*19f90*/  IMAD R3, R0, R3, RZ ;  /* 0x0000000300037224 */ /* 0x000fca00078e02ff */
[----:B------:R-:W-:-:S07]  /*19fa0*/  VIMNMX R2, R2, R3, !PT ;  /* 0x0000000302027248 */ /* 0x000fce0007fe0100 */
.L_x_2247:
[----:B------:R-:W-:Y:S01]  /*19fb0*/  IMAD.HI R2, R2, 0x2aaaaaab, RZ ;  /* 0x2aaaaaab02027827 */ /* 0x000fe200078e02ff */
[----:B------:R-:W-:Y:S04]  /*19fc0*/  BSSY B6, `(.L_x_2251) ;  /* 0x00002ad000067945 */ /* 0x000fe80003800000 */
[----:B------:R-:W-:-:S04]  /*19fd0*/  SHF.R.U32.HI R3, RZ, 0x1f, R2 ;  /* 0x0000001fff037819 */ /* 0x000fc80000011602 */
[----:B------:R-:W-:-:S04]  /*19fe0*/  LEA.HI.SX32 R3, R2, R3, 0x1c ;  /* 0x0000000302037211 */ /* 0x000fc800078fe2ff */
[----:B------:R-:W-:-:S04]  /*19ff0*/  VIMNMX R0, RZ, R3, !PT ;  /* 0x00000003ff007248 */ /* 0x000fc80007fe0100 */
[----:B------:R-:W-:Y:S01]  /*1a000*/  ISETP.GT.AND P0, PT, R6, R0, PT ;  /* 0x000000000600720c */ /* 0x000fe20003f04270 */
[----:B------:R3:W-:-:S12]  /*1a010*/  STL [R1+0x14], R0 ;  /* 0x0000140001007387 */ /* 0x0007d80000100800 */
[----:B---3--:R-:W-:Y:S05]  /*1a020*/  @P0 BRA `(.L_x_2252) ;  /* 0x0000000000440947 */ /* 0x008fea0003800000 */
[----:B------:R-:W3:Y:S02]  /*1a030*/  S2R R0, SR_TID.X ;  /* 0x0000000000007919 */ /* 0x000ee40000002100 */
[----:B---3--:R-:W-:-:S04]  /*1a040*/  LOP3.LUT R0, R0, 0x1f, RZ, 0xc0, !PT ;  /* 0x0000001f00007812 */ /* 0x008fc800078ec0ff */
[----:B------:R-:W-:-:S13]  /*1a050*/  ISETP.NE.AND P1, PT, R0, RZ, PT ;  /* 0x000000ff0000720c */ /* 0x000fda0003f25270 */
[----:B------:R-:W-:Y:S05]  /*1a060*/  @P1 BRA `(.L_x_2253) ;  /* 0x0000002800881947 */ /* 0x000fea0003800000 */
[----:B------:R-:W3:Y:S01]  /*1a070*/  S2R R7, SR_LANEID ;  /* 0x0000000000077919 */ /* 0x000ee20000000000 */
[----:B------:R-:W-:Y:S01]  /*1a080*/  VOTEU.ANY UR4, UPT, PT ;  /* 0x0000000000047886 */ /* 0x000fe200038e0100 */
[----:B------:R-:W4:Y:S01]  /*1a090*/  LDC.64 R2, c[0x0][0xc38] ;  /* 0x00030e00ff027b82 */ /* 0x000f220000000a00 */
[----:B------:R-:W3:Y:S08]  /*1a0a0*/  FLO.U32 R0, UR4 ;  /* 0x0000000400007d00 */ /* 0x000ef000080e0000 */
[----:B------:R-:W4:Y:S01]  /*1a0b0*/  POPC R5, UR4 ;  /* 0x0000000400057d09 */ /* 0x000f220008000000 */
[----:B---3--:R-:W-:-:S13]  /*1a0c0*/  ISETP.EQ.U32.AND P0, PT, R0, R7, PT ;  /* 0x000000070000720c */ /* 0x008fda0003f02070 */
[----:B----4-:R-:W3:Y:S01]  /*1a0d0*/  @P0 ATOMG.E.ADD.STRONG.GPU PT, R3, desc[UR40][R2.64], R5 ;  /* 0x00000005020309a8 */ /* 0x010ee200081ee1e8 */
[----:B------:R-:W4:Y:S02]  /*1a0e0*/  S2R R4, SR_LTMASK ;  /* 0x0000000000047919 */ /* 0x000f240000003900 */
[----:B----4-:R-:W-:-:S04]  /*1a0f0*/  LOP3.LUT R4, R4, UR4, RZ, 0xc0, !PT ;  /* 0x0000000404047c12 */ /* 0x010fc8000f8ec0ff */
[----:B------:R-:W4:Y:S01]  /*1a100*/  POPC R7, R4 ;  /* 0x0000000400077309 */ /* 0x000f220000000000 */
[----:B---3--:R-:W4:Y:S02]  /*1a110*/  SHFL.IDX PT, R0, R3, R0, 0x1f ;  /* 0x00001f0003007589 */ /* 0x008f2400000e0000 */
[----:B----4-:R-:W-:Y:S01]  /*1a120*/  IADD3 R16, R0, UR36, R7 ;  /* 0x0000002400107c10 */ /* 0x010fe2000fffe007 */
[----:B------:R-:W-:Y:S06]  /*1a130*/  BRA `(.L_x_2253) ;  /* 0x0000002800547947 */ /* 0x000fec0003800000 */
.L_x_2252:
[----:B------:R-:W3:Y:S01]  /*1a140*/  S2R R3, SR_CgaCtaId ;  /* 0x0000000000037919 */ /* 0x000ee20000008800 */
[----:B------:R-:W-:-:S04]  /*1a150*/  MOV R0, 0x400 ;  /* 0x0000040000007802 */ /* 0x000fc80000000f00 */
[----:B---3--:R-:W-:-:S05]  /*1a160*/  LEA R2, R3, R0, 0x18 ;  /* 0x0000000003027211 */ /* 0x008fca00078ec0ff */
[----:B------:R3:W-:Y:S01]  /*1a170*/  STL [R1+0x18], R2 ;  /* 0x0000180201007387 */ /* 0x0007e20000100800 */
[----:B------:R-:W-:-:S05]  /*1a180*/  VIADD R0, R2, 0x1c400 ;  /* 0x0001c40002007836 */ /* 0x000fca0000000000 */
[----:B------:R-:W-:-:S13]  /*1a190*/  LOP3.LUT P0, RZ, R0, 0x3ff, RZ, 0xc0, !PT ;  /* 0x000003ff00ff7812 */ /* 0x000fda000780c0ff */
[----:B---3--:R-:W-:Y:S05]  /*1a1a0*/  @!P0 BRA `(.L_x_2254) ;  /* 0x0000000000408947 */ /* 0x008fea0003800000 */
[----:B------:R-:W-:Y:S01]  /*1a1b0*/  MOV R2, 0x0 ;  /* 0x0000000000027802 */ /* 0x000fe20000000f00 */
[----:B------:R-:W-:Y:S01]  /*1a1c0*/  ULDC.64 UR6, c[0x4][0x90] ;  /* 0x0100240000067ab9 */ /* 0x000fe20000000a00 */
[----:B------:R-:W-:Y:S01]  /*1a1d0*/  ULDC.64 UR8, c[0x4][0x98] ;  /* 0x0100260000087ab9 */ /* 0x000fe20000000a00 */
[----:B------:R-:W-:Y:S01]  /*1a1e0*/  ULDC.64 UR4, c[0x4][0x8] ;  /* 0x0100020000047ab9 */ /* 0x000fe20000000a00 */
[----:B------:R-:W-:Y:S02]  /*1a1f0*/  IMAD.U32 R4, RZ, RZ, UR6 ;  /* 0x00000006ff047e24 */ /* 0x000fe4000f8e00ff */
[----:B------:R-:W3:Y:S01]  /*1a200*/  LDC.64 R2, c[0x4][R2] ;  /* 0x0100000002027b82 */ /* 0x000ee20000000a00 */
[----:B------:R-:W-:Y:S02]  /*1a210*/  IMAD.U32 R5, RZ, RZ, UR7 ;  /* 0x00000007ff057e24 */ /* 0x000fe4000f8e00ff */
[----:B--2---:R-:W-:Y:S02]  /*1a220*/  IMAD.U32 R6, RZ, RZ, UR8 ;  /* 0x00000008ff067e24 */ /* 0x004fe4000f8e00ff */
[----:B------:R-:W-:-:S02]  /*1a230*/  IMAD.U32 R7, RZ, RZ, UR9 ;  /* 0x00000009ff077e24 */ /* 0x000fc4000f8e00ff */
[----:B------:R-:W-:Y:S02]  /*1a240*/  IMAD.U32 R10, RZ, RZ, UR4 ;  /* 0x00000004ff0a7e24 */ /* 0x000fe4000f8e00ff */
[----:B-1----:R-:W-:Y:S02]  /*1a250*/  IMAD.U32 R11, RZ, RZ, UR5 ;  /* 0x00000005ff0b7e24 */ /* 0x002fe4000f8e00ff */
[----:B------:R-:W-:Y:S02]  /*1a260*/  IMAD.MOV.U32 R8, RZ, RZ, 0x70 ;  /* 0x00000070ff087424 */ /* 0x000fe400078e00ff */
[----:B------:R-:W-:Y:S02]  /*1a270*/  IMAD.MOV.U32 R12, RZ, RZ, 0x1 ;  /* 0x00000001ff0c7424 */ /* 0x000fe400078e00ff */
[----:B0-----:R-:W-:-:S07]  /*1a280*/  IMAD.MOV.U32 R13, RZ, RZ, RZ ;  /* 0x000000ffff0d7224 */ /* 0x001fce00078e00ff */
[----:B------:R-:W-:-:S07]  /*1a290*/  LEPC R20, `(.L_x_2254) ;  /* 0x000000001014794e */ /* 0x000fce0000000000 */
[----:B---3--:R-:W-:Y:S05]  /*1a2a0*/  CALL.ABS.NOINC R2 ;  /* 0x0000000002007343 */ /* 0x008fea0003c00000 */
.L_x_2254:
[----:B------:R-:W3:Y:S02]  /*1a2b0*/  LDL R2, [R1+0x18] ;  /* 0x0000180001027983 */ /* 0x000ee40000100800 */
[----:B---3--:R-:W-:-:S05]  /*1a2c0*/  VIADD R0, R2, 0x400 ;  /* 0x0000040002007836 */ /* 0x008fca0000000000 */
[----:B------:R-:W-:-:S13]  /*1a2d0*/  LOP3.LUT P0, RZ, R0, 0x3ff, RZ, 0xc0, !PT ;  /* 0x000003ff00ff7812 */ /* 0x000fda000780c0ff */
[----:B------:R-:W-:Y:S05]  /*1a2e0*/  @!P0 BRA `(.L_x_2255) ;  /* 0x0000000000808947 */ /* 0x000fea0003800000 */
[----:B------:R-:W-:Y:S01]  /*1a2f0*/  MOV R0, 0x0 ;  /* 0x0000000000007802 */ /* 0x000fe20000000f00 */
[----:B------:R-:W-:Y:S01]  /*1a300*/  ULDC.64 UR6, c[0x4][0x90] ;  /* 0x0100240000067ab9 */ /* 0x000fe20000000a00 */
[----:B------:R-:W-:Y:S01]  /*1a310*/  ULDC.64 UR8, c[0x4][0x98] ;  /* 0x0100260000087ab9 */ /* 0x000fe20000000a00 */
[----:B------:R-:W-:Y:S01]  /*1a320*/  ULDC.64 UR4, c[0x4][0x10] ;  /* 0x0100040000047ab9 */ /* 0x000fe20000000a00 */
[----:B------:R3:W4:Y:S01]  /*1a330*/  LDC.64 R2, c[0x4][R0] ;  /* 0x0100000000027b82 */ /* 0x0007220000000a00 */
[----:B------:R-:W-:Y:S02]  /*1a340*/  IMAD.U32 R4, RZ, RZ, UR6 ;  /* 0x00000006ff047e24 */ /* 0x000fe4000f8e00ff */
[----:B------:R-:W-:Y:S02]  /*1a350*/  IMAD.U32 R5, RZ, RZ, UR7 ;  /* 0x00000007ff057e24 */ /* 0x000fe4000f8e00ff */
[----:B--2---:R-:W-:Y:S02]  /*1a360*/  IMAD.U32 R6, RZ, RZ, UR8 ;  /* 0x00000008ff067e24 */ /* 0x004fe4000f8e00ff */
[----:B------:R-:W-:-:S02]  /*1a370*/  IMAD.U32 R7, RZ, RZ, UR9 ;  /* 0x00000009ff077e24 */ /* 0x000fc4000f8e00ff */
[----:B------:R-:W-:Y:S02]  /*1a380*/  IMAD.U32 R10, RZ, RZ, UR4 ;  /* 0x00000004ff0a7e24 */ /* 0x000fe4000f8e00ff */
[----:B-1----:R-:W-:Y:S02]  /*1a390*/  IMAD.U32 R11, RZ, RZ, UR5 ;  /* 0x00000005ff0b7e24 */ /* 0x002fe4000f8e00ff */
[----:B------:R-:W-:Y:S02]  /*1a3a0*/  IMAD.MOV.U32 R8, RZ, RZ, 0x70 ;  /* 0x00000070ff087424 */ /* 0x000fe400078e00ff */
[----:B------:R-:W-:Y:S02]  /*1a3b0*/  IMAD.MOV.U32 R12, RZ, RZ, 0x1 ;  /* 0x00000001ff0c7424 */ /* 0x000fe400078e00ff */
[----:B0--3--:R-:W-:-:S07]  /*1a3c0*/  IMAD.MOV.U32 R13, RZ, RZ, RZ ;  /* 0x000000ffff0d7224 */ /* 0x009fce00078e00ff */
[----:B------:R-:W-:-:S07]  /*1a3d0*/  LEPC R20, `(.L_x_2256) ;  /* 0x000000001014794e */ /* 0x000fce0000000000 */
[----:B----4-:R-:W-:Y:S05]  /*1a3e0*/  CALL.ABS.NOINC R2 ;  /* 0x0000000002007343 */ /* 0x010fea0003c00000 */
.L_x_2256:
        /* <DEDUP_REMOVED lines=16> */
.L_x_2255:
[----:B------:R-:W3:Y:S01]  /*1a4f0*/  LDL.LU R4, [R1+0x24] ;  /* 0x0000240001047983 */ /* 0x000ee20000300800 */
[----:B------:R-:W4:Y:S01]  /*1a500*/  LDC R0, c[0x0][0x428] ;  /* 0x00010a00ff007b82 */ /* 0x000f220000000800 */
[----:B------:R-:W-:Y:S01]  /*1a510*/  ULDC.64 UR4, c[0x0][0x9f8] ;  /* 0x00027e0000047ab9 */ /* 0x000fe20000000a00 */
[----:B------:R-:W0:Y:S01]  /*1a520*/  S2R R5, SR_TID.X ;  /* 0x0000000000057919 */ /* 0x000e220000002100 */
[----:B----4-:R-:W-:Y:S01]  /*1a530*/  ISETP.NE.AND P0, PT, R0, 0x1, PT ;  /* 0x000000010000780c */ /* 0x010fe20003f05270 */
[----:B------:R-:W-:Y:S01]  /*1a540*/  IMAD.MOV.U32 R0, RZ, RZ, R18 ;  /* 0x000000ffff007224 */ /* 0x000fe200078e0012 */
[----:B0-----:R-:W-:-:S11]  /*1a550*/  LOP3.LUT R5, R5, 0x1f, RZ, 0xc0, !PT ;  /* 0x0000001f05057812 */ /* 0x001fd600078ec0ff */
[----:B------:R-:W0:Y:S08]  /*1a560*/  @P0 LDC R3, c[0x0][0x42c] ;  /* 0x00010b00ff030b82 */ /* 0x000e300000000800 */
[----:B------:R-:W4:Y:S01]  /*1a570*/  @P0 LDC R2, c[0x0][0x430] ;  /* 0x00010c00ff020b82 */ /* 0x000f220000000800 */
[----:B0-----:R-:W-:-:S05]  /*1a580*/  @P0 IMAD.HI.U32 R3, R18, R3, RZ ;  /* 0x0000000312030227 */ /* 0x001fca00078e00ff */
[----:B----4-:R-:W-:Y:S02]  /*1a590*/  @P0 SHF.R.U32.HI R0, RZ, R2, R3 ;  /* 0x00000002ff000219 */ /* 0x010fe40000011603 */
[----:B------:R-:W-:-:S04]  /*1a5a0*/  ISETP.NE.U32.AND P0, PT, RZ, UR4, PT ;  /* 0x00000004ff007c0c */ /* 0x000fc8000bf05070 */
[----:B------:R-:W-:Y:S01]  /*1a5b0*/  ISETP.NE.AND.EX P0, PT, RZ, UR5, PT, P0 ;  /* 0x00000005ff007c0c */ /* 0x000fe2000bf05300 */
[----:B------:R-:W-:-:S12]  /*1a5c0*/  ULDC.64 UR4, c[0x0][0xa00] ;  /* 0x0002800000047ab9 */ /* 0x000fd80000000a00 */
[----:B------:R-:W0:Y:S01]  /*1a5d0*/  @P0 LDC.64 R2, c[0x0][0x9f8] ;  /* 0x00027e00ff020b82 */ /* 0x000e220000000a00 */
[----:B------:R-:W-:-:S04]  /*1a5e0*/  ISETP.NE.AND P6, PT, R5, RZ, PT ;  /* 0x000000ff0500720c */ /* 0x000fc80003fc5270 */
[----:B------:R-:W-:-:S09]  /*1a5f0*/  PLOP3.LUT P1, PT, P6, PT, PT, 0x8, 0x0 ;  /* 0x000000000000781c */ /* 0x000fd2000372e170 */
[----:B------:R-:W-:Y:S01]  /*1a600*/  VOTEU.ALL UP1, P6 ;  /* 0x00000000003f7886 */ /* 0x000fe20003020000 */
[----:B0-----:R-:W-:-:S04]  /*1a610*/  @P0 IMAD.WIDE R2, R19, 0x4, R2 ;  /* 0x0000000413020825 */ /* 0x001fc800078e0202 */
[----:B------:R-:W-:-:S04]  /*1a620*/  @!UP1 UIADD3 UR8, UP0, UR38, 0x270, URZ ;  /* 0x0000027026089890 */ /* 0x000fc8000ff1e03f */
[----:B------:R-:W-:-:S03]  /*1a630*/  @!UP1 UIADD3.X UR9, URZ, UR39, URZ, UP0, !UPT ;  /* 0x000000273f099290 */ /* 0x000fc600087fe43f */
[----:B------:R-:W-:Y:S01]  /*1a640*/  VOTEU.ALL UP0, P6 ;  /* 0x00000000003f7886 */ /* 0x000fe20003000000 */
[----:B---3--:R-:W-:Y:S02]  /*1a650*/  IMAD R17, R17, 0x80, R4 ;  /* 0x0000008011117824 */ /* 0x008fe400078e0204 */
[----:B------:R-:W-:-:S06]  /*1a660*/  IMAD.MOV.U32 R4, RZ, RZ, R19 ;  /* 0x000000ffff047224 */ /* 0x000fcc00078e0013 */
[----:B------:R0:W5:Y:S01]  /*1a670*/  @P0 LDG.E R4, desc[UR40][R2.64] ;  /* 0x0000002802040981 */ /* 0x000162000c1e1900 */
[----:B------:R-:W-:-:S04]  /*1a680*/  ISETP.NE.U32.AND P0, PT, RZ, UR4, PT ;  /* 0x00000004ff007c0c */ /* 0x000fc8000bf05070 */
[----:B------:R-:W-:-:S04]  /*1a690*/  ISETP.NE.AND.EX P0, PT, RZ, UR5, PT, P0 ;  /* 0x00000005ff007c0c */ /* 0x000fc8000bf05300 */
[----:B0-----:R-:W-:-:S09]  /*1a6a0*/  SEL R2, R19, RZ, !P0 ;  /* 0x000000ff13027207 */ /* 0x001fd20004000000 */
.L_x_2257:
        /* <DEDUP_REMOVED lines=10> */
[----:B------:R-:W3:Y:S01]  /*1a750*/  LDL R3, [R1+0x1c] ;  /* 0x00001c0001037983 */ /* 0x000ee20000100800 */
[----:B------:R-:W0:Y:S01]  /*1a760*/  LDC.64 R20, c[0x0][0x3f8] ;  /* 0x0000fe00ff147b82 */ /* 0x000e220000000a00 */
[----:B------:R-:W-:Y:S02]  /*1a770*/  ULDC.64 UR4, c[0x0][0xa08] ;  /* 0x0002820000047ab9 */ /* 0x000fe40000000a00 */
[----:B0-----:R-:W-:Y:S01]  /*1a780*/  LOP3.LUT P0, RZ, R20, UR4, RZ, 0xfc, !PT ;  /* 0x0000000414ff7c12 */ /* 0x001fe2000f80fcff */
[----:B------:R-:W-:-:S03]  /*1a790*/  UMOV UR4, 0xffffffff ;  /* 0xffffffff00047882 */ /* 0x000fc60000000000 */
[----:B------:R-:W-:-:S04]  /*1a7a0*/  LOP3.LUT P0, RZ, R21, UR5, RZ, 0xfc, P0 ;  /* 0x0000000515ff7c12 */ /* 0x000fc8000800fcff */
[----:B--2--5:R-:W-:Y:S01]  /*1a7b0*/  SEL R6, R4, RZ, !P0 ;  /* 0x000000ff04067207 */ /* 0x024fe20004000000 */
[----:B---3--:R-:W-:Y:S01]  /*1a7c0*/  VIADD R3, R3, 0xffffffff ;  /* 0xffffffff03037836 */ /* 0x008fe20000000000 */
[----:B------:R-:W-:Y:S07]  /*1a7d0*/  BRA.DIV UR4, `(.L_x_2258) ;  /* 0x0000004604307947 */ /* 0x000fee000b800000 */
.L_x_2393:
[----:B------:R-:W-:Y:S01]  /*1a7e0*/  UMOV UR4, 0xffffffff ;  /* 0xffffffff00047882 */ /* 0x000fe20000000000 */
[----:B------:R-:W-:Y:S02]  /*1a7f0*/  SHF.R.S32.HI R8, RZ, 0x1f, R4 ;  /* 0x0000001fff087819 */ /* 0x000fe40000011404 */
[----:B------:R-:W-:Y:S05]  /*1a800*/  BRA.DIV UR4, `(.L_x_2259) ;  /* 0x0000004604587947 */ /* 0x000fea000b800000 */
[----:B------:R-:W-:-:S13]  /*1a810*/  ELECT P6, URZ, PT ;  /* 0x00000000003f782f */ /* 0x000fda00038c0000 */
.L_x_2396:
[----:B------:R-:W-:Y:S05]  /*1a820*/  @!P6 BRA `(.L_x_2260) ;  /* 0x0000000000fce947 */ /* 0x000fea0003800000 */
[----:B------:R-:W-:-:S04]  /*1a830*/  ISETP.NE.U32.AND P0, PT, R20, RZ, PT ;  /* 0x000000ff1400720c */ /* 0x000fc80003f05070 */
[----:B------:R-:W-:-:S13]  /*1a840*/  ISETP.NE.AND.EX P0, PT, R21, RZ, PT, P0 ;  /* 0x000000ff1500720c */ /* 0x000fda0003f05300 */
[----:B------:R-:W-:Y:S05]  /*1a850*/  @!P0 BRA `(.L_x_2261) ;  /* 0x0000000000488947 */ /* 0x000fea0003800000 */
[----:B-1----:R-:W0:Y:S01]  /*1a860*/  LDC R9, c[0x0][0x41c] ;  /* 0x00010700ff097b82 */ /* 0x002e220000000800 */
[----:B------:R-:W-:Y:S01]  /*1a870*/  IMAD.MOV.U32 R5, RZ, RZ, R3 ;  /* 0x000000ffff057224 */ /* 0x000fe200078e0003 */
[----:B------:R-:W-:Y:S01]  /*1a880*/  ULDC.64 UR4, c[0x0][0x408] ;  /* 0x0001020000047ab9 */ /* 0x000fe20000000a00 */
[----:B0-----:R-:W-:-:S13]  /*1a890*/  ISETP.NE.AND P0, PT, R9, 0x1, PT ;  /* 0x000000010900780c */ /* 0x001fda0003f05270 */
[----:B------:R-:W0:Y:S02]  /*1a8a0*/  @P0 LDC.64 R6, c[0x0][0x420] ;  /* 0x00010800ff060b82 */ /* 0x000e240000000a00 */
[----:B0-----:R-:W-:-:S05]  /*1a8b0*/  @P0 IMAD.HI.U32 R6, R3, R6, RZ ;  /* 0x0000000603060227 */ /* 0x001fca00078e00ff */
[----:B------:R-:W-:-:S04]  /*1a8c0*/  @P0 SHF.R.U32.HI R5, RZ, R7, R6 ;  /* 0x00000007ff050219 */ /* 0x000fc80000011606 */
[--C-:B------:R-:W-:Y:S01]  /*1a8d0*/  SHF.R.S32.HI R7, RZ, 0x1f, R5.reuse ;  /* 0x0000001fff077819 */ /* 0x100fe20000011405 */
[----:B------:R-:W-:-:S04]  /*1a8e0*/  IMAD.MOV R6, RZ, RZ, -R5 ;  /* 0x000000ffff067224 */ /* 0x000fc800078e0a05 */
[----:B------:R-:W-:Y:S02]  /*1a8f0*/  IMAD R3, R9, R6, R3 ;  /* 0x0000000609037224 */ /* 0x000fe400078e0203 */
[----:B------:R-:W-:-:S04]  /*1a900*/  IMAD R6, R8, UR4, RZ ;  /* 0x0000000408067c24 */ /* 0x000fc8000f8e02ff */
[----:B------:R-:W-:Y:S02]  /*1a910*/  IMAD R9, R4, UR5, R6 ;  /* 0x0000000504097c24 */ /* 0x000fe4000f8e0206 */
[----:B------:R-:W-:-:S04]  /*1a920*/  IMAD.MOV.U32 R6, RZ, RZ, R5 ;  /* 0x000000ffff067224 */ /* 0x000fc800078e0005 */
[----:B------:R-:W-:-:S04]  /*1a930*/  IMAD.WIDE.U32 R6, R4, UR4, R6 ;  /* 0x0000000404067c25 */ /* 0x000fc8000f8e0006 */
[----:B------:R-:W-:Y:S01]  /*1a940*/  IMAD.IADD R5, R7, 0x1, R9 ;  /* 0x0000000107057824 */ /* 0x000fe200078e0209 */
[----:B------:R-:W-:-:S04]  /*1a950*/  LEA R10, P0, R6, R20, 0x2 ;  /* 0x00000014060a7211 */ /* 0x000fc800078010ff */
[----:B------:R-:W-:-:S05]  /*1a960*/  LEA.HI.X R11, R6, R21, R5, 0x2, P0 ;  /* 0x00000015060b7211 */ /* 0x000fca00000f1405 */
[----:B------:R0:W5:Y:S04]  /*1a970*/  LDG.E R6, desc[UR40][R10.64] ;  /* 0x000000280a067981 */ /* 0x000168000c1e1900 */
.L_x_2261:
[----:B------:R-:W2:Y:S01]  /*1a980*/  LDL R5, [R1] ;  /* 0x0000000001057983 */ /* 0x000ea20000100800 */
[----:B-1----:R-:W-:-:S03]  /*1a990*/  MOV R9, 0x400 ;  /* 0x0000040000097802 */ /* 0x002fc60000000f00 */
[----:B------:R-:W3:Y:S01]  /*1a9a0*/  LDL R7, [R1+0x8] ;  /* 0x0000080001077983 */ /* 0x000ee20000100800 */
[----:B0-----:R-:W0:Y:S02]  /*1a9b0*/  S2R R10, SR_CgaCtaId ;  /* 0x00000000000a7919 */ /* 0x001e240000008800 */
[----:B0-----:R-:W-:-:S05]  /*1a9c0*/  LEA R9, R10, R9, 0x18 ;  /* 0x000000090a097211 */ /* 0x001fca00078ec0ff */
[----:B--2---:R-:W-:Y:S01]  /*1a9d0*/  IMAD R5, R5, 0x8, R9 ;  /* 0x0000000805057824 */ /* 0x004fe200078e0209 */
[----:B---3--:R-:W-:-:S04]  /*1a9e0*/  SHF.L.U32 R7, R7, 0x1f, RZ ;  /* 0x0000001f07077819 */ /* 0x008fc800000006ff */
[----:B------:R-:W0:Y:S02]  /*1a9f0*/  SYNCS.PHASECHK.TRANS64.TRYWAIT P0, [R5+URZ+0x22840], R7 ;  /* 0x02284007050075a7 */ /* 0x000e24000800017f */
[----:B0-----:R-:W-:Y:S05]  /*1aa00*/  @!P0 BRA `(.L_x_2262) ;  /* 0x0000004000f88947 */ /* 0x001fea0003800000 */
.L_x_2397:
        /* <DEDUP_REMOVED lines=11> */
.L_x_2263:
[----:B------:R-:W2:Y:S01]  /*1aac0*/  LDL R9, [R1] ;  /* 0x0000000001097983 */ /* 0x000ea20000100800 */
[----:B------:R-:W-:-:S03]  /*1aad0*/  MOV R10, 0x400 ;  /* 0x00000400000a7802 */ /* 0x000fc60000000f00 */
[----:B0-----:R-:W3:Y:S01]  /*1aae0*/  LDL R7, [R1+0x10] ;  /* 0x0000100001077983 */ /* 0x001ee20000100800 */
[----:B------:R-:W0:Y:S01]  /*1aaf0*/  S2R R11, SR_CgaCtaId ;  /* 0x00000000000b7919 */ /* 0x000e220000008800 */
        /* <DEDUP_REMOVED lines=17> */
[----:B0-----:R-:W-:Y:S01]  /*1ac10*/  NOP ;  /* 0x0000000000007918 */ /* 0x001fe20000000000 */
.L_x_2260:
[----:B------:R-:W2:Y:S01]  /*1ac20*/  LDL.LU R10, [R1+0x20] ;  /* 0x00002000010a7983 */ /* 0x000ea20000300800 */
[----:B------:R-:W-:Y:S01]  /*1ac30*/  MOV R7, 0x400 ;  /* 0x0000040000077802 */ /* 0x000fe20000000f00 */
[----:B------:R-:W-:Y:S05]  /*1ac40*/  WARPSYNC.ALL ;  /* 0x0000000000007948 */ /* 0x000fea0003800000 */
[----:B-1----:R-:W0:Y:S01]  /*1ac50*/  S2R R9, SR_CgaCtaId ;  /* 0x0000000000097919 */ /* 0x002e220000008800 */
        /* <DEDUP_REMOVED lines=26> */
.L_x_2398:
[----:B------:R-:W-:Y:S05]  /*1ae00*/  BSYNC B0 ;  /* 0x0000000000007941 */ /* 0x000fea0003800000 */
.L_x_2264:
        /* <DEDUP_REMOVED lines=11> */
.L_x_2399:
        /* <DEDUP_REMOVED lines=11> */
.L_x_2269:
        /* <DEDUP_REMOVED lines=8> */
[----:B------:R-:W-:Y:S02]  /*1aff0*/  R2UR UR13, R6 ;  /* 0x00000000060d72ca */ /* 0x000fe400000e0000 */
[----:B0-----:R-:W-:-:S05]  /*1b000*/  LEA R9, R10, R9, 0x18 ;  /* 0x000000090a097211 */ /* 0x001fca00078ec0ff */
        /* <DEDUP_REMOVED lines=27> */
.L_x_2267:
[----:B------:R-:W-:Y:S05]  /*1b1c0*/  BSYNC B0 ;  /* 0x0000000000007941 */ /* 0x000fea0003800000 */
.L_x_2266:
[----:B------:R-:W2:Y:S04]  /*1b1d0*/  LDL R3, [R1+0x1c] ;  /* 0x00001c0001037983 */ /* 0x000ea80000100800 */
[----:B0-----:R-:W3:Y:S01]  /*1b1e0*/  LDL R2, [R1+0x14] ;  /* 0x0000140001027983 */ /* 0x001ee20000100800 */
        /* <DEDUP_REMOVED lines=27> */
[----:B------:R-:W-:Y:S01]  /*1b3a0*/  ULDC.64 UR4, c[0x0][0x408] ;  /* 0x0001020000047ab9 */ /* 0x000fe20000000a00 */
[----:B-1----:R-:W-:-:S13]  /*1b3b0*/  ISETP.NE.AND P0, PT, R11, 0x1, PT ;  /* 0x000000010b00780c */ /* 0x002fda0003f05270 */
[----:B------:R-:W1:Y:S02]  /*1b3c0*/  @P0 LDC.64 R2, c[0x0][0x420] ;  /* 0x00010800ff020b82 */ /* 0x000e640000000a00 */
[----:B-1----:R-:W-:-:S04]  /*1b3d0*/  @P0 IMAD.HI.U32 R6, R5, R2, RZ ;  /* 0x0000000205060227 */ /* 0x002fc800078e00ff */
[----:B------:R-:W-:Y:S01]  /*1b3e0*/  IMAD.MOV.U32 R2, RZ, RZ, R5 ;  /* 0x000000ffff027224 */ /* 0x000fe200078e0005 */
[----:B------:R-:W-:Y:S01]  /*1b3f0*/  @P0 SHF.R.U32.HI R2, RZ, R3, R6 ;  /* 0x00000003ff020219 */ /* 0x000fe20000011606 */
[----:B------:R-:W-:-:S03]  /*1b400*/  IMAD R6, R8, UR4, RZ ;  /* 0x0000000408067c24 */ /* 0x000fc6000f8e02ff */
[----:B------:R-:W-:Y:S01]  /*1b410*/  SHF.R.S32.HI R3, RZ, 0x1f, R2 ;  /* 0x0000001fff037819 */ /* 0x000fe20000011402 */
[C---:B------:R-:W-:Y:S02]  /*1b420*/  IMAD R10, R4.reuse, UR5, R6 ;  /* 0x00000005040a7c24 */ /* 0x040fe4000f8e0206 */
[----:B------:R-:W-:-:S04]  /*1b430*/  IMAD.WIDE.U32 R6, R4, UR4, R2 ;  /* 0x0000000404067c25 */ /* 0x000fc8000f8e0002 */
[----:B------:R-:W-:Y:S01]  /*1b440*/  IMAD.IADD R10, R10, 0x1, R7 ;  /* 0x000000010a0a7824 */ /* 0x000fe200078e0207 */
[----:B------:R-:W-:Y:S01]  /*1b450*/  LEA R20, P0, R6, R20, 0x2 ;  /* 0x0000001406147211 */ /* 0x000fe200078010ff */
[----:B------:R-:W-:-:S03]  /*1b460*/  IMAD.MOV R2, RZ, RZ, -R2 ;  /* 0x000000ffff027224 */ /* 0x000fc600078e0a02 */
[----:B------:R-:W-:Y:S01]  /*1b470*/  LEA.HI.X R21, R6, R21, R10, 0x2, P0 ;  /* 0x0000001506157211 */ /* 0x000fe200000f140a */
[----:B------:R-:W-:-:S04]  /*1b480*/  IMAD R5, R11, R2, R5 ;  /* 0x000000020b057224 */ /* 0x000fc800078e0205 */
[----:B------:R1:W5:Y:S04]  /*1b490*/  LDG.E R6, desc[UR40][R20.64] ;  /* 0x0000002814067981 */ /* 0x000368000c1e1900 */
.L_x_2276:
[----:B------:R-:W2:Y:S01]  /*1b4a0*/  S2R R3, SR_CgaCtaId ;  /* 0x0000000000037919 */ /* 0x000ea20000008800 */
[----:B------:R-:W-:-:S04]  /*1b4b0*/  MOV R2, 0x400 ;  /* 0x0000040000027802 */ /* 0x000fc80000000f00 */
[----:B--2---:R-:W-:Y:S02]  /*1b4c0*/  LEA R2, R3, R2, 0x18 ;  /* 0x0000000203027211 */ /* 0x004fe400078ec0ff */
[----:B------:R-:W-:-:S03]  /*1b4d0*/  SHF.L.U32 R3, R12, 0x1f, RZ ;  /* 0x0000001f0c037819 */ /* 0x000fc600000006ff */
[----:B------:R-:W-:-:S04]  /*1b4e0*/  IMAD R2, R13, 0x8, R2 ;  /* 0x000000080d027824 */ /* 0x000fc800078e0202 */
[----:B------:R-:W2:Y:S02]  /*1b4f0*/  SYNCS.PHASECHK.TRANS64.TRYWAIT P0, [R2+URZ+0x22840], R3 ;  /* 0x02284003020075a7 */ /* 0x000ea4000800017f */
[----:B--2---:R-:W-:Y:S05]  /*1b500*/  @!P0 BRA `(.L_x_2277) ;  /* 0x0000003800808947 */ /* 0x004fea0003800000 */
.L_x_2400:
        /* <DEDUP_REMOVED lines=11> */
.L_x_2278:
[----:B---3--:R-:W3:Y:S01]  /*1b5c0*/  LDL R7, [R1] ;  /* 0x0000000001077983 */ /* 0x008ee20000100800 */
[----:B------:R-:W-:-:S03]  /*1b5d0*/  MOV R11, 0x400 ;  /* 0x00000400000b7802 */ /* 0x000fc60000000f00 */
        /* <DEDUP_REMOVED lines=20> */
.L_x_2401:
        /* <DEDUP_REMOVED lines=8> */
.L_x_2280:
        /* <DEDUP_REMOVED lines=34> */
.L_x_2275:
[----:B------:R-:W-:Y:S05]  /*1b9c0*/  BSYNC B2 ;  /* 0x0000000000027941 */ /* 0x000fea0003800000 */
.L_x_2274:
[----:B------:R-:W2:Y:S02]  /*1b9d0*/  LDL R2, [R1+0x1c] ;  /* 0x00001c0001027983 */ /* 0x000ea40000100800 */
[----:B--2---:R-:W-:-:S07]  /*1b9e0*/  VIADD R5, R2, 0xfffffffd ;  /* 0xfffffffd02057836 */ /* 0x004fce0000000000 */
.L_x_2273:
[----:B------:R-:W-:Y:S05]  /*1b9f0*/  BSYNC B1 ;  /* 0x0000000000017941 */ /* 0x000fea0003800000 */
.L_x_2272:
[----:B------:R-:W2:Y:S01]  /*1ba00*/  LDL.LU R2, [R1+0x1c] ;  /* 0x00001c0001027983 */ /* 0x000ea20000300800 */
[----:B------:R-:W-:Y:S01]  /*1ba10*/  VIADD R9, R9, 0xfffffffe ;  /* 0xfffffffe09097836 */ /* 0x000fe20000000000 */
[----:B--2---:R-:W-:-:S04]  /*1ba20*/  LOP3.LUT R2, RZ, R2, RZ, 0x33, !PT ;  /* 0x00000002ff027212 */ /* 0x004fc800078e33ff */
[----:B------:R-:W-:-:S13]  /*1ba30*/  ISETP.NE.AND P0, PT, R9, R2, PT ;  /* 0x000000020900720c */ /* 0x000fda0003f05270 */
[----:B------:R-:W-:Y:S05]  /*1ba40*/  @!P0 BRA `(.L_x_2271) ;  /* 0x0000000c00a08947 */ /* 0x000fea0003800000 */
.L_x_2295:
        /* <DEDUP_REMOVED lines=9> */
[----:B0-----:R-:W-:Y:S06]  /*1bae0*/  @!P6 BRA `(.L_x_2282) ;  /* 0x000000040098e947 */ /* 0x001fec0003800000 */
        /* <DEDUP_REMOVED lines=22> */
.L_x_2283:
[----:B------:R-:W3:Y:S01]  /*1bc50*/  S2R R3, SR_CgaCtaId ;  /* 0x0000000000037919 */ /* 0x000ee20000008800 */
[----:B------:R-:W-:-:S04]  /*1bc60*/  MOV R2, 0x400 ;  /* 0x0000040000027802 */ /* 0x000fc80000000f00 */
[----:B---3--:R-:W-:Y:S02]  /*1bc70*/  LEA R2, R3, R2, 0x18 ;  /* 0x0000000203027211 */ /* 0x008fe400078ec0ff */
[----:B------:R-:W-:-:S03]  /*1bc80*/  SHF.L.U32 R3, R9, 0x1f, RZ ;  /* 0x0000001f09037819 */ /* 0x000fc600000006ff */
[----:B------:R-:W-:-:S04]  /*1bc90*/  IMAD R2, R10, 0x8, R2 ;  /* 0x000000080a027824 */ /* 0x000fc800078e0202 */
[----:B------:R-:W3:Y:S02]  /*1bca0*/  SYNCS.PHASECHK.TRANS64.TRYWAIT P0, [R2+URZ+0x22840], R3 ;  /* 0x02284003020075a7 */ /* 0x000ee4000800017f */
[----:B---3--:R-:W-:Y:S05]  /*1bcb0*/  @!P0 BRA `(.L_x_2284) ;  /* 0x0000003000bc8947 */ /* 0x008fea0003800000 */
.L_x_2402:
[----:B--2---:R-:W2:Y:S02]  /*1bcc0*/  S2R R7, SR_TID.X ;  /* 0x0000000000077919 */ /* 0x004ea40000002100 */
        /* <DEDUP_REMOVED lines=10> */
.L_x_2285:
[----:B0-----:R-:W4:Y:S01]  /*1bd70*/  LDL R12, [R1+0x10] ;  /* 0x00001000010c7983 */ /* 0x001f220000100800 */
[----:B--2---:R-:W-:Y:S01]  /*1bd80*/  MOV R7, 0x400 ;  /* 0x0000040000077802 */ /* 0x004fe20000000f00 */
        /* <DEDUP_REMOVED lines=17> */
[----:B------:R-:W2:Y:S02]  /*1bea0*/  SYNCS.PHASECHK.TRANS64.TRYWAIT P1, [R2+URZ+0x22860], R3 ;  /* 0x02286003020075a7 */ /* 0x000ea4000802017f */
[----:B0-2---:R-:W-:Y:S05]  /*1beb0*/  @!P1 BRA `(.L_x_2286) ;  /* 0x0000003000509947 */ /* 0x005fea0003800000 */
.L_x_2403:
[----:B------:R-:W-:Y:S05]  /*1bec0*/  @P0 BRA `(.L_x_2287) ;  /* 0x00000000001c0947 */ /* 0x000fea0003800000 */
[----:B------:R-:W2:Y:S01]  /*1bed0*/  S2R R11, SR_TID.X ;  /* 0x00000000000b7919 */ /* 0x000ea20000002100 */
[----:B0--3--:R-:W-:-:S04]  /*1bee0*/  IMAD.MOV.U32 R3, RZ, RZ, 0xc000 ;  /* 0x0000c000ff037424 */ /* 0x009fc800078e00ff */
[----:B------:R4:W-:Y:S01]  /*1bef0*/  SYNCS.ARRIVE.TRANS64 RZ, [R2+URZ+0x22850], R3 ;  /* 0x0228500302ff79a7 */ /* 0x0009e2000800003f */
[----:B--2---:R-:W-:-:S04]  /*1bf00*/  LOP3.LUT R11, R11, 0x1f, RZ, 0xc0, !PT ;  /* 0x0000001f0b0b7812 */ /* 0x004fc800078ec0ff */
[----:B------:R-:W-:-:S13]  /*1bf10*/  ISETP.NE.AND P1, PT, R11, RZ, PT ;  /* 0x000000ff0b00720c */ /* 0x000fda0003f25270 */
[----:B----4-:R-:W-:Y:S05]  /*1bf20*/  @!P1 BRA `(.L_x_2287) ;  /* 0x0000000000049947 */ /* 0x010fea0003800000 */
[----:B------:R-:W-:Y:S01]  /*1bf30*/  BPT.TRAP 0x1 ;  /* 0x000000040000795c */ /* 0x000fe20000300000 */
.L_x_2287:
[----:B------:R-:W2:Y:S01]  /*1bf40*/  S2R R11, SR_CgaCtaId ;  /* 0x00000000000b7919 */ /* 0x000ea20000008800 */
[----:B0--3--:R-:W-:Y:S01]  /*1bf50*/  MOV R3, 0x400 ;  /* 0x0000040000037802 */ /* 0x009fe20000000f00 */
        /* <DEDUP_REMOVED lines=11> */
[----:B--2---:R-:W-:-:S05]  /*1c010*/  LEA R3, R11, R3, 0x18 ;  /* 0x000000030b037211 */ /* 0x004fca00078ec0ff */
        /* <DEDUP_REMOVED lines=19> */
.L_x_2282:
[----:B------:R-:W-:Y:S05]  /*1c150*/  BSYNC B1 ;  /* 0x0000000000017941 */ /* 0x000fea0003800000 */
.L_x_2281:
[----:B------:R-:W-:Y:S01]  /*1c160*/  VIADD R10, R10, 0x1 ;  /* 0x000000010a0a7836 */ /* 0x000fe20000000000 */
[----:B------:R-:W-:Y:S04]  /*1c170*/  BSSY B1, `(.L_x_2288) ;  /* 0x0000071000017945 */ /* 0x000fe80003800000 */
[----:B------:R-:W-:-:S04]  /*1c180*/  ISETP.NE.AND P0, PT, R10, 0x2, PT ;  /* 0x000000020a00780c */ /* 0x000fc80003f05270 */
[----:B------:R-:W-:Y:S02]  /*1c190*/  SEL R2, RZ, 0x1, P0 ;  /* 0x00000001ff027807 */ /* 0x000fe40000000000 */
[----:B0-----:R-:W-:Y:S02]  /*1c1a0*/  SEL R12, R10, RZ, P0 ;  /* 0x000000ff0a0c7207 */ /* 0x001fe40000000000 */
[----:B------:R-:W-:Y:S01]  /*1c1b0*/  LOP3.LUT R11, R9, R2, RZ, 0x3c, !PT ;  /* 0x00000002090b7212 */ /* 0x000fe200078e3cff */
[----:B------:R-:W-:-:S04]  /*1c1c0*/  VIADD R9, R5, 0xffffffff ;  /* 0xffffffff05097836 */ /* 0x000fc80000000000 */
        /* <DEDUP_REMOVED lines=18> */
[----:B------:R-:W-:Y:S01]  /*1c2f0*/  IMAD R10, R10, R3, R9 ;  /* 0x000000030a0a7224 */ /* 0x000fe200078e0209 */
[----:B------:R-:W-:-:S03]  /*1c300*/  SHF.R.S32.HI R3, RZ, 0x1f, R2 ;  /* 0x0000001fff037819 */ /* 0x000fc60000011402 */
[----:B------:R-:W-:-:S04]  /*1c310*/  IMAD.WIDE.U32 R2, R4, UR6, R2 ;  /* 0x0000000604027c25 */ /* 0x000fc8000f8e0002 */
[----:B------:R-:W-:Y:S01]  /*1c320*/  IMAD.IADD R3, R6, 0x1, R3 ;  /* 0x0000000106037824 */ /* 0x000fe200078e0203 */
[----:B------:R-:W-:-:S04]  /*1c330*/  LEA R6, P0, R2, UR4, 0x2 ;  /* 0x0000000402067c11 */ /* 0x000fc8000f8010ff */
[----:B------:R-:W-:-:S05]  /*1c340*/  LEA.HI.X R7, R2, UR5, R3, 0x2, P0 ;  /* 0x0000000502077c11 */ /* 0x000fca00080f1403 */
[----:B------:R2:W5:Y:S04]  /*1c350*/  LDG.E R6, desc[UR40][R6.64] ;  /* 0x0000002806067981 */ /* 0x000568000c1e1900 */
.L_x_2290:
[----:B------:R-:W3:Y:S01]  /*1c360*/  S2R R3, SR_CgaCtaId ;  /* 0x0000000000037919 */ /* 0x000ee20000008800 */
[----:B------:R-:W-:-:S04]  /*1c370*/  MOV R2, 0x400 ;  /* 0x0000040000027802 */ /* 0x000fc80000000f00 */
[----:B---3--:R-:W-:Y:S02]  /*1c380*/  LEA R2, R3, R2, 0x18 ;  /* 0x0000000203027211 */ /* 0x008fe400078ec0ff */
[----:B------:R-:W-:-:S03]  /*1c390*/  SHF.L.U32 R3, R11, 0x1f, RZ ;  /* 0x0000001f0b037819 */ /* 0x000fc600000006ff */
[----:B------:R-:W-:-:S04]  /*1c3a0*/  IMAD R2, R12, 0x8, R2 ;  /* 0x000000080c027824 */ /* 0x000fc800078e0202 */
[----:B------:R-:W3:Y:S02]  /*1c3b0*/  SYNCS.PHASECHK.TRANS64.TRYWAIT P0, [R2+URZ+0x22840], R3 ;  /* 0x02284003020075a7 */ /* 0x000ee4000800017f */
[----:B---3--:R-:W-:Y:S05]  /*1c3c0*/  @!P0 BRA `(.L_x_2291) ;  /* 0x0000002c00208947 */ /* 0x008fea0003800000 */
.L_x_2404:
        /* <DEDUP_REMOVED lines=11> */
.L_x_2292:
[----:B--2---:R-:W2:Y:S01]  /*1c480*/  LDL R7, [R1] ;  /* 0x0000000001077983 */ /* 0x004ea20000100800 */
        /* <DEDUP_REMOVED lines=20> */
[----:B0-2---:R-:W-:Y:S05]  /*1c5d0*/  @!P1 BRA `(.L_x_2293) ;  /* 0x0000002800b09947 */ /* 0x005fea0003800000 */
.L_x_2405:
        /* <DEDUP_REMOVED lines=8> */
.L_x_2294:
        /* <DEDUP_REMOVED lines=34> */
.L_x_2289:
[----:B------:R-:W-:Y:S05]  /*1c880*/  BSYNC B1 ;  /* 0x0000000000017941 */ /* 0x000fea0003800000 */
.L_x_2288:
[----:B------:R-:W2:Y:S01]  /*1c890*/  LDL R2, [R1+0x14] ;  /* 0x0000140001027983 */ /* 0x000ea20000100800 */
[----:B------:R-:W-:Y:S01]  /*1c8a0*/  VIADD R5, R5, 0xfffffffe ;  /* 0xfffffffe05057836 */ /* 0x000fe20000000000 */
[----:B--2---:R-:W-:-:S13]  /*1c8b0*/  ISETP.GT.AND P0, PT, R9, R2, PT ;  /* 0x000000020900720c */ /* 0x004fda0003f04270 */
[----:B------:R-:W-:Y:S05]  /*1c8c0*/  @P0 BRA `(.L_x_2295) ;  /* 0xfffffff000600947 */ /* 0x000fea000383ffff */
.L_x_2271:
[----:B------:R-:W-:Y:S05]  /*1c8d0*/  BSYNC B0 ;  /* 0x0000000000007941 */ /* 0x000fea0003800000 */
.L_x_2270:
        /* <DEDUP_REMOVED lines=23> */
.L_x_2297:
[----:B------:R-:W-:Y:S05]  /*1ca50*/  BSYNC B0 ;  /* 0x0000000000007941 */ /* 0x000fea0003800000 */
.L_x_2296:
[----:B--2---:R-:W2:Y:S02]  /*1ca60*/  LDL.LU R2, [R1+0x8] ;  /* 0x0000080001027983 */ /* 0x004ea40000300800 */
[----:B--2---:R-:W-:-:S05]  /*1ca70*/  LOP3.LUT R2, R2, R0, RZ, 0x3c, !PT ;  /* 0x0000000002027212 */ /* 0x004fca00078e3cff */
[----:B------:R3:W-:Y:S02]  /*1ca80*/  STL [R1+0x8], R2 ;  /* 0x0000080201007387 */ /* 0x0007e40000100800 */
.L_x_2253:
[----:B------:R-:W-:Y:S05]  /*1ca90*/  BSYNC B6 ;  /* 0x0000000000067941 */ /* 0x000fea0003800000 */
.L_x_2251:
[----:B------:R-:W-:-:S03]  /*1caa0*/  UMOV UR4, 0xffffffff ;  /* 0xffffffff00047882 */ /* 0x000fc60000000000 */
[----:B------:R-:W-:Y:S05]  /*1cab0*/  BRA.DIV UR4, `(.L_x_2298) ;  /* 0x00000026048c7947 */ /* 0x000fea000b800000 */
[----:B------:R4:W0:Y:S04]  /*1cac0*/  SHFL.IDX PT, R4, R16, RZ, 0x1f ;  /* 0x00001fff10047589 */ /* 0x00082800000e0000 */
[----:B------:R-:W0:Y:S02]  /*1cad0*/  SHFL.IDX PT, R16, R16, 0x1, 0x1f ;  /* 0x00201f0010107f89 */ /* 0x000e2400000e0000 */
.L_x_2409:
[----:B------:R-:W5:Y:S01]  /*1cae0*/  S2R R7, SR_TID.X ;  /* 0x0000000000077919 */ /* 0x000f620000002100 */
[----:B------:R-:W-:Y:S01]  /*1caf0*/  ULDC UR4, c[0x0][0xc14] ;  /* 0x0003050000047ab9 */ /* 0x000fe20000000800 */
[----:B------:R-:W-:Y:S01]  /*1cb00*/  BSSY B0, `(.L_x_2299) ;  /* 0x000000b000007945 */ /* 0x000fe20003800000 */
[----:B------:R-:W-:Y:S02]  /*1cb10*/  IMAD.U32 R0, RZ, RZ, UR4 ;  /* 0x00000004ff007e24 */ /* 0x000fe4000f8e00ff */
[----:B------:R-:W-:Y:S01]  /*1cb20*/  IMAD.MOV.U32 R17, RZ, RZ, RZ ;  /* 0x000000ffff117224 */ /* 0x000fe200078e00ff */
[----:B-----5:R-:W-:-:S04]  /*1cb30*/  LOP3.LUT R7, R7, 0x1f, RZ, 0xc0, !PT ;  /* 0x0000001f07077812 */ /* 0x020fc800078ec0ff */
[C---:B------:R-:W-:Y:S01]  /*1cb40*/  ISETP.NE.AND P0, PT, R7.reuse, 0x1f, PT ;  /* 0x0000001f0700780c */ /* 0x040fe20003f05270 */
[----:B------:R-:W-:-:S05]  /*1cb50*/  IMAD.IADD R5, R7, 0x1, R19 ;  /* 0x0000000107057824 */ /* 0x000fca00078e0213 */
[----:B------:R-:W-:-:S13]  /*1cb60*/  ISETP.GE.OR P0, PT, R5, R0, !P0 ;  /* 0x000000000500720c */ /* 0x000fda0004706670 */
[----:B------:R-:W-:Y:S05]  /*1cb70*/  @P0 BRA `(.L_x_2300) ;  /* 0x00000000000c0947 */ /* 0x000fea0003800000 */
[----:B---3--:R-:W3:Y:S02]  /*1cb80*/  LDC.64 R2, c[0x0][0xc58] ;  /* 0x00031600ff027b82 */ /* 0x008ee40000000a00 */
[----:B---3--:R-:W-:-:S05]  /*1cb90*/  IMAD.WIDE R2, R5, 0x4, R2 ;  /* 0x0000000405027825 */ /* 0x008fca00078e0202 */
[----:B------:R3:W5:Y:S02]  /*1cba0*/  LDG.E R17, desc[UR40][R2.64] ;  /* 0x0000002802117981 */ /* 0x000764000c1e1900 */
.L_x_2300:
[----:B------:R-:W-:Y:S05]  /*1cbb0*/  BSYNC B0 ;  /* 0x0000000000007941 */ /* 0x000fea0003800000 */
.L_x_2299:
[----:B------:R-:W-:-:S03]  /*1cbc0*/  UMOV UR4, 0xffffffff ;  /* 0xffffffff00047882 */ /* 0x000fc60000000000 */
[----:B------:R-:W-:Y:S05]  /*1cbd0*/  BRA.DIV UR4, `(.L_x_2301) ;  /* 0x0000002604907947 */ /* 0x000fea000b800000 */
        /* <DEDUP_REMOVED lines=9> */
[----:B---3--:R-:W-:-:S05]  /*1cc70*/  IMAD.IADD R3, R13, 0x1, R14 ;  /* 0x000000010d037824 */ /* 0x008fca00078e020e */
[----:B------:R-:W0:Y:S02]  /*1cc80*/  SHFL.UP PT, R14, R3, 0x4, RZ ;  /* 0x04800000030e7989 */ /* 0x000e2400000e00ff */
[----:B0-----:R-:W-:Y:S02]  /*1cc90*/  SEL R14, R14, RZ, P0 ;  /* 0x000000ff0e0e7207 */ /* 0x001fe40000000000 */
[----:B------:R-:W-:-:S03]  /*1cca0*/  ISETP.GE.U32.AND P0, PT, R7, 0x10, PT ;  /* 0x000000100700780c */ /* 0x000fc60003f06070 */
[----:B------:R-:W-:-:S05]  /*1ccb0*/  IMAD.IADD R5, R3, 0x1, R14 ;  /* 0x0000000103057824 */ /* 0x000fca00078e020e */
[----:B------:R-:W2:Y:S02]  /*1ccc0*/  SHFL.UP PT, R14, R5, 0x8, RZ ;  /* 0x05000000050e7989 */ /* 0x000ea400000e00ff */
[----:B--2---:R-:W-:-:S05]  /*1ccd0*/  SEL R6, R14, RZ, P1 ;  /* 0x000000ff0e067207 */ /* 0x004fca0000800000 */
[----:B------:R-:W-:-:S05]  /*1cce0*/  IMAD.IADD R6, R5, 0x1, R6 ;  /* 0x0000000105067824 */ /* 0x000fca00078e0206 */
[----:B------:R-:W0:Y:S02]  /*1ccf0*/  SHFL.UP PT, R14, R6, 0x10, RZ ;  /* 0x06000000060e7989 */ /* 0x000e2400000e00ff */
[----:B0-----:R-:W-:-:S05]  /*1cd00*/  SEL R7, R14, RZ, P0 ;  /* 0x000000ff0e077207 */ /* 0x001fca0000000000 */
[----:B------:R-:W-:-:S05]  /*1cd10*/  IMAD.IADD R2, R6, 0x1, R7 ;  /* 0x0000000106027824 */ /* 0x000fca00078e0207 */
[----:B------:R0:W2:Y:S02]  /*1cd20*/  SHFL.IDX PT, R14, R2, 0x1f, 0x1f ;  /* 0x03e01f00020e7f89 */ /* 0x0000a400000e0000 */
.L_x_2417:
[----:B------:R-:W-:Y:S02]  /*1cd30*/  ULDC UR4, c[0x0][0xc10] ;  /* 0x0003040000047ab9 */ /* 0x000fe40000000800 */
[----:B------:R-:W-:-:S04]  /*1cd40*/  IMAD.U32 R5, RZ, RZ, UR4 ;  /* 0x00000004ff057e24 */ /* 0x000fc8000f8e00ff */
[----:B--2---:R-:W-:-:S04]  /*1cd50*/  IMAD R3, R14, R5, RZ ;  /* 0x000000050e037224 */ /* 0x004fc800078e02ff */
[----:B----4-:R-:W-:-:S05]  /*1cd60*/  IMAD.IADD R16, R16, 0x1, R3 ;  /* 0x0000000110107824 */ /* 0x010fca00078e0203 */
[----:B------:R-:W-:-:S13]  /*1cd70*/  ISETP.GT.AND P0, PT, R16, R4, PT ;  /* 0x000000041000720c */ /* 0x000fda0003f04270 */
[----:B------:R-:W-:Y:S05]  /*1cd80*/  @P0 BRA `(.L_x_2302) ;  /* 0x0000000000b40947 */ /* 0x000fea0003800000 */
[----:B------:R-:W2:Y:S02]  /*1cd90*/  LDC R0, c[0x0][0xc14] ;  /* 0x00030500ff007b82 */ /* 0x000ea40000000800 */
.L_x_2307:
[----:B------:R-:W-:-:S05]  /*1cda0*/  VIADD R19, R19, 0x1f ;  /* 0x0000001f13137836 */ /* 0x000fca0000000000 */
[----:B--2---:R-:W-:-:S13]  /*1cdb0*/  ISETP.GE.AND P0, PT, R19, R0, PT ;  /* 0x000000001300720c */ /* 0x004fda0003f06270 */
[----:B------:R-:W-:Y:S05]  /*1cdc0*/  @P0 BRA `(.L_x_2303) ;  /* 0x0000000400ec0947 */ /* 0x000fea0003800000 */
[----:B------:R-:W2:Y:S01]  /*1cdd0*/  S2R R7, SR_TID.X ;  /* 0x0000000000077919 */ /* 0x000ea20000002100 */
[----:B------:R-:W-:Y:S01]  /*1cde0*/  BSSY B0, `(.L_x_2304) ;  /* 0x000000a000007945 */ /* 0x000fe20003800000 */
[----:B------:R-:W-:Y:S01]  /*1cdf0*/  IMAD.MOV.U32 R17, RZ, RZ, RZ ;  /* 0x000000ffff117224 */ /* 0x000fe200078e00ff */
[----:B--2---:R-:W-:-:S04]  /*1ce00*/  LOP3.LUT R7, R7, 0x1f, RZ, 0xc0, !PT ;  /* 0x0000001f07077812 */ /* 0x004fc800078ec0ff */
[C---:B------:R-:W-:Y:S01]  /*1ce10*/  ISETP.NE.AND P1, PT, R7.reuse, 0x1f, PT ;  /* 0x0000001f0700780c */ /* 0x040fe20003f25270 */
[----:B------:R-:W-:-:S05]  /*1ce20*/  IMAD.IADD R5, R7, 0x1, R19 ;  /* 0x0000000107057824 */ /* 0x000fca00078e0213 */
[----:B------:R-:W-:-:S13]  /*1ce30*/  ISETP.GE.OR P0, PT, R5, R0, !P1 ;  /* 0x000000000500720c */ /* 0x000fda0004f06670 */
[----:B------:R-:W-:Y:S05]  /*1ce40*/  @P0 BRA `(.L_x_2305) ;  /* 0x00000000000c0947 */ /* 0x000fea0003800000 */
[----:B0-----:R-:W0:Y:S02]  /*1ce50*/  LDC.64 R2, c[0x0][0xc58] ;  /* 0x00031600ff027b82 */ /* 0x001e240000000a00 */
[----:B0-----:R-:W-:-:S05]  /*1ce60*/  IMAD.WIDE R2, R5, 0x4, R2 ;  /* 0x0000000405027825 */ /* 0x001fca00078e0202 */
[----:B------:R2:W5:Y:S02]  /*1ce70*/  LDG.E R17, desc[UR40][R2.64] ;  /* 0x0000002802117981 */ /* 0x000564000c1e1900 */
.L_x_2305:
[----:B------:R-:W-:Y:S05]  /*1ce80*/  BSYNC B0 ;  /* 0x0000000000007941 */ /* 0x000fea0003800000 */
.L_x_2304:
[----:B------:R-:W-:-:S03]  /*1ce90*/  UMOV UR4, 0xffffffff ;  /* 0xffffffff00047882 */ /* 0x000fc60000000000 */
[----:B------:R-:W-:Y:S05]  /*1cea0*/  BRA.DIV UR4, `(.L_x_2306) ;  /* 0x0000002604ac7947 */ /* 0x000fea000b800000 */
[----:B-----5:R-:W3:Y:S01]  /*1ceb0*/  SHFL.UP PT, R14, R17, 0x1, RZ ;  /* 0x04200000110e7989 */ /* 0x020ee200000e00ff */
[C---:B------:R-:W-:Y:S02]  /*1cec0*/  ISETP.NE.AND P0, PT, R7.reuse, RZ, PT ;  /* 0x000000ff0700720c */ /* 0x040fe40003f05270 */
[C---:B------:R-:W-:Y:S02]  /*1ced0*/  ISETP.GE.U32.AND P1, PT, R7.reuse, 0x2, PT ;  /* 0x000000020700780c */ /* 0x040fe40003f26070 */
[----:B---3--:R-:W-:Y:S02]  /*1cee0*/  SEL R14, R14, RZ, P0 ;  /* 0x000000ff0e0e7207 */ /* 0x008fe40000000000 */
[----:B------:R-:W-:-:S03]  /*1cef0*/  ISETP.GE.U32.AND P0, PT, R7, 0x4, PT ;  /* 0x000000040700780c */ /* 0x000fc60003f06070 */
[----:B------:R-:W-:-:S05]  /*1cf00*/  IMAD.IADD R13, R17, 0x1, R14 ;  /* 0x00000001110d7824 */ /* 0x000fca00078e020e */
[----:B------:R-:W3:Y:S02]  /*1cf10*/  SHFL.UP PT, R14, R13, 0x2, RZ ;  /* 0x044000000d0e7989 */ /* 0x000ee400000e00ff */
[----:B---3--:R-:W-:Y:S02]  /*1cf20*/  SEL R14, R14, RZ, P1 ;  /* 0x000000ff0e0e7207 */ /* 0x008fe40000800000 */
[----:B------:R-:W-:-:S03]  /*1cf30*/  ISETP.GE.U32.AND P1, PT, R7, 0x8, PT ;  /* 0x000000080700780c */ /* 0x000fc60003f26070 */
[----:B--2---:R-:W-:-:S05]  /*1cf40*/  IMAD.IADD R3, R13, 0x1, R14 ;  /* 0x000000010d037824 */ /* 0x004fca00078e020e */
[----:B------:R-:W2:Y:S02]  /*1cf50*/  SHFL.UP PT, R14, R3, 0x4, RZ ;  /* 0x04800000030e7989 */ /* 0x000ea400000e00ff */
[----:B--2---:R-:W-:Y:S02]  /*1cf60*/  SEL R14, R14, RZ, P0 ;  /* 0x000000ff0e0e7207 */ /* 0x004fe40000000000 */
[----:B------:R-:W-:-:S03]  /*1cf70*/  ISETP.GE.U32.AND P0, PT, R7, 0x10, PT ;  /* 0x000000100700780c */ /* 0x000fc60003f06070 */
[----:B------:R-:W-:-:S05]  /*1cf80*/  IMAD.IADD R5, R3, 0x1, R14 ;  /* 0x0000000103057824 */ /* 0x000fca00078e020e */
[----:B------:R-:W2:Y:S02]  /*1cf90*/  SHFL.UP PT, R14, R5, 0x8, RZ ;  /* 0x05000000050e7989 */ /* 0x000ea400000e00ff */
[----:B--2---:R-:W-:-:S05]  /*1cfa0*/  SEL R6, R14, RZ, P1 ;  /* 0x000000ff0e067207 */ /* 0x004fca0000800000 */
[----:B------:R-:W-:-:S05]  /*1cfb0*/  IMAD.IADD R6, R5, 0x1, R6 ;  /* 0x0000000105067824 */ /* 0x000fca00078e0206 */
[----:B------:R-:W2:Y:S02]  /*1cfc0*/  SHFL.UP PT, R14, R6, 0x10, RZ ;  /* 0x06000000060e7989 */ /* 0x000ea400000e00ff */
[----:B--2---:R-:W-:-:S05]  /*1cfd0*/  SEL R7, R14, RZ, P0 ;  /* 0x000000ff0e077207 */ /* 0x004fca0000000000 */
[----:B0-----:R-:W-:-:S05]  /*1cfe0*/  IMAD.IADD R2, R6, 0x1, R7 ;  /* 0x0000000106027824 */ /* 0x001fca00078e0207 */
[----:B------:R0:W2:Y:S02]  /*1cff0*/  SHFL.IDX PT, R14, R2, 0x1f, 0x1f ;  /* 0x03e01f00020e7f89 */ /* 0x0000a400000e0000 */
.L_x_2425:
[----:B------:R-:W-:Y:S02]  /*1d000*/  ULDC UR4, c[0x0][0xc10] ;  /* 0x0003040000047ab9 */ /* 0x000fe40000000800 */
[----:B------:R-:W-:-:S04]  /*1d010*/  IMAD.U32 R5, RZ, RZ, UR4 ;  /* 0x00000004ff057e24 */ /* 0x000fc8000f8e00ff */
[----:B--2---:R-:W-:-:S04]  /*1d020*/  IMAD R3, R14, R5, RZ ;  /* 0x000000050e037224 */ /* 0x004fc800078e02ff */
[----:B------:R-:W-:-:S05]  /*1d030*/  IMAD.IADD R16, R3, 0x1, R16 ;  /* 0x0000000103107824 */ /* 0x000fca00078e0210 */
[----:B------:R-:W-:-:S13]  /*1d040*/  ISETP.GT.AND P0, PT, R16, R4, PT ;  /* 0x000000041000720c */ /* 0x000fda0003f04270 */
[----:B------:R-:W-:Y:S05]  /*1d050*/  @!P0 BRA `(.L_x_2307) ;  /* 0xfffffffc00508947 */ /* 0x000fea000383ffff */
.L_x_2302:
        /* <DEDUP_REMOVED lines=8> */
.L_x_2429:
[----:B------:R-:W-:Y:S01]  /*1d0e0*/  ISETP.NE.AND P0, PT, R3, RZ, PT ;  /* 0x000000ff0300720c */ /* 0x000fe20003f05270 */
[----:B------:R-:W-:-:S12]  /*1d0f0*/  IMAD.MOV.U32 R7, RZ, RZ, RZ ;  /* 0x000000ffff077224 */ /* 0x000fd800078e00ff */
[----:B------:R-:W-:Y:S05]  /*1d100*/  @!P0 BRA `(.L_x_2309) ;  /* 0x0000000000108947 */ /* 0x000fea0003800000 */
[----:B------:R-:W-:Y:S01]  /*1d110*/  UMOV UR4, 0xffffffff ;  /* 0xffffffff00047882 */ /* 0x000fe20000000000 */
[----:B------:R-:W-:Y:S02]  /*1d120*/  VIADD R12, R6, 0xffffffff ;  /* 0xffffffff060c7836 */ /* 0x000fe40000000000 */
[----:B------:R-:W-:Y:S05]  /*1d130*/  BRA.DIV UR4, `(.L_x_2310) ;  /* 0x0000002a04207947 */ /* 0x000fea000b800000 */
[----:B------:R4:W0:Y:S02]  /*1d140*/  SHFL.IDX PT, R7, R2, R12, 0x1f ;  /* 0x00001f0c02077589 */ /* 0x00082400000e0000 */
.L_x_2309:
[----:B0---4-:R-:W0:Y:S01]  /*1d150*/  LDC.64 R2, c[0x0][0xc68] ;  /* 0x00031a00ff027b82 */ /* 0x011e220000000a00 */
[----:B------:R-:W-:-:S04]  /*1d160*/  IMAD.IADD R19, R6, 0x1, R19 ;  /* 0x0000000106137824 */ /* 0x000fc800078e0213 */
[----:B0-----:R-:W-:-:S05]  /*1d170*/  IMAD.WIDE R2, R19, 0x4, R2 ;  /* 0x0000000413027825 */ /* 0x001fca00078e0202 */
[----:B-1----:R-:W2:Y:S01]  /*1d180*/  LDG.E R9, desc[UR40][R2.64] ;  /* 0x0000002802097981 */ /* 0x002ea2000c1e1900 */
[----:B------:R-:W-:-:S04]  /*1d190*/  IMAD R16, R7, R5, R16 ;  /* 0x0000000507107224 */ /* 0x000fc800078e0210 */
[----:B------:R-:W-:Y:S02]  /*1d1a0*/  IMAD.IADD R7, R4, 0x1, -R16 ;  /* 0x0000000104077824 */ /* 0x000fe400078e0a10 */
[----:B--23--:R-:W-:-:S05]  /*1d1b0*/  IMAD R6, R17, R9, RZ ;  /* 0x0000000911067224 */ /* 0x00cfca00078e02ff */
[----:B------:R-:W-:-:S04]  /*1d1c0*/  IABS R8, R6 ;  /* 0x0000000600087213 */ /* 0x000fc80000000000 */
[----:B------:R-:W0:Y:S08]  /*1d1d0*/  I2F.RP R11, R8 ;  /* 0x00000008000b7306 */ /* 0x000e300000209400 */
[----:B0-----:R-:W0:Y:S02]  /*1d1e0*/  MUFU.RCP R11, R11 ;  /* 0x0000000b000b7308 */ /* 0x001e240000001000 */
[----:B0-----:R-:W-:-:S06]  /*1d1f0*/  VIADD R12, R11, 0xffffffe ;  /* 0x0ffffffe0b0c7836 */ /* 0x001fcc0000000000 */
[----:B------:R-:W0:Y:S02]  /*1d200*/  F2I.FTZ.U32.TRUNC.NTZ R3, R12 ;  /* 0x0000000c00037305 */ /* 0x000e24000021f000 */
[----:B0-----:R-:W-:-:S04]  /*1d210*/  IMAD.MOV R2, RZ, RZ, -R3 ;  /* 0x000000ffff027224 */ /* 0x001fc800078e0a03 */
[----:B------:R-:W-:Y:S02]  /*1d220*/  IMAD R10, R2, R8, RZ ;  /* 0x00000008020a7224 */ /* 0x000fe400078e02ff */
[----:B------:R-:W-:-:S04]  /*1d230*/  IMAD.MOV.U32 R2, RZ, RZ, RZ ;  /* 0x000000ffff027224 */ /* 0x000fc800078e00ff */
[----:B------:R-:W-:Y:S01]  /*1d240*/  IMAD.HI.U32 R10, R3, R10, R2 ;  /* 0x0000000a030a7227 */ /* 0x000fe200078e0002 */
[----:B------:R-:W-:Y:S02]  /*1d250*/  IABS R3, R7 ;  /* 0x0000000700037213 */ /* 0x000fe40000000000 */
[----:B------:R-:W-:-:S03]  /*1d260*/  IABS R2, R6 ;  /* 0x0000000600027213 */ /* 0x000fc60000000000 */
[----:B------:R-:W-:-:S04]  /*1d270*/  IMAD.HI.U32 R10, R10, R3, RZ ;  /* 0x000000030a0a7227 */ /* 0x000fc800078e00ff */
[----:B------:R-:W-:-:S04]  /*1d280*/  IMAD.MOV R2, RZ, RZ, -R2 ;  /* 0x000000ffff027224 */ /* 0x000fc800078e0a02 */
[----:B------:R-:W-:-:S05]  /*1d290*/  IMAD R3, R10, R2, R3 ;  /* 0x000000020a037224 */ /* 0x000fca00078e0203 */
[----:B------:R-:W-:-:S13]  /*1d2a0*/  ISETP.GT.U32.AND P0, PT, R8, R3, PT ;  /* 0x000000030800720c */ /* 0x000fda0003f04070 */
[----:B------:R-:W-:Y:S02]  /*1d2b0*/  @!P0 IMAD.IADD R3, R3, 0x1, -R8 ;  /* 0x0000000103038824 */ /* 0x000fe400078e0a08 */
[----:B------:R-:W-:-:S03]  /*1d2c0*/  @!P0 VIADD R10, R10, 0x1 ;  /* 0x000000010a0a8836 */ /* 0x000fc60000000000 */
[----:B------:R-:W-:Y:S02]  /*1d2d0*/  ISETP.GE.U32.AND P0, PT, R3, R8, PT ;  /* 0x000000080300720c */ /* 0x000fe40003f06070 */
[----:B------:R-:W-:-:S11]  /*1d2e0*/  LOP3.LUT R3, R7, R6, RZ, 0x3c, !PT ;  /* 0x0000000607037212 */ /* 0x000fd600078e3cff */
        /* <DEDUP_REMOVED lines=10> */
[----:B------:R-:W-:-:S04]  /*1d390*/  VIADDMNMX R9, R8, R5, R9, PT ;  /* 0x0000000508097246 */ /* 0x000fc80003800109 */
        /* <DEDUP_REMOVED lines=13> */
[----:B------:R-:W-:Y:S01]  /*1d470*/  IMAD R8, R2, R8, R3 ;  /* 0x0000000802087224 */ /* 0x000fe200078e0203 */
[----:B------:R-:W-:-:S04]  /*1d480*/  LOP3.LUT R3, R6, R9, RZ, 0x3c, !PT ;  /* 0x0000000906037212 */ /* 0x000fc800078e3cff */
[----:B------:R-:W-:-:S13]  /*1d490*/  ISETP.GT.U32.AND P0, PT, R5, R8, PT ;  /* 0x000000080500720c */ /* 0x000fda0003f04070 */
[----:B------:R-:W-:Y:S02]  /*1d4a0*/  @!P0 IMAD.IADD R8, R8, 0x1, -R5 ;  /* 0x0000000108088824 */ /* 0x000fe400078e0a05 */
[----:B------:R-:W-:-:S03]  /*1d4b0*/  @!P0 VIADD R2, R2, 0x1 ;  /* 0x0000000102028836 */ /* 0x000fc60000000000 */
[----:B------:R-:W-:-:S13]  /*1d4c0*/  ISETP.GE.U32.AND P0, PT, R8, R5, PT ;  /* 0x000000050800720c */ /* 0x000fda0003f06070 */
[----:B------:R-:W-:Y:S01]  /*1d4d0*/  @P0 VIADD R2, R2, 0x1 ;  /* 0x0000000102020836 */ /* 0x000fe20000000000 */
[----:B------:R-:W-:Y:S01]  /*1d4e0*/  ISETP.GE.AND P0, PT, R3, RZ, PT ;  /* 0x000000ff0300720c */ /* 0x000fe20003f06270 */
[----:B------:R-:W-:-:S12]  /*1d4f0*/  IMAD.IADD R3, R6, 0x1, R4 ;  /* 0x0000000106037824 */ /* 0x000fd800078e0204 */
        /* <DEDUP_REMOVED lines=8> */
.L_x_2303:
[----:B------:R-:W-:Y:S01]  /*1d580*/  UMOV UR4, URZ ;  /* 0x0000003f00047c82 */ /* 0x000fe20008000000 */
[----:B------:R-:W-:Y:S01]  /*1d590*/  UMOV UR5, URZ ;  /* 0x0000003f00057c82 */ /* 0x000fe20008000000 */
[----:B------:R-:W-:Y:S01]  /*1d5a0*/  ULDC UR6, c[0x0][0xc14] ;  /* 0x0003050000067ab9 */ /* 0x000fe20000000800 */
[----:B------:R-:W-:Y:S02]  /*1d5b0*/  IMAD.MOV.U32 R16, RZ, RZ, R4 ;  /* 0x000000ffff107224 */ /* 0x000fe400078e0004 */
[----:B------:R-:W-:Y:S02]  /*1d5c0*/  IMAD.U32 R17, RZ, RZ, UR4 ;  /* 0x00000004ff117e24 */ /* 0x000fe4000f8e00ff */
[----:B------:R-:W-:Y:S02]  /*1d5d0*/  IMAD.U32 R18, RZ, RZ, UR5 ;  /* 0x00000005ff127e24 */ /* 0x000fe4000f8e00ff */
[----:B------:R-:W-:-:S07]  /*1d5e0*/  IMAD.U32 R19, RZ, RZ, UR6 ;  /* 0x00000006ff137e24 */ /* 0x000fce000f8e00ff */
.L_x_2311:
        /* <DEDUP_REMOVED lines=12> */
.L_x_2212:
        /* <DEDUP_REMOVED lines=12> */
.L_x_2432:
[----:B------:R-:W-:Y:S05]  /*1d770*/  BSYNC B0 ;  /* 0x0000000000007941 */ /* 0x000fea0003800000 */
.L_x_2313:
[----:B------:R-:W-:-:S03]  /*1d780*/  UMOV UR4, 0xffffffff ;  /* 0xffffffff00047882 */ /* 0x000fc60000000000 */
[----:B------:R-:W-:Y:S05]  /*1d790*/  BRA.DIV UR4, `(.L_x_2315) ;  /* 0x0000002204c47947 */ /* 0x000fea000b800000 */
[----:B------:R-:W2:Y:S02]  /*1d7a0*/  S2R R2, SR_TID.X ;  /* 0x0000000000027919 */ /* 0x000ea40000002100 */
[----:B--2---:R-:W-:-:S04]  /*1d7b0*/  SHF.R.U32.HI R2, RZ, 0x5, R2 ;  /* 0x00000005ff027819 */ /* 0x004fc80000011602 */
[----:B------:R-:W-:-:S05]  /*1d7c0*/  LOP3.LUT R2, R2, 0x3, RZ, 0xc0, !PT ;  /* 0x0000000302027812 */ /* 0x000fca00078ec0ff */
[----:B------:R2:W3:Y:S02]  /*1d7d0*/  SHFL.IDX PT, R14, R2, RZ, 0x1f ;  /* 0x00001fff020e7589 */ /* 0x0004e400000e0000 */
.L_x_2435:
[----:B---3--:R-:W-:-:S13]  /*1d7e0*/  ISETP.NE.AND P0, PT, R14, RZ, PT ;  /* 0x000000ff0e00720c */ /* 0x008fda0003f05270 */
[----:B------:R-:W-:Y:S05]  /*1d7f0*/  @P0 BRA `(.L_x_1991) ;  /* 0x0000000000940947 */ /* 0x000fea0003800000 */
[----:B------:R-:W-:-:S03]  /*1d800*/  UMOV UR4, 0xffffffff ;  /* 0xffffffff00047882 */ /* 0x000fc60000000000 */
[----:B------:R-:W-:Y:S05]  /*1d810*/  BRA.DIV UR4, `(.L_x_2316) ;  /* 0x0000002204d87947 */ /* 0x000fea000b800000 */
[----:B------:R-:W-:-:S13]  /*1d820*/  ELECT P6, URZ, PT ;  /* 0x00000000003f782f */ /* 0x000fda00038c0000 */
.L_x_2438:
[----:B------:R-:W-:Y:S05]  /*1d830*/  @!P6 BRA `(.L_x_1991) ;  /* 0x000000000084e947 */ /* 0x000fea0003800000 */
[----:B--2---:R-:W2:Y:S02]  /*1d840*/  LDL.LU R2, [R1+0x28] ;  /* 0x0000280001027983 */ /* 0x004ea40000300800 */
[----:B--2---:R-:W-:-:S04]  /*1d850*/  LOP3.LUT R2, R2, 0x2, RZ, 0xfc, !PT ;  /* 0x0000000202027812 */ /* 0x004fc800078efcff */
[----:B------:R-:W-:-:S13]  /*1d860*/  ISETP.NE.AND P2, PT, R2, 0x3, PT ;  /* 0x000000030200780c */ /* 0x000fda0003f45270 */
[----:B------:R-:W-:Y:S05]  /*1d870*/  @!P2 BRA `(.L_x_2317) ;  /* 0x000000000004a947 */ /* 0x000fea0003800000 */
[----:B------:R-:W-:Y:S01]  /*1d880*/  BPT.TRAP 0x1 ;  /* 0x000000040000795c */ /* 0x000fe20000300000 */
.L_x_2317:
        /* <DEDUP_REMOVED lines=14> */
.L_x_2439:
[----:B------:R-:W2:Y:S02]  /*1d970*/  SYNCS.PHASECHK.TRANS64.TRYWAIT P0, [R7+URZ], R2 ;  /* 0x00000002070075a7 */ /* 0x000ea4000800017f */
[----:B--2---:R-:W-:Y:S05]  /*1d980*/  @!P0 BRA `(.L_x_2319) ;  /* 0x0000002000b08947 */ /* 0x004fea0003800000 */
.L_x_2440:
[----:B------:R-:W-:Y:S05]  /*1d990*/  @!P2 BRA `(.L_x_2320) ;  /* 0x000000000004a947 */ /* 0x000fea0003800000 */
[----:B------:R-:W-:Y:S01]  /*1d9a0*/  BPT.TRAP 0x1 ;  /* 0x000000040000795c */ /* 0x000fe20000300000 */
.L_x_2320:
[----:B------:R-:W3:Y:S01]  /*1d9b0*/  LDL.LU R4, [R1] ;  /* 0x0000000001047983 */ /* 0x000ee20000300800 */
[----:B------:R-:W-:-:S04]  /*1d9c0*/  VIADD R0, R0, 0x22860 ;  /* 0x0002286000007836 */ /* 0x000fc80000000000 */
[----:B---3--:R-:W-:-:S04]  /*1d9d0*/  IMAD R4, R4, 0x8, R0 ;  /* 0x0000000804047824 */ /* 0x008fc800078e0200 */
[----:B------:R-:W3:Y:S02]  /*1d9e0*/  SYNCS.PHASECHK.TRANS64.TRYWAIT P0, [R4+URZ], R5 ;  /* 0x00000005040075a7 */ /* 0x000ee4000800017f */
[----:B---3--:R-:W-:Y:S05]  /*1d9f0*/  @!P0 BRA `(.L_x_2321) ;  /* 0x0000002000a88947 */ /* 0x008fea0003800000 */
.L_x_2441:
[----:B------:R-:W-:-:S07]  /*1da00*/  IMAD R3, R3, 0x8, R0 ;  /* 0x0000000803037824 */ /* 0x000fce00078e0200 */
.L_x_2322:
[----:B----4-:R4:W0:Y:S02]  /*1da10*/  SYNCS.PHASECHK.TRANS64.TRYWAIT P0, [R3+URZ], R2 ;  /* 0x00000002030075a7 */ /* 0x010824000800017f */
[----:B0-----:R-:W-:Y:S05]  /*1da20*/  @!P0 NANOSLEEP.SYNCS 0x989680 ;  /* 0x009896800000895d */ /* 0x001fea0003900000 */
[----:B------:R-:W0:Y:S02]  /*1da30*/  @!P0 SYNCS.PHASECHK.TRANS64 P0, [R3+URZ], R2 ;  /* 0x00000002030085a7 */ /* 0x000e24000800007f */
[----:B0-----:R-:W-:Y:S05]  /*1da40*/  @!P0 BRA `(.L_x_2322) ;  /* 0xfffffffc00f08947 */ /* 0x001fea000383ffff */
.L_x_1991:
[----:B------:R-:W-:Y:S05]  /*1da50*/  BSYNC B7 ;  /* 0x0000000000077941 */ /* 0x000fea0003800000 */
.L_x_1988:
[----:B------:R-:W-:Y:S05]  /*1da60*/  EXIT ;  /* 0x000000000000794d */ /* 0x000fea0003800000 */
.L_x_2017:
[----:B0-----:R0:W1:Y:S02]  /*1da70*/  SYNCS.PHASECHK.TRANS64.TRYWAIT P6, [R92+URZ+0x22890], R105 ;  /* 0x022890695c0075a7 */ /* 0x00106400080c017f */
[----:B-1----:R-:W-:Y:S05]  /*1da80*/  @!P6 NANOSLEEP.SYNCS 0x989680 ;  /* 0x009896800000e95d */ /* 0x002fea0003900000 */
[----:B------:R-:W1:Y:S02]  /*1da90*/  @!P6 SYNCS.PHASECHK.TRANS64 P6, [R92+URZ+0x22890], R105 ;  /* 0x022890695c00e5a7 */ /* 0x000e6400080c007f */
[----:B-1----:R-:W-:Y:S05]  /*1daa0*/  @!P6 BRA `(.L_x_2017) ;  /* 0xfffffffc00f0e947 */ /* 0x002fea000383ffff */
[----:B------:R-:W-:Y:S05]  /*1dab0*/  BRA `(.L_x_2323) ;  /* 0xfffffe5400047947 */ /* 0x000fea000383ffff */
.L_x_2035:
[----:B0-----:R0:W1:Y:S02]  /*1dac0*/  SYNCS.PHASECHK.TRANS64.TRYWAIT P5, [R92+URZ+0x22890], R105 ;  /* 0x022890695c0075a7 */ /* 0x00106400080a017f */
[----:B-1----:R-:W-:Y:S05]  /*1dad0*/  @!P5 NANOSLEEP.SYNCS 0x989680 ;  /* 0x009896800000d95d */ /* 0x002fea0003900000 */
[----:B------:R-:W1:Y:S02]  /*1dae0*/  @!P5 SYNCS.PHASECHK.TRANS64 P5, [R92+URZ+0x22890], R105 ;  /* 0x022890695c00d5a7 */ /* 0x000e6400080a007f */
[----:B-1----:R-:W-:Y:S05]  /*1daf0*/  @!P5 BRA `(.L_x_2035) ;  /* 0xfffffffc00f0d947 */ /* 0x002fea000383ffff */
[----:B------:R-:W-:Y:S05]  /*1db00*/  BRA `(.L_x_2324) ;  /* 0xfffffe6400b47947 */ /* 0x000fea000383ffff */
.L_x_2044:
[----:B0-----:R0:W1:Y:S02]  /*1db10*/  SYNCS.PHASECHK.TRANS64.TRYWAIT P4, [R92+URZ+0x22890], R105 ;  /* 0x022890695c0075a7 */ /* 0x001064000808017f */
[----:B-1----:R-:W-:Y:S05]  /*1db20*/  @!P4 NANOSLEEP.SYNCS 0x989680 ;  /* 0x009896800000c95d */ /* 0x002fea0003900000 */
[----:B------:R-:W1:Y:S02]  /*1db30*/  @!P4 SYNCS.PHASECHK.TRANS64 P4, [R92+URZ+0x22890], R105 ;  /* 0x022890695c00c5a7 */ /* 0x000e64000808007f */
[----:B-1----:R-:W-:Y:S05]  /*1db40*/  @!P4 BRA `(.L_x_2044) ;  /* 0xfffffffc00f0c947 */ /* 0x002fea000383ffff */
[----:B------:R-:W-:Y:S05]  /*1db50*/  BRA `(.L_x_2325) ;  /* 0xfffffe7400dc7947 */ /* 0x000fea000383ffff */
.L_x_2050:
[----:B--2---:R2:W3:Y:S02]  /*1db60*/  SYNCS.PHASECHK.TRANS64.TRYWAIT P3, [R92+URZ+0x228b0], R105 ;  /* 0x0228b0695c0075a7 */ /* 0x0044e4000806017f */
[----:B---3--:R-:W-:Y:S05]  /*1db70*/  @!P3 NANOSLEEP.SYNCS 0x989680 ;  /* 0x009896800000b95d */ /* 0x008fea0003900000 */
[----:B------:R-:W3:Y:S02]  /*1db80*/  @!P3 SYNCS.PHASECHK.TRANS64 P3, [R92+URZ+0x228b0], R105 ;  /* 0x0228b0695c00b5a7 */ /* 0x000ee4000806007f */
[----:B---3--:R-:W-:Y:S05]  /*1db90*/  @!P3 BRA `(.L_x_2050) ;  /* 0xfffffffc00f0b947 */ /* 0x008fea000383ffff */
[----:B------:R-:W-:Y:S05]  /*1dba0*/  BRA `(.L_x_2326) ;  /* 0xfffffe78006c7947 */ /* 0x000fea000383ffff */
.L_x_2066:
[----:B------:R-:W0:Y:S01]  /*1dbb0*/  S2R R9, SR_TID.X ;  /* 0x0000000000097919 */ /* 0x000e220000002100 */
[----:B------:R-:W-:Y:S01]  /*1dbc0*/  BSSY B0, `(.L_x_2327) ;  /* 0x000000c000007945 */ /* 0x000fe20003800000 */
[----:B------:R-:W-:Y:S02]  /*1dbd0*/  IMAD.MOV.U32 R12, RZ, RZ, RZ ;  /* 0x000000ffff0c7224 */ /* 0x000fe400078e00ff */
[----:B------:R-:W-:Y:S02]  /*1dbe0*/  IMAD.MOV.U32 R11, RZ, RZ, 0x1f ;  /* 0x0000001fff0b7424 */ /* 0x000fe400078e00ff */
[----:B------:R-:W-:Y:S02]  /*1dbf0*/  IMAD.MOV.U32 R15, RZ, RZ, -0x1 ;  /* 0xffffffffff0f7424 */ /* 0x000fe400078e00ff */
[----:B0-----:R-:W-:-:S05]  /*1dc00*/  VIADD R9, R9, 0xffffff80 ;  /* 0xffffff8009097836 */ /* 0x001fca0000000000 */
[----:B------:R-:W-:-:S04]  /*1dc10*/  SHF.R.S32.HI R8, RZ, 0x1f, R9 ;  /* 0x0000001fff087819 */ /* 0x000fc80000011409 */
[----:B------:R-:W-:-:S04]  /*1dc20*/  LEA.HI R8, R8, R9, RZ, 0x7 ;  /* 0x0000000908087211 */ /* 0x000fc800078f38ff */
[----:B------:R-:W-:-:S05]  /*1dc30*/  SHF.R.S32.HI R8, RZ, 0x7, R8 ;  /* 0x00000007ff087819 */ /* 0x000fca0000011408 */
[----:B------:R-:W-:-:S07]  /*1dc40*/  IMAD.MOV.U32 R13, RZ, RZ, R8 ;  /* 0x000000ffff0d7224 */ /* 0x000fce00078e0008 */
[----:B-----5:R-:W-:Y:S05]  /*1dc50*/  WARPSYNC.COLLECTIVE R15, `(.L_x_2328) ;  /* 0x000000000f087348 */ /* 0x020fea0003c00000 */
[----:B------:R0:W1:Y:S02]  /*1dc60*/  SHFL.IDX P6, R14, R13, R12, R11 ;  /* 0x0000000c0d0e7389 */ /* 0x00006400000c000b */
[----:B01---5:R-:W-:Y:S01]  /*1dc70*/  ENDCOLLECTIVE ;  /* 0x000000000000791b */ /* 0x023fe20003800000 */
.L_x_2328:
[----:B------:R-:W-:Y:S05]  /*1dc80*/  BSYNC B0 ;  /* 0x0000000000007941 */ /* 0x000fea0003800000 */
.L_x_2327:
[----:B------:R-:W-:Y:S05]  /*1dc90*/  BRA `(.L_x_2329) ;  /* 0xfffffe8400d47947 */ /* 0x000fea000383ffff */
.L_x_2082:
        /* <DEDUP_REMOVED lines=8> */
.L_x_2331:
[----:B------:R-:W-:Y:S05]  /*1dd20*/  BSYNC B1 ;  /* 0x0000000000017941 */ /* 0x000fea0003800000 */
.L_x_2330:
[----:B------:R-:W-:Y:S05]  /*1dd30*/  BRA `(.L_x_2332) ;  /* 0xfffffe94001c7947 */ /* 0x000fea000383ffff */
.L_x_2083:
        /* <DEDUP_REMOVED lines=8> */
.L_x_2334:
[----:B------:R-:W-:Y:S05]  /*1ddc0*/  BSYNC B1 ;  /* 0x0000000000017941 */ /* 0x000fea0003800000 */
.L_x_2333:
[----:B------:R-:W-:Y:S05]  /*1ddd0*/  BRA `(.L_x_2335) ;  /* 0xfffffe9000fc7947 */ /* 0x000fea000383ffff */
.L_x_2084:
        /* <DEDUP_REMOVED lines=8> */
.L_x_2337:
[----:B------:R-:W-:Y:S05]  /*1de60*/  BSYNC B1 ;  /* 0x0000000000017941 */ /* 0x000fea0003800000 */
.L_x_2336:
[----:B------:R-:W-:Y:S05]  /*1de70*/  BRA `(.L_x_2338) ;  /* 0xfffffe9000dc7947 */ /* 0x000fea000383ffff */
.L_x_2085:
        /* <DEDUP_REMOVED lines=8> */
.L_x_2340:
[----:B------:R-:W-:Y:S05]  /*1df00*/  BSYNC B1 ;  /* 0x0000000000017941 */ /* 0x000fea0003800000 */
.L_x_2339:
[----:B------:R-:W-:Y:S05]  /*1df10*/  BRA `(.L_x_2341) ;  /* 0xfffffe9000bc7947 */ /* 0x000fea000383ffff */
.L_x_2086:
[----:B------:R-:W-:Y:S01]  /*1df20*/  BSSY B1, `(.L_x_2342) ;  /* 0x0000008000017945 */ /* 0x000fe20003800000 */
[----:B------:R-:W-:Y:S02]  /*1df30*/  IMAD.MOV.U32 R13, RZ, RZ, R5 ;  /* 0x000000ffff0d7224 */ /* 0x000fe400078e0005 */
[----:B------:R-:W-:Y:S02]  /*1df40*/  IMAD.MOV.U32 R12, RZ, RZ, 0x1 ;  /* 0x00000001ff0c7424 */ /* 0x000fe400078e00ff */
[----:B------:R-:W-:Y:S02]  /*1df50*/  IMAD.MOV.U32 R11, RZ, RZ, 0x1c1f ;  /* 0x00001c1fff0b7424 */ /* 0x000fe400078e00ff */
[----:B------:R-:W-:-:S07]  /*1df60*/  IMAD.MOV.U32 R15, RZ, RZ, -0x1 ;  /* 0xffffffffff0f7424 */ /* 0x000fce00078e00ff */
[----:B-----5:R-:W-:Y:S05]  /*1df70*/  WARPSYNC.COLLECTIVE R15, `(.L_x_2343) ;  /* 0x000000000f087348 */ /* 0x020fea0003c00000 */
[----:B------:R0:W1:Y:S02]  /*1df80*/  SHFL.IDX P6, R14, R13, R12, R11 ;  /* 0x0000000c0d0e7389 */ /* 0x00006400000c000b */
[----:B01---5:R-:W-:Y:S01]  /*1df90*/  ENDCOLLECTIVE ;  /* 0x000000000000791b */ /* 0x023fe20003800000 */
.L_x_2343:
[----:B------:R-:W-:Y:S05]  /*1dfa0*/  BSYNC B1 ;  /* 0x0000000000017941 */ /* 0x000fea0003800000 */
.L_x_2342:
[----:B------:R-:W-:Y:S05]  /*1dfb0*/  BRA `(.L_x_2344) ;  /* 0xfffffe90009c7947 */ /* 0x000fea000383ffff */
.L_x_2087:
        /* <DEDUP_REMOVED lines=8> */
.L_x_2346:
[----:B------:R-:W-:Y:S05]  /*1e040*/  BSYNC B1 ;  /* 0x0000000000017941 */ /* 0x000fea0003800000 */
.L_x_2345:
[----:B------:R-:W-:Y:S05]  /*1e050*/  BRA `(.L_x_2347) ;  /* 0xfffffe90007c7947 */ /* 0x000fea000383ffff */
.L_x_2088:
        /* <DEDUP_REMOVED lines=8> */
.L_x_2349:
[----:B------:R-:W-:Y:S05]  /*1e0e0*/  BSYNC B1 ;  /* 0x0000000000017941 */ /* 0x000fea0003800000 */
.L_x_2348:
[----:B------:R-:W-:Y:S05]  /*1e0f0*/  BRA `(.L_x_2350) ;  /* 0xfffffe90005c7947 */ /* 0x000fea000383ffff */
.L_x_2089:
        /* <DEDUP_REMOVED lines=8> */
.L_x_2352:
[----:B------:R-:W-:Y:S05]  /*1e180*/  BSYNC B1 ;  /* 0x0000000000017941 */ /* 0x000fea0003800000 */
.L_x_2351:
[----:B------:R-:W-:Y:S05]  /*1e190*/  BRA `(.L_x_2353) ;  /* 0xfffffe90003c7947 */ /* 0x000fea000383ffff */
.L_x_2091:
[----:B0-----:R0:W1:Y:S02]  /*1e1a0*/  SYNCS.PHASECHK.TRANS64.TRYWAIT P2, [R17+URZ+0x22800], R6 ;  /* 0x02280006110075a7 */ /* 0x001064000804017f */
[----:B-1----:R-:W-:Y:S05]  /*1e1b0*/  @!P2 NANOSLEEP.SYNCS 0x989680 ;  /* 0x009896800000a95d */ /* 0x002fea0003900000 */
[----:B------:R-:W1:Y:S02]  /*1e1c0*/  @!P2 SYNCS.PHASECHK.TRANS64 P2, [R17+URZ+0x22800], R6 ;  /* 0x022800061100a5a7 */ /* 0x000e64000804007f */
[----:B-1----:R-:W-:Y:S05]  /*1e1d0*/  @!P2 BRA `(.L_x_2091) ;  /* 0xfffffffc00f0a947 */ /* 0x002fea000383ffff */
[----:B------:R-:W-:Y:S05]  /*1e1e0*/  BRA `(.L_x_2354) ;  /* 0xfffffe9000c47947 */ /* 0x000fea000383ffff */
.L_x_2099:
        /* <DEDUP_REMOVED lines=8> */
.L_x_2356:
[----:B------:R-:W-:Y:S05]  /*1e270*/  BSYNC B1 ;  /* 0x0000000000017941 */ /* 0x000fea0003800000 */
.L_x_2355:
[----:B------:R-:W-:Y:S05]  /*1e280*/  BRA `(.L_x_2357) ;  /* 0xfffffea000e07947 */ /* 0x000fea000383ffff */
.L_x_2100:
        /* <DEDUP_REMOVED lines=8> */
.L_x_2359:
[----:B------:R-:W-:Y:S05]  /*1e310*/  BSYNC B1 ;  /* 0x0000000000017941 */ /* 0x000fea0003800000 */
.L_x_2358:
[----:B------:R-:W-:Y:S05]  /*1e320*/  BRA `(.L_x_2360) ;  /* 0xfffffea000c07947 */ /* 0x000fea000383ffff */
.L_x_2101:
        /* <DEDUP_REMOVED lines=8> */
.L_x_2362:
[----:B------:R-:W-:Y:S05]  /*1e3b0*/  BSYNC B1 ;  /* 0x0000000000017941 */ /* 0x000fea0003800000 */
.L_x_2361:
[----:B------:R-:W-:Y:S05]  /*1e3c0*/  BRA `(.L_x_2363) ;  /* 0xfffffea000a07947 */ /* 0x000fea000383ffff */
.L_x_2102:
        /* <DEDUP_REMOVED lines=8> */
.L_x_2365:
[----:B------:R-:W-:Y:S05]  /*1e450*/  BSYNC B1 ;  /* 0x0000000000017941 */ /* 0x000fea0003800000 */
.L_x_2364:
[----:B------:R-:W-:Y:S05]  /*1e460*/  BRA `(.L_x_2366) ;  /* 0xfffffea000807947 */ /* 0x000fea000383ffff */
.L_x_2103:
        /* <DEDUP_REMOVED lines=8> */
.L_x_2368:
[----:B------:R-:W-:Y:S05]  /*1e4f0*/  BSYNC B1 ;  /* 0x0000000000017941 */ /* 0x000fea0003800000 */
.L_x_2367:
[----:B------:R-:W-:Y:S05]  /*1e500*/  BRA `(.L_x_2369) ;  /* 0xfffffea000607947 */ /* 0x000fea000383ffff */
.L_x_2104:
        /* <DEDUP_REMOVED lines=8> */
.L_x_2371:
[----:B------:R-:W-:Y:S05]  /*1e590*/  BSYNC B1 ;  /* 0x0000000000017941 */ /* 0x000fea0003800000 */
.L_x_2370:
[----:B------:R-:W-:Y:S05]  /*1e5a0*/  BRA `(.L_x_2372) ;  /* 0xfffffea000447947 */ /* 0x000fea000383ffff */
.L_x_2105:
        /* <DEDUP_REMOVED lines=8> */
.L_x_2374:
[----:B------:R-:W-:Y:S05]  /*1e630*/  BSYNC B1 ;  /* 0x0000000000017941 */ /* 0x000fea0003800000 */
.L_x_2373:
[----:B------:R-:W-:Y:S05]  /*1e640*/  BRA `(.L_x_2375) ;  /* 0xfffffea000287947 */ /* 0x000fea000383ffff */
.L_x_2106:
        /* <DEDUP_REMOVED lines=8> */
.L_x_2377:
[----:B------:R-:W-:Y:S05]  /*1e6d0*/  BSYNC B1 ;  /* 0x0000000000017941 */ /* 0x000fea0003800000 */
.L_x_2376:
[----:B------:R-:W-:Y:S05]  /*1e6e0*/  BRA `(.L_x_2378) ;  /* 0xfffffea0000c7947 */ /* 0x000fea000383ffff */
.L_x_2108:
[----:B0-----:R0:W1:Y:S02]  /*1e6f0*/  SYNCS.PHASECHK.TRANS64.TRYWAIT P1, [R17+URZ+0x22800], R4 ;  /* 0x02280004110075a7 */ /* 0x001064000802017f */
[----:B-1----:R-:W-:Y:S05]  /*1e700*/  @!P1 NANOSLEEP.SYNCS 0x989680 ;  /* 0x009896800000995d */ /* 0x002fea0003900000 */
[----:B------:R-:W1:Y:S02]  /*1e710*/  @!P1 SYNCS.PHASECHK.TRANS64 P1, [R17+URZ+0x22800], R4 ;  /* 0x02280004110095a7 */ /* 0x000e64000802007f */
[----:B-1----:R-:W-:Y:S05]  /*1e720*/  @!P1 BRA `(.L_x_2108) ;  /* 0xfffffffc00f09947 */ /* 0x002fea000383ffff */
[----:B------:R-:W-:Y:S05]  /*1e730*/  BRA `(.L_x_2379) ;  /* 0xfffffea0007c7947 */ /* 0x000fea000383ffff */
.L_x_2114:
[----:B--2---:R2:W3:Y:S02]  /*1e740*/  SYNCS.PHASECHK.TRANS64.TRYWAIT P2, [R7+URZ+0x22830], R72 ;  /* 0x02283048070075a7 */ /* 0x0044e4000804017f */
[----:B---3--:R-:W-:Y:S05]  /*1e750*/  @!P2 NANOSLEEP.SYNCS 0x989680 ;  /* 0x009896800000a95d */ /* 0x008fea0003900000 */
[----:B------:R-:W3:Y:S02]  /*1e760*/  @!P2 SYNCS.PHASECHK.TRANS64 P2, [R7+URZ+0x22830], R72 ;  /* 0x022830480700a5a7 */ /* 0x000ee4000804007f */
[----:B---3--:R-:W-:Y:S05]  /*1e770*/  @!P2 BRA `(.L_x_2114) ;  /* 0xfffffffc00f0a947 */ /* 0x008fea000383ffff */
[----:B------:R-:W-:Y:S05]  /*1e780*/  BRA `(.L_x_2113) ;  /* 0xfffffeb0002c7947 */ /* 0x000fea000383ffff */
.L_x_2127:
[----:B-1----:R1:W2:Y:S02]  /*1e790*/  SYNCS.PHASECHK.TRANS64.TRYWAIT P2, [R7+URZ+0x22850], R72 ;  /* 0x02285048070075a7 */ /* 0x0022a4000804017f */
[----:B--2---:R-:W-:Y:S05]  /*1e7a0*/  @!P2 NANOSLEEP.SYNCS 0x989680 ;  /* 0x009896800000a95d */ /* 0x004fea0003900000 */
[----:B------:R-:W2:Y:S02]  /*1e7b0*/  @!P2 SYNCS.PHASECHK.TRANS64 P2, [R7+URZ+0x22850], R72 ;  /* 0x022850480700a5a7 */ /* 0x000ea4000804007f */
[----:B--2---:R-:W-:Y:S05]  /*1e7c0*/  @!P2 BRA `(.L_x_2127) ;  /* 0xfffffffc00f0a947 */ /* 0x004fea000383ffff */
[----:B------:R-:W-:Y:S05]  /*1e7d0*/  BRA `(.L_x_2126) ;  /* 0xfffffed000e47947 */ /* 0x000fea000383ffff */
.L_x_2136:
[----:B-1----:R1:W2:Y:S02]  /*1e7e0*/  SYNCS.PHASECHK.TRANS64.TRYWAIT P2, [R209+URZ+0x22830], R210 ;  /* 0x022830d2d10075a7 */ /* 0x0022a4000804017f */
[----:B--2---:R-:W-:Y:S05]  /*1e7f0*/  @!P2 NANOSLEEP.SYNCS 0x989680 ;  /* 0x009896800000a95d */ /* 0x004fea0003900000 */
[----:B------:R-:W2:Y:S02]  /*1e800*/  @!P2 SYNCS.PHASECHK.TRANS64 P2, [R209+URZ+0x22830], R210 ;  /* 0x022830d2d100a5a7 */ /* 0x000ea4000804007f */
[----:B--2---:R-:W-:Y:S05]  /*1e810*/  @!P2 BRA `(.L_x_2136) ;  /* 0xfffffffc00f0a947 */ /* 0x004fea000383ffff */
[----:B------:R-:W-:Y:S05]  /*1e820*/  BRA `(.L_x_2135) ;  /* 0xfffffed8009c7947 */ /* 0x000fea000383ffff */
.L_x_2149:
[----:B-1----:R1:W2:Y:S02]  /*1e830*/  SYNCS.PHASECHK.TRANS64.TRYWAIT P2, [R209+URZ+0x22850], R210 ;  /* 0x022850d2d10075a7 */ /* 0x0022a4000804017f */
[----:B--2---:R-:W-:Y:S05]  /*1e840*/  @!P2 NANOSLEEP.SYNCS 0x989680 ;  /* 0x009896800000a95d */ /* 0x004fea0003900000 */
[----:B------:R-:W2:Y:S02]  /*1e850*/  @!P2 SYNCS.PHASECHK.TRANS64 P2, [R209+URZ+0x22850], R210 ;  /* 0x022850d2d100a5a7 */ /* 0x000ea4000804007f */
[----:B--2---:R-:W-:Y:S05]  /*1e860*/  @!P2 BRA `(.L_x_2149) ;  /* 0xfffffffc00f0a947 */ /* 0x004fea000383ffff */
[----:B------:R-:W-:Y:S05]  /*1e870*/  BRA `(.L_x_2148) ;  /* 0xffffff0400947947 */ /* 0x000fea000383ffff */
.L_x_2159:
[----:B-1----:R1:W2:Y:S02]  /*1e880*/  SYNCS.PHASECHK.TRANS64.TRYWAIT P3, [R206+URZ+0x22830], R7 ;  /* 0x02283007ce0075a7 */ /* 0x0022a4000806017f */
[----:B--2---:R-:W-:Y:S05]  /*1e890*/  @!P3 NANOSLEEP.SYNCS 0x989680 ;  /* 0x009896800000b95d */ /* 0x004fea0003900000 */
[----:B------:R-:W2:Y:S02]  /*1e8a0*/  @!P3 SYNCS.PHASECHK.TRANS64 P3, [R206+URZ+0x22830], R7 ;  /* 0x02283007ce00b5a7 */ /* 0x000ea4000806007f */
[----:B--2---:R-:W-:Y:S05]  /*1e8b0*/  @!P3 BRA `(.L_x_2159) ;  /* 0xfffffffc00f0b947 */ /* 0x004fea000383ffff */
[----:B------:R-:W-:Y:S05]  /*1e8c0*/  BRA `(.L_x_2158) ;  /* 0xffffff0c005c7947 */ /* 0x000fea000383ffff */
.L_x_2164:
[----:B--2---:R2:W3:Y:S02]  /*1e8d0*/  SYNCS.PHASECHK.TRANS64.TRYWAIT P3, [R206+URZ+0x22850], R7 ;  /* 0x02285007ce0075a7 */ /* 0x0044e4000806017f */
[----:B---3--:R-:W-:Y:S05]  /*1e8e0*/  @!P3 NANOSLEEP.SYNCS 0x989680 ;  /* 0x009896800000b95d */ /* 0x008fea0003900000 */
[----:B------:R-:W3:Y:S02]  /*1e8f0*/  @!P3 SYNCS.PHASECHK.TRANS64 P3, [R206+URZ+0x22850], R7 ;  /* 0x02285007ce00b5a7 */ /* 0x000ee4000806007f */
[----:B---3--:R-:W-:Y:S05]  /*1e900*/  @!P3 BRA `(.L_x_2164) ;  /* 0xfffffffc00f0b947 */ /* 0x008fea000383ffff */
[----:B------:R-:W-:Y:S05]  /*1e910*/  BRA `(.L_x_2163) ;  /* 0xffffff2400b87947 */ /* 0x000fea000383ffff */
.L_x_2170:
[----:B-1----:R1:W2:Y:S02]  /*1e920*/  SYNCS.PHASECHK.TRANS64.TRYWAIT P2, [R206+URZ+0x22830], R205 ;  /* 0x022830cdce0075a7 */ /* 0x0022a4000804017f */
[----:B--2---:R-:W-:Y:S05]  /*1e930*/  @!P2 NANOSLEEP.SYNCS 0x989680 ;  /* 0x009896800000a95d */ /* 0x004fea0003900000 */
[----:B------:R-:W2:Y:S02]  /*1e940*/  @!P2 SYNCS.PHASECHK.TRANS64 P2, [R206+URZ+0x22830], R205 ;  /* 0x022830cdce00a5a7 */ /* 0x000ea4000804007f */
[----:B--2---:R-:W-:Y:S05]  /*1e950*/  @!P2 BRA `(.L_x_2170) ;  /* 0xfffffffc00f0a947 */ /* 0x004fea000383ffff */
[----:B------:R-:W-:Y:S05]  /*1e960*/  BRA `(.L_x_2169) ;  /* 0xffffff2800f07947 */ /* 0x000fea000383ffff */
.L_x_2183:
[----:B-1----:R1:W2:Y:S02]  /*1e970*/  SYNCS.PHASECHK.TRANS64.TRYWAIT P2, [R206+URZ+0x22850], R205 ;  /* 0x022850cdce0075a7 */ /* 0x0022a4000804017f */
[----:B--2---:R-:W-:Y:S05]  /*1e980*/  @!P2 NANOSLEEP.SYNCS 0x989680 ;  /* 0x009896800000a95d */ /* 0x004fea0003900000 */
[----:B------:R-:W2:Y:S02]  /*1e990*/  @!P2 SYNCS.PHASECHK.TRANS64 P2, [R206+URZ+0x22850], R205 ;  /* 0x022850cdce00a5a7 */ /* 0x000ea4000804007f */
[----:B--2---:R-:W-:Y:S05]  /*1e9a0*/  @!P2 BRA `(.L_x_2183) ;  /* 0xfffffffc00f0a947 */ /* 0x004fea000383ffff */
[----:B------:R-:W-:Y:S05]  /*1e9b0*/  BRA `(.L_x_2182) ;  /* 0xffffff5400e87947 */ /* 0x000fea000383ffff */
.L_x_2226:
[----:B------:R-:W1:Y:S01]  /*1e9c0*/  S2R R11, SR_TID.X ;  /* 0x00000000000b7919 */ /* 0x000e620000002100 */
[----:B------:R-:W-:Y:S01]  /*1e9d0*/  BSSY B1, `(.L_x_2380) ;  /* 0x000000a000017945 */ /* 0x000fe20003800000 */
[----:B------:R-:W-:Y:S02]  /*1e9e0*/  IMAD.MOV.U32 R12, RZ, RZ, RZ ;  /* 0x000000ffff0c7224 */ /* 0x000fe400078e00ff */
[----:B------:R-:W-:Y:S01]  /*1e9f0*/  IMAD.MOV.U32 R15, RZ, RZ, -0x1 ;  /* 0xffffffffff0f7424 */ /* 0x000fe200078e00ff */
[----:B-1----:R-:W-:-:S04]  /*1ea00*/  SHF.R.U32.HI R11, RZ, 0x5, R11 ;  /* 0x00000005ff0b7819 */ /* 0x002fc8000001160b */
[----:B------:R-:W-:-:S05]  /*1ea10*/  LOP3.LUT R11, R11, 0x3, RZ, 0xc0, !PT ;  /* 0x000000030b0b7812 */ /* 0x000fca00078ec0ff */
[----:B0-----:R-:W-:Y:S02]  /*1ea20*/  IMAD.MOV.U32 R13, RZ, RZ, R11 ;  /* 0x000000ffff0d7224 */ /* 0x001fe400078e000b */
[----:B------:R-:W-:-:S07]  /*1ea30*/  IMAD.MOV.U32 R11, RZ, RZ, 0x1f ;  /* 0x0000001fff0b7424 */ /* 0x000fce00078e00ff */
[----:B------:R-:W-:Y:S05]  /*1ea40*/  WARPSYNC.COLLECTIVE R15, `(.L_x_2381) ;  /* 0x000000000f087348 */ /* 0x000fea0003c00000 */
[----:B------:R0:W1:Y:S02]  /*1ea50*/  SHFL.IDX P6, R14, R13, R12, R11 ;  /* 0x0000000c0d0e7389 */ /* 0x00006400000c000b */
[----:B01----:R-:W-:Y:S01]  /*1ea60*/  ENDCOLLECTIVE ;  /* 0x000000000000791b */ /* 0x003fe20003800000 */
.L_x_2381:
[----:B------:R-:W-:Y:S05]  /*1ea70*/  BSYNC B1 ;  /* 0x0000000000017941 */ /* 0x000fea0003800000 */
.L_x_2380:
[----:B------:R-:W-:Y:S05]  /*1ea80*/  BRA `(.L_x_2382) ;  /* 0xffffffa4005c7947 */ /* 0x000fea000383ffff */
.L_x_2227:
[----:B------:R-:W-:Y:S01]  /*1ea90*/  BSSY B1, `(.L_x_2383) ;  /* 0x0000006000017945 */ /* 0x000fe20003800000 */
[----:B------:R-:W-:-:S07]  /*1eaa0*/  IMAD.MOV.U32 R15, RZ, RZ, -0x1 ;  /* 0xffffffffff0f7424 */ /* 0x000fce00078e00ff */
[----:B0-----:R-:W-:Y:S05]  /*1eab0*/  WARPSYNC.COLLECTIVE R15, `(.L_x_2384) ;  /* 0x000000000f0c7348 */ /* 0x001fea0003c00000 */
[----:B------:R-:W-:Y:S02]  /*1eac0*/  ELECT P6, UR62, PT ;  /* 0x00000000003e782f */ /* 0x000fe400038c0000 */
[----:B------:R-:W-:Y:S01]  /*1ead0*/  MOV R14, UR62 ;  /* 0x0000003e000e7c02 */ /* 0x000fe20008000f00 */
[----:B0-----:R-:W-:Y:S10]  /*1eae0*/  ENDCOLLECTIVE ;  /* 0x000000000000791b */ /* 0x001ff40003800000 */
.L_x_2384:
[----:B------:R-:W-:Y:S05]  /*1eaf0*/  BSYNC B1 ;  /* 0x0000000000017941 */ /* 0x000fea0003800000 */
.L_x_2383:
[----:B------:R-:W-:Y:S05]  /*1eb00*/  BRA `(.L_x_2385) ;  /* 0xffffffa400487947 */ /* 0x000fea000383ffff */
.L_x_2229:
[----:B-1----:R1:W2:Y:S02]  /*1eb10*/  SYNCS.PHASECHK.TRANS64.TRYWAIT P0, [R7+URZ+0x22820], R8 ;  /* 0x02282008070075a7 */ /* 0x0022a4000800017f */
[----:B--2---:R-:W-:Y:S05]  /*1eb20*/  @!P0 NANOSLEEP.SYNCS 0x989680 ;  /* 0x009896800000895d */ /* 0x004fea0003900000 */
[----:B------:R-:W2:Y:S02]  /*1eb30*/  @!P0 SYNCS.PHASECHK.TRANS64 P0, [R7+URZ+0x22820], R8 ;  /* 0x02282008070085a7 */ /* 0x000ea4000800007f */
[----:B--2---:R-:W-:Y:S05]  /*1eb40*/  @!P0 BRA `(.L_x_2229) ;  /* 0xfffffffc00f08947 */ /* 0x004fea000383ffff */
[----:B------:R-:W-:Y:S05]  /*1eb50*/  BRA `(.L_x_2386) ;  /* 0xffffffa400647947 */ /* 0x000fea000383ffff */
.L_x_2232:
[----:B-1----:R1:W2:Y:S02]  /*1eb60*/  SYNCS.PHASECHK.TRANS64.TRYWAIT P0, [R8+URZ+0x228a0], R11 ;  /* 0x0228a00b080075a7 */ /* 0x0022a4000800017f */
[----:B--2---:R-:W-:Y:S05]  /*1eb70*/  @!P0 NANOSLEEP.SYNCS 0x989680 ;  /* 0x009896800000895d */ /* 0x004fea0003900000 */
[----:B------:R-:W2:Y:S02]  /*1eb80*/  @!P0 SYNCS.PHASECHK.TRANS64 P0, [R8+URZ+0x228a0], R11 ;  /* 0x0228a00b080085a7 */ /* 0x000ea4000800007f */
[----:B--2---:R-:W-:Y:S05]  /*1eb90*/  @!P0 BRA `(.L_x_2232) ;  /* 0xfffffffc00f08947 */ /* 0x004fea000383ffff */
[----:B------:R-:W-:Y:S05]  /*1eba0*/  BRA `(.L_x_2387) ;  /* 0xffffffa400747947 */ /* 0x000fea000383ffff */
.L_x_2234:
[----:B--2---:R2:W3:Y:S02]  /*1ebb0*/  SYNCS.PHASECHK.TRANS64.TRYWAIT P0, [R8+URZ+0x228c0], R11 ;  /* 0x0228c00b080075a7 */ /* 0x0044e4000800017f */
[----:B---3--:R-:W-:Y:S05]  /*1ebc0*/  @!P0 NANOSLEEP.SYNCS 0x989680 ;  /* 0x009896800000895d */ /* 0x008fea0003900000 */
[----:B------:R-:W3:Y:S02]  /*1ebd0*/  @!P0 SYNCS.PHASECHK.TRANS64 P0, [R8+URZ+0x228c0], R11 ;  /* 0x0228c00b080085a7 */ /* 0x000ee4000800007f */
[----:B---3--:R-:W-:Y:S05]  /*1ebe0*/  @!P0 BRA `(.L_x_2234) ;  /* 0xfffffffc00f08947 */ /* 0x008fea000383ffff */
[----:B------:R-:W-:Y:S05]  /*1ebf0*/  BRA `(.L_x_2388) ;  /* 0xffffffa400d87947 */ /* 0x000fea000383ffff */
.L_x_2238:
[----:B-1----:R1:W2:Y:S02]  /*1ec00*/  SYNCS.PHASECHK.TRANS64.TRYWAIT P0, [R9+URZ+0x228a0], R10 ;  /* 0x0228a00a090075a7 */ /* 0x0022a4000800017f */
[----:B--2---:R-:W-:Y:S05]  /*1ec10*/  @!P0 NANOSLEEP.SYNCS 0x989680 ;  /* 0x009896800000895d */ /* 0x004fea0003900000 */
[----:B------:R-:W2:Y:S02]  /*1ec20*/  @!P0 SYNCS.PHASECHK.TRANS64 P0, [R9+URZ+0x228a0], R10 ;  /* 0x0228a00a090085a7 */ /* 0x000ea4000800007f */
[----:B--2---:R-:W-:Y:S05]  /*1ec30*/  @!P0 BRA `(.L_x_2238) ;  /* 0xfffffffc00f08947 */ /* 0x004fea000383ffff */
[----:B------:R-:W-:Y:S05]  /*1ec40*/  BRA `(.L_x_2389) ;  /* 0xffffffa800c87947 */ /* 0x000fea000383ffff */
.L_x_2240:
[----:B--2---:R2:W3:Y:S02]  /*1ec50*/  SYNCS.PHASECHK.TRANS64.TRYWAIT P1, [R9+URZ+0x228c0], R10 ;  /* 0x0228c00a090075a7 */ /* 0x0044e4000802017f */
[----:B---3--:R-:W-:Y:S05]  /*1ec60*/  @!P1 NANOSLEEP.SYNCS 0x989680 ;  /* 0x009896800000995d */ /* 0x008fea0003900000 */
[----:B------:R-:W3:Y:S02]  /*1ec70*/  @!P1 SYNCS.PHASECHK.TRANS64 P1, [R9+URZ+0x228c0], R10 ;  /* 0x0228c00a090095a7 */ /* 0x000ee4000802007f */
[----:B---3--:R-:W-:Y:S05]  /*1ec80*/  @!P1 BRA `(.L_x_2240) ;  /* 0xfffffffc00f09947 */ /* 0x008fea000383ffff */
[----:B------:R-:W-:Y:S05]  /*1ec90*/  BRA `(.L_x_2390) ;  /* 0xffffffac00247947 */ /* 0x000fea000383ffff */
.L_x_2258:
[----:B------:R-:W0:Y:S01]  /*1eca0*/  S2R R5, SR_TID.X ;  /* 0x0000000000057919 */ /* 0x000e220000002100 */
[----:B------:R-:W-:Y:S01]  /*1ecb0*/  BSSY B0, `(.L_x_2391) ;  /* 0x000000a000007945 */ /* 0x000fe20003800000 */
[----:B------:R-:W-:Y:S02]  /*1ecc0*/  IMAD.MOV.U32 R12, RZ, RZ, RZ ;  /* 0x000000ffff0c7224 */ /* 0x000fe400078e00ff */
[----:B-1----:R-:W-:Y:S02]  /*1ecd0*/  IMAD.MOV.U32 R11, RZ, RZ, 0x1f ;  /* 0x0000001fff0b7424 */ /* 0x002fe400078e00ff */
[----:B------:R-:W-:Y:S01]  /*1ece0*/  IMAD.MOV.U32 R15, RZ, RZ, -0x1 ;  /* 0xffffffffff0f7424 */ /* 0x000fe200078e00ff */
[----:B0-----:R-:W-:-:S04]  /*1ecf0*/  SHF.R.U32.HI R5, RZ, 0x5, R5 ;  /* 0x00000005ff057819 */ /* 0x001fc80000011605 */
[----:B------:R-:W-:-:S05]  /*1ed00*/  LOP3.LUT R5, R5, 0x3, RZ, 0xc0, !PT ;  /* 0x0000000305057812 */ /* 0x000fca00078ec0ff */
[----:B------:R-:W-:-:S07]  /*1ed10*/  IMAD.MOV.U32 R13, RZ, RZ, R5 ;  /* 0x000000ffff0d7224 */ /* 0x000fce00078e0005 */
[----:B------:R-:W-:Y:S05]  /*1ed20*/  WARPSYNC.COLLECTIVE R15, `(.L_x_2392) ;  /* 0x000000000f087348 */ /* 0x000fea0003c00000 */
[----:B------:R0:W1:Y:S02]  /*1ed30*/  SHFL.IDX P6, R14, R13, R12, R11 ;  /* 0x0000000c0d0e7389 */ /* 0x00006400000c000b */
[----:B01----:R-:W-:Y:S01]  /*1ed40*/  ENDCOLLECTIVE ;  /* 0x000000000000791b */ /* 0x003fe20003800000 */
.L_x_2392:
[----:B------:R-:W-:Y:S05]  /*1ed50*/  BSYNC B0 ;  /* 0x0000000000007941 */ /* 0x000fea0003800000 */
.L_x_2391:
[----:B------:R-:W-:Y:S05]  /*1ed60*/  BRA `(.L_x_2393) ;  /* 0xffffffb8009c7947 */ /* 0x000fea000383ffff */
.L_x_2259:
[----:B------:R-:W-:Y:S01]  /*1ed70*/  BSSY B0, `(.L_x_2394) ;  /* 0x0000006000007945 */ /* 0x000fe20003800000 */
[----:B------:R-:W-:-:S07]  /*1ed80*/  IMAD.MOV.U32 R15, RZ, RZ, -0x1 ;  /* 0xffffffffff0f7424 */ /* 0x000fce00078e00ff */
[----:B-1----:R-:W-:Y:S05]  /*1ed90*/  WARPSYNC.COLLECTIVE R15, `(.L_x_2395) ;  /* 0x000000000f0c7348 */ /* 0x002fea0003c00000 */
[----:B------:R-:W-:Y:S02]  /*1eda0*/  ELECT P6, UR62, PT ;  /* 0x00000000003e782f */ /* 0x000fe400038c0000 */
[----:B------:R-:W-:Y:S01]  /*1edb0*/  MOV R14, UR62 ;  /* 0x0000003e000e7c02 */ /* 0x000fe20008000f00 */
[----:B-1----:R-:W-:Y:S10]  /*1edc0*/  ENDCOLLECTIVE ;  /* 0x000000000000791b */ /* 0x002ff40003800000 */
.L_x_2395:
[----:B------:R-:W-:Y:S05]  /*1edd0*/  BSYNC B0 ;  /* 0x0000000000007941 */ /* 0x000fea0003800000 */
.L_x_2394:
[----:B------:R-:W-:Y:S05]  /*1ede0*/  BRA `(.L_x_2396) ;  /* 0xffffffb8008c7947 */ /* 0x000fea000383ffff */
.L_x_2262:
[----:B0-----:R0:W1:Y:S02]  /*1edf0*/  SYNCS.PHASECHK.TRANS64.TRYWAIT P0, [R5+URZ+0x22840], R7 ;  /* 0x02284007050075a7 */ /* 0x001064000800017f */
[----:B-1----:R-:W-:Y:S05]  /*1ee00*/  @!P0 NANOSLEEP.SYNCS 0x989680 ;  /* 0x009896800000895d */ /* 0x002fea0003900000 */
[----:B------:R-:W1:Y:S02]  /*1ee10*/  @!P0 SYNCS.PHASECHK.TRANS64 P0, [R5+URZ+0x22840], R7 ;  /* 0x02284007050085a7 */ /* 0x000e64000800007f */
[----:B-1----:R-:W-:Y:S05]  /*1ee20*/  @!P0 BRA `(.L_x_2262) ;  /* 0xfffffffc00f08947 */ /* 0x002fea000383ffff */
[----:B------:R-:W-:Y:S05]  /*1ee30*/  BRA `(.L_x_2397) ;  /* 0xffffffb800f47947 */ /* 0x000fea000383ffff */
.L_x_2265:
        /* <DEDUP_REMOVED lines=8> */
.L_x_2268:
[----:B0-----:R0:W1:Y:S02]  /*1eec0*/  SYNCS.PHASECHK.TRANS64.TRYWAIT P0, [R2+URZ+0x22860], R5 ;  /* 0x02286005020075a7 */ /* 0x001064000800017f */
[----:B-1----:R-:W-:Y:S05]  /*1eed0*/  @!P0 NANOSLEEP.SYNCS 0x989680 ;  /* 0x009896800000895d */ /* 0x002fea0003900000 */
[----:B------:R-:W1:Y:S02]  /*1eee0*/  @!P0 SYNCS.PHASECHK.TRANS64 P0, [R2+URZ+0x22860], R5 ;  /* 0x02286005020085a7 */ /* 0x000e64000800007f */
[----:B-1----:R-:W-:Y:S05]  /*1eef0*/  @!P0 BRA `(.L_x_2268) ;  /* 0xfffffffc00f08947 */ /* 0x002fea000383ffff */
[----:B------:R-:W-:Y:S05]  /*1ef00*/  BRA `(.L_x_2399) ;  /* 0xffffffbc00ec7947 */ /* 0x000fea000383ffff */
.L_x_2277:
[----:B--2---:R2:W3:Y:S02]  /*1ef10*/  SYNCS.PHASECHK.TRANS64.TRYWAIT P0, [R2+URZ+0x22840], R3 ;  /* 0x02284003020075a7 */ /* 0x0044e4000800017f */
[----:B---3--:R-:W-:Y:S05]  /*1ef20*/  @!P0 NANOSLEEP.SYNCS 0x989680 ;  /* 0x009896800000895d */ /* 0x008fea0003900000 */
[----:B------:R-:W3:Y:S02]  /*1ef30*/  @!P0 SYNCS.PHASECHK.TRANS64 P0, [R2+URZ+0x22840], R3 ;  /* 0x02284003020085a7 */ /* 0x000ee4000800007f */
[----:B---3--:R-:W-:Y:S05]  /*1ef40*/  @!P0 BRA `(.L_x_2277) ;  /* 0xfffffffc00f08947 */ /* 0x008fea000383ffff */
[----:B------:R-:W-:Y:S05]  /*1ef50*/  BRA `(.L_x_2400) ;  /* 0xffffffc4006c7947 */ /* 0x000fea000383ffff */
.L_x_2279:
[----:B0-----:R0:W3:Y:S02]  /*1ef60*/  SYNCS.PHASECHK.TRANS64.TRYWAIT P0, [R2+URZ+0x22860], R3 ;  /* 0x02286003020075a7 */ /* 0x0010e4000800017f */
[----:B---3--:R-:W-:Y:S05]  /*1ef70*/  @!P0 NANOSLEEP.SYNCS 0x989680 ;  /* 0x009896800000895d */ /* 0x008fea0003900000 */
[----:B------:R-:W3:Y:S02]  /*1ef80*/  @!P0 SYNCS.PHASECHK.TRANS64 P0, [R2+URZ+0x22860], R3 ;  /* 0x02286003020085a7 */ /* 0x000ee4000800007f */
[----:B---3--:R-:W-:Y:S05]  /*1ef90*/  @!P0 BRA `(.L_x_2279) ;  /* 0xfffffffc00f08947 */ /* 0x008fea000383ffff */
[----:B------:R-:W-:Y:S05]  /*1efa0*/  BRA `(.L_x_2401) ;  /* 0xffffffc400dc7947 */ /* 0x000fea000383ffff */
.L_x_2284:
[----:B---3--:R3:W4:Y:S02]  /*1efb0*/  SYNCS.PHASECHK.TRANS64.TRYWAIT P0, [R2+URZ+0x22840], R3 ;  /* 0x02284003020075a7 */ /* 0x008724000800017f */
[----:B----4-:R-:W-:Y:S05]  /*1efc0*/  @!P0 NANOSLEEP.SYNCS 0x989680 ;  /* 0x009896800000895d */ /* 0x010fea0003900000 */
[----:B------:R-:W4:Y:S02]  /*1efd0*/  @!P0 SYNCS.PHASECHK.TRANS64 P0, [R2+URZ+0x22840], R3 ;  /* 0x02284003020085a7 */ /* 0x000f24000800007f */
[----:B----4-:R-:W-:Y:S05]  /*1efe0*/  @!P0 BRA `(.L_x_2284) ;  /* 0xfffffffc00f08947 */ /* 0x010fea000383ffff */
[----:B------:R-:W-:Y:S05]  /*1eff0*/  BRA `(.L_x_2402) ;  /* 0xffffffcc00307947 */ /* 0x000fea000383ffff */
.L_x_2286:
[----:B0-----:R0:W2:Y:S02]  /*1f000*/  SYNCS.PHASECHK.TRANS64.TRYWAIT P1, [R2+URZ+0x22860], R3 ;  /* 0x02286003020075a7 */ /* 0x0010a4000802017f */
[----:B--2---:R-:W-:Y:S05]  /*1f010*/  @!P1 NANOSLEEP.SYNCS 0x989680 ;  /* 0x009896800000995d */ /* 0x004fea0003900000 */
[----:B------:R-:W2:Y:S02]  /*1f020*/  @!P1 SYNCS.PHASECHK.TRANS64 P1, [R2+URZ+0x22860], R3 ;  /* 0x02286003020095a7 */ /* 0x000ea4000802007f */
[----:B--2---:R-:W-:Y:S05]  /*1f030*/  @!P1 BRA `(.L_x_2286) ;  /* 0xfffffffc00f09947 */ /* 0x004fea000383ffff */
[----:B------:R-:W-:Y:S05]  /*1f040*/  BRA `(.L_x_2403) ;  /* 0xffffffcc009c7947 */ /* 0x000fea000383ffff */
.L_x_2291:
[----:B---3--:R3:W4:Y:S02]  /*1f050*/  SYNCS.PHASECHK.TRANS64.TRYWAIT P0, [R2+URZ+0x22840], R3 ;  /* 0x02284003020075a7 */ /* 0x008724000800017f */
[----:B----4-:R-:W-:Y:S05]  /*1f060*/  @!P0 NANOSLEEP.SYNCS 0x989680 ;  /* 0x009896800000895d */ /* 0x010fea0003900000 */
[----:B------:R-:W4:Y:S02]  /*1f070*/  @!P0 SYNCS.PHASECHK.TRANS64 P0, [R2+URZ+0x22840], R3 ;  /* 0x02284003020085a7 */ /* 0x000f24000800007f */
[----:B----4-:R-:W-:Y:S05]  /*1f080*/  @!P0 BRA `(.L_x_2291) ;  /* 0xfffffffc00f08947 */ /* 0x010fea000383ffff */
[----:B------:R-:W-:Y:S05]  /*1f090*/  BRA `(.L_x_2404) ;  /* 0xffffffd000cc7947 */ /* 0x000fea000383ffff */
.L_x_2293:
[----:B0-----:R0:W2:Y:S02]  /*1f0a0*/  SYNCS.PHASECHK.TRANS64.TRYWAIT P1, [R2+URZ+0x22860], R3 ;  /* 0x02286003020075a7 */ /* 0x0010a4000802017f */
[----:B--2---:R-:W-:Y:S05]  /*1f0b0*/  @!P1 NANOSLEEP.SYNCS 0x989680 ;  /* 0x009896800000995d */ /* 0x004fea0003900000 */
[----:B------:R-:W2:Y:S02]  /*1f0c0*/  @!P1 SYNCS.PHASECHK.TRANS64 P1, [R2+URZ+0x22860], R3 ;  /* 0x02286003020095a7 */ /* 0x000ea4000802007f */
[----:B--2---:R-:W-:Y:S05]  /*1f0d0*/  @!P1 BRA `(.L_x_2293) ;  /* 0xfffffffc00f09947 */ /* 0x004fea000383ffff */
[----:B------:R-:W-:Y:S05]  /*1f0e0*/  BRA `(.L_x_2405) ;  /* 0xffffffd4003c7947 */ /* 0x000fea000383ffff */
.L_x_2298:
[----:B------:R-:W-:Y:S01]  /*1f0f0*/  BSSY B0, `(.L_x_2406) ;  /* 0x0000008000007945 */ /* 0x000fe20003800000 */
[----:B0-----:R-:W-:Y:S02]  /*1f100*/  IMAD.MOV.U32 R13, RZ, RZ, R16 ;  /* 0x000000ffff0d7224 */ /* 0x001fe400078e0010 */
[----:B------:R-:W-:Y:S02]  /*1f110*/  IMAD.MOV.U32 R12, RZ, RZ, RZ ;  /* 0x000000ffff0c7224 */ /* 0x000fe400078e00ff */
[----:B-1----:R-:W-:Y:S02]  /*1f120*/  IMAD.MOV.U32 R11, RZ, RZ, 0x1f ;  /* 0x0000001fff0b7424 */ /* 0x002fe400078e00ff */
[----:B------:R-:W-:-:S07]  /*1f130*/  IMAD.MOV.U32 R15, RZ, RZ, -0x1 ;  /* 0xffffffffff0f7424 */ /* 0x000fce00078e00ff */
[----:B--23--:R-:W-:Y:S05]  /*1f140*/  WARPSYNC.COLLECTIVE R15, `(.L_x_2407) ;  /* 0x000000000f087348 */ /* 0x00cfea0003c00000 */
[----:B------:R0:W1:Y:S02]  /*1f150*/  SHFL.IDX P6, R14, R13, R12, R11 ;  /* 0x0000000c0d0e7389 */ /* 0x00006400000c000b */
[----:B0123--:R-:W-:Y:S01]  /*1f160*/  ENDCOLLECTIVE ;  /* 0x000000000000791b */ /* 0x00ffe20003800000 */
.L_x_2407:
[----:B------:R-:W-:Y:S05]  /*1f170*/  BSYNC B0 ;  /* 0x0000000000007941 */ /* 0x000fea0003800000 */
.L_x_2406:
        /* <DEDUP_REMOVED lines=8> */
.L_x_2408:
[----:B------:R-:W-:Y:S01]  /*1f200*/  IMAD.MOV.U32 R16, RZ, RZ, R14 ;  /* 0x000000ffff107224 */ /* 0x000fe200078e000e */
[----:B------:R-:W-:Y:S06]  /*1f210*/  BRA `(.L_x_2409) ;  /* 0xffffffd800307947 */ /* 0x000fec000383ffff */
.L_x_2301:
[----:B------:R-:W-:Y:S01]  /*1f220*/  BSSY B0, `(.L_x_2410) ;  /* 0x0000008000007945 */ /* 0x000fe20003800000 */
[----:B0----5:R-:W-:Y:S02]  /*1f230*/  IMAD.MOV.U32 R13, RZ, RZ, R17 ;  /* 0x000000ffff0d7224 */ /* 0x021fe400078e0011 */
[----:B------:R-:W-:Y:S02]  /*1f240*/  IMAD.MOV.U32 R12, RZ, RZ, 0x1 ;  /* 0x00000001ff0c7424 */ /* 0x000fe400078e00ff */
[----:B-1----:R-:W-:Y:S02]  /*1f250*/  IMAD.MOV.U32 R11, RZ, RZ, RZ ;  /* 0x000000ffff0b7224 */ /* 0x002fe400078e00ff */
[----:B------:R-:W-:-:S07]  /*1f260*/  IMAD.MOV.U32 R15, RZ, RZ, -0x1 ;  /* 0xffffffffff0f7424 */ /* 0x000fce00078e00ff */
[----:B--234-:R-:W-:Y:S05]  /*1f270*/  WARPSYNC.COLLECTIVE R15, `(.L_x_2411) ;  /* 0x000000000f087348 */ /* 0x01cfea0003c00000 */
[----:B------:R0:W1:Y:S02]  /*1f280*/  SHFL.UP P6, R14, R13, R12, R11 ;  /* 0x0400000c0d0e7389 */ /* 0x00006400000c000b */
[----:B01234-:R-:W-:Y:S01]  /*1f290*/  ENDCOLLECTIVE ;  /* 0x000000000000791b */ /* 0x01ffe20003800000 */
.L_x_2411:
[----:B------:R-:W-:Y:S05]  /*1f2a0*/  BSYNC B0 ;  /* 0x0000000000007941 */ /* 0x000fea0003800000 */
.L_x_2410:
[C---:B------:R-:W-:Y:S01]  /*1f2b0*/  ISETP.NE.AND P0, PT, R7.reuse, RZ, PT ;  /* 0x000000ff0700720c */ /* 0x040fe20003f05270 */
        /* <DEDUP_REMOVED lines=9> */
.L_x_2412:
        /* <DEDUP_REMOVED lines=8> */
.L_x_2413:
        /* <DEDUP_REMOVED lines=8> */
.L_x_2414:
        /* <DEDUP_REMOVED lines=8> */
.L_x_2415:
        /* <DEDUP_REMOVED lines=8> */
.L_x_2416:
[----:B------:R-:W-:Y:S05]  /*1f550*/  BRA `(.L_x_2417) ;  /* 0xffffffd400f47947 */ /* 0x000fea000383ffff */
.L_x_2306:
[----:B------:R-:W-:Y:S01]  /*1f560*/  BSSY B0, `(.L_x_2418) ;  /* 0x0000008000007945 */ /* 0x000fe20003800000 */
[----:B-----5:R-:W-:Y:S02]  /*1f570*/  IMAD.MOV.U32 R13, RZ, RZ, R17 ;  /* 0x000000ffff0d7224 */ /* 0x020fe400078e0011 */
[----:B------:R-:W-:Y:S02]  /*1f580*/  IMAD.MOV.U32 R12, RZ, RZ, 0x1 ;  /* 0x00000001ff0c7424 */ /* 0x000fe400078e00ff */
[----:B-1----:R-:W-:Y:S02]  /*1f590*/  IMAD.MOV.U32 R11, RZ, RZ, RZ ;  /* 0x000000ffff0b7224 */ /* 0x002fe400078e00ff */
[----:B------:R-:W-:-:S07]  /*1f5a0*/  IMAD.MOV.U32 R15, RZ, RZ, -0x1 ;  /* 0xffffffffff0f7424 */ /* 0x000fce00078e00ff */
[----:B0-2---:R-:W-:Y:S05]  /*1f5b0*/  WARPSYNC.COLLECTIVE R15, `(.L_x_2419) ;  /* 0x000000000f087348 */ /* 0x005fea0003c00000 */
[----:B------:R1:W3:Y:S02]  /*1f5c0*/  SHFL.UP P6, R14, R13, R12, R11 ;  /* 0x0400000c0d0e7389 */ /* 0x0002e400000c000b */
[----:B0123--:R-:W-:Y:S01]  /*1f5d0*/  ENDCOLLECTIVE ;  /* 0x000000000000791b */ /* 0x00ffe20003800000 */
.L_x_2419:
[----:B------:R-:W-:Y:S05]  /*1f5e0*/  BSYNC B0 ;  /* 0x0000000000007941 */ /* 0x000fea0003800000 */
.L_x_2418:
        /* <DEDUP_REMOVED lines=10> */
.L_x_2420:
        /* <DEDUP_REMOVED lines=8> */
.L_x_2421:
        /* <DEDUP_REMOVED lines=8> */
.L_x_2422:
        /* <DEDUP_REMOVED lines=8> */
.L_x_2423:
        /* <DEDUP_REMOVED lines=8> */
.L_x_2424:
[----:B------:R-:W-:Y:S05]  /*1f890*/  BRA `(.L_x_2425) ;  /* 0xffffffd400d87947 */ /* 0x000fea000383ffff */
.L_x_2308:
[----:B------:R-:W-:Y:S01]  /*1f8a0*/  BSSY B0, `(.L_x_2426) ;  /* 0x0000006000007945 */ /* 0x000fe20003800000 */
[----:B------:R-:W-:Y:S01]  /*1f8b0*/  PLOP3.LUT P6, PT, P6, PT, PT, 0x8, 0x0 ;  /* 0x000000000000781c */ /* 0x000fe200037ce170 */
[----:B------:R-:W-:-:S12]  /*1f8c0*/  IMAD.MOV.U32 R15, RZ, RZ, -0x1 ;  /* 0xffffffffff0f7424 */ /* 0x000fd800078e00ff */
[----:B01----:R-:W-:Y:S05]  /*1f8d0*/  WARPSYNC.COLLECTIVE R15, `(.L_x_2427) ;  /* 0x000000000f087348 */ /* 0x003fea0003c00000 */
[----:B------:R-:W-:Y:S01]  /*1f8e0*/  VOTE.ANY R14, PT, P6 ;  /* 0x00000000000e7806 */ /* 0x000fe200030e0100 */
[----:B01----:R-:W-:Y:S06]  /*1f8f0*/  ENDCOLLECTIVE ;  /* 0x000000000000791b */ /* 0x003fec0003800000 */
.L_x_2427:
[----:B------:R-:W-:Y:S05]  /*1f900*/  BSYNC B0 ;  /* 0x0000000000007941 */ /* 0x000fea0003800000 */
.L_x_2426:
        /* <DEDUP_REMOVED lines=9> */
.L_x_2428:
[----:B------:R-:W-:Y:S01]  /*1f9a0*/  IMAD.MOV.U32 R17, RZ, RZ, R14 ;  /* 0x000000ffff117224 */ /* 0x000fe200078e000e */
[----:B------:R-:W-:Y:S06]  /*1f9b0*/  BRA `(.L_x_2429) ;  /* 0xffffffd400c87947 */ /* 0x000fec000383ffff */
.L_x_2310:
[----:B------:R-:W-:Y:S01]  /*1f9c0*/  BSSY B0, `(.L_x_2430) ;  /* 0x0000007000007945 */ /* 0x000fe20003800000 */
[----:B------:R-:W-:Y:S02]  /*1f9d0*/  IMAD.MOV.U32 R13, RZ, RZ, R2 ;  /* 0x000000ffff0d7224 */ /* 0x000fe400078e0002 */
[----:B-1----:R-:W-:Y:S02]  /*1f9e0*/  IMAD.MOV.U32 R11, RZ, RZ, 0x1f ;  /* 0x0000001fff0b7424 */ /* 0x002fe400078e00ff */
[----:B------:R-:W-:-:S07]  /*1f9f0*/  IMAD.MOV.U32 R15, RZ, RZ, -0x1 ;  /* 0xffffffffff0f7424 */ /* 0x000fce00078e00ff */
[----:B0-23--:R-:W-:Y:S05]  /*1fa00*/  WARPSYNC.COLLECTIVE R15, `(.L_x_2431) ;  /* 0x000000000f087348 */ /* 0x00dfea0003c00000 */
[----:B------:R1:W4:Y:S02]  /*1fa10*/  SHFL.IDX P6, R14, R13, R12, R11 ;  /* 0x0000000c0d0e7389 */ /* 0x00032400000c000b */
[----:B01234-:R-:W-:Y:S01]  /*1fa20*/  ENDCOLLECTIVE ;  /* 0x000000000000791b */ /* 0x01ffe20003800000 */
.L_x_2431:
[----:B------:R-:W-:Y:S05]  /*1fa30*/  BSYNC B0 ;  /* 0x0000000000007941 */ /* 0x000fea0003800000 */
.L_x_2430:
[----:B------:R-:W-:Y:S01]  /*1fa40*/  IMAD.MOV.U32 R7, RZ, RZ, R14 ;  /* 0x000000ffff077224 */ /* 0x000fe200078e000e */
[----:B------:R-:W-:Y:S06]  /*1fa50*/  BRA `(.L_x_2309) ;  /* 0xffffffd400bc7947 */ /* 0x000fec000383ffff */
.L_x_2314:
[----:B-1----:R1:W2:Y:S02]  /*1fa60*/  SYNCS.PHASECHK.TRANS64.TRYWAIT P0, [R0+URZ+0x22820], R3 ;  /* 0x02282003000075a7 */ /* 0x0022a4000800017f */
[----:B--2---:R-:W-:Y:S05]  /*1fa70*/  @!P0 NANOSLEEP.SYNCS 0x989680 ;  /* 0x009896800000895d */ /* 0x004fea0003900000 */
[----:B------:R-:W2:Y:S02]  /*1fa80*/  @!P0 SYNCS.PHASECHK.TRANS64 P0, [R0+URZ+0x22820], R3 ;  /* 0x02282003000085a7 */ /* 0x000ea4000800007f */
[----:B--2---:R-:W-:Y:S05]  /*1fa90*/  @!P0 BRA `(.L_x_2314) ;  /* 0xfffffffc00f08947 */ /* 0x004fea000383ffff */
[----:B------:R-:W-:Y:S05]  /*1faa0*/  BRA `(.L_x_2432) ;  /* 0xffffffdc00307947 */ /* 0x000fea000383ffff */
.L_x_2315:
        /* <DEDUP_REMOVED lines=11> */
.L_x_2434:
[----:B------:R-:W-:Y:S05]  /*1fb60*/  BSYNC B0 ;  /* 0x0000000000007941 */ /* 0x000fea0003800000 */
.L_x_2433:
[----:B------:R-:W-:Y:S05]  /*1fb70*/  BRA `(.L_x_2435) ;  /* 0xffffffdc00187947 */ /* 0x000fea000383ffff */
.L_x_2316:
[----:B------:R-:W-:Y:S01]  /*1fb80*/  BSSY B0, `(.L_x_2436) ;  /* 0x0000006000007945 */ /* 0x000fe20003800000 */
[----:B------:R-:W-:-:S07]  /*1fb90*/  IMAD.MOV.U32 R15, RZ, RZ, -0x1 ;  /* 0xffffffffff0f7424 */ /* 0x000fce00078e00ff */
[----:B012---:R-:W-:Y:S05]  /*1fba0*/  WARPSYNC.COLLECTIVE R15, `(.L_x_2437) ;  /* 0x000000000f0c7348 */ /* 0x007fea0003c00000 */
[----:B------:R-:W-:Y:S02]  /*1fbb0*/  ELECT P6, UR62, PT ;  /* 0x00000000003e782f */ /* 0x000fe400038c0000 */
[----:B------:R-:W-:Y:S01]  /*1fbc0*/  MOV R14, UR62 ;  /* 0x0000003e000e7c02 */ /* 0x000fe20008000f00 */
[----:B012---:R-:W-:Y:S10]  /*1fbd0*/  ENDCOLLECTIVE ;  /* 0x000000000000791b */ /* 0x007ff40003800000 */
.L_x_2437:
[----:B------:R-:W-:Y:S05]  /*1fbe0*/  BSYNC B0 ;  /* 0x0000000000007941 */ /* 0x000fea0003800000 */
.L_x_2436:
[----:B------:R-:W-:Y:S05]  /*1fbf0*/  BRA `(.L_x_2438) ;  /* 0xffffffdc000c7947 */ /* 0x000fea000383ffff */
.L_x_2318:
[----:B-1----:R1:W2:Y:S02]  /*1fc00*/  SYNCS.PHASECHK.TRANS64.TRYWAIT P0, [R6+URZ], R5 ;  /* 0x00000005060075a7 */ /* 0x0022a4000800017f */
[----:B--2---:R-:W-:Y:S05]  /*1fc10*/  @!P0 NANOSLEEP.SYNCS 0x989680 ;  /* 0x009896800000895d */ /* 0x004fea0003900000 */
[----:B------:R-:W2:Y:S02]  /*1fc20*/  @!P0 SYNCS.PHASECHK.TRANS64 P0, [R6+URZ], R5 ;  /* 0x00000005060085a7 */ /* 0x000ea4000800007f */
[----:B--2---:R-:W-:Y:S05]  /*1fc30*/  @!P0 BRA `(.L_x_2318) ;  /* 0xfffffffc00f08947 */ /* 0x004fea000383ffff */
[----:B------:R-:W-:Y:S05]  /*1fc40*/  BRA `(.L_x_2439) ;  /* 0xffffffdc00487947 */ /* 0x000fea000383ffff */
.L_x_2319:
[----:B--2---:R2:W3:Y:S02]  /*1fc50*/  SYNCS.PHASECHK.TRANS64.TRYWAIT P0, [R7+URZ], R2 ;  /* 0x00000002070075a7 */ /* 0x0044e4000800017f */
[----:B---3--:R-:W-:Y:S05]  /*1fc60*/  @!P0 NANOSLEEP.SYNCS 0x989680 ;  /* 0x009896800000895d */ /* 0x008fea0003900000 */
[----:B------:R-:W3:Y:S02]  /*1fc70*/  @!P0 SYNCS.PHASECHK.TRANS64 P0, [R7+URZ], R2 ;  /* 0x00000002070085a7 */ /* 0x000ee4000800007f */
[----:B---3--:R-:W-:Y:S05]  /*1fc80*/  @!P0 BRA `(.L_x_2319) ;  /* 0xfffffffc00f08947 */ /* 0x008fea000383ffff */
[----:B------:R-:W-:Y:S05]  /*1fc90*/  BRA `(.L_x_2440) ;  /* 0xffffffdc003c7947 */ /* 0x000fea000383ffff */
.L_x_2321:
[----:B---3--:R3:W4:Y:S02]  /*1fca0*/  SYNCS.PHASECHK.TRANS64.TRYWAIT P0, [R4+URZ], R5 ;  /* 0x00000005040075a7 */ /* 0x008724000800017f */
[----:B----4-:R-:W-:Y:S05]  /*1fcb0*/  @!P0 NANOSLEEP.SYNCS 0x989680 ;  /* 0x009896800000895d */ /* 0x010fea0003900000 */
[----:B------:R-:W4:Y:S02]  /*1fcc0*/  @!P0 SYNCS.PHASECHK.TRANS64 P0, [R4+URZ], R5 ;  /* 0x00000005040085a7 */ /* 0x000f24000800007f */
[----:B----4-:R-:W-:Y:S05]  /*1fcd0*/  @!P0 BRA `(.L_x_2321) ;  /* 0xfffffffc00f08947 */ /* 0x010fea000383ffff */
[----:B------:R-:W-:Y:S05]  /*1fce0*/  BRA `(.L_x_2441) ;  /* 0xffffffdc00447947 */ /* 0x000fea000383ffff */
.L_x_2442:
        /* <DEDUP_REMOVED lines=9> */
.L_x_4724:


//--------------------- .text._ZN7cutlass13device_kernelIN5flash11enable_sm90INS1_16FlashAttnFwdSm90INS1_25CollectiveMainloopFwdSm90ILi2EN4cute5tupleIJNS5_1CILi1EEES8_S8_EEENS6_IJNS7_ILi128EEENS7_ILi96EEENS7_ILi64EEEEEELi256ENS_10bfloat16_tEfNS_4arch4Sm90ELb0ELb1ELb0ELb1ELb0ELb0ELb1ELb1ELb0ELb0ELb0ELb0EEENS1_21CollectiveEpilogueFwdINS6_IJSA_NS7_ILi256EEESB_EEES9_SE_SG_Li256ELb1ELb0ELb0ELb0EEENS1_36VarlenDynamicPersistentTileSchedulerILi128ELi96ELi256ELi32ELb0ELb0ELb1ELb1ELb0ELb1EEEEEEEEEvNT_6ParamsE --------------------------
	.section	.text._ZN7cutlass13device_kernelIN5flash11enable_sm90INS1_16FlashAttnFwdSm90INS1_25CollectiveMainloopFwdSm90ILi2EN4cute5tupleIJNS5_1CILi1EEES8_S8_EEENS6_IJNS7_ILi128EEENS7_ILi96EEENS7_ILi64EEEEEELi256ENS_10bfloat16_tEfNS_4arch4Sm90ELb0ELb1ELb0ELb1ELb0ELb0ELb1ELb1ELb0ELb0ELb0ELb0EEENS1_21CollectiveEpilogueFwdINS6_IJSA_NS7_ILi256EEESB_EEES9_SE_SG_Li256ELb1ELb0ELb0ELb0EEENS1_36VarlenDynamicPersistentTileSchedulerILi128ELi96ELi256ELi32ELb0ELb0ELb1ELb1ELb0ELb1EEEEEEEEEvNT_6ParamsE,"ax",@progbits
	.align	128
.text._ZN7cutlass13device_kernelIN5flash11enable_sm90INS1_16FlashAttnFwdSm90INS1_25CollectiveMainloopFwdSm90ILi2EN4cute5tupleIJNS5_1CILi1EEES8_S8_EEENS6_IJNS7_ILi128EEENS7_ILi96EEENS7_ILi64EEEEEELi256ENS_10bfloat16_tEfNS_4arch4Sm90ELb0ELb1ELb0ELb1ELb0ELb0ELb1ELb1ELb0ELb0ELb0ELb0EEENS1_21CollectiveEpilogueFwdINS6_IJSA_NS7_ILi256EEESB_EEES9_SE_SG_Li256ELb1ELb0ELb0ELb0EEENS1_36VarlenDynamicPersistentTileSchedulerILi128ELi96ELi256ELi32ELb0ELb0ELb1ELb1ELb0ELb1EEEEEEEEEvNT_6ParamsE:
        .type           _ZN7cutlass13device_kernelIN5flash11enable_sm90INS1_16FlashAttnFwdSm90INS1_25CollectiveMainloopFwdSm90ILi2EN4cute5tupleIJNS5_1CILi1EEES8_S8_EEENS6_IJNS7_ILi128EEENS7_ILi96EEENS7_ILi64EEEEEELi256ENS_10bfloat16_tEfNS_4arch4Sm90ELb0ELb1ELb0ELb1ELb0ELb0ELb1ELb1ELb0ELb0ELb0ELb0EEENS1_21CollectiveEpilogueFwdINS6_IJSA_NS7_ILi256EEESB_EEES9_SE_SG_Li256ELb1ELb0ELb0ELb0EEENS1_36VarlenDynamicPersistentTileSchedulerILi128ELi96ELi256ELi32ELb0ELb0ELb1ELb1ELb0ELb1EEEEEEEEEvNT_6ParamsE,@function
        .size           _ZN7cutlass13device_kernelIN5flash11enable_sm90INS1_16FlashAttnFwdSm90INS1_25CollectiveMainloopFwdSm90ILi2EN4cute5tupleIJNS5_1CILi1EEES8_S8_EEENS6_IJNS7_ILi128EEENS7_ILi96EEENS7_ILi64EEEEEELi256ENS_10bfloat16_tEfNS_4arch4Sm90ELb0ELb1ELb0ELb1ELb0ELb0ELb1ELb1ELb0ELb0ELb0ELb0EEENS1_21CollectiveEpilogueFwdINS6_IJSA_NS7_ILi256EEESB_EEES9_SE_SG_Li256ELb1ELb0ELb0ELb0EEENS1_36VarlenDynamicPersistentTileSchedulerILi128ELi96ELi256ELi32ELb0ELb0ELb1ELb1ELb0ELb1EEEEEEEEEvNT_6ParamsE,(.L_x_4725 - _ZN7cutlass13device_kernelIN5flash11enable_sm90INS1_16FlashAttnFwdSm90INS1_25CollectiveMainloopFwdSm90ILi2EN4cute5tupleIJNS5_1CILi1EEES8_S8_EEENS6_IJNS7_ILi128EEENS7_ILi96EEENS7_ILi64EEEEEELi256ENS_10bfloat16_tEfNS_4arch4Sm90ELb0ELb1ELb0ELb1ELb0ELb0ELb1ELb1ELb0ELb0ELb0ELb0EEENS1_21CollectiveEpilogueFwdINS6_IJSA_NS7_ILi256EEESB_EEES9_SE_SG_Li256ELb1ELb0ELb0ELb0EEENS1_36VarlenDynamicPersistentTileSchedulerILi128ELi96ELi256ELi32ELb0ELb0ELb1ELb1ELb0ELb1EEEEEEEEEvNT_6ParamsE)
        .other          _ZN7cutlass13device_kernelIN5flash11enable_sm90INS1_16FlashAttnFwdSm90INS1_25CollectiveMainloopFwdSm90ILi2EN4cute5tupleIJNS5_1CILi1EEES8_S8_EEENS6_IJNS7_ILi128EEENS7_ILi96EEENS7_ILi64EEEEEELi256ENS_10bfloat16_tEfNS_4arch4Sm90ELb0ELb1ELb0ELb1ELb0ELb0ELb1ELb1ELb0ELb0ELb0ELb0EEENS1_21CollectiveEpilogueFwdINS6_IJSA_NS7_ILi256EEESB_EEES9_SE_SG_Li256ELb1ELb0ELb0ELb0EEENS1_36VarlenDynamicPersistentTileSchedulerILi128ELi96ELi256ELi32ELb0ELb0ELb1ELb1ELb0ELb1EEEEEEEEEvNT_6ParamsE,@"STO_CUDA_ENTRY STV_DEFAULT"
_ZN7cutlass13device_kernelIN5flash11enable_sm90INS1_16FlashAttnFwdSm90INS1_25CollectiveMainloopFwdSm90ILi2EN4cute5tupleIJNS5_1CILi1EEES8_S8_EEENS6_IJNS7_ILi128EEENS7_ILi96EEENS7_ILi64EEEEEELi256ENS_10bfloat16_tEfNS_4arch4Sm90ELb0ELb1ELb0ELb1ELb0ELb0ELb1ELb1ELb0ELb0ELb0ELb0EEENS1_21CollectiveEpilogueFwdINS6_IJSA_NS7_ILi256EEESB_EEES9_SE_SG_Li256ELb1ELb0ELb0ELb0EEENS1_36VarlenDynamicPersistentTileSchedulerILi128ELi96ELi256ELi32ELb0ELb0ELb1ELb1ELb0ELb1EEEEEEEEEvNT_6ParamsE:
[----:B------:R-:W0:Y:S02]  /*0000*/  LDC R1, c[0x0][0x28] ;  /* 0x00000a00ff017b82 */ /* 0x000e240000000800 */
[----:B0-----:R-:W-:Y:S01]  /*0010*/  VIADD R1, R1, 0xfffffb80 ;  /* 0xfffffb8001017836 */ /* 0x001fe20000000000 */
[----:B------:R-:W0:Y:S01]  /*0020*/  S2R R3, SR_TID.X ;  /* 0x0000000000037919 */ /* 0x000e220000002100 */
[----:B------:R-:W-:Y:S01]  /*0030*/  ELECT P0, URZ, PT ;  /* 0x00000000003f782f */ /* 0x000fe20003800000 */
[----:B------:R-:W-:Y:S01]  /*0040*/  BSSY B0, `(.L_x_2443) ;  /* 0x0000018000007945 */ /* 0x000fe20003800000 */
[----:B------:R-:W-:Y:S02]  /*0050*/  ULDC UR4, c[0x0][0x20] ;  /* 0x0000080000047ab9 */ /* 0x000fe40000000800 */
[----:B------:R-:W-:Y:S01]  /*0060*/  IADD3 R16, P1, R1, UR4, RZ ;  /* 0x0000000401107c10 */ /* 0x000fe2000ff3e0ff */
[----:B------:R-:W-:-:S04]  /*0070*/  ULDC UR4, c[0x0][0x24] ;  /* 0x0000090000047ab9 */ /* 0x000fc80000000800 */
[----:B------:R-:W-:Y:S01]  /*0080*/  IMAD.X R17, RZ, RZ, UR4, P1 ;  /* 0x00000004ff117e24 */ /* 0x000fe200088e06ff */
        /* <DEDUP_REMOVED lines=19> */
.L_x_2444:
[----:B------:R-:W-:Y:S05]  /*01c0*/  BSYNC B0 ;  /* 0x0000000000007941 */ /* 0x000fea0003800000 */
.L_x_2443:
        /* <DEDUP_REMOVED lines=43> */
.L_x_2445:
        /* <DEDUP_REMOVED lines=22> */
.L_x_2446:
        /* <DEDUP_REMOVED lines=18> */
.L_x_2447:
        /* <DEDUP_REMOVED lines=22> */
.L_x_2448:
        /* <DEDUP_REMOVED lines=22> */
.L_x_2449:
        /* <DEDUP_REMOVED lines=9> */
[----:B----4-:R-:W-:-:S05]  /*0a50*/  IMAD.X R2, RZ, RZ, R17, P0 ;  /* 0x000000ffff027224 */ /* 0x010fca00000e0611 */
[----:B------:R4:W-:Y:S01]  /*0a60*/  STL [R1+0x464], R2 ;  /* 0x0004640201007387 */ /* 0x0009e20000100800 */
[----:B0123--:R-:W-:Y:S06]  /*0a70*/  BAR.SYNC.DEFER_BLOCKING 0x0 ;  /* 0x0000000000007b1d */ /* 0x00ffec0000010000 */
[----:B------:R-:W-:Y:S05]  /*0a80*/  @!P1 BRA `(.L_x_2450) ;  /* 0x0000020800ec9947 */ /* 0x000fea0003800000 */
.L_x_2451:
[----:B------:R-:W-:-:S08]  /*0a90*/  NOP ;  /* 0x0000000000007918 */ /* 0x000fd00000000000 */
[----:B------:R-:W0:Y:S02]  /*0aa0*/  USETMAXREG.TRY_ALLOC.CTAPOOL UP0, 0xf0 ;  /* 0x000000f0000079c8 */ /* 0x000e240008000600 */
[----:B0-----:R-:W-:-:S13]  /*0ab0*/  PLOP3.LUT P0, PT, PT, PT, UP0, 0x80, 0x0 ;  /* 0x000000000000781c */ /* 0x001fda0003f0f008 */
[----:B------:R-:W-:Y:S05]  /*0ac0*/  @!P0 BRA `(.L_x_2451) ;  /* 0xfffffffc00f08947 */ /* 0x000fea000383ffff */
[----:B------:R-:W-:Y:S01]  /*0ad0*/  ISETP.NE.AND P0, PT, R36, 0x1, PT ;  /* 0x000000012400780c */ /* 0x000fe20003f05270 */
[----:B------:R-:W0:Y:S08]  /*0ae0*/  S2UR UR4, SR_CgaCtaId ;  /* 0x00000000000479c3 */ /* 0x000e300000008800 */
[----:B------:R-:W-:Y:S06]  /*0af0*/  BAR.ARV 0x8, 0x120 ;  /* 0x0204800000007b1d */ /* 0x000fec0000002000 */
[----:B------:R-:W-:-:S02]  /*0b00*/  UMOV UR44, 0x400 ;  /* 0x00000400002c7882 */ /* 0x000fc40000000000 */
[----:B------:R-:W-:Y:S08]  /*0b10*/  @!P0 BAR.ARV 0x9, 0x100 ;  /* 0x0244000000008b1d */ /* 0x000ff00000002000 */
[----:B------:R-:W-:Y:S01]  /*0b20*/  BAR.SYNC.DEFER_BLOCKING 0x5, 0x120 ;  /* 0x0144800000007b1d */ /* 0x000fe20000010000 */
[C---:B------:R-:W-:Y:S02]  /*0b30*/  IADD3 R210, P1, R16.reuse, 0x210, RZ ;  /* 0x0000021010d27810 */ /* 0x040fe40007f3e0ff */
[----:B------:R-:W-:Y:S01]  /*0b40*/  IADD3 R219, P2, R16, 0x21c, RZ ;  /* 0x0000021c10db7810 */ /* 0x000fe20007f5e0ff */
[----:B0-----:R-:W-:-:S02]  /*0b50*/  ULEA UR44, UR4, UR44, 0x18 ;  /* 0x0000002c042c7291 */ /* 0x001fc4000f8ec03f */
[--C-:B------:R-:W-:Y:S01]  /*0b60*/  IMAD.X R209, RZ, RZ, R17.reuse, P1 ;  /* 0x000000ffffd17224 */ /* 0x100fe200008e0611 */
[----:B------:R-:W-:Y:S01]  /*0b70*/  ULDC UR4, c[0x0][0xd14] ;  /* 0x0003450000047ab9 */ /* 0x000fe20000000800 */
[----:B------:R-:W-:Y:S01]  /*0b80*/  STL.64 [R1+0x210], RZ ;  /* 0x000210ff01007387 */ /* 0x000fe20000100a00 */
[----:B------:R-:W-:-:S03]  /*0b90*/  IMAD.X R211, RZ, RZ, R17, P2 ;  /* 0x000000ffffd37224 */ /* 0x000fc600010e0611 */
[----:B------:R-:W-:Y:S04]  /*0ba0*/  STL [R1+0x218], RZ ;  /* 0x000218ff01007387 */ /* 0x000fe80000100800 */
[----:B------:R-:W-:Y:S04]  /*0bb0*/  STL [R1+0x21c], RZ ;  /* 0x00021cff01007387 */ /* 0x000fe80000100800 */
[----:B------:R-:W0:Y:S01]  /*0bc0*/  LDS.128 R8, [UR44+0x324d0] ;  /* 0x0324d02cff087984 */ /* 0x000e220008000c00 */
[----:B------:R-:W-:Y:S06]  /*0bd0*/  BAR.ARV 0x4, 0x120 ;  /* 0x0104800000007b1d */ /* 0x000fec0000002000 */
[----:B0-----:R-:W-:-:S13]  /*0be0*/  ISETP.GE.AND P0, PT, R11, UR4, PT ;  /* 0x000000040b007c0c */ /* 0x001fda000bf06270 */
[----:B------:R-:W-:Y:S05]  /*0bf0*/  @P0 EXIT ;  /* 0x000000000000094d */ /* 0x000fea0003800000 */
[----:B------:R-:W0:Y:S01]  /*0c00*/  S2R R6, SR_TID.X ;  /* 0x0000000000067919 */ /* 0x000e220000002100 */
[----:B------:R-:W1:Y:S01]  /*0c10*/  S2UR UR4, SR_SWINHI ;  /* 0x00000000000479c3 */ /* 0x000e620000002f00 */
[----:B------:R-:W-:Y:S01]  /*0c20*/  IMAD.MOV.U32 R197, RZ, RZ, 0x2 ;  /* 0x00000002ffc57424 */ /* 0x000fe200078e00ff */
[----:B------:R-:W-:Y:S01]  /*0c30*/  R2UR UR5, R9 ;  /* 0x00000000090572ca */ /* 0x000fe200000e0000 */
[----:B------:R-:W-:Y:S01]  /*0c40*/  VIADD R205, R36, 0x8 ;  /* 0x0000000824cd7836 */ /* 0x000fe20000000000 */
[----:B------:R-:W-:Y:S02]  /*0c50*/  R2UR UR6, R11 ;  /* 0x000000000b0672ca */ /* 0x000fe400000e0000 */
[----:B------:R-:W-:Y:S02]  /*0c60*/  R2UR UR7, R10 ;  /* 0x000000000a0772ca */ /* 0x000fe400000e0000 */
[----:B------:R-:W-:Y:S01]  /*0c70*/  IADD3 R204, -R36, 0xb, RZ ;  /* 0x0000000b24cc7810 */ /* 0x000fe20007ffe1ff */
[----:B------:R-:W-:Y:S01]  /*0c80*/  UMOV UR36, UR44 ;  /* 0x0000002c00247c82 */ /* 0x000fe20008000000 */
[----:B-1----:R-:W-:Y:S01]  /*0c90*/  UMOV UR37, UR4 ;  /* 0x0000000400257c82 */ /* 0x002fe20008000000 */
[C---:B0-----:R-:W-:Y:S01]  /*0ca0*/  VIADD R195, R6.reuse, 0xffffff80 ;  /* 0xffffff8006c37836 */ /* 0x041fe20000000000 */
[----:B------:R-:W-:-:S04]  /*0cb0*/  LOP3.LUT R6, R6, 0x7f, RZ, 0xc0, !PT ;  /* 0x0000007f06067812 */ /* 0x000fc800078ec0ff */
[----:B------:R-:W-:Y:S02]  /*0cc0*/  SHF.R.S32.HI R0, RZ, 0x1f, R195 ;  /* 0x0000001fff007819 */ /* 0x000fe400000114c3 */
[----:B------:R-:W-:Y:S02]  /*0cd0*/  ISETP.NE.AND P0, PT, R6, RZ, PT ;  /* 0x000000ff0600720c */ /* 0x000fe40003f05270 */
[CC--:B----4-:R-:W-:Y:S02]  /*0ce0*/  LEA.HI R2, R0.reuse, R195.reuse, RZ, 0x4 ;  /* 0x000000c300027211 */ /* 0x0d0fe400078f20ff */
[CC--:B------:R-:W-:Y:S02]  /*0cf0*/  LEA.HI R3, R0.reuse, R195.reuse, RZ, 0x5 ;  /* 0x000000c300037211 */ /* 0x0c0fe400078f28ff */
[----:B------:R-:W-:Y:S02]  /*0d00*/  LEA.HI R31, R0, R195, RZ, 0x7 ;  /* 0x000000c3001f7211 */ /* 0x000fe400078f38ff */
[----:B------:R-:W-:Y:S01]  /*0d10*/  SHF.R.S32.HI R5, RZ, 0x4, R2 ;  /* 0x00000004ff057819 */ /* 0x000fe20000011402 */
[----:B------:R-:W-:Y:S01]  /*0d20*/  IMAD.SHL.U32 R3, R3, 0x20, RZ ;  /* 0x0000002003037824 */ /* 0x000fe200078e00ff */
[----:B------:R-:W-:-:S02]  /*0d30*/  LOP3.LUT R206, R31, 0xffffff80, RZ, 0xc0, !PT ;  /* 0xffffff801fce7812 */ /* 0x000fc400078ec0ff */
[C---:B------:R-:W-:Y:S02]  /*0d40*/  LOP3.LUT R4, R2.reuse, 0x3fffff0, RZ, 0xc0, !PT ;  /* 0x03fffff002047812 */ /* 0x040fe400078ec0ff */
[----:B------:R-:W-:Y:S01]  /*0d50*/  LEA.HI R2, R2, R5, RZ, 0x1 ;  /* 0x0000000502027211 */ /* 0x000fe200078f08ff */
[----:B------:R-:W-:Y:S01]  /*0d60*/  IMAD.IADD R206, R195, 0x1, -R206 ;  /* 0x00000001c3ce7824 */ /* 0x000fe200078e0ace */
[----:B------:R-:W-:Y:S01]  /*0d70*/  LOP3.LUT R7, R3, 0xfffffc00, RZ, 0xc0, !PT ;  /* 0xfffffc0003077812 */ /* 0x000fe200078ec0ff */
[----:B------:R-:W-:Y:S01]  /*0d80*/  IMAD.IADD R4, R195, 0x1, -R4 ;  /* 0x00000001c3047824 */ /* 0x000fe200078e0a04 */
[----:B------:R-:W-:Y:S02]  /*0d90*/  LOP3.LUT R2, R2, 0x1ffffffe, RZ, 0xc0, !PT ;  /* 0x1ffffffe02027812 */ /* 0x000fe400078ec0ff */
[----:B------:R-:W-:Y:S01]  /*0da0*/  SHF.R.S32.HI R3, RZ, 0x1f, R206 ;  /* 0x0000001fff037819 */ /* 0x000fe200000114ce */
[----:B------:R-:W-:Y:S01]  /*0db0*/  IMAD R7, R4, 0x40, R7 ;  /* 0x0000004004077824 */ /* 0x000fe200078e0207 */
[----:B------:R-:W-:Y:S01]  /*0dc0*/  SHF.R.S32.HI R220, RZ, 0x7, R31 ;  /* 0x00000007ffdc7819 */ /* 0x000fe2000001141f */
[----:B------:R-:W-:Y:S01]  /*0dd0*/  IMAD.IADD R4, R5, 0x1, -R2 ;  /* 0x0000000105047824 */ /* 0x000fe200078e0a02 */
[----:B------:R-:W-:-:S02]  /*0de0*/  LEA.HI R37, R3, R206, RZ, 0x2 ;  /* 0x000000ce03257211 */ /* 0x000fc400078f10ff */
[----:B------:R-:W-:Y:S01]  /*0df0*/  LEA.HI R3, R3, R206, RZ, 0x5 ;  /* 0x000000ce03037211 */ /* 0x000fe200078f28ff */
[----:B------:R-:W-:Y:S01]  /*0e00*/  IMAD R4, R4, 0x8, R7 ;  /* 0x0000000804047824 */ /* 0x000fe200078e0207 */
[--C-:B------:R-:W-:Y:S02]  /*0e10*/  SHF.R.S32.HI R2, RZ, 0x2, R37.reuse ;  /* 0x00000002ff027819 */ /* 0x100fe40000011425 */
[----:B------:R-:W-:Y:S01]  /*0e20*/  SHF.R.S32.HI R5, RZ, 0x1f, R37 ;  /* 0x0000001fff057819 */ /* 0x000fe20000011425 */
[----:B------:R-:W-:Y:S01]  /*0e30*/  IMAD.WIDE R196, R4, R197, UR36 ;  /* 0x0000002404c47e25 */ /* 0x000fe2000f8e02c5 */
[----:B------:R-:W-:Y:S02]  /*0e40*/  SHF.R.S32.HI R3, RZ, 0x5, R3 ;  /* 0x00000005ff037819 */ /* 0x000fe40000011403 */
[----:B------:R-:W-:Y:S02]  /*0e50*/  LEA.HI R5, R5, R2, RZ, 0x3 ;  /* 0x0000000205057211 */ /* 0x000fe400078f18ff */
[----:B------:R-:W-:-:S02]  /*0e60*/  IADD3 R9, P4, R196, 0x20, RZ ;  /* 0x00000020c4097810 */ /* 0x000fc40007f9e0ff */
[----:B------:R-:W-:Y:S02]  /*0e70*/  LOP3.LUT R5, R5, 0xfffffff8, RZ, 0xc0, !PT ;  /* 0xfffffff805057812 */ /* 0x000fe400078ec0ff */
[----:B------:R-:W-:Y:S02]  /*0e80*/  LOP3.LUT R8, R9, 0x380, RZ, 0xc0, !PT ;  /* 0x0000038009087812 */ /* 0x000fe400078ec0ff */
[----:B------:R-:W-:Y:S01]  /*0e90*/  IADD3 R7, P2, R196, 0x60, RZ ;  /* 0x00000060c4077810 */ /* 0x000fe20007f5e0ff */
[----:B------:R-:W-:Y:S01]  /*0ea0*/  IMAD.IADD R2, R2, 0x1, -R5 ;  /* 0x0000000102027824 */ /* 0x000fe200078e0a05 */
[----:B------:R-:W-:Y:S02]  /*0eb0*/  SHF.R.U64 R8, R8, 0x3, RZ ;  /* 0x0000000308087819 */ /* 0x000fe400000012ff */
[----:B------:R-:W-:Y:S01]  /*0ec0*/  IADD3 R5, P3, R196, 0x40, RZ ;  /* 0x00000040c4057810 */ /* 0x000fe20007f7e0ff */
[----:B------:R-:W-:Y:S01]  /*0ed0*/  IMAD R198, R3, 0x10, R2 ;  /* 0x0000001003c67824 */ /* 0x000fe200078e0202 */
[----:B------:R-:W-:Y:S01]  /*0ee0*/  LOP3.LUT R2, R8, R9, RZ, 0x3c, !PT ;  /* 0x0000000908027212 */ /* 0x000fe200078e3cff */
[----:B------:R-:W-:Y:S01]  /*0ef0*/  IMAD.X R3, RZ, RZ, R197, P4 ;  /* 0x000000ffff037224 */ /* 0x000fe200020e06c5 */
[----:B------:R-:W-:-:S02]  /*0f00*/  IADD3 R9, P1, R196, 0x4000, RZ ;  /* 0x00004000c4097810 */ /* 0x000fc40007f3e0ff */
[----:B------:R-:W-:Y:S02]  /*0f10*/  IADD3 R15, P4, R196, 0x4060, RZ ;  /* 0x00004060c40f7810 */ /* 0x000fe40007f9e0ff */
[----:B------:R-:W-:Y:S02]  /*0f20*/  LOP3.LUT R8, R9, 0x380, RZ, 0xc0, !PT ;  /* 0x0000038009087812 */ /* 0x000fe400078ec0ff */
[----:B------:R-:W-:Y:S02]  /*0f30*/  LOP3.LUT R14, R15, 0x380, RZ, 0xc0, !PT ;  /* 0x000003800f0e7812 */ /* 0x000fe400078ec0ff */
[----:B------:R-:W-:Y:S02]  /*0f40*/  SHF.R.U64 R8, R8, 0x3, RZ ;  /* 0x0000000308087819 */ /* 0x000fe400000012ff */
[----:B------:R-:W-:Y:S02]  /*0f50*/  LOP3.LUT R6, R7, 0x380, RZ, 0xc0, !PT ;  /* 0x0000038007067812 */ /* 0x000fe400078ec0ff */
[----:B------:R-:W-:Y:S01]  /*0f60*/  LOP3.LUT R8, R8, R9, RZ, 0x3c, !PT ;  /* 0x0000000908087212 */ /* 0x000fe200078e3cff */
[----:B------:R-:W-:Y:S01]  /*0f70*/  IMAD.X R9, RZ, RZ, R197, P1 ;  /* 0x000000ffff097224 */ /* 0x000fe200008e06c5 */
[----:B------:R-:W-:-:S02]  /*0f80*/  IADD3 R25, P1, R196, 0x8040, RZ ;  /* 0x00008040c4197810 */ /* 0x000fc40007f3e0ff */
[----:B------:R-:W-:Y:S02]  /*0f90*/  LOP3.LUT R4, R5, 0x380, RZ, 0xc0, !PT ;  /* 0x0000038005047812 */ /* 0x000fe400078ec0ff */
[----:B------:R-:W-:Y:S02]  /*0fa0*/  LOP3.LUT R24, R25, 0x380, RZ, 0xc0, !PT ;  /* 0x0000038019187812 */ /* 0x000fe400078ec0ff */
[----:B------:R-:W-:Y:S02]  /*0fb0*/  SHF.R.U64 R14, R14, 0x3, RZ ;  /* 0x000000030e0e7819 */ /* 0x000fe400000012ff */
[----:B------:R-:W-:Y:S02]  /*0fc0*/  SHF.R.U64 R6, R6, 0x3, RZ ;  /* 0x0000000306067819 */ /* 0x000fe400000012ff */
[----:B------:R-:W-:Y:S02]  /*0fd0*/  SHF.R.U64 R24, R24, 0x3, RZ ;  /* 0x0000000318187819 */ /* 0x000fe400000012ff */
[----:B------:R-:W-:-:S02]  /*0fe0*/  SHF.R.U64 R4, R4, 0x3, RZ ;  /* 0x0000000304047819 */ /* 0x000fc400000012ff */
[----:B------:R-:W-:Y:S01]  /*0ff0*/  LOP3.LUT R14, R14, R15, RZ, 0x3c, !PT ;  /* 0x0000000f0e0e7212 */ /* 0x000fe200078e3cff */
[--C-:B------:R-:W-:Y:S01]  /*1000*/  IMAD.X R15, RZ, RZ, R197.reuse, P4 ;  /* 0x000000ffff0f7224 */ /* 0x100fe200020e06c5 */
[----:B------:R-:W-:Y:S01]  /*1010*/  LOP3.LUT R6, R6, R7, RZ, 0x3c, !PT ;  /* 0x0000000706067212 */ /* 0x000fe200078e3cff */
[--C-:B------:R-:W-:Y:S01]  /*1020*/  IMAD.X R7, RZ, RZ, R197.reuse, P2 ;  /* 0x000000ffff077224 */ /* 0x100fe200010e06c5 */
[----:B------:R-:W-:Y:S02]  /*1030*/  LOP3.LUT R24, R24, R25, RZ, 0x3c, !PT ;  /* 0x0000001918187212 */ /* 0x000fe400078e3cff */
[----:B------:R-:W-:Y:S01]  /*1040*/  LOP3.LUT R4, R4, R5, RZ, 0x3c, !PT ;  /* 0x0000000504047212 */ /* 0x000fe200078e3cff */
[----:B------:R-:W-:Y:S01]  /*1050*/  IMAD.X R5, RZ, RZ, R197, P3 ;  /* 0x000000ffff057224 */ /* 0x000fe200018e06c5 */
[C---:B------:R-:W-:Y:S02]  /*1060*/  IADD3 R25, P4, R196.reuse, 0xc020, RZ ;  /* 0x0000c020c4197810 */ /* 0x040fe40007f9e0ff */
[----:B------:R-:W-:-:S02]  /*1070*/  IADD3 R21, P2, R196, 0x8020, RZ ;  /* 0x00008020c4157810 */ /* 0x000fc40007f5e0ff */
[C---:B------:R-:W-:Y:S02]  /*1080*/  IADD3 R11, P6, R196.reuse, 0x4020, RZ ;  /* 0x00004020c40b7810 */ /* 0x040fe40007fde0ff */
[C---:B------:R-:W-:Y:S02]  /*1090*/  IADD3 R13, P5, R196.reuse, 0x4040, RZ ;  /* 0x00004040c40d7810 */ /* 0x040fe40007fbe0ff */
[----:B------:R-:W-:Y:S02]  /*10a0*/  IADD3 R19, P3, R196, 0x8000, RZ ;  /* 0x00008000c4137810 */ /* 0x000fe40007f7e0ff */
[----:B------:R-:W-:Y:S02]  /*10b0*/  LOP3.LUT R30, R25, 0x380, RZ, 0xc0, !PT ;  /* 0x00000380191e7812 */ /* 0x000fe400078ec0ff */
[----:B------:R-:W-:Y:S02]  /*10c0*/  LOP3.LUT R20, R21, 0x380, RZ, 0xc0, !PT ;  /* 0x0000038015147812 */ /* 0x000fe400078ec0ff */
[----:B------:R-:W-:-:S02]  /*10d0*/  LOP3.LUT R10, R11, 0x380, RZ, 0xc0, !PT ;  /* 0x000003800b0a7812 */ /* 0x000fc400078ec0ff */
[----:B------:R-:W-:Y:S02]  /*10e0*/  LOP3.LUT R12, R13, 0x380, RZ, 0xc0, !PT ;  /* 0x000003800d0c7812 */ /* 0x000fe400078ec0ff */
[----:B------:R-:W-:Y:S02]  /*10f0*/  LOP3.LUT R18, R19, 0x380, RZ, 0xc0, !PT ;  /* 0x0000038013127812 */ /* 0x000fe400078ec0ff */
[----:B------:R-:W-:Y:S02]  /*1100*/  SHF.R.U64 R30, R30, 0x3, RZ ;  /* 0x000000031e1e7819 */ /* 0x000fe400000012ff */
[----:B------:R-:W-:Y:S02]  /*1110*/  SHF.R.U64 R20, R20, 0x3, RZ ;  /* 0x0000000314147819 */ /* 0x000fe400000012ff */
[----:B------:R-:W-:Y:S02]  /*1120*/  SHF.R.U64 R10, R10, 0x3, RZ ;  /* 0x000000030a0a7819 */ /* 0x000fe400000012ff */
[----:B------:R-:W-:-:S02]  /*1130*/  SHF.R.U64 R12, R12, 0x3, RZ ;  /* 0x000000030c0c7819 */ /* 0x000fc400000012ff */
[----:B------:R-:W-:Y:S02]  /*1140*/  SHF.R.U64 R18, R18, 0x3, RZ ;  /* 0x0000000312127819 */ /* 0x000fe400000012ff */
[----:B------:R-:W-:Y:S02]  /*1150*/  LOP3.LUT R30, R30, R25, RZ, 0x3c, !PT ;  /* 0x000000191e1e7212 */ /* 0x000fe400078e3cff */
[----:B------:R-:W-:Y:S01]  /*1160*/  LOP3.LUT R20, R20, R21, RZ, 0x3c, !PT ;  /* 0x0000001514147212 */ /* 0x000fe200078e3cff */
[--C-:B------:R-:W-:Y:S01]  /*1170*/  IMAD.X R21, RZ, RZ, R197.reuse, P2 ;  /* 0x000000ffff157224 */ /* 0x100fe200010e06c5 */
[----:B------:R-:W-:Y:S02]  /*1180*/  MOV R25, R2 ;  /* 0x0000000200197202 */ /* 0x000fe40000000f00 */
[----:B------:R-:W-:Y:S01]  /*1190*/  LOP3.LUT R10, R10, R11, RZ, 0x3c, !PT ;  /* 0x0000000b0a0a7212 */ /* 0x000fe200078e3cff */
[--C-:B------:R-:W-:Y:S01]  /*11a0*/  IMAD.X R11, RZ, RZ, R197.reuse, P6 ;  /* 0x000000ffff0b7224 */ /* 0x100fe200030e06c5 */
[----:B------:R-:W-:Y:S01]  /*11b0*/  LOP3.LUT R12, R12, R13, RZ, 0x3c, !PT ;  /* 0x0000000d0c0c7212 */ /* 0x000fe200078e3cff */
[--C-:B------:R-:W-:Y:S01]  /*11c0*/  IMAD.X R13, RZ, RZ, R197.reuse, P5 ;  /* 0x000000ffff0d7224 */ /* 0x100fe200028e06c5 */
[----:B------:R-:W-:Y:S01]  /*11d0*/  LOP3.LUT R18, R18, R19, RZ, 0x3c, !PT ;  /* 0x0000001312127212 */ /* 0x000fe200078e3cff */
[----:B------:R-:W-:Y:S01]  /*11e0*/  IMAD.X R19, RZ, RZ, R197, P3 ;  /* 0x000000ffff137224 */ /* 0x000fe200018e06c5 */
[----:B------:R-:W-:Y:S01]  /*11f0*/  MOV R2, R6 ;  /* 0x0000000600027202 */ /* 0x000fe20000000f00 */
[----:B------:R0:W-:Y:S01]  /*1200*/  STL [R1+0x478], R25 ;  /* 0x0004781901007387 */ /* 0x0001e20000100800 */
[----:B------:R-:W-:-:S02]  /*1210*/  IADD3 R35, P2, R196, 0xc060, RZ ;  /* 0x0000c060c4237810 */ /* 0x000fc40007f5e0ff */
[C---:B------:R-:W-:Y:S01]  /*1220*/  IADD3 R27, P6, R196.reuse, 0x8060, RZ ;  /* 0x00008060c41b7810 */ /* 0x040fe20007fde0ff */
[----:B------:R1:W-:Y:S01]  /*1230*/  STL [R1+0x470], R2 ;  /* 0x0004700201007387 */ /* 0x0003e20000100800 */
[C---:B------:R-:W-:Y:S02]  /*1240*/  IADD3 R29, P5, R196.reuse, 0xc000, RZ ;  /* 0x0000c000c41d7810 */ /* 0x040fe40007fbe0ff */
[----:B------:R-:W-:Y:S02]  /*1250*/  IADD3 R33, P3, R196, 0xc040, RZ ;  /* 0x0000c040c4217810 */ /* 0x000fe40007f7e0ff */
[----:B------:R-:W-:Y:S01]  /*1260*/  MOV R3, R4 ;  /* 0x0000000400037202 */ /* 0x000fe20000000f00 */
[----:B0-----:R-:W-:Y:S01]  /*1270*/  IMAD.X R25, RZ, RZ, R197, P1 ;  /* 0x000000ffff197224 */ /* 0x001fe200008e06c5 */
[----:B------:R-:W-:Y:S02]  /*1280*/  LOP3.LUT R34, R35, 0x380, RZ, 0xc0, !PT ;  /* 0x0000038023227812 */ /* 0x000fe400078ec0ff */
[----:B------:R-:W-:Y:S01]  /*1290*/  LOP3.LUT R26, R27, 0x380, RZ, 0xc0, !PT ;  /* 0x000003801b1a7812 */ /* 0x000fe200078ec0ff */
[----:B------:R0:W-:Y:S01]  /*12a0*/  STL [R1+0x474], R3 ;  /* 0x0004740301007387 */ /* 0x0001e20000100800 */
[----:B------:R-:W-:-:S02]  /*12b0*/  LOP3.LUT R28, R29, 0x380, RZ, 0xc0, !PT ;  /* 0x000003801d1c7812 */ /* 0x000fc400078ec0ff */
[----:B------:R-:W-:Y:S02]  /*12c0*/  LOP3.LUT R32, R33, 0x380, RZ, 0xc0, !PT ;  /* 0x0000038021207812 */ /* 0x000fe400078ec0ff */
[----:B-1----:R-:W-:Y:S01]  /*12d0*/  LEA.HI R2, R31, R220, RZ, 0x1 ;  /* 0x000000dc1f027211 */ /* 0x002fe200078f08ff */
[----:B------:R-:W-:Y:S01]  /*12e0*/  IMAD.X R31, RZ, RZ, R197, P4 ;  /* 0x000000ffff1f7224 */ /* 0x000fe200020e06c5 */
[----:B------:R-:W-:Y:S02]  /*12f0*/  LEA.HI R0, R0, R195, RZ, 0x3 ;  /* 0x000000c300007211 */ /* 0x000fe400078f18ff */
[----:B------:R-:W-:Y:S02]  /*1300*/  SHF.R.U64 R34, R34, 0x3, RZ ;  /* 0x0000000322227819 */ /* 0x000fe400000012ff */
[----:B------:R-:W-:Y:S02]  /*1310*/  SHF.R.U64 R26, R26, 0x3, RZ ;  /* 0x000000031a1a7819 */ /* 0x000fe400000012ff */
[----:B------:R-:W-:-:S02]  /*1320*/  SHF.R.U64 R28, R28, 0x3, RZ ;  /* 0x000000031c1c7819 */ /* 0x000fc400000012ff */
[----:B------:R-:W-:Y:S02]  /*1330*/  SHF.R.U64 R32, R32, 0x3, RZ ;  /* 0x0000000320207819 */ /* 0x000fe400000012ff */
[----:B0-----:R-:W-:Y:S02]  /*1340*/  LOP3.LUT R3, R2, 0x3fffffe, RZ, 0xc0, !PT ;  /* 0x03fffffe02037812 */ /* 0x001fe400078ec0ff */
[----:B------:R-:W-:Y:S02]  /*1350*/  LOP3.LUT R2, R0, 0x1ffffff8, RZ, 0xc0, !PT ;  /* 0x1ffffff800027812 */ /* 0x000fe400078ec0ff */
        /* <DEDUP_REMOVED lines=12> */
[----:B------:R-:W-:Y:S01]  /*1420*/  IADD3 R18, P1, R16, 0x13c, RZ ;  /* 0x0000013c10127810 */ /* 0x000fe20007f3e0ff */
        /* <DEDUP_REMOVED lines=14> */
[----:B------:R-:W-:Y:S02]  /*1510*/  MOV R224, R28 ;  /* 0x0000001c00e07202 */ /* 0x000fe40000000f00 */
[----:B------:R-:W-:Y:S02]  /*1520*/  MOV R223, R30 ;  /* 0x0000001e00df7202 */ /* 0x000fe40000000f00 */
[----:B------:R-:W-:Y:S02]  /*1530*/  MOV R222, R32 ;  /* 0x0000002000de7202 */ /* 0x000fe40000000f00 */
[----:B------:R-:W-:-:S02]  /*1540*/  MOV R221, R34 ;  /* 0x0000002200dd7202 */ /* 0x000fc40000000f00 */
[----:B------:R-:W-:Y:S02]  /*1550*/  SEL R200, RZ, 0x1, P0 ;  /* 0x00000001ffc87807 */ /* 0x000fe40000000000 */
[----:B------:R-:W-:-:S07]  /*1560*/  SHF.R.S32.HI R192, RZ, 0x3, R0 ;  /* 0x00000003ffc07819 */ /* 0x000fce0000011400 */
.L_x_2577:
[----:B------:R-:W-:Y:S01]  /*1570*/  ULDC.64 UR8, c[0x0][0xb20] ;  /* 0x0002c80000087ab9 */ /* 0x000fe20000000a00 */
[----:B------:R-:W-:Y:S01]  /*1580*/  ULDC UR4, c[0x0][0x404] ;  /* 0x0001010000047ab9 */ /* 0x000fe20000000800 */
[----:B------:R-:W-:-:S04]  /*1590*/  UISETP.NE.U32.AND UP0, UPT, UR8, URZ, UPT ;  /* 0x0000003f0800728c */ /* 0x000fc8000bf05070 */
[----:B------:R-:W-:-:S03]  /*15a0*/  UISETP.NE.AND.EX UP0, UPT, UR9, URZ, UPT, UP0 ;  /* 0x0000003f0900728c */ /* 0x000fc6000bf05300 */
[----:B------:R-:W-:Y:S02]  /*15b0*/  ULDC.64 UR8, c[0x0][0xb10] ;  /* 0x0002c40000087ab9 */ /* 0x000fe40000000a00 */
[----:B------:R-:W-:Y:S01]  /*15c0*/  UISETP.NE.U32.AND UP1, UPT, UR8, URZ, UPT ;  /* 0x0000003f0800728c */ /* 0x000fe2000bf25070 */
[----:B------:R-:W-:-:S03]  /*15d0*/  PLOP3.LUT P0, PT, PT, PT, UP0, 0x80, 0x0 ;  /* 0x000000000000781c */ /* 0x000fc60003f0f008 */
[----:B------:R-:W-:-:S03]  /*15e0*/  UISETP.NE.AND.EX UP1, UPT, UR9, URZ, UPT, UP1 ;  /* 0x0000003f0900728c */ /* 0x000fc6000bf25310 */
[----:B------:R-:W-:Y:S02]  /*15f0*/  @UP0 ULDC.64 UR8, c[0x0][0xb20] ;  /* 0x0002c80000080ab9 */ /* 0x000fe40000000a00 */
[----:B------:R-:W-:Y:S01]  /*1600*/  @UP0 UIMAD.WIDE UR8, UR6, 0x4, UR8 ;  /* 0x00000004060808a5 */ /* 0x000fe2000f8e0208 */
[----:B------:R-:W-:-:S05]  /*1610*/  PLOP3.LUT P2, PT, PT, PT, UP1, 0x80, 0x0 ;  /* 0x000000000000781c */ /* 0x000fca0003f4f018 */
[----:B------:R-:W-:Y:S01]  /*1620*/  @UP1 ULDC.64 UR10, c[0x0][0xb10] ;  /* 0x0002c400000a1ab9 */ /* 0x000fe20000000a00 */
[----:B------:R-:W-:Y:S02]  /*1630*/  IMAD.U32 R2, RZ, RZ, UR8 ;  /* 0x00000008ff027e24 */ /* 0x000fe4000f8e00ff */
[----:B------:R-:W-:Y:S01]  /*1640*/  IMAD.U32 R3, RZ, RZ, UR9 ;  /* 0x00000009ff037e24 */ /* 0x000fe2000f8e00ff */
[----:B------:R-:W-:-:S04]  /*1650*/  @UP1 UIMAD.WIDE UR8, UR6, 0x4, UR10 ;  /* 0x00000004060818a5 */ /* 0x000fc8000f8e020a */
[----:B--2---:R-:W2:Y:S02]  /*1660*/  @P0 LDG.E R2, desc[UR54][R2.64] ;  /* 0x0000003602020981 */ /* 0x004ea4000c1e1900 */
[----:B01-345:R-:W-:Y:S02]  /*1670*/  IMAD.U32 R4, RZ, RZ, UR8 ;  /* 0x00000008ff047e24 */ /* 0x03bfe4000f8e00ff */
[----:B------:R-:W-:Y:S01]  /*1680*/  IMAD.U32 R5, RZ, RZ, UR9 ;  /* 0x00000009ff057e24 */ /* 0x000fe2000f8e00ff */
[----:B------:R-:W-:-:S04]  /*1690*/  ULDC.64 UR8, c[0x0][0x3f8] ;  /* 0x0000fe0000087ab9 */ /* 0x000fc80000000a00 */
[----:B------:R-:W3:Y:S01]  /*16a0*/  @P2 LDG.E R4, desc[UR54][R4.64] ;  /* 0x0000003604042981 */ /* 0x000ee2000c1e1900 */
[----:B------:R-:W-:Y:S01]  /*16b0*/  UISETP.NE.U32.AND UP0, UPT, UR8, URZ, UPT ;  /* 0x0000003f0800728c */ /* 0x000fe2000bf05070 */
[----:B------:R-:W-:Y:S01]  /*16c0*/  UMOV UR42, URZ ;  /* 0x0000003f002a7c82 */ /* 0x000fe20008000000 */
[----:B------:R-:W-:Y:S02]  /*16d0*/  ULDC UR38, c[0x0][0x288] ;  /* 0x0000a20000267ab9 */ /* 0x000fe40000000800 */
[----:B------:R-:W-:Y:S01]  /*16e0*/  UISETP.NE.AND.EX UP0, UPT, UR9, URZ, UPT, UP0 ;  /* 0x0000003f0900728c */ /* 0x000fe2000bf05300 */
[----:B------:R-:W-:Y:S02]  /*16f0*/  UMOV UR39, UR7 ;  /* 0x0000000700277c82 */ /* 0x000fe40008000000 */
[----:B------:R-:W-:Y:S01]  /*1700*/  ULDC.64 UR8, c[0x0][0xb18] ;  /* 0x0002c60000087ab9 */ /* 0x000fe20000000a00 */
[----:B------:R-:W-:Y:S01]  /*1710*/  USEL UR4, UR4, 0x1, UP0 ;  /* 0x0000000104047887 */ /* 0x000fe20008000000 */
[----:B------:R-:W-:Y:S01]  /*1720*/  ISETP.NE.U32.AND P1, PT, RZ, UR8, PT ;  /* 0x00000008ff007c0c */ /* 0x000fe2000bf25070 */
[----:B------:R-:W-:-:S02]  /*1730*/  ULDC UR8, c[0x0][0x2e0] ;  /* 0x0000b80000087ab9 */ /* 0x000fc40000000800 */
[----:B------:R-:W-:Y:S01]  /*1740*/  UIMAD UR4, UR4, UR8, URZ ;  /* 0x00000008040472a4 */ /* 0x000fe2000f8e023f */
[----:B------:R-:W-:Y:S02]  /*1750*/  ISETP.NE.AND.EX P1, PT, RZ, UR9, PT, P1 ;  /* 0x00000009ff007c0c */ /* 0x000fe4000bf25310 */
[----:B--2---:R-:W-:Y:S02]  /*1760*/  @P0 R2UR UR42, R2 ;  /* 0x00000000022a02ca */ /* 0x004fe400000e0000 */
        /* <DEDUP_REMOVED lines=15> */
.L_x_2452:
[----:B------:R-:W-:Y:S01]  /*1860*/  UMOV UR40, UR5 ;  /* 0x0000000500287c82 */ /* 0x000fe20008000000 */
[----:B------:R-:W-:Y:S01]  /*1870*/  UMOV UR41, UR6 ;  /* 0x0000000600297c82 */ /* 0x000fe20008000000 */
[----:B------:R-:W-:Y:S05]  /*1880*/  @!P1 BRA `(.L_x_2453) ;  /* 0x00000000001c9947 */ /* 0x000fea0003800000 */
[----:B------:R-:W-:Y:S02]  /*1890*/  ULDC.64 UR8, c[0x0][0xb18] ;  /* 0x0002c60000087ab9 */ /* 0x000fe40000000a00 */
[----:B------:R-:W-:-:S06]  /*18a0*/  UIMAD.WIDE UR6, UR6, 0x4, UR8 ;  /* 0x00000004060678a5 */ /* 0x000fcc000f8e0208 */
[----:B------:R-:W-:Y:S02]  /*18b0*/  IMAD.U32 R2, RZ, RZ, UR6 ;  /* 0x00000006ff027e24 */ /* 0x000fe4000f8e00ff */
[----:B------:R-:W-:-:S05]  /*18c0*/  IMAD.U32 R3, RZ, RZ, UR7 ;  /* 0x00000007ff037e24 */ /* 0x000fca000f8e00ff */
[----:B------:R-:W2:Y:S02]  /*18d0*/  LDG.E R2, desc[UR54][R2.64] ;  /* 0x0000003602027981 */ /* 0x000ea4000c1e1900 */
[----:B--2---:R-:W-:Y:S01]  /*18e0*/  R2UR UR4, R2 ;  /* 0x00000000020472ca */ /* 0x004fe200000e0000 */
[----:B------:R-:W-:-:S14]  /*18f0*/  BRA `(.L_x_2454) ;  /* 0x0000000000347947 */ /* 0x000fdc0003800000 */
.L_x_2453:
        /* <DEDUP_REMOVED lines=13> */
.L_x_2454:
[----:B------:R-:W0:Y:S01]  /*19d0*/  LDC R0, c[0x0][0xa80] ;  /* 0x0002a000ff007b82 */ /* 0x000e220000000800 */
[----:B------:R-:W-:Y:S01]  /*19e0*/  UIADD3 UR8, UP0, UR36, 0x32430, URZ ;  /* 0x0003243024087890 */ /* 0x000fe2000ff1e03f */
[----:B------:R-:W-:Y:S01]  /*19f0*/  IMAD.MOV.U32 R4, RZ, RZ, 0xc000 ;  /* 0x0000c000ff047424 */ /* 0x000fe200078e00ff */
[----:B------:R-:W-:Y:S01]  /*1a00*/  UIADD3 UR10, UP1, UR36, 0x32440, URZ ;  /* 0x00032440240a7890 */ /* 0x000fe2000ff3e03f */
[----:B------:R-:W-:Y:S01]  /*1a10*/  IMAD.U32 R5, RZ, RZ, UR48 ;  /* 0x00000030ff057e24 */ /* 0x000fe2000f8e00ff */
[----:B------:R-:W-:Y:S01]  /*1a20*/  UIADD3 UR6, UP2, UR36, 0x32450, URZ ;  /* 0x0003245024067890 */ /* 0x000fe2000ff5e03f */
[----:B------:R-:W-:Y:S01]  /*1a30*/  IMAD.MOV.U32 R6, RZ, RZ, R200 ;  /* 0x000000ffff067224 */ /* 0x000fe200078e00c8 */
[----:B------:R-:W-:Y:S01]  /*1a40*/  UIADD3 UR12, UP3, UR36, 0x32460, URZ ;  /* 0x00032460240c7890 */ /* 0x000fe2000ff7e03f */
[----:B------:R-:W-:Y:S01]  /*1a50*/  IMAD.MOV.U32 R7, RZ, RZ, 0x100 ;  /* 0x00000100ff077424 */ /* 0x000fe200078e00ff */
[----:B------:R-:W-:Y:S01]  /*1a60*/  UIADD3.X UR9, URZ, UR37, URZ, UP0, !UPT ;  /* 0x000000253f097290 */ /* 0x000fe200087fe43f */
[----:B------:R-:W-:Y:S01]  /*1a70*/  IMAD.MOV.U32 R2, RZ, RZ, 0x3000 ;  /* 0x00003000ff027424 */ /* 0x000fe200078e00ff */
[----:B------:R-:W-:Y:S01]  /*1a80*/  UIADD3.X UR7, URZ, UR37, URZ, UP2, !UPT ;  /* 0x000000253f077290 */ /* 0x000fe200097fe43f */
[----:B------:R-:W-:Y:S01]  /*1a90*/  IMAD.U32 R3, RZ, RZ, UR48 ;  /* 0x00000030ff037e24 */ /* 0x000fe2000f8e00ff */
[----:B------:R-:W-:Y:S01]  /*1aa0*/  UIADD3.X UR13, URZ, UR37, URZ, UP3, !UPT ;  /* 0x000000253f0d7290 */ /* 0x000fe20009ffe43f */
[----:B------:R1:W-:Y:S01]  /*1ab0*/  STL.128 [R1+0x50], R4 ;  /* 0x0000500401007387 */ /* 0x0003e20000100c00 */
[----:B------:R-:W-:Y:S01]  /*1ac0*/  UIADD3.X UR11, URZ, UR37, URZ, UP1, !UPT ;  /* 0x000000253f0b7290 */ /* 0x000fe20008ffe43f */
[----:B------:R-:W-:Y:S01]  /*1ad0*/  IMAD.MOV.U32 R201, RZ, RZ, 0x100 ;  /* 0x00000100ffc97424 */ /* 0x000fe200078e00ff */
[----:B------:R-:W-:Y:S01]  /*1ae0*/  UIADD3 UR42, -UR42, UR4, URZ ;  /* 0x000000042a2a7290 */ /* 0x000fe2000fffe13f */
[----:B------:R2:W-:Y:S01]  /*1af0*/  STL.64 [R1+0x18], R2 ;  /* 0x0000180201007387 */ /* 0x0005e20000100a00 */
[----:B------:R-:W-:Y:S01]  /*1b00*/  IMAD.MOV.U32 R202, RZ, RZ, 0x1 ;  /* 0x00000001ffca7424 */ /* 0x000fe200078e00ff */
[----:B------:R-:W-:Y:S01]  /*1b10*/  ULEA UR4, UR5, 0x80, 0x7 ;  /* 0x0000008005047891 */ /* 0x000fe2000f8e383f */
[----:B------:R-:W-:Y:S01]  /*1b20*/  IMAD.MOV.U32 R203, RZ, RZ, RZ ;  /* 0x000000ffffcb7224 */ /* 0x000fe200078e00ff */
[----:B------:R3:W-:Y:S01]  /*1b30*/  STL.128 [R1+0x430], RZ ;  /* 0x000430ff01007387 */ /* 0x0007e20000100c00 */
[----:B------:R-:W-:Y:S01]  /*1b40*/  IMAD.MOV.U32 R14, RZ, RZ, 0x1 ;  /* 0x00000001ff0e7424 */ /* 0x000fe200078e00ff */
[C---:B------:R-:W-:Y:S01]  /*1b50*/  IADD3 R36, P0, R16.reuse, 0x430, RZ ;  /* 0x0000043010247810 */ /* 0x040fe20007f1e0ff */
[----:B------:R-:W-:Y:S01]  /*1b60*/  IMAD.MOV.U32 R15, RZ, RZ, RZ ;  /* 0x000000ffff0f7224 */ /* 0x000fe200078e00ff */
[----:B------:R3:W-:Y:S01]  /*1b70*/  STL.128 [R1+0x20], R200 ;  /* 0x000020c801007387 */ /* 0x0007e20000100c00 */
[----:B------:R-:W-:Y:S01]  /*1b80*/  IMAD.U32 R12, RZ, RZ, UR5 ;  /* 0x00000005ff0c7e24 */ /* 0x000fe2000f8e00ff */
[----:B------:R-:W-:Y:S01]  /*1b90*/  IADD3 R34, P1, R16, 0x38, RZ ;  /* 0x0000003810227810 */ /* 0x000fe20007f3e0ff */
[----:B------:R-:W-:Y:S01]  /*1ba0*/  IMAD.U32 R8, RZ, RZ, UR6 ;  /* 0x00000006ff087e24 */ /* 0x000fe2000f8e00ff */
[----:B------:R3:W-:Y:S01]  /*1bb0*/  STL.64 [R1+0x60], R14 ;  /* 0x0000600e01007387 */ /* 0x0007e20000100a00 */
[----:B------:R-:W-:-:S02]  /*1bc0*/  IMAD.U32 R10, RZ, RZ, UR12 ;  /* 0x0000000cff0a7e24 */ /* 0x000fc4000f8e00ff */
[----:B-1----:R-:W-:Y:S01]  /*1bd0*/  IMAD.U32 R4, RZ, RZ, UR8 ;  /* 0x00000008ff047e24 */ /* 0x002fe2000f8e00ff */
[----:B------:R3:W-:Y:S01]  /*1be0*/  STL [R1+0x70], R12 ;  /* 0x0000700c01007387 */ /* 0x0007e20000100800 */
[----:B------:R-:W-:Y:S01]  /*1bf0*/  IMAD.U32 R9, RZ, RZ, UR7 ;  /* 0x00000007ff097e24 */ /* 0x000fe2000f8e00ff */
[----:B------:R-:W-:Y:S01]  /*1c00*/  ULDC.64 UR6, c[0x0][0xad8] ;  /* 0x0002b60000067ab9 */ /* 0x000fe20000000a00 */
[----:B------:R-:W-:Y:S01]  /*1c10*/  IMAD.U32 R11, RZ, RZ, UR13 ;  /* 0x0000000dff0b7e24 */ /* 0x000fe2000f8e00ff */
[----:B------:R-:W-:Y:S01]  /*1c20*/  UISETP.GE.AND UP0, UPT, UR7, 0x1, UPT ;  /* 0x000000010700788c */ /* 0x000fe2000bf06270 */
[----:B--2---:R-:W-:Y:S01]  /*1c30*/  IMAD.U32 R2, RZ, RZ, UR10 ;  /* 0x0000000aff027e24 */ /* 0x004fe2000f8e00ff */
[----:B0-----:R3:W-:Y:S01]  /*1c40*/  STL [R1+0x450], R0 ;  /* 0x0004500001007387 */ /* 0x0017e20000100800 */
[----:B------:R-:W-:Y:S01]  /*1c50*/  IMAD.U32 R5, RZ, RZ, UR9 ;  /* 0x00000009ff057e24 */ /* 0x000fe2000f8e00ff */
[----:B------:R-:W-:Y:S01]  /*1c60*/  UIADD3 UR8, UR42, UR4, -UR38 ;  /* 0x000000042a087290 */ /* 0x000fe2000fffe826 */
[----:B------:R-:W-:Y:S01]  /*1c70*/  IMAD.U32 R3, RZ, RZ, UR11 ;  /* 0x0000000bff037e24 */ /* 0x000fe2000f8e00ff */
[----:B------:R3:W-:Y:S01]  /*1c80*/  STL.128 [R1+0x40], R8 ;  /* 0x0000400801007387 */ /* 0x0007e20000100c00 */
[----:B------:R-:W-:Y:S01]  /*1c90*/  PLOP3.LUT P2, PT, PT, PT, UP0, 0x80, 0x0 ;  /* 0x000000000000781c */ /* 0x000fe20003f4f008 */
[----:B------:R-:W-:Y:S01]  /*1ca0*/  UIADD3 UR6, UR8, UR6, URZ ;  /* 0x0000000608067290 */ /* 0x000fe2000fffe03f */
[--C-:B------:R-:W-:Y:S01]  /*1cb0*/  IMAD.X R37, RZ, RZ, R17.reuse, P0 ;  /* 0x000000ffff257224 */ /* 0x100fe200000e0611 */
[----:B------:R3:W-:Y:S01]  /*1cc0*/  STL.64 [R1+0x68], R10 ;  /* 0x0000680a01007387 */ /* 0x0007e20000100a00 */
[----:B------:R-:W-:-:S03]  /*1cd0*/  IMAD.X R35, RZ, RZ, R17, P1 ;  /* 0x000000ffff237224 */ /* 0x000fc600008e0611 */
[----:B------:R3:W-:Y:S04]  /*1ce0*/  STL.64 [R1+0x8], R4 ;  /* 0x0000080401007387 */ /* 0x0007e80000100a00 */
[----:B------:R3:W-:Y:S04]  /*1cf0*/  STL.64 [R1+0x10], R2 ;  /* 0x0000100201007387 */ /* 0x0007e80000100a00 */
[----:B------:R3:W-:Y:S04]  /*1d00*/  STL.64 [R1+0x30], R2 ;  /* 0x0000300201007387 */ /* 0x0007e80000100a00 */
        /* <DEDUP_REMOVED lines=46> */
.L_x_2456:
[----:B------:R-:W-:-:S11]  /*1ff0*/  UISETP.NE.AND UP0, UPT, UR7, 0x1, UPT ;  /* 0x000000010700788c */ /* 0x000fd6000bf05270 */
[----:B------:R-:W-:Y:S02]  /*2000*/  @UP0 ULDC.64 UR10, c[0x0][0xae0] ;  /* 0x0002b800000a0ab9 */ /* 0x000fe40000000a00 */
[----:B------:R-:W-:-:S04]  /*2010*/  UIMAD.WIDE.U32 UR8, UR4, UR10, URZ ;  /* 0x0000000a040872a5 */ /* 0x000fc8000f8e003f */
[----:B------:R-:W-:-:S12]  /*2020*/  @UP0 USHF.R.U32.HI UR4, URZ, UR11, UR9 ;  /* 0x0000000b3f040299 */ /* 0x000fd80008011609 */
.L_x_2457:
[----:B------:R-:W-:-:S04]  /*2030*/  UIMAD UR4, UR4, UR7, UR7 ;  /* 0x00000007040472a4 */ /* 0x000fc8000f8e0207 */
[----:B------:R-:W-:-:S04]  /*2040*/  UISETP.LT.AND UP0, UPT, UR6, UR4, UPT ;  /* 0x000000040600728c */ /* 0x000fc8000bf01270 */
[----:B------:R-:W-:-:S12]  /*2050*/  USEL UR6, UR6, UR4, UP0 ;  /* 0x0000000406067287 */ /* 0x000fd80008000000 */
.L_x_2455:
[----:B------:R-:W-:Y:S02]  /*2060*/  UIADD3 UR8, UR42, 0x5f, URZ ;  /* 0x0000005f2a087890 */ /* 0x000fe4000fffe03f */
[----:B------:R-:W-:Y:S02]  /*2070*/  UIADD3 UR10, UR6, 0x5f, URZ ;  /* 0x0000005f060a7890 */ /* 0x000fe4000fffe03f */
[----:B------:R-:W-:Y:S02]  /*2080*/  UIMAD.WIDE UR8, UR8, 0x2aaaaaab, URZ ;  /* 0x2aaaaaab080878a5 */ /* 0x000fe4000f8e023f */
[----:B------:R-:W-:Y:S02]  /*2090*/  UIMAD.WIDE UR10, UR10, 0x2aaaaaab, URZ ;  /* 0x2aaaaaab0a0a78a5 */ /* 0x000fe4000f8e023f */
[----:B------:R-:W-:Y:S02]  /*20a0*/  USHF.R.U32.HI UR4, URZ, 0x1f, UR9 ;  /* 0x0000001f3f047899 */ /* 0x000fe40008011609 */
[----:B------:R-:W-:-:S02]  /*20b0*/  USHF.R.U32.HI UR6, URZ, 0x1f, UR11 ;  /* 0x0000001f3f067899 */ /* 0x000fc4000801160b */
[----:B------:R-:W-:Y:S02]  /*20c0*/  ULEA UR5, UR5, -UR38, 0x7 ;  /* 0x8000002605057291 */ /* 0x000fe4000f8e383f */
[----:B------:R-:W-:Y:S02]  /*20d0*/  ULEA.HI.SX32 UR4, UR9, UR4, 0x1c ;  /* 0x0000000409047291 */ /* 0x000fe4000f8fe23f */
[----:B------:R-:W-:Y:S02]  /*20e0*/  ULEA.HI.SX32 UR6, UR11, UR6, 0x1c ;  /* 0x000000060b067291 */ /* 0x000fe4000f8fe23f */
[----:B------:R-:W-:Y:S02]  /*20f0*/  UIADD3 UR5, UR42, UR5, URZ ;  /* 0x000000052a057290 */ /* 0x000fe4000fffe03f */
        /* <DEDUP_REMOVED lines=16> */
.L_x_2459:
[----:B------:R-:W-:-:S11]  /*2200*/  UISETP.NE.AND UP0, UPT, UR7, 0x1, UPT ;  /* 0x000000010700788c */ /* 0x000fd6000bf05270 */
[----:B------:R-:W-:Y:S02]  /*2210*/  @UP0 ULDC.64 UR10, c[0x0][0xae0] ;  /* 0x0002b800000a0ab9 */ /* 0x000fe40000000a00 */
[----:B------:R-:W-:-:S04]  /*2220*/  UIMAD.WIDE.U32 UR4, UR6, UR10, URZ ;  /* 0x0000000a060472a5 */ /* 0x000fc8000f8e003f */
[----:B------:R-:W-:-:S12]  /*2230*/  @UP0 USHF.R.U32.HI UR6, URZ, UR11, UR5 ;  /* 0x0000000b3f060299 */ /* 0x000fd80008011605 */
.L_x_2460:
[----:B------:R-:W-:-:S04]  /*2240*/  UIMAD UR6, UR6, UR7, URZ ;  /* 0x00000007060672a4 */ /* 0x000fc8000f8e023f */
[----:B------:R-:W-:-:S04]  /*2250*/  UISETP.LT.AND UP0, UPT, UR8, UR6, UPT ;  /* 0x000000060800728c */ /* 0x000fc8000bf01270 */
[----:B------:R-:W-:-:S12]  /*2260*/  USEL UR8, UR8, UR6, !UP0 ;  /* 0x0000000608087287 */ /* 0x000fd8000c000000 */
.L_x_2458:
        /* <DEDUP_REMOVED lines=9> */
[----:B---3--:R-:W0:Y:S01]  /*2300*/  SHFL.IDX PT, R0, R220, RZ, 0x1f ;  /* 0x00001fffdc007589 */ /* 0x008e2200000e0000 */
        /* <DEDUP_REMOVED lines=23> */
[----:B0-----:R-:W-:Y:S01]  /*2480*/  LEA.HI R2, R0, R0, RZ, 0x1 ;  /* 0x0000000000027211 */ /* 0x001fe200078f08ff */
[----:B------:R-:W-:Y:S01]  /*2490*/  IMAD.U32 R14, RZ, RZ, UR5 ;  /* 0x00000005ff0e7e24 */ /* 0x000fe2000f8e00ff */
[----:B------:R-:W-:Y:S01]  /*24a0*/  ULOP3.LUT UP0, URZ, UR6, 0x1bf, URZ, 0xc0, !UPT ;  /* 0x000001bf063f7892 */ /* 0x000fe2000f80c03f */
[----:B------:R-:W-:Y:S01]  /*24b0*/  IMAD.MOV.U32 R15, RZ, RZ, 0x40000040 ;  /* 0x40000040ff0f7424 */ /* 0x000fe200078e00ff */
[----:B------:R-:W-:Y:S01]  /*24c0*/  LOP3.LUT R3, R2, 0x7fffe, RZ, 0xc0, !PT ;  /* 0x0007fffe02037812 */ /* 0x000fe200078ec0ff */
[----:B------:R0:W-:Y:S01]  /*24d0*/  STL.128 [R1+0xa0], R8 ;  /* 0x0000a00801007387 */ /* 0x0001e20000100c00 */
[----:B------:R-:W-:Y:S01]  /*24e0*/  IMAD.X R44, RZ, RZ, R17, P5 ;  /* 0x000000ffff2c7224 */ /* 0x000fe200028e0611 */
[----:B------:R-:W-:Y:S01]  /*24f0*/  IADD3 R31, P1, R16, 0x118, RZ ;  /* 0x00000118101f7810 */ /* 0x000fe20007f3e0ff */
[----:B-1----:R-:W-:Y:S01]  /*2500*/  IMAD.MOV.U32 R5, RZ, RZ, 0x40000040 ;  /* 0x40000040ff057424 */ /* 0x002fe200078e00ff */
[----:B------:R0:W-:Y:S01]  /*2510*/  STL.64 [R1+0x78], RZ ;  /* 0x000078ff01007387 */ /* 0x0001e20000100a00 */
[----:B------:R-:W-:Y:S01]  /*2520*/  IMAD.IADD R3, R0, 0x1, -R3 ;  /* 0x0000000100037824 */ /* 0x000fe200078e0a03 */
[----:B------:R-:W-:Y:S01]  /*2530*/  PLOP3.LUT P5, PT, PT, PT, UP0, 0x80, 0x0 ;  /* 0x000000000000781c */ /* 0x000fe20003faf008 */
[----:B--2---:R-:W-:Y:S01]  /*2540*/  IMAD.MOV.U32 R13, RZ, RZ, 0x40000040 ;  /* 0x40000040ff0d7424 */ /* 0x004fe200078e00ff */
        /* <DEDUP_REMOVED lines=36> */
[----:B0-----:R-:W-:Y:S01]  /*2790*/  IMAD.U32 R4, RZ, RZ, UR4 ;  /* 0x00000004ff047e24 */ /* 0x001fe2000f8e00ff */
        /* <DEDUP_REMOVED lines=12> */
.L_x_2462:
[----:B------:R-:W1:Y:S01]  /*2860*/  S2R R20, SR_TID.X ;  /* 0x0000000000147919 */ /* 0x000e620000002100 */
[----:B0-----:R-:W0:Y:S01]  /*2870*/  LDC.64 R12, c[0x0][0x428] ;  /* 0x00010a00ff0c7b82 */ /* 0x001e220000000a00 */
[----:B------:R-:W-:Y:S01]  /*2880*/  IADD3 R8, P0, R16, 0x120, RZ ;  /* 0x0000012010087810 */ /* 0x000fe20007f1e0ff */
[----:B------:R-:W-:Y:S01]  /*2890*/  ULDC UR4, c[0x0][0x20] ;  /* 0x0000080000047ab9 */ /* 0x000fe20000000800 */
[----:B------:R-:W-:Y:S01]  /*28a0*/  IMAD.U32 R7, RZ, RZ, UR38 ;  /* 0x00000026ff077e24 */ /* 0x000fe2000f8e00ff */
[----:B------:R-:W-:Y:S01]  /*28b0*/  STL.64 [R1+0x130], R24 ;  /* 0x0001301801007387 */ /* 0x000fe20000100a00 */
[----:B------:R-:W-:Y:S02]  /*28c0*/  IMAD.U32 R11, RZ, RZ, UR42 ;  /* 0x0000002aff0b7e24 */ /* 0x000fe4000f8e00ff */
[----:B------:R-:W-:Y:S01]  /*28d0*/  IMAD.X R9, RZ, RZ, R17, P0 ;  /* 0x000000ffff097224 */ /* 0x000fe200000e0611 */
[----:B------:R-:W2:Y:S01]  /*28e0*/  LDC R21, c[0x0][0xad4] ;  /* 0x0002b500ff157b82 */ /* 0x000ea20000000800 */
[----:B------:R-:W-:Y:S01]  /*28f0*/  VIADD R6, R18, -UR4 ;  /* 0x8000000412067c36 */ /* 0x000fe20008000000 */
[----:B------:R-:W-:Y:S04]  /*2900*/  STL.64 [R1+0x120], R198 ;  /* 0x000120c601007387 */ /* 0x000fe80000100a00 */
[----:B------:R-:W-:Y:S02]  /*2910*/  STL.64 [R1+0x128], R8 ;  /* 0x0001280801007387 */ /* 0x000fe40000100a00 */
[----:B------:R-:W3:Y:S02]  /*2920*/  LDC R15, c[0x0][0x430] ;  /* 0x00010c00ff0f7b82 */ /* 0x000ee40000000800 */
[----:B------:R-:W-:Y:S04]  /*2930*/  STL.U8 [R1+0x138], RZ ;  /* 0x000138ff01007387 */ /* 0x000fe80000100000 */
[----:B------:R4:W-:Y:S02]  /*2940*/  STL [R6+0x4], R7 ;  /* 0x0000040706007387 */ /* 0x0009e40000100800 */
[----:B------:R-:W5:Y:S02]  /*2950*/  LDC.64 R4, c[0x0][0xad8] ;  /* 0x0002b600ff047b82 */ /* 0x000f640000000a00 */
[----:B------:R0:W-:Y:S04]  /*2960*/  STL [R6+0x8], R11 ;  /* 0x0000080b06007387 */ /* 0x0001e80000100800 */
[----:B0-----:R0:W-:Y:S01]  /*2970*/  STL [R6+0x24], R12 ;  /* 0x0000240c06007387 */ /* 0x0011e20000100800 */
[----:B-1----:R-:W-:Y:S01]  /*2980*/  VIADD R195, R20, 0xffffff80 ;  /* 0xffffff8014c37836 */ /* 0x002fe20000000000 */
[----:B------:R-:W1:Y:S02]  /*2990*/  LDC.64 R2, c[0x0][0xae0] ;  /* 0x0002b800ff027b82 */ /* 0x000e640000000a00 */
[----:B------:R0:W-:Y:S04]  /*29a0*/  STL [R6+0x28], R13 ;  /* 0x0000280d06007387 */ /* 0x0001e80000100800 */
[----:B--2---:R0:W-:Y:S04]  /*29b0*/  STL [R6+0xc], R21 ;  /* 0x00000c1506007387 */ /* 0x0041e80000100800 */
[----:B---3--:R0:W-:Y:S04]  /*29c0*/  STL [R6+0x2c], R15 ;  /* 0x00002c0f06007387 */ /* 0x0081e80000100800 */
[----:B------:R0:W-:Y:S04]  /*29d0*/  STL [R6+0x14], RZ ;  /* 0x000014ff06007387 */ /* 0x0001e80000100800 */
[----:B------:R0:W-:Y:S04]  /*29e0*/  STL [R6], R195 ;  /* 0x000000c306007387 */ /* 0x0001e80000100800 */
[----:B-----5:R0:W-:Y:S04]  /*29f0*/  STL [R6+0x10], R4 ;  /* 0x0000100406007387 */ /* 0x0201e80000100800 */
[----:B------:R0:W-:Y:S04]  /*2a00*/  STL [R6+0x18], R5 ;  /* 0x0000180506007387 */ /* 0x0001e80000100800 */
[----:B-1----:R0:W-:Y:S04]  /*2a10*/  STL [R6+0x1c], R2 ;  /* 0x00001c0206007387 */ /* 0x0021e80000100800 */
[----:B------:R0:W-:Y:S04]  /*2a20*/  STL [R6+0x20], R3 ;  /* 0x0000200306007387 */ /* 0x0001e80000100800 */
[----:B----4-:R-:W2:Y:S01]  /*2a30*/  LDL R7, [R1+0x21c] ;  /* 0x00021c0001077983 */ /* 0x010ea20000100800 */
[----:B------:R-:W-:Y:S03]  /*2a40*/  BSSY B0, `(.L_x_2463) ;  /* 0x0000008000007945 */ /* 0x000fe60003800000 */
[----:B------:R0:W-:Y:S01]  /*2a50*/  STL.U8 [R1+0x16c], RZ ;  /* 0x00016cff01007387 */ /* 0x0001e20000100000 */
[----:B--2---:R-:W-:-:S04]  /*2a60*/  LEA.HI R0, R7, R7, RZ, 0x1 ;  /* 0x0000000707007211 */ /* 0x004fc800078f08ff */
[----:B------:R-:W-:-:S05]  /*2a70*/  LOP3.LUT R0, R0, 0xfffffffe, RZ, 0xc0, !PT ;  /* 0xfffffffe00007812 */ /* 0x000fca00078ec0ff */
[----:B------:R-:W-:-:S05]  /*2a80*/  IMAD.IADD R0, R7, 0x1, -R0 ;  /* 0x0000000107007824 */ /* 0x000fca00078e0a00 */
[----:B------:R-:W-:-:S04]  /*2a90*/  SHF.L.U32 R0, R0, 0x1f, RZ ;  /* 0x0000001f00007819 */ /* 0x000fc800000006ff */
[----:B------:R-:W1:Y:S02]  /*2aa0*/  SYNCS.PHASECHK.TRANS64.TRYWAIT P0, [UR44+0x32400], R0 ;  /* 0x03240000ff0075a7 */ /* 0x000e64000800016c */
[----:B01----:R-:W-:Y:S05]  /*2ab0*/  @!P0 BRA `(.L_x_2464) ;  /* 0x0000023c00088947 */ /* 0x003fea0003800000 */
.L_x_2671:
[----:B------:R-:W-:Y:S05]  /*2ac0*/  BSYNC B0 ;  /* 0x0000000000007941 */ /* 0x000fea0003800000 */
.L_x_2463:
[----:B------:R-:W2:Y:S04]  /*2ad0*/  LDL R33, [R1+0x1c] ;  /* 0x00001c0001217983 */ /* 0x000ea80000100800 */
[----:B------:R1:W5:Y:S01]  /*2ae0*/  LDL.64 R24, [R1+0x210] ;  /* 0x0002100001187983 */ /* 0x0003620000100a00 */
[----:B------:R-:W-:Y:S01]  /*2af0*/  IMAD.U32 R8, RZ, RZ, UR36 ;  /* 0x00000024ff087e24 */ /* 0x000fe2000f8e00ff */
[C---:B0-----:R-:W-:Y:S01]  /*2b00*/  IADD3 R0, P2, R16.reuse, 0x420, RZ ;  /* 0x0000042010007810 */ /* 0x041fe20007f5e0ff */
        /* <DEDUP_REMOVED lines=16> */
[----:B0-----:R-:W-:-:S02]  /*2c10*/  IMAD.MOV.U32 R8, RZ, RZ, R34 ;  /* 0x000000ffff087224 */ /* 0x001fc400078e0022 */
[----:B------:R-:W-:Y:S02]  /*2c20*/  IMAD.MOV.U32 R9, RZ, RZ, R35 ;  /* 0x000000ffff097224 */ /* 0x000fe400078e0023 */
[----:B------:R-:W-:Y:S01]  /*2c30*/  IMAD.MOV.U32 R10, RZ, RZ, R26 ;  /* 0x000000ffff0a7224 */ /* 0x000fe200078e001a */
[----:B------:R1:W-:Y:S01]  /*2c40*/  BAR.SYNC.DEFER_BLOCKING R205, 0x100 ;  /* 0x000400cd0000751d */ /* 0x0003e20000010000 */
[----:B------:R-:W-:Y:S01]  /*2c50*/  IMAD.MOV.U32 R11, RZ, RZ, R39 ;  /* 0x000000ffff0b7224 */ /* 0x000fe200078e0027 */
[----:B------:R-:W-:Y:S01]  /*2c60*/  IADD3 R26, P0, R16, 0x16c, RZ ;  /* 0x0000016c101a7810 */ /* 0x000fe20007f1e0ff */
[----:B---3--:R-:W-:Y:S02]  /*2c70*/  IMAD.MOV.U32 R12, RZ, RZ, R27 ;  /* 0x000000ffff0c7224 */ /* 0x008fe400078e001b */
[----:B------:R-:W-:Y:S02]  /*2c80*/  IMAD.MOV.U32 R39, RZ, RZ, R21 ;  /* 0x000000ffff277224 */ /* 0x000fe400078e0015 */
[----:B------:R-:W-:Y:S01]  /*2c90*/  IMAD.X R27, RZ, RZ, R17, P0 ;  /* 0x000000ffff1b7224 */ /* 0x000fe200000e0611 */
[----:B------:R0:W-:Y:S01]  /*2ca0*/  STL.128 [R1+0x1b0], R8 ;  /* 0x0001b00801007387 */ /* 0x0001e20000100c00 */
[----:B------:R-:W-:-:S02]  /*2cb0*/  IMAD.MOV.U32 R13, RZ, RZ, R42 ;  /* 0x000000ffff0d7224 */ /* 0x000fc400078e002a */
[----:B------:R-:W-:Y:S01]  /*2cc0*/  IMAD.MOV.U32 R14, RZ, RZ, R29 ;  /* 0x000000ffff0e7224 */ /* 0x000fe200078e001d */
[----:B------:R-:W-:Y:S01]  /*2cd0*/  STL.128 [R1+0x1e0], R36 ;  /* 0x0001e02401007387 */ /* 0x000fe20000100c00 */
[----:B------:R-:W-:Y:S02]  /*2ce0*/  IMAD.MOV.U32 R15, RZ, RZ, R44 ;  /* 0x000000ffff0f7224 */ /* 0x000fe400078e002c */
[----:B------:R-:W-:-:S03]  /*2cf0*/  IMAD.X R21, RZ, RZ, R17, P1 ;  /* 0x000000ffff157224 */ /* 0x000fc600008e0611 */
[----:B------:R-:W-:Y:S04]  /*2d00*/  STL.128 [R1+0x190], R12 ;  /* 0x0001900c01007387 */ /* 0x000fe80000100c00 */
[----:B------:R-:W-:Y:S01]  /*2d10*/  STL.128 [R1+0x180], R20 ;  /* 0x0001801401007387 */ /* 0x000fe20000100c00 */
[----:B0-----:R-:W-:Y:S02]  /*2d20*/  IMAD.MOV.U32 R8, RZ, RZ, R30 ;  /* 0x000000ffff087224 */ /* 0x001fe400078e001e */
[----:B------:R-:W-:Y:S02]  /*2d30*/  IMAD.MOV.U32 R9, RZ, RZ, R45 ;  /* 0x000000ffff097224 */ /* 0x000fe400078e002d */
[----:B------:R-:W-:Y:S02]  /*2d40*/  IMAD.MOV.U32 R10, RZ, RZ, R31 ;  /* 0x000000ffff0a7224 */ /* 0x000fe400078e001f */
[----:B------:R-:W-:-:S05]  /*2d50*/  IMAD.MOV.U32 R11, RZ, RZ, R32 ;  /* 0x000000ffff0b7224 */ /* 0x000fca00078e0020 */
[----:B------:R0:W-:Y:S02]  /*2d60*/  STL.128 [R1+0x1c0], R8 ;  /* 0x0001c00801007387 */ /* 0x0001e40000100c00 */
[----:B0-----:R-:W-:Y:S02]  /*2d70*/  IMAD.MOV.U32 R10, RZ, RZ, R26 ;  /* 0x000000ffff0a7224 */ /* 0x001fe400078e001a */
[----:B------:R-:W-:Y:S02]  /*2d80*/  IMAD.MOV.U32 R11, RZ, RZ, R27 ;  /* 0x000000ffff0b7224 */ /* 0x000fe400078e001b */
[----:B------:R-:W-:Y:S01]  /*2d90*/  IMAD.MOV.U32 R8, RZ, RZ, R0 ;  /* 0x000000ffff087224 */ /* 0x000fe200078e0000 */
[----:B------:R-:W-:Y:S01]  /*2da0*/  IADD3 R0, P0, R16, 0xa8, RZ ;  /* 0x000000a810007810 */ /* 0x000fe20007f1e0ff */
[----:B------:R-:W-:-:S04]  /*2db0*/  IMAD.MOV.U32 R9, RZ, RZ, R7 ;  /* 0x000000ffff097224 */ /* 0x000fc800078e0007 */
[----:B------:R-:W-:Y:S01]  /*2dc0*/  IMAD.X R7, RZ, RZ, R17, P0 ;  /* 0x000000ffff077224 */ /* 0x000fe200000e0611 */
[----:B------:R0:W-:Y:S02]  /*2dd0*/  STL.128 [R1+0x1d0], R8 ;  /* 0x0001d00801007387 */ /* 0x0001e40000100c00 */
[----:B0-----:R-:W-:Y:S02]  /*2de0*/  IMAD.MOV.U32 R10, RZ, RZ, R28 ;  /* 0x000000ffff0a7224 */ /* 0x001fe400078e001c */
[----:B------:R-:W-:Y:S02]  /*2df0*/  IMAD.MOV.U32 R11, RZ, RZ, R43 ;  /* 0x000000ffff0b7224 */ /* 0x000fe400078e002b */
[----:B------:R-:W-:Y:S02]  /*2e00*/  IMAD.MOV.U32 R8, RZ, RZ, R208 ;  /* 0x000000ffff087224 */ /* 0x000fe400078e00d0 */
[----:B------:R-:W-:-:S05]  /*2e10*/  IMAD.MOV.U32 R9, RZ, RZ, R207 ;  /* 0x000000ffff097224 */ /* 0x000fca00078e00cf */
[----:B------:R0:W-:Y:S02]  /*2e20*/  STL.128 [R1+0x1f0], R8 ;  /* 0x0001f00801007387 */ /* 0x0001e40000100c00 */
[----:B0-----:R-:W-:Y:S02]  /*2e30*/  IMAD.MOV.U32 R8, RZ, RZ, R40 ;  /* 0x000000ffff087224 */ /* 0x001fe400078e0028 */
[----:B------:R-:W-:Y:S02]  /*2e40*/  IMAD.MOV.U32 R9, RZ, RZ, R41 ;  /* 0x000000ffff097224 */ /* 0x000fe400078e0029 */
[----:B------:R-:W-:Y:S02]  /*2e50*/  IMAD.MOV.U32 R10, RZ, RZ, R0 ;  /* 0x000000ffff0a7224 */ /* 0x000fe400078e0000 */
[----:B------:R-:W-:-:S05]  /*2e60*/  IMAD.MOV.U32 R11, RZ, RZ, R7 ;  /* 0x000000ffff0b7224 */ /* 0x000fca00078e0007 */
[----:B------:R1:W-:Y:S01]  /*2e70*/  STL.128 [R1+0x200], R8 ;  /* 0x0002000801007387 */ /* 0x0003e20000100c00 */
[----:B--2---:R-:W-:-:S04]  /*2e80*/  LOP3.LUT R0, R33, 0x1, RZ, 0xfc, !PT ;  /* 0x0000000121007812 */ /* 0x004fc800078efcff */
[----:B------:R-:W-:-:S13]  /*2e90*/  ISETP.NE.AND P1, PT, R0, 0x3, PT ;  /* 0x000000030000780c */ /* 0x000fda0003f25270 */
[----:B-1----:R-:W-:Y:S05]  /*2ea0*/  @!P1 BRA `(.L_x_2466) ;  /* 0x0000000000049947 */ /* 0x002fea0003800000 */
[----:B------:R-:W-:Y:S01]  /*2eb0*/  BPT.TRAP 0x1 ;  /* 0x000000040000795c */ /* 0x000fe20000300000 */
.L_x_2466:
[----:B------:R-:W-:Y:S05]  /*2ec0*/  BSYNC B0 ;  /* 0x0000000000007941 */ /* 0x000fea0003800000 */
.L_x_2465:
[----:B------:R-:W2:Y:S01]  /*2ed0*/  LDL.64 R8, [R1+0x8] ;  /* 0x0000080001087983 */ /* 0x000ea20000100a00 */
[----:B-----5:R-:W-:Y:S01]  /*2ee0*/  SHF.L.U32 R25, R25, 0x1f, RZ ;  /* 0x0000001f19197819 */ /* 0x020fe200000006ff */
[----:B------:R-:W-:Y:S01]  /*2ef0*/  BSSY B0, `(.L_x_2467) ;  /* 0x0000006000007945 */ /* 0x000fe20003800000 */
[----:B--2---:R-:W-:-:S05]  /*2f00*/  MOV R7, R8 ;  /* 0x0000000800077202 */ /* 0x004fca0000000f00 */
[----:B------:R-:W-:-:S04]  /*2f10*/  IMAD R24, R24, 0x8, R7 ;  /* 0x0000000818187824 */ /* 0x000fc800078e0207 */
[----:B------:R0:W1:Y:S01]  /*2f20*/  SYNCS.PHASECHK.TRANS64.TRYWAIT P0, [R24+URZ], R25 ;  /* 0x00000019180075a7 */ /* 0x000062000800017f */
[----:B------:R-:W-:Y:S05]  /*2f30*/  @!P1 BRA `(.L_x_2468) ;  /* 0x0000000000049947 */ /* 0x000fea0003800000 */
[----:B------:R-:W-:Y:S01]  /*2f40*/  BPT.TRAP 0x1 ;  /* 0x000000040000795c */ /* 0x000fe20000300000 */
.L_x_2468:
[----:B------:R-:W-:Y:S05]  /*2f50*/  BSYNC B0 ;  /* 0x0000000000007941 */ /* 0x000fea0003800000 */
.L_x_2467:
[----:B------:R-:W-:Y:S04]  /*2f60*/  BSSY B0, `(.L_x_2469) ;  /* 0x0000004000007945 */ /* 0x000fe80003800000 */
[----:B-1----:R-:W-:Y:S05]  /*2f70*/  @P0 BRA `(.L_x_2470) ;  /* 0x0000000000080947 */ /* 0x002fea0003800000 */
[----:B------:R-:W1:Y:S02]  /*2f80*/  SYNCS.PHASECHK.TRANS64.TRYWAIT P0, [R24+URZ], R25 ;  /* 0x00000019180075a7 */ /* 0x000e64000800017f */
[----:B-1----:R-:W-:Y:S05]  /*2f90*/  @!P0 BRA `(.L_x_2471) ;  /* 0x0000023400e88947 */ /* 0x002fea0003800000 */
.L_x_2470:
[----:B------:R-:W-:Y:S05]  /*2fa0*/  BSYNC B0 ;  /* 0x0000000000007941 */ /* 0x000fea0003800000 */
.L_x_2469:
[----:B------:R-:W2:Y:S04]  /*2fb0*/  LDL R13, [R1+0x210] ;  /* 0x00021000010d7983 */ /* 0x000ea80000100800 */
[----:B------:R-:W2:Y:S01]  /*2fc0*/  LDL.64 R8, [R1+0xa0] ;  /* 0x0000a00001087983 */ /* 0x000ea20000100a00 */
[----:B------:R-:W-:Y:S05]  /*2fd0*/  WARPSYNC.ALL ;  /* 0x0000000000007948 */ /* 0x000fea0003800000 */
[----:B01----:R-:W3:Y:S04]  /*2fe0*/  LDL.64 R24, [R1+0x98] ;  /* 0x0000980001187983 */ /* 0x003ee80000100a00 */
[----:B------:R-:W4:Y:S04]  /*2ff0*/  LDL.64 R10, [R1+0x98] ;  /* 0x00009800010a7983 */ /* 0x000f280000100a00 */
[----:B------:R-:W5:Y:S01]  /*3000*/  LDL.64 R14, [R1+0x98] ;  /* 0x00009800010e7983 */ /* 0x000f620000100a00 */
[----:B--2---:R-:W-:-:S03]  /*3010*/  IMAD R8, R13, 0x300, R8 ;  /* 0x000003000d087824 */ /* 0x004fc600078e0208 */
[----:B------:R-:W2:Y:S01]  /*3020*/  LDL.64 R20, [R1+0x98] ;  /* 0x0000980001147983 */ /* 0x000ea20000100a00 */
[----:B------:R-:W-:Y:S02]  /*3030*/  R2UR UR7, R9 ;  /* 0x00000000090772ca */ /* 0x000fe400000e0000 */
[C---:B------:R-:W-:Y:S01]  /*3040*/  R2UR UR6, R8.reuse ;  /* 0x00000000080672ca */ /* 0x040fe200000e0000 */
[----:B------:R-:W2:Y:S01]  /*3050*/  LDL R7, [R1+0x21c] ;  /* 0x00021c0001077983 */ /* 0x000ea20000100800 */
[----:B------:R-:W-:Y:S01]  /*3060*/  VIADD R12, R8, 0x2 ;  /* 0x00000002080c7836 */ /* 0x000fe20000000000 */
[----:B------:R-:W-:Y:S01]  /*3070*/  BSSY B0, `(.L_x_2472) ;  /* 0x000002e000007945 */ /* 0x000fe20003800000 */
[----:B------:R-:W-:Y:S01]  /*3080*/  IMAD.MOV.U32 R13, RZ, RZ, R9 ;  /* 0x000000ffff0d7224 */ /* 0x000fe200078e0009 */
[----:B------:R0:W-:Y:S01]  /*3090*/  STL [R1+0x80], RZ ;  /* 0x000080ff01007387 */ /* 0x0001e20000100800 */
[----:B---3--:R-:W-:Y:S02]  /*30a0*/  R2UR UR4, R24 ;  /* 0x00000000180472ca */ /* 0x008fe400000e0000 */
[----:B------:R-:W-:-:S02]  /*30b0*/  R2UR UR5, R25 ;  /* 0x00000000190572ca */ /* 0x000fc400000e0000 */
[----:B------:R-:W-:Y:S01]  /*30c0*/  WARPGROUP.ARRIVE ;  /* 0x00000000000079c5 */ /* 0x000fe20000000000 */
[----:B----4-:R-:W-:Y:S02]  /*30d0*/  VIADD R10, R10, 0x2 ;  /* 0x000000020a0a7836 */ /* 0x010fe40000000000 */
[----:B-----5:R-:W-:Y:S02]  /*30e0*/  VIADD R14, R14, 0x4 ;  /* 0x000000040e0e7836 */ /* 0x020fe40000000000 */
[----:B--2---:R-:W-:-:S06]  /*30f0*/  VIADD R20, R20, 0x6 ;  /* 0x0000000614147836 */ /* 0x004fcc0000000000 */
        /* <DEDUP_REMOVED lines=35> */
[----:B------:R-:W1:Y:S02]  /*3330*/  SYNCS.PHASECHK.TRANS64.TRYWAIT P0, [UR44+0x32410], R7 ;  /* 0x03241007ff0075a7 */ /* 0x000e64000800016c */
[----:B01----:R-:W-:Y:S05]  /*3340*/  @!P0 BRA `(.L_x_2473) ;  /* 0x0000023400108947 */ /* 0x003fea0003800000 */
.L_x_2672:
[----:B------:R-:W-:Y:S05]  /*3350*/  BSYNC B0 ;  /* 0x0000000000007941 */ /* 0x000fea0003800000 */
.L_x_2472:
[----:B0-----:R-:W2:Y:S04]  /*3360*/  LDL R7, [R1+0x54] ;  /* 0x0000540001077983 */ /* 0x001ea80000100800 */
[----:B------:R0:W5:Y:S01]  /*3370*/  LDL.64 R8, [R1+0x210] ;  /* 0x0002100001087983 */ /* 0x0001620000100a00 */
[----:B------:R-:W-:Y:S01]  /*3380*/  BSSY B0, `(.L_x_2474) ;  /* 0x0000005000007945 */ /* 0x000fe20003800000 */
[----:B--2---:R-:W-:-:S04]  /*3390*/  LOP3.LUT R7, R7, 0x1, RZ, 0xfc, !PT ;  /* 0x0000000107077812 */ /* 0x004fc800078efcff */
[----:B------:R-:W-:-:S13]  /*33a0*/  ISETP.NE.AND P1, PT, R7, 0x3, PT ;  /* 0x000000030700780c */ /* 0x000fda0003f25270 */
[----:B0-----:R-:W-:Y:S05]  /*33b0*/  @!P1 BRA `(.L_x_2475) ;  /* 0x0000000000049947 */ /* 0x001fea0003800000 */
[----:B------:R-:W-:Y:S01]  /*33c0*/  BPT.TRAP 0x1 ;  /* 0x000000040000795c */ /* 0x000fe20000300000 */
.L_x_2475:
[----:B------:R-:W-:Y:S05]  /*33d0*/  BSYNC B0 ;  /* 0x0000000000007941 */ /* 0x000fea0003800000 */
.L_x_2474:
        /* <DEDUP_REMOVED lines=8> */
.L_x_2477:
[----:B------:R-:W-:Y:S05]  /*3460*/  BSYNC B0 ;  /* 0x0000000000007941 */ /* 0x000fea0003800000 */
.L_x_2476:
[----:B------:R-:W-:Y:S04]  /*3470*/  BSSY B0, `(.L_x_2478) ;  /* 0x0000004000007945 */ /* 0x000fe80003800000 */
[----:B-1----:R-:W-:Y:S05]  /*3480*/  @P0 BRA `(.L_x_2479) ;  /* 0x0000000000080947 */ /* 0x002fea0003800000 */
[----:B------:R-:W1:Y:S02]  /*3490*/  SYNCS.PHASECHK.TRANS64.TRYWAIT P0, [R8+URZ], R9 ;  /* 0x00000009080075a7 */ /* 0x000e64000800017f */
[----:B-1----:R-:W-:Y:S05]  /*34a0*/  @!P0 BRA `(.L_x_2480) ;  /* 0x0000023000d08947 */ /* 0x002fea0003800000 */
.L_x_2479:
[----:B------:R-:W-:Y:S05]  /*34b0*/  BSYNC B0 ;  /* 0x0000000000007941 */ /* 0x000fea0003800000 */
.L_x_2478:
[----:B------:R-:W2:Y:S04]  /*34c0*/  LDL R19, [R1+0x210] ;  /* 0x0002100001137983 */ /* 0x000ea80000100800 */
[----:B01----:R-:W2:Y:S04]  /*34d0*/  LDL.64 R8, [R1+0x118] ;  /* 0x0001180001087983 */ /* 0x003ea80000100a00 */
[----:B------:R-:W3:Y:S04]  /*34e0*/  LDL R7, [R1+0x90] ;  /* 0x0000900001077983 */ /* 0x000ee80000100800 */
[----:B------:R-:W4:Y:S04]  /*34f0*/  LDL.64 R10, [R1+0x110] ;  /* 0x00011000010a7983 */ /* 0x000f280000100a00 */
[----:B------:R-:W5:Y:S04]  /*3500*/  LDL.64 R12, [R1+0x110] ;  /* 0x00011000010c7983 */ /* 0x000f680000100a00 */
[----:B------:R-:W5:Y:S04]  /*3510*/  LDL.64 R14, [R1+0x110] ;  /* 0x00011000010e7983 */ /* 0x000f680000100a00 */
[----:B------:R-:W5:Y:S01]  /*3520*/  LDL.64 R20, [R1+0x110] ;  /* 0x0001100001147983 */ /* 0x000f620000100a00 */
[----:B------:R-:W-:Y:S05]  /*3530*/  WARPSYNC.ALL ;  /* 0x0000000000007948 */ /* 0x000fea0003800000 */
[----:B------:R-:W-:Y:S01]  /*3540*/  WARPGROUP.ARRIVE ;  /* 0x00000000000079c5 */ /* 0x000fe20000000000 */
[----:B------:R-:W5:Y:S04]  /*3550*/  LDL.64 R72, [R1+0x110] ;  /* 0x0001100001487983 */ /* 0x000f680000100a00 */
[----:B------:R-:W5:Y:S01]  /*3560*/  LDL.LU R74, [R1+0x460] ;  /* 0x00046000014a7983 */ /* 0x000f620000300800 */
[----:B--2---:R-:W-:Y:S01]  /*3570*/  IMAD R8, R19, 0xc00, R8 ;  /* 0x00000c0013087824 */ /* 0x004fe200078e0208 */
[----:B---3--:R-:W-:-:S04]  /*3580*/  ISETP.NE.U32.AND P0, PT, R7, RZ, PT ;  /* 0x000000ff0700720c */ /* 0x008fc80003f05070 */
[----:B------:R-:W-:Y:S02]  /*3590*/  R2UR UR6, R8 ;  /* 0x00000000080672ca */ /* 0x000fe400000e0000 */
[----:B------:R-:W-:Y:S02]  /*35a0*/  R2UR UR7, R9 ;  /* 0x00000000090772ca */ /* 0x000fe400000e0000 */
[----:B----4-:R-:W-:Y:S02]  /*35b0*/  R2UR UR4, R10 ;  /* 0x000000000a0472ca */ /* 0x010fe400000e0000 */
[----:B------:R-:W-:-:S03]  /*35c0*/  R2UR UR5, R11 ;  /* 0x000000000b0572ca */ /* 0x000fc600000e0000 */
[----:B------:R-:W-:-:S10]  /*35d0*/  VOTEU.ANY UP0, P0 ;  /* 0x00000000003f7886 */ /* 0x000fd40000000100 */
        /* <DEDUP_REMOVED lines=129> */
[----:B------:R-:W0:Y:S01]  /*3df0*/  S2R R75, SR_TID.X ;  /* 0x00000000004b7919 */ /* 0x000e220000002100 */
[----:B------:R-:W-:Y:S01]  /*3e00*/  LOP3.LUT R74, R74, 0xffefffff, RZ, 0xc0, !PT ;  /* 0xffefffff4a4a7812 */ /* 0x000fe200078ec0ff */
[----:B------:R-:W-:Y:S02]  /*3e10*/  WARPGROUP.DEPBAR.LE gsb0, 0x0 ;  /* 0x00008000000079c5 */ /* 0x000fe40000010000 */
[----:B------:R-:W-:-:S08]  /*3e20*/  WARPGROUP.ARRIVE ;  /* 0x00000000000079c5 */ /* 0x000fd00000000000 */
[----:B------:R-:W-:Y:S01]  /*3e30*/  HGMMA.64x96x16.F32.BF16 R24, gdesc[UR4], R24, gsb0 ;  /* 0x01600000041879f0 */ /* 0x000fe20008001818 */
[----:B0-----:R-:W-:Y:S01]  /*3e40*/  LOP3.LUT P1, RZ, R75, 0x7f, RZ, 0xc0, !PT ;  /* 0x0000007f4bff7812 */ /* 0x001fe2000782c0ff */
[----:B--2---:R-:W-:-:S12]  /*3e50*/  VIADD R12, R12, 0xc02 ;  /* 0x00000c020c0c7836 */ /* 0x004fd80000000000 */
[----:B------:R-:W-:Y:S01]  /*3e60*/  @P1 LOP3.LUT R74, R74, 0x100000, RZ, 0xfc, !PT ;  /* 0x001000004a4a1812 */ /* 0x000fe200078efcff */
[----:B------:R-:W2:Y:S04]  /*3e70*/  @!P1 LDL R7, [R1+0x210] ;  /* 0x0002100001079983 */ /* 0x000ea80000100800 */
[----:B------:R0:W-:Y:S01]  /*3e80*/  STL [R1+0x460], R74 ;  /* 0x0004604a01007387 */ /* 0x0001e20000100800 */
[----:B------:R-:W-:Y:S02]  /*3e90*/  VIADD R10, R8, 0x902 ;  /* 0x00000902080a7836 */ /* 0x000fe40000000000 */
[----:B------:R-:W-:Y:S01]  /*3ea0*/  IMAD.MOV.U32 R11, RZ, RZ, R9 ;  /* 0x000000ffff0b7224 */ /* 0x000fe200078e0009 */
[----:B0-----:R-:W5:Y:S02]  /*3eb0*/  @!P1 LDL.64 R74, [R1+0x30] ;  /* 0x00003000014a9983 */ /* 0x001f640000100a00 */
[----:B------:R-:W-:-:S02]  /*3ec0*/  R2UR UR6, R10 ;  /* 0x000000000a0672ca */ /* 0x000fc400000e0000 */
[----:B------:R-:W-:Y:S02]  /*3ed0*/  R2UR UR7, R11 ;  /* 0x000000000b0772ca */ /* 0x000fe400000e0000 */
[----:B------:R-:W-:Y:S02]  /*3ee0*/  R2UR UR4, R12 ;  /* 0x000000000c0472ca */ /* 0x000fe400000e0000 */
[----:B------:R-:W-:Y:S01]  /*3ef0*/  R2UR UR5, R13 ;  /* 0x000000000d0572ca */ /* 0x000fe200000e0000 */
[----:B------:R-:W-:Y:S02]  /*3f00*/  WARPGROUP.DEPBAR.LE gsb0, 0x0 ;  /* 0x00008000000079c5 */ /* 0x000fe40000010000 */
        /* <DEDUP_REMOVED lines=23> */
[----:B-----5:R-:W-:Y:S01]  /*4080*/  @!P1 MOV R74, R74 ;  /* 0x0000004a004a9202 */ /* 0x020fe20000000f00 */
[----:B------:R0:W-:Y:S04]  /*4090*/  STL [R1+0x90], R0 ;  /* 0x0000900001007387 */ /* 0x0001e80000100800 */
[----:B------:R0:W-:Y:S01]  /*40a0*/  STL [R1+0x90], R0 ;  /* 0x0000900001007387 */ /* 0x0001e20000100800 */
[----:B--2---:R-:W-:-:S03]  /*40b0*/  @!P1 IMAD R7, R7, 0x8, R74 ;  /* 0x0000000807079824 */ /* 0x004fc600078e024a */
        /* <DEDUP_REMOVED lines=16> */
[----:B------:R-:W2:Y:S04]  /*41c0*/  LDL R15, [R1+0x70] ;  /* 0x00007000010f7983 */ /* 0x000ea80000100800 */
[----:B------:R-:W3:Y:S04]  /*41d0*/  LDL R11, [R6+0x8] ;  /* 0x00000800060b7983 */ /* 0x000ee80000100800 */
[----:B-1----:R-:W4:Y:S04]  /*41e0*/  LDL R7, [R6] ;  /* 0x0000000006077983 */ /* 0x002f280000100800 */
[----:B------:R-:W5:Y:S04]  /*41f0*/  LDL R19, [R6+0x18] ;  /* 0x0000180006137983 */ /* 0x000f680000100800 */
[----:B------:R-:W5:Y:S04]  /*4200*/  LDL R12, [R6+0x4] ;  /* 0x00000400060c7983 */ /* 0x000f680000100800 */
[----:B------:R-:W5:Y:S04]  /*4210*/  LDL R13, [R6+0xc] ;  /* 0x00000c00060d7983 */ /* 0x000f680000100800 */
[----:B------:R-:W5:Y:S04]  /*4220*/  LDL R9, [R6+0x10] ;  /* 0x0000100006097983 */ /* 0x000f680000100800 */
[----:B------:R-:W5:Y:S01]  /*4230*/  LDL R14, [R6+0x14] ;  /* 0x00001400060e7983 */ /* 0x000f620000100800 */
[----:B------:R-:W-:-:S02]  /*4240*/  UMOV UR4, 0xffffffa0 ;  /* 0xffffffa000047882 */ /* 0x000fc40000000000 */
[----:B------:R-:W-:Y:S01]  /*4250*/  UIMAD UR4, UR45, UR4, 0x60 ;  /* 0x000000602d0474a4 */ /* 0x000fe2000f8e0204 */
[----:B------:R-:W-:Y:S01]  /*4260*/  BSSY B0, `(.L_x_2481) ;  /* 0x000003e000007945 */ /* 0x000fe20003800000 */
[----:B----4-:R-:W-:-:S04]  /*4270*/  SHF.R.S32.HI R8, RZ, 0x1f, R7 ;  /* 0x0000001fff087819 */ /* 0x010fc80000011407 */
        /* <DEDUP_REMOVED lines=11> */
[----:B--2---:R-:W-:Y:S01]  /*4330*/  IMAD R74, R15, 0x8, R74 ;  /* 0x000000080f4a7824 */ /* 0x004fe200078e024a */
[----:B------:R-:W-:Y:S01]  /*4340*/  LOP3.LUT R21, R20, 0x7ffffffc, RZ, 0xc0, !PT ;  /* 0x7ffffffc14157812 */ /* 0x000fe200078ec0ff */
[----:B---3--:R-:W-:Y:S01]  /*4350*/  VIADD R15, R11, UR4 ;  /* 0x000000040b0f7c36 */ /* 0x008fe20008000000 */
        /* <DEDUP_REMOVED lines=20> */
[----:B0-----:R-:W-:Y:S06]  /*44a0*/  @!P0 BRA `(.L_x_2482) ;  /* 0x0000000000648947 */ /* 0x001fec0003800000 */
        /* <DEDUP_REMOVED lines=12> */
.L_x_2486:
[----:B------:R-:W-:Y:S05]  /*4570*/  BSYNC B2 ;  /* 0x0000000000027941 */ /* 0x000fea0003800000 */
.L_x_2485:
[----:B------:R-:W-:Y:S01]  /*4580*/  LOP3.LUT R8, RZ, R8, RZ, 0x33, !PT ;  /* 0x00000008ff087212 */ /* 0x000fe200078e33ff */
[----:B------:R-:W-:Y:S06]  /*4590*/  BRA `(.L_x_2487) ;  /* 0x0000000000187947 */ /* 0x000fec0003800000 */
.L_x_2484:
[----:B------:R-:W-:-:S13]  /*45a0*/  ISETP.NE.AND P0, PT, R19, 0x1, PT ;  /* 0x000000011300780c */ /* 0x000fda0003f05270 */
[----:B------:R-:W-:Y:S05]  /*45b0*/  @!P0 BRA `(.L_x_2487) ;  /* 0x0000000000108947 */ /* 0x000fea0003800000 */
[----:B------:R-:W2:Y:S04]  /*45c0*/  LDL R9, [R6+0x1c] ;  /* 0x00001c0006097983 */ /* 0x000ea80000100800 */
[----:B------:R-:W3:Y:S01]  /*45d0*/  LDL R13, [R6+0x20] ;  /* 0x00002000060d7983 */ /* 0x000ee20000100800 */
[----:B--2---:R-:W-:-:S05]  /*45e0*/  IMAD.HI.U32 R8, R8, R9, RZ ;  /* 0x0000000908087227 */ /* 0x004fca00078e00ff */
[----:B---3--:R-:W-:-:S07]  /*45f0*/  SHF.R.U32.HI R8, RZ, R13, R8 ;  /* 0x0000000dff087219 */ /* 0x008fce0000011608 */
.L_x_2487:
[----:B------:R-:W-:Y:S05]  /*4600*/  BSYNC B1 ;  /* 0x0000000000017941 */ /* 0x000fea0003800000 */
.L_x_2483:
[----:B------:R-:W-:-:S05]  /*4610*/  IMAD R8, R19, R8, R21 ;  /* 0x0000000813087224 */ /* 0x000fca00078e0215 */
[----:B------:R-:W-:Y:S02]  /*4620*/  VIMNMX R7, R7, R8, !PT ;  /* 0x0000000807077248 */ /* 0x000fe40007fe0100 */
[----:B------:R-:W-:-:S07]  /*4630*/  VIADDMNMX R10, R8, R19, R10, PT ;  /* 0x00000013080a7246 */ /* 0x000fce000380010a */
.L_x_2482:
[----:B------:R-:W-:Y:S05]  /*4640*/  BSYNC B0 ;  /* 0x0000000000007941 */ /* 0x000fea0003800000 */
.L_x_2481:
        /* <DEDUP_REMOVED lines=132> */
.L_x_2493:
[----:B------:R-:W-:Y:S05]  /*4e90*/  BSYNC B2 ;  /* 0x0000000000027941 */ /* 0x000fea0003800000 */
.L_x_2492:
[----:B------:R-:W-:Y:S01]  /*4ea0*/  LOP3.LUT R12, RZ, R12, RZ, 0x33, !PT ;  /* 0x0000000cff0c7212 */ /* 0x000fe200078e33ff */
[----:B------:R-:W-:Y:S06]  /*4eb0*/  BRA `(.L_x_2494) ;  /* 0x0000000000187947 */ /* 0x000fec0003800000 */
.L_x_2491:
[----:B------:R-:W-:-:S13]  /*4ec0*/  ISETP.NE.AND P6, PT, R19, 0x1, PT ;  /* 0x000000011300780c */ /* 0x000fda0003fc5270 */
[----:B------:R-:W-:Y:S05]  /*4ed0*/  @!P6 BRA `(.L_x_2494) ;  /* 0x000000000010e947 */ /* 0x000fea0003800000 */
[----:B------:R-:W2:Y:S04]  /*4ee0*/  LDL R11, [R6+0x1c] ;  /* 0x00001c00060b7983 */ /* 0x000ea80000100800 */
[----:B------:R-:W3:Y:S01]  /*4ef0*/  LDL R13, [R6+0x20] ;  /* 0x00002000060d7983 */ /* 0x000ee20000100800 */
[----:B--2---:R-:W-:-:S05]  /*4f00*/  IMAD.HI.U32 R12, R12, R11, RZ ;  /* 0x0000000b0c0c7227 */ /* 0x004fca00078e00ff */
[----:B---3--:R-:W-:-:S07]  /*4f10*/  SHF.R.U32.HI R12, RZ, R13, R12 ;  /* 0x0000000dff0c7219 */ /* 0x008fce000001160c */
.L_x_2494:
[----:B------:R-:W-:Y:S05]  /*4f20*/  BSYNC B1 ;  /* 0x0000000000017941 */ /* 0x000fea0003800000 */
.L_x_2490:
[----:B------:R-:W-:-:S05]  /*4f30*/  IMAD R12, R19, R12, R21 ;  /* 0x0000000c130c7224 */ /* 0x000fca00078e0215 */
[----:B------:R-:W-:Y:S02]  /*4f40*/  VIADDMNMX R10, R12, R19, R10, PT ;  /* 0x000000130c0a7246 */ /* 0x000fe4000380010a */
[----:B------:R-:W-:-:S07]  /*4f50*/  VIMNMX R7, R7, R12, !PT ;  /* 0x0000000c07077248 */ /* 0x000fce0007fe0100 */
.L_x_2489:
[----:B------:R-:W-:Y:S05]  /*4f60*/  BSYNC B0 ;  /* 0x0000000000007941 */ /* 0x000fea0003800000 */
.L_x_2488:
        /* <DEDUP_REMOVED lines=13> */
[----:B------:R-:W5:Y:S01]  /*5040*/  LDL R20, [R1+0x36c] ;  /* 0x00036c0001147983 */ /* 0x000f620000100800 */
[----:B------:R-:W-:Y:S02]  /*5050*/  ISETP.LT.OR P0, PT, R10, 0xa, P0 ;  /* 0x0000000a0a00780c */ /* 0x000fe40000701670 */
[----:B------:R-:W-:Y:S01]  /*5060*/  ISETP.NE.AND P6, PT, R36, RZ, PT ;  /* 0x000000ff2400720c */ /* 0x000fe20003fc5270 */
[----:B------:R-:W5:Y:S01]  /*5070*/  LDL R25, [R1+0x310] ;  /* 0x0003100001197983 */ /* 0x000f620000100800 */
[----:B------:R-:W-:-:S02]  /*5080*/  FSEL R45, R31, -INF , !P0 ;  /* 0xff8000001f2d7808 */ /* 0x000fc40004000000 */
[----:B------:R-:W-:Y:S01]  /*5090*/  ISETP.NE.AND P0, PT, R28, RZ, PT ;  /* 0x000000ff1c00720c */ /* 0x000fe20003f05270 */
[----:B------:R-:W5:Y:S01]  /*50a0*/  LDL R176, [R1+0x2e0] ;  /* 0x0002e00001b07983 */ /* 0x000f620000100800 */
[C---:B------:R-:W-:Y:S02]  /*50b0*/  ISETP.GT.AND P5, PT, R7.reuse, RZ, !P5 ;  /* 0x000000ff0700720c */ /* 0x040fe40006fa4270 */
[----:B------:R-:W-:Y:S01]  /*50c0*/  ISETP.GT.AND P0, PT, R7, 0x10, !P0 ;  /* 0x000000100700780c */ /* 0x000fe20004704270 */
[----:B------:R-:W5:Y:S01]  /*50d0*/  LDL R21, [R1+0x300] ;  /* 0x0003000001157983 */ /* 0x000f620000100800 */
[C---:B------:R-:W-:Y:S02]  /*50e0*/  ISETP.LT.OR P5, PT, R10.reuse, 0x1, P5 ;  /* 0x000000010a00780c */ /* 0x040fe40002fa1670 */
[----:B------:R-:W-:Y:S01]  /*50f0*/  ISETP.LT.OR P0, PT, R10, 0x11, P0 ;  /* 0x000000110a00780c */ /* 0x000fe20000701670 */
[----:B------:R-:W5:Y:S01]  /*5100*/  LDL R126, [R1+0x220] ;  /* 0x00022000017e7983 */ /* 0x000f620000100800 */
[----:B------:R-:W-:-:S02]  /*5110*/  FSEL R177, R26, -INF , !P5 ;  /* 0xff8000001ab17808 */ /* 0x000fc40006800000 */
[----:B------:R-:W-:Y:S01]  /*5120*/  FSEL R188, R34, -INF , !P0 ;  /* 0xff80000022bc7808 */ /* 0x000fe20004000000 */
[----:B------:R-:W5:Y:S01]  /*5130*/  LDL R128, [R1+0x230] ;  /* 0x0002300001807983 */ /* 0x000f620000100800 */
[----:B------:R-:W-:Y:S02]  /*5140*/  ISETP.NE.AND P0, PT, R29, RZ, PT ;  /* 0x000000ff1d00720c */ /* 0x000fe40003f05270 */
[----:B------:R-:W-:Y:S01]  /*5150*/  FMNMX.FTZ R11, R61, R154, !PT ;  /* 0x0000009a3d0b7209 */ /* 0x000fe20007810000 */
[----:B------:R-:W5:Y:S01]  /*5160*/  LDL R130, [R1+0x240] ;  /* 0x0002400001827983 */ /* 0x000f620000100800 */
[----:B------:R-:W-:Y:S02]  /*5170*/  ISETP.GT.AND P0, PT, R7, 0x11, !P0 ;  /* 0x000000110700780c */ /* 0x000fe40004704270 */
[----:B------:R-:W-:Y:S01]  /*5180*/  FMNMX.FTZ R6, R177, R53, !PT ;  /* 0x00000035b1067209 */ /* 0x000fe20007810000 */
[----:B------:R-:W5:Y:S01]  /*5190*/  LDL R132, [R1+0x250] ;  /* 0x0002500001847983 */ /* 0x000f620000100800 */
[----:B------:R-:W-:-:S02]  /*51a0*/  ISETP.LT.OR P0, PT, R10, 0x12, P0 ;  /* 0x000000120a00780c */ /* 0x000fc40000701670 */
[----:B------:R-:W-:Y:S01]  /*51b0*/  FMNMX.FTZ R11, R152, R11, !PT ;  /* 0x0000000b980b7209 */ /* 0x000fe20007810000 */
[----:B------:R-:W5:Y:S01]  /*51c0*/  LDL R134, [R1+0x260] ;  /* 0x0002600001867983 */ /* 0x000f620000100800 */
[----:B------:R-:W-:Y:S02]  /*51d0*/  FSEL R191, R35, -INF , !P0 ;  /* 0xff80000023bf7808 */ /* 0x000fe40004000000 */
[----:B------:R-:W-:Y:S01]  /*51e0*/  ISETP.GT.AND P0, PT, R7, 0x18, !P1 ;  /* 0x000000180700780c */ /* 0x000fe20004f04270 */
[----:B------:R-:W5:Y:S01]  /*51f0*/  LDL R35, [R1+0x234] ;  /* 0x0002340001237983 */ /* 0x000f620000100800 */
[----:B------:R-:W-:Y:S02]  /*5200*/  FMNMX.FTZ R6, R49, R6, !PT ;  /* 0x0000000631067209 */ /* 0x000fe40007810000 */
[----:B------:R-:W-:Y:S01]  /*5210*/  ISETP.LT.OR P0, PT, R10, 0x19, P0 ;  /* 0x000000190a00780c */ /* 0x000fe20000701670 */
[----:B------:R-:W5:Y:S01]  /*5220*/  LDL R65, [R1+0x26c] ;  /* 0x00026c0001417983 */ /* 0x000f620000100800 */
[----:B------:R-:W-:-:S02]  /*5230*/  FMNMX.FTZ R11, R148, R11, !PT ;  /* 0x0000000b940b7209 */ /* 0x000fc40007810000 */
        /* <DEDUP_REMOVED lines=30> */
[----:B------:R-:W-:Y:S01]  /*5420*/  ISETP.NE.AND P0, PT, R40, RZ, PT ;  /* 0x000000ff2800720c */ /* 0x000fe20003f05270 */
[----:B------:R-:W5:Y:S01]  /*5430*/  LDL R43, [R1+0x248] ;  /* 0x00024800012b7983 */ /* 0x000f620000100800 */
[----:B------:R-:W-:Y:S02]  /*5440*/  FMNMX.FTZ R12, R213, R12, !PT ;  /* 0x0000000cd50c7209 */ /* 0x000fe40007810000 */
[----:B------:R-:W-:Y:S01]  /*5450*/  ISETP.GT.AND P0, PT, R7, 0x28, !P0 ;  /* 0x000000280700780c */ /* 0x000fe20004704270 */
[----:B------:R-:W5:Y:S01]  /*5460*/  LDL R79, [R1+0x294] ;  /* 0x00029400014f7983 */ /* 0x000f620000100800 */
[----:B------:R-:W-:-:S02]  /*5470*/  FMNMX.FTZ R6, R160, R11, !PT ;  /* 0x0000000ba0067209 */ /* 0x000fc40007810000 */
[----:B------:R-:W-:Y:S01]  /*5480*/  ISETP.LT.OR P0, PT, R10, 0x29, P0 ;  /* 0x000000290a00780c */ /* 0x000fe20000701670 */
[----:B------:R-:W5:Y:S01]  /*5490*/  LDL R81, [R1+0x298] ;  /* 0x0002980001517983 */ /* 0x000f620000100800 */
[----:B------:R-:W-:Y:S02]  /*54a0*/  FMNMX.FTZ R11, R181, R12, !PT ;  /* 0x0000000cb50b7209 */ /* 0x000fe40007810000 */
[----:B------:R-:W-:Y:S01]  /*54b0*/  FSEL R189, R46, -INF , !P0 ;  /* 0xff8000002ebd7808 */ /* 0x000fe20004000000 */
[----:B------:R-:W5:Y:S01]  /*54c0*/  LDL R83, [R1+0x29c] ;  /* 0x00029c0001537983 */ /* 0x000f620000100800 */
[----:B------:R-:W-:Y:S02]  /*54d0*/  ISETP.NE.AND P0, PT, R41, RZ, PT ;  /* 0x000000ff2900720c */ /* 0x000fe40003f05270 */
[----:B------:R-:W-:Y:S01]  /*54e0*/  FMNMX.FTZ R6, R163, R6, !PT ;  /* 0x00000006a3067209 */ /* 0x000fe20007810000 */
[----:B------:R-:W5:Y:S01]  /*54f0*/  LDL R41, [R1+0x244] ;  /* 0x0002440001297983 */ /* 0x000f620000100800 */
[----:B------:R-:W-:-:S02]  /*5500*/  ISETP.GT.AND P0, PT, R7, 0x29, !P0 ;  /* 0x000000290700780c */ /* 0x000fc40004704270 */
[----:B------:R-:W-:Y:S01]  /*5510*/  FMNMX.FTZ R12, R184, R11, !PT ;  /* 0x0000000bb80c7209 */ /* 0x000fe20007810000 */
[----:B------:R-:W5:Y:S01]  /*5520*/  LDL R142, [R1+0x2a0] ;  /* 0x0002a000018e7983 */ /* 0x000f620000100800 */
[----:B------:R-:W-:Y:S02]  /*5530*/  ISETP.LT.OR P0, PT, R10, 0x2a, P0 ;  /* 0x0000002a0a00780c */ /* 0x000fe40000701670 */
[----:B------:R-:W-:Y:S01]  /*5540*/  FMNMX.FTZ R11, R167, R6, !PT ;  /* 0x00000006a70b7209 */ /* 0x000fe20007810000 */
[----:B------:R-:W5:Y:S01]  /*5550*/  LDL R85, [R1+0x2a4] ;  /* 0x0002a40001557983 */ /* 0x000f620000100800 */
[----:B------:R-:W-:Y:S02]  /*5560*/  FSEL R194, R47, -INF , !P0 ;  /* 0xff8000002fc27808 */ /* 0x000fe40004000000 */
[----:B------:R-:W-:Y:S01]  /*5570*/  ISETP.NE.AND P0, PT, R44, RZ, PT ;  /* 0x000000ff2c00720c */ /* 0x000fe20003f05270 */
[----:B------:R-:W5:Y:S01]  /*5580*/  LDL R47, [R1+0x24c] ;  /* 0x00024c00012f7983 */ /* 0x000f620000100800 */
[----:B------:R-:W-:-:S02]  /*5590*/  ISETP.NE.AND P1, PT, R75, RZ, PT ;  /* 0x000000ff4b00720c */ /* 0x000fc40003f25270 */
[----:B------:R-:W-:Y:S01]  /*55a0*/  ISETP.GT.AND P0, PT, R7, 0x30, !P0 ;  /* 0x000000300700780c */ /* 0x000fe20004704270 */
[----:B------:R-:W5:Y:S01]  /*55b0*/  LDL R75, [R1+0x288] ;  /* 0x00028800014b7983 */ /* 0x000f620000100800 */
[----:B------:R-:W-:Y:S02]  /*55c0*/  FMNMX.FTZ R13, R189, R12, !PT ;  /* 0x0000000cbd0d7209 */ /* 0x000fe40007810000 */
[----:B------:R-:W-:Y:S01]  /*55d0*/  ISETP.LT.OR P0, PT, R10, 0x31, P0 ;  /* 0x000000310a00780c */ /* 0x000fe20000701670 */
[----:B------:R-:W5:Y:S01]  /*55e0*/  LDL R87, [R1+0x2a8] ;  /* 0x0002a80001577983 */ /* 0x000f620000100800 */
[----:B------:R-:W-:Y:S02]  /*55f0*/  FMNMX.FTZ R6, R170, R11, !PT ;  /* 0x0000000baa067209 */ /* 0x000fe40007810000 */
[----:B------:R-:W-:Y:S01]  /*5600*/  FSEL R178, R50, -INF , !P0 ;  /* 0xff80000032b27808 */ /* 0x000fe20004000000 */
[----:B------:R-:W5:Y:S01]  /*5610*/  LDL R89, [R1+0x2ac] ;  /* 0x0002ac0001597983 */ /* 0x000f620000100800 */
[----:B------:R-:W-:-:S02]  /*5620*/  ISETP.NE.AND P0, PT, R48, RZ, PT ;  /* 0x000000ff3000720c */ /* 0x000fc40003f05270 */
[----:B------:R-:W-:Y:S01]  /*5630*/  FMNMX.FTZ R13, R194, R13, !PT ;  /* 0x0000000dc20d7209 */ /* 0x000fe20007810000 */
[----:B------:R-:W5:Y:S01]  /*5640*/  LDL R144, [R1+0x2b0] ;  /* 0x0002b00001907983 */ /* 0x000f620000100800 */
[----:B------:R-:W-:Y:S02]  /*5650*/  ISETP.GT.AND P0, PT, R7, 0x31, !P0 ;  /* 0x000000310700780c */ /* 0x000fe40004704270 */
[----:B------:R-:W-:Y:S01]  /*5660*/  FMNMX.FTZ R6, R157, R6, !PT ;  /* 0x000000069d067209 */ /* 0x000fe20007810000 */
[----:B------:R-:W5:Y:S01]  /*5670*/  LDL R91, [R1+0x2b4] ;  /* 0x0002b400015b7983 */ /* 0x000f620000100800 */
[----:B------:R-:W-:Y:S02]  /*5680*/  ISETP.LT.OR P0, PT, R10, 0x32, P0 ;  /* 0x000000320a00780c */ /* 0x000fe40000701670 */
[----:B------:R-:W-:Y:S01]  /*5690*/  ISETP.NE.AND P6, PT, R56, RZ, PT ;  /* 0x000000ff3800720c */ /* 0x000fe20003fc5270 */
[----:B------:R-:W5:Y:S01]  /*56a0*/  LDL R93, [R1+0x2b8] ;  /* 0x0002b800015d7983 */ /* 0x000f620000100800 */
[----:B------:R-:W-:-:S02]  /*56b0*/  FSEL R180, R51, -INF , !P0 ;  /* 0xff80000033b47808 */ /* 0x000fc40004000000 */
[----:B------:R-:W-:Y:S01]  /*56c0*/  ISETP.NE.AND P0, PT, R74, RZ, PT ;  /* 0x000000ff4a00720c */ /* 0x000fe20003f05270 */
[----:B------:R-:W5:Y:S01]  /*56d0*/  LDL R51, [R1+0x254] ;  /* 0x0002540001337983 */ /* 0x000f620000100800 */
[----:B------:R-:W-:Y:S02]  /*56e0*/  FMNMX.FTZ R13, R178, R13, !PT ;  /* 0x0000000db20d7209 */ /* 0x000fe40007810000 */
        /* <DEDUP_REMOVED lines=12> */
[----:B------:R-:W-:Y:S01]  /*57b0*/  ISETP.NE.AND P5, PT, R57, RZ, PT ;  /* 0x000000ff3900720c */ /* 0x000fe20003fa5270 */
        /* <DEDUP_REMOVED lines=10> */
[----:B------:R-:W-:-:S02]  /*5860*/  ISETP.NE.AND P1, PT, R60, RZ, PT ;  /* 0x000000ff3c00720c */ /* 0x000fc40003f25270 */
[----:B------:R-:W-:Y:S01]  /*5870*/  FSEL R179, R58, -INF , !P0 ;  /* 0xff8000003ab37808 */ /* 0x000fe20004000000 */
[----:B------:R-:W5:Y:S01]  /*5880*/  LDL R103, [R1+0x2d4] ;  /* 0x0002d40001677983 */ /* 0x000f620000100800 */
[----:B------:R-:W-:Y:S02]  /*5890*/  ISETP.GT.AND P0, PT, R7, 0x41, !P6 ;  /* 0x000000410700780c */ /* 0x000fe40007704270 */
[----:B------:R-:W-:Y:S01]  /*58a0*/  FMNMX.FTZ R6, R185, R6, !PT ;  /* 0x00000006b9067209 */ /* 0x000fe20007810000 */
[----:B------:R-:W5:Y:S01]  /*58b0*/  LDL R105, [R1+0x2d8] ;  /* 0x0002d80001697983 */ /* 0x000f620000100800 */
[----:B------:R-:W-:Y:S02]  /*58c0*/  ISETP.LT.OR P0, PT, R10, 0x42, P0 ;  /* 0x000000420a00780c */ /* 0x000fe40000701670 */
[----:B------:R-:W-:Y:S01]  /*58d0*/  FMNMX.FTZ R11, R156, R11, !PT ;  /* 0x0000000b9c0b7209 */ /* 0x000fe20007810000 */
[----:B------:R-:W5:Y:S01]  /*58e0*/  LDL R107, [R1+0x2dc] ;  /* 0x0002dc00016b7983 */ /* 0x000f620000100800 */
[----:B------:R-:W-:-:S02]  /*58f0*/  FSEL R183, R59, -INF , !P0 ;  /* 0xff8000003bb77808 */ /* 0x000fc40004000000 */
[C---:B------:R-:W-:Y:S01]  /*5900*/  ISETP.GT.AND P0, PT, R7.reuse, 0x48, !P5 ;  /* 0x000000480700780c */ /* 0x040fe20006f04270 */
[----:B------:R-:W5:Y:S01]  /*5910*/  LDL R59, [R1+0x264] ;  /* 0x00026400013b7983 */ /* 0x000f620000100800 */
[----:B------:R-:W-:Y:S02]  /*5920*/  ISETP.GT.AND P1, PT, R7, 0x49, !P1 ;  /* 0x000000490700780c */ /* 0x000fe40004f24270 */
[----:B------:R-:W-:Y:S01]  /*5930*/  ISETP.LT.OR P0, PT, R10, 0x49, P0 ;  /* 0x000000490a00780c */ /* 0x000fe20000701670 */
[----:B------:R-:W5:Y:S01]  /*5940*/  LDL R109, [R1+0x2e4] ;  /* 0x0002e400016d7983 */ /* 0x000f620000100800 */
[----:B------:R-:W-:Y:S02]  /*5950*/  FMNMX.FTZ R6, R179, R6, !PT ;  /* 0x00000006b3067209 */ /* 0x000fe40007810000 */
[----:B------:R-:W-:Y:S01]  /*5960*/  FMNMX.FTZ R11, R158, R11, !PT ;  /* 0x0000000b9e0b7209 */ /* 0x000fe20007810000 */
[----:B------:R-:W5:Y:S01]  /*5970*/  LDL R111, [R1+0x2e8] ;  /* 0x0002e800016f7983 */ /* 0x000f620000100800 */
[----:B------:R-:W-:-:S02]  /*5980*/  ISETP.NE.AND P6, PT, R14, RZ, PT ;  /* 0x000000ff0e00720c */ /* 0x000fc40003fc5270 */
[----:B------:R-:W-:Y:S01]  /*5990*/  ISETP.GT.AND P2, PT, R7, 0x50, !P2 ;  /* 0x000000500700780c */ /* 0x000fe20005744270 */
[----:B------:R-:W5:Y:S01]  /*59a0*/  LDL R14, [R1+0x39c] ;  /* 0x00039c00010e7983 */ /* 0x000f620000100800 */
[----:B------:R-:W-:Y:S02]  /*59b0*/  ISETP.LT.OR P1, PT, R10, 0x4a, P1 ;  /* 0x0000004a0a00780c */ /* 0x000fe40000f21670 */
[----:B------:R-:W-:Y:S01]  /*59c0*/  FSEL R187, R62, -INF , !P0 ;  /* 0xff8000003ebb7808 */ /* 0x000fe20004000000 */
[----:B------:R-:W5:Y:S01]  /*59d0*/  LDL R113, [R1+0x2ec] ;  /* 0x0002ec0001717983 */ /* 0x000f620000100800 */
[----:B------:R-:W-:Y:S02]  /*59e0*/  FMNMX.FTZ R6, R183, R6, !PT ;  /* 0x00000006b7067209 */ /* 0x000fe40007810000 */
[----:B------:R-:W-:Y:S01]  /*59f0*/  FMNMX.FTZ R11, R162, R11, !PT ;  /* 0x0000000ba20b7209 */ /* 0x000fe20007810000 */
[----:B------:R-:W5:Y:S01]  /*5a00*/  LDL R115, [R1+0x2f4] ;  /* 0x0002f40001737983 */ /* 0x000f620000100800 */
[----:B------:R-:W-:-:S02]  /*5a10*/  ISETP.GT.AND P3, PT, R7, 0x51, !P3 ;  /* 0x000000510700780c */ /* 0x000fc40005f64270 */
[C---:B------:R-:W-:Y:S01]  /*5a20*/  ISETP.GT.AND P4, PT, R7.reuse, 0x58, !P4 ;  /* 0x000000580700780c */ /* 0x040fe20006784270 */
[----:B------:R-:W5:Y:S01]  /*5a30*/  LDL R117, [R1+0x2f8] ;  /* 0x0002f80001757983 */ /* 0x000f620000100800 */
[----:B------:R-:W-:Y:S02]  /*5a40*/  ISETP.GT.AND P5, PT, R7, 0x59, !P6 ;  /* 0x000000590700780c */ /* 0x000fe400077a4270 */
[----:B------:R-:W-:Y:S01]  /*5a50*/  ISETP.LT.OR P2, PT, R10, 0x51, P2 ;  /* 0x000000510a00780c */ /* 0x000fe20001741670 */
[----:B------:R-:W5:Y:S01]  /*5a60*/  LDL R119, [R1+0x2fc] ;  /* 0x0002fc0001777983 */ /* 0x000f620000100800 */
[----:B------:R-:W-:Y:S02]  /*5a70*/  FSEL R190, R63, -INF , !P1 ;  /* 0xff8000003fbe7808 */ /* 0x000fe40004800000 */
[----:B------:R-:W-:Y:S01]  /*5a80*/  FMNMX.FTZ R7, R187, R6, !PT ;  /* 0x00000006bb077209 */ /* 0x000fe20007810000 */
[----:B------:R-:W5:Y:S01]  /*5a90*/  LDL R63, [R1+0x268] ;  /* 0x00026800013f7983 */ /* 0x000f620000100800 */
[----:B------:R-:W-:-:S02]  /*5aa0*/  FMNMX.FTZ R11, R166, R11, !PT ;  /* 0x0000000ba60b7209 */ /* 0x000fc40007810000 */
[----:B------:R-:W-:Y:S01]  /*5ab0*/  ISETP.LT.OR P3, PT, R10, 0x52, P3 ;  /* 0x000000520a00780c */ /* 0x000fe20001f61670 */
[----:B------:R-:W5:Y:S01]  /*5ac0*/  LDL R121, [R1+0x304] ;  /* 0x0003040001797983 */ /* 0x000f620000100800 */
[----:B------:R-:W-:Y:S02]  /*5ad0*/  FSEL R201, R66, -INF , !P2 ;  /* 0xff80000042c97808 */ /* 0x000fe40005000000 */
[----:B------:R-:W-:Y:S01]  /*5ae0*/  FMNMX.FTZ R6, R190, R7, !PT ;  /* 0x00000007be067209 */ /* 0x000fe20007810000 */
[----:B------:R-:W5:Y:S01]  /*5af0*/  LDL R123, [R1+0x308] ;  /* 0x00030800017b7983 */ /* 0x000f620000100800 */
[----:B------:R-:W-:Y:S02]  /*5b00*/  FMNMX.FTZ R12, R168, R11, !PT ;  /* 0x0000000ba80c7209 */ /* 0x000fe40007810000 */
[----:B------:R-:W-:Y:S01]  /*5b10*/  ISETP.LT.OR P4, PT, R10, 0x59, P4 ;  /* 0x000000590a00780c */ /* 0x000fe20002781670 */
[----:B------:R-:W5:Y:S01]  /*5b20*/  LDL R125, [R1+0x30c] ;  /* 0x00030c00017d7983 */ /* 0x000f620000100800 */
[----:B------:R-:W-:-:S02]  /*5b30*/  FSEL R202, R67, -INF , !P3 ;  /* 0xff80000043ca7808 */ /* 0x000fc40005800000 */
[----:B------:R-:W-:Y:S01]  /*5b40*/  FMNMX.FTZ R7, R201, R6, !PT ;  /* 0x00000006c9077209 */ /* 0x000fe20007810000 */
[----:B------:R-:W5:Y:S01]  /*5b50*/  LDL R67, [R1+0x274] ;  /* 0x0002740001437983 */ /* 0x000f620000100800 */
[----:B------:R-:W-:Y:S02]  /*5b60*/  FMNMX.FTZ R11, R169, R12, !PT ;  /* 0x0000000ca90b7209 */ /* 0x000fe40007810000 */
[----:B------:R-:W-:Y:S01]  /*5b70*/  FSEL R212, R70, -INF , !P4 ;  /* 0xff80000046d47808 */ /* 0x000fe20006000000 */
[----:B------:R-:W5:Y:S01]  /*5b80*/  LDL R127, [R1+0x314] ;  /* 0x00031400017f7983 */ /* 0x000f620000100800 */
[----:B------:R-:W-:Y:S02]  /*5b90*/  FMNMX.FTZ R7, R202, R7, !PT ;  /* 0x00000007ca077209 */ /* 0x000fe40007810000 */
[----:B------:R-:W-:Y:S01]  /*5ba0*/  ISETP.LT.OR P5, PT, R10, 0x5a, P5 ;  /* 0x0000005a0a00780c */ /* 0x000fe20002fa1670 */
[----:B------:R-:W5:Y:S01]  /*5bb0*/  LDL R129, [R1+0x318] ;  /* 0x0003180001817983 */ /* 0x000f620000100800 */
[----:B------:R-:W-:-:S02]  /*5bc0*/  FMNMX.FTZ R11, R172, R11, !PT ;  /* 0x0000000bac0b7209 */ /* 0x000fc40007810000 */
[----:B------:R-:W-:Y:S01]  /*5bd0*/  FMNMX.FTZ R7, R212, R7, !PT ;  /* 0x00000007d4077209 */ /* 0x000fe20007810000 */
[----:B------:R-:W5:Y:S01]  /*5be0*/  LDL R131, [R1+0x31c] ;  /* 0x00031c0001837983 */ /* 0x000f620000100800 */
[----:B------:R-:W-:Y:S02]  /*5bf0*/  FSEL R214, R71, -INF , !P5 ;  /* 0xff80000047d67808 */ /* 0x000fe40006800000 */
[----:B------:R-:W-:Y:S01]  /*5c00*/  FMNMX.FTZ R10, R174, R11, !PT ;  /* 0x0000000bae0a7209 */ /* 0x000fe20007810000 */
[----:B------:R-:W5:Y:S01]  /*5c10*/  LDL R71, [R1+0x27c] ;  /* 0x00027c0001477983 */ /* 0x000f620000100800 */
[----:B------:R-:W-:-:S03]  /*5c20*/  FMNMX.FTZ R11, R214, R7, !PT ;  /* 0x00000007d60b7209 */ /* 0x000fc60007810000 */
[----:B------:R-:W0:Y:S04]  /*5c30*/  SHFL.BFLY PT, R7, R10, 0x2, 0x1f ;  /* 0x0c401f000a077f89 */ /* 0x000e2800000e0000 */
[----:B------:R-:W-:Y:S04]  /*5c40*/  STL.64 [R1+0x430], R10 ;  /* 0x0004300a01007387 */ /* 0x000fe80000100a00 */
[----:B------:R-:W4:Y:S04]  /*5c50*/  LDL R29, [R1+0x434] ;  /* 0x00043400011d7983 */ /* 0x000f280000100800 */
[----:B------:R-:W5:Y:S04]  /*5c60*/  LDL R27, [R1+0x320] ;  /* 0x00032000011b7983 */ /* 0x000f680000100800 */
[----:B------:R-:W5:Y:S04]  /*5c70*/  LDL R133, [R1+0x324] ;  /* 0x0003240001857983 */ /* 0x000f680000100800 */
[----:B------:R-:W5:Y:S01]  /*5c80*/  LDL R118, [R1+0x328] ;  /* 0x0003280001767983 */ /* 0x000f620000100800 */
[----:B0-----:R-:W-:-:S03]  /*5c90*/  FMNMX.FTZ R12, R10, R7, !PT ;  /* 0x000000070a0c7209 */ /* 0x001fc60007810000 */
[----:B------:R-:W5:Y:S04]  /*5ca0*/  LDL R120, [R1+0x32c] ;  /* 0x00032c0001787983 */ /* 0x000f680000100800 */
[----:B------:R-:W0:Y:S04]  /*5cb0*/  SHFL.BFLY PT, R13, R12, 0x1, 0x1f ;  /* 0x0c201f000c0d7f89 */ /* 0x000e2800000e0000 */
[----:B------:R-:W5:Y:S04]  /*5cc0*/  LDL.64 R6, [R1+0xa8] ;  /* 0x0000a80001067983 */ /* 0x000f680000100a00 */
[----:B------:R-:W5:Y:S04]  /*5cd0*/  LDL R122, [R1+0x330] ;  /* 0x00033000017a7983 */ /* 0x000f680000100800 */
[----:B------:R-:W5:Y:S04]  /*5ce0*/  LDL R124, [R1+0x334] ;  /* 0x00033400017c7983 */ /* 0x000f680000100800 */
[----:B------:R-:W5:Y:S04]  /*5cf0*/  LDL R110, [R1+0x338] ;  /* 0x00033800016e7983 */ /* 0x000f680000100800 */
[----:B------:R-:W5:Y:S01]  /*5d00*/  LDL R112, [R1+0x33c] ;  /* 0x00033c0001707983 */ /* 0x000f620000100800 */
[----:B0-----:R-:W-:-:S03]  /*5d10*/  FMNMX.FTZ R12, R12, R13, !PT ;  /* 0x0000000d0c0c7209 */ /* 0x001fc60007810000 */
[----:B------:R-:W5:Y:S04]  /*5d20*/  LDL R114, [R1+0x340] ;  /* 0x0003400001727983 */ /* 0x000f680000100800 */
[----:B------:R0:W-:Y:S04]  /*5d30*/  STL [R1+0x430], R12 ;  /* 0x0004300c01007387 */ /* 0x0001e80000100800 */
[----:B------:R-:W5:Y:S04]  /*5d40*/  LDL R31, [R1+0x430] ;  /* 0x00043000011f7983 */ /* 0x000f680000100800 */
[----:B------:R-:W5:Y:S04]  /*5d50*/  LDL R13, [R1+0x450] ;  /* 0x00045000010d7983 */ /* 0x000f680000100800 */
[----:B0-----:R-:W5:Y:S04]  /*5d60*/  LDL R12, [R1+0x3cc] ;  /* 0x0003cc00010c7983 */ /* 0x001f680000100800 */
        /* <DEDUP_REMOVED lines=46> */
[----:B--2---:R0:W-:Y:S04]  /*6050*/  STL [R1+0x224], R226 ;  /* 0x000224e201007387 */ /* 0x0041e80000100800 */
[----:B---3--:R1:W-:Y:S04]  /*6060*/  STL [R1+0x228], R228 ;  /* 0x000228e401007387 */ /* 0x0083e80000100800 */
[----:B------:R-:W2:Y:S04]  /*6070*/  LDL R230, [R1+0x40c] ;  /* 0x00040c0001e67983 */ /* 0x000ea80000100800 */
[----:B0-----:R-:W3:Y:S04]  /*6080*/  LDL R226, [R1+0x410] ;  /* 0x0004100001e27983 */ /* 0x001ee80000100800 */
[----:B------:R-:W3:Y:S04]  /*6090*/  LDL R227, [R1+0x414] ;  /* 0x0004140001e37983 */ /* 0x000ee80000100800 */
[----:B-1----:R-:W3:Y:S04]  /*60a0*/  LDL R228, [R1+0x418] ;  /* 0x0004180001e47983 */ /* 0x002ee80000100800 */
[----:B------:R-:W3:Y:S04]  /*60b0*/  LDL R229, [R1+0x41c] ;  /* 0x00041c0001e57983 */ /* 0x000ee80000100800 */
[----:B----4-:R-:W0:Y:S02]  /*60c0*/  SHFL.BFLY PT, R10, R29, 0x2, 0x1f ;  /* 0x0c401f001d0a7f89 */ /* 0x010e2400000e0000 */
[----:B0-----:R-:W-:-:S05]  /*60d0*/  FMNMX.FTZ R11, R10, R29, !PT ;  /* 0x0000001d0a0b7209 */ /* 0x001fca0007810000 */
[----:B------:R-:W0:Y:S04]  /*60e0*/  SHFL.BFLY PT, R10, R11, 0x1, 0x1f ;  /* 0x0c201f000b0a7f89 */ /* 0x000e2800000e0000 */
[----:B------:R1:W-:Y:S01]  /*60f0*/  STL [R1+0x2f0], R19 ;  /* 0x0002f01301007387 */ /* 0x0003e20000100800 */
[----:B-----5:R-:W-:-:S03]  /*6100*/  IMAD R6, R15, 0xc00, R6 ;  /* 0x00000c000f067824 */ /* 0x020fc600078e0206 */
[----:B------:R4:W-:Y:S01]  /*6110*/  STL [R1+0x36c], R20 ;  /* 0x00036c1401007387 */ /* 0x0009e20000100800 */
[----:B0-----:R-:W-:Y:S02]  /*6120*/  FMNMX.FTZ R10, R11, R10, !PT ;  /* 0x0000000a0b0a7209 */ /* 0x001fe40007810000 */
[----:B------:R-:W-:Y:S01]  /*6130*/  FSETP.NEU.FTZ.AND P0, PT, R31, -INF , PT ;  /* 0xff8000001f00780b */ /* 0x000fe20003f1d000 */
[----:B-1----:R-:W-:Y:S02]  /*6140*/  FMUL.FTZ R19, R13, R31 ;  /* 0x0000001f0d137220 */ /* 0x002fe40000410000 */
[----:B------:R-:W-:-:S03]  /*6150*/  FMUL.FTZ R15, R10, R13 ;  /* 0x0000000d0a0f7220 */ /* 0x000fc60000410000 */
[----:B------:R-:W-:Y:S02]  /*6160*/  FSEL R19, R19, RZ, P0 ;  /* 0x000000ff13137208 */ /* 0x000fe40000000000 */
[----:B------:R-:W-:-:S04]  /*6170*/  FSETP.NEU.FTZ.AND P0, PT, R10, -INF , PT ;  /* 0xff8000000a00780b */ /* 0x000fc80003f1d000 */
[----:B----4-:R-:W-:Y:S01]  /*6180*/  FSEL R20, R15, RZ, P0 ;  /* 0x000000ff0f147208 */ /* 0x010fe20000000000 */
[----:B------:R0:W-:Y:S01]  /*6190*/  STL [R1+0x310], R25 ;  /* 0x0003101901007387 */ /* 0x0001e20000100800 */
[-CC-:B------:R-:W-:Y:S01]  /*61a0*/  FFMA.FTZ R175, R152, R13.reuse, -R19.reuse ;  /* 0x0000000d98af7223 */ /* 0x180fe20000010813 */
[-C--:B------:R-:W-:Y:S02]  /*61b0*/  FFMA.FTZ R11, R148, R13.reuse, -R19 ;  /* 0x0000000d940b7223 */ /* 0x080fe40000010813 */
[----:B------:R1:W-:Y:S01]  /*61c0*/  STL [R1+0x2e0], R176 ;  /* 0x0002e0b001007387 */ /* 0x0003e20000100800 */
[-CC-:B------:R-:W-:Y:S01]  /*61d0*/  FFMA.FTZ R177, R177, R13.reuse, -R20.reuse ;  /* 0x0000000db1b17223 */ /* 0x180fe20000010814 */
[-CC-:B------:R-:W-:Y:S02]  /*61e0*/  FFMA.FTZ R15, R49, R13.reuse, -R20.reuse ;  /* 0x0000000d310f7223 */ /* 0x180fe40000010814 */
[----:B------:R4:W-:Y:S01]  /*61f0*/  STL [R1+0x300], R21 ;  /* 0x0003001501007387 */ /* 0x0009e20000100800 */
[----:B0-----:R-:W-:-:S03]  /*6200*/  FFMA.FTZ R25, R53, R13, -R20 ;  /* 0x0000000d35197223 */ /* 0x001fc60000010814 */
[----:B------:R0:W-:Y:S01]  /*6210*/  STL [R1+0x39c], R14 ;  /* 0x00039c0e01007387 */ /* 0x0001e20000100800 */
[-CC-:B-1----:R-:W-:Y:S01]  /*6220*/  FFMA.FTZ R176, R61, R13.reuse, -R19.reuse ;  /* 0x0000000d3db07223 */ /* 0x182fe20000010813 */
[-C--:B----4-:R-:W-:Y:S01]  /*6230*/  FFMA.FTZ R21, R154, R13.reuse, -R19 ;  /* 0x0000000d9a157223 */ /* 0x090fe20000010813 */
[----:B0-----:R0:W-:Y:S01]  /*6240*/  MUFU.EX2 R14, R25 ;  /* 0x00000019000e7308 */ /* 0x0011e20000000800 */
[----:B------:R1:W-:Y:S01]  /*6250*/  STL [R1+0x3cc], R12 ;  /* 0x0003cc0c01007387 */ /* 0x0003e20000100800 */
[----:B0-----:R-:W-:-:S06]  /*6260*/  FFMA.FTZ R25, R45, R13, -R20 ;  /* 0x0000000d2d197223 */ /* 0x001fcc0000010814 */
[----:B------:R-:W-:Y:S08]  /*6270*/  MUFU.EX2 R176, R176 ;  /* 0x000000b000b07308 */ /* 0x000ff00000000800 */
[----:B------:R-:W0:Y:S08]  /*6280*/  MUFU.EX2 R21, R21 ;  /* 0x0000001500157308 */ /* 0x000e300000000800 */
[----:B------:R-:W-:Y:S08]  /*6290*/  MUFU.EX2 R175, R175 ;  /* 0x000000af00af7308 */ /* 0x000ff00000000800 */
[----:B------:R-:W4:Y:S08]  /*62a0*/  MUFU.EX2 R11, R11 ;  /* 0x0000000b000b7308 */ /* 0x000f300000000800 */
[----:B------:R-:W5:Y:S08]  /*62b0*/  MUFU.EX2 R177, R177 ;  /* 0x000000b100b17308 */ /* 0x000f700000000800 */
[----:B------:R-:W-:Y:S08]  /*62c0*/  MUFU.EX2 R15, R15 ;  /* 0x0000000f000f7308 */ /* 0x000ff00000000800 */
[----:B-1----:R-:W1:Y:S01]  /*62d0*/  MUFU.EX2 R12, R25 ;  /* 0x00000019000c7308 */ /* 0x002e620000000800 */
[----:B------:R5:W-:Y:S01]  /*62e0*/  STL [R1+0x23c], R39 ;  /* 0x00023c2701007387 */ /* 0x000be20000100800 */
[----:B------:R-:W-:-:S02]  /*62f0*/  R2UR UR6, R6 ;  /* 0x00000000060672ca */ /* 0x000fc400000e0000 */
[----:B------:R-:W-:Y:S01]  /*6300*/  R2UR UR7, R7 ;  /* 0x00000000070772ca */ /* 0x000fe200000e0000 */
[----:B------:R1:W-:Y:S01]  /*6310*/  STL [R1+0x3d8], R38 ;  /* 0x0003d82601007387 */ /* 0x0003e20000100800 */
[----:B0-----:R-:W-:Y:S02]  /*6320*/  F2FP.BF16.F32.PACK_AB R152, R21, R176 ;  /* 0x000000b01598723e */ /* 0x001fe400000010ff */
[----:B----4-:R-:W-:Y:S01]  /*6330*/  F2FP.BF16.F32.PACK_AB R154, R11, R175 ;  /* 0x000000af0b9a723e */ /* 0x010fe200000010ff */
[----:B-----5:R-:W-:Y:S01]  /*6340*/  IMAD.MOV.U32 R39, RZ, RZ, R7 ;  /* 0x000000ffff277224 */ /* 0x020fe200078e0007 */
        /* <DEDUP_REMOVED lines=115> */
[----:B0-----:R-:W-:-:S06]  /*6a80*/  WARPGROUP.ARRIVE ;  /* 0x00000000000079c5 */ /* 0x001fcc0000000000 */
[----:B------:R-:W-:Y:S01]  /*6a90*/  HGMMA.64x256x16.F32.BF16 R24, R152, gdesc[UR4].tnspB, RZ, !UPT, gsb0 ;  /* 0x43e0000498187df0 */ /* 0x000fe2000c0018ff */
[----:B------:R0:W-:Y:S01]  /*6aa0*/  STL [R1+0x404], R218 ;  /* 0x000404da01007387 */ /* 0x0001e20000100800 */
[-CC-:B------:R-:W-:Y:S01]  /*6ab0*/  FFMA.FTZ R215, R8, R13.reuse, -R19.reuse ;  /* 0x0000000d08d77223 */ /* 0x180fe20000010813 */
[-CC-:B------:R-:W-:Y:S02]  /*6ac0*/  FFMA.FTZ R171, R171, R13.reuse, -R19.reuse ;  /* 0x0000000dabab7223 */ /* 0x180fe40000010813 */
[----:B------:R4:W-:Y:S01]  /*6ad0*/  STL [R1+0x408], R217 ;  /* 0x000408d901007387 */ /* 0x0009e20000100800 */
[----:B------:R-:W-:-:S03]  /*6ae0*/  FFMA.FTZ R173, R173, R13, -R19 ;  /* 0x0000000dadad7223 */ /* 0x000fc60000010813 */
[----:B------:R5:W-:Y:S01]  /*6af0*/  STL [R1+0x400], R216 ;  /* 0x000400d801007387 */ /* 0x000be20000100800 */
[-CC-:B0-----:R-:W-:Y:S01]  /*6b00*/  FFMA.FTZ R218, R191, R13.reuse, -R20.reuse ;  /* 0x0000000dbfda7223 */ /* 0x181fe20000010814 */
[-CC-:B------:R-:W-:Y:S01]  /*6b10*/  FFMA.FTZ R191, R213, R13.reuse, -R20.reuse ;  /* 0x0000000dd5bf7223 */ /* 0x180fe20000010814 */
[-CC-:B----4-:R-:W-:Y:S01]  /*6b20*/  FFMA.FTZ R217, R188, R13.reuse, -R20.reuse ;  /* 0x0000000dbcd97223 */ /* 0x190fe20000010814 */
[-CC-:B------:R-:W-:Y:S01]  /*6b30*/  FFMA.FTZ R188, R203, R13.reuse, -R20.reuse ;  /* 0x0000000dcbbc7223 */ /* 0x180fe20000010814 */
[-CC-:B-----5:R-:W-:Y:S01]  /*6b40*/  FFMA.FTZ R216, R9, R13.reuse, -R19.reuse ;  /* 0x0000000d09d87223 */ /* 0x1a0fe20000010813 */
[----:B------:R-:W-:Y:S08]  /*6b50*/  MUFU.EX2 R215, R215 ;  /* 0x000000d700d77308 */ /* 0x000ff00000000800 */
[----:B------:R-:W0:Y:S08]  /*6b60*/  MUFU.EX2 R216, R216 ;  /* 0x000000d800d87308 */ /* 0x000e300000000800 */
[----:B------:R-:W-:Y:S08]  /*6b70*/  MUFU.EX2 R171, R171 ;  /* 0x000000ab00ab7308 */ /* 0x000ff00000000800 */
[----:B------:R-:W4:Y:S08]  /*6b80*/  MUFU.EX2 R173, R173 ;  /* 0x000000ad00ad7308 */ /* 0x000f300000000800 */
[----:B------:R-:W-:Y:S08]  /*6b90*/  MUFU.EX2 R217, R217 ;  /* 0x000000d900d97308 */ /* 0x000ff00000000800 */
[----:B------:R-:W5:Y:S08]  /*6ba0*/  MUFU.EX2 R218, R218 ;  /* 0x000000da00da7308 */ /* 0x000f700000000800 */
[----:B------:R-:W-:Y:S08]  /*6bb0*/  MUFU.EX2 R188, R188 ;  /* 0x000000bc00bc7308 */ /* 0x000ff00000000800 */
[----:B------:R-:W1:Y:S01]  /*6bc0*/  MUFU.EX2 R191, R191 ;  /* 0x000000bf00bf7308 */ /* 0x000e620000000800 */
[----:B--2---:R-:W-:Y:S04]  /*6bd0*/  STL [R1+0x40c], R230 ;  /* 0x00040ce601007387 */ /* 0x004fe80000100800 */
[----:B---3--:R-:W-:Y:S04]  /*6be0*/  STL [R1+0x410], R226 ;  /* 0x000410e201007387 */ /* 0x008fe80000100800 */
[----:B------:R-:W-:Y:S04]  /*6bf0*/  STL [R1+0x414], R227 ;  /* 0x000414e301007387 */ /* 0x000fe80000100800 */
[----:B------:R-:W-:Y:S04]  /*6c00*/  STL [R1+0x418], R228 ;  /* 0x000418e401007387 */ /* 0x000fe80000100800 */
        /* <DEDUP_REMOVED lines=10> */
[----:B------:R-:W2:Y:S01]  /*6cb0*/  MUFU.EX2 R163, R163 ;  /* 0x000000a300a37308 */ /* 0x000ea20000000800 */
[----:B------:R-:W-:-:S02]  /*6cc0*/  WARPGROUP.DEPBAR.LE gsb0, 0x0 ;  /* 0x00008000000079c5 */ /* 0x000fc40000010000 */
[----:B0-----:R-:W-:Y:S02]  /*6cd0*/  F2FP.BF16.F32.PACK_AB R152, R216, R215 ;  /* 0x000000d7d898723e */ /* 0x001fe400000010ff */
[----:B----4-:R-:W-:Y:S02]  /*6ce0*/  F2FP.BF16.F32.PACK_AB R154, R173, R171 ;  /* 0x000000abad9a723e */ /* 0x010fe400000010ff */
[----:B-----5:R-:W-:Y:S02]  /*6cf0*/  F2FP.BF16.F32.PACK_AB R153, R218, R217 ;  /* 0x000000d9da99723e */ /* 0x020fe400000010ff */
        /* <DEDUP_REMOVED lines=33> */
[----:B0-----:R-:W-:-:S06]  /*6f10*/  WARPGROUP.ARRIVE ;  /* 0x00000000000079c5 */ /* 0x001fcc0000000000 */
[----:B------:R-:W-:Y:S01]  /*6f20*/  HGMMA.64x256x16.F32.BF16 R24, R152, gdesc[UR8].tnspB, R24, gsb0 ;  /* 0x43e0000898187df0 */ /* 0x000fe20008001818 */
[----:B------:R-:W-:Y:S08]  /*6f30*/  MUFU.EX2 R167, R167 ;  /* 0x000000a700a77308 */ /* 0x000ff00000000800 */
[----:B------:R-:W0:Y:S08]  /*6f40*/  MUFU.EX2 R170, R170 ;  /* 0x000000aa00aa7308 */ /* 0x000e300000000800 */
[----:B------:R-:W-:Y:S08]  /*6f50*/  MUFU.EX2 R181, R181 ;  /* 0x000000b500b57308 */ /* 0x000ff00000000800 */
[----:B------:R-:W1:Y:S08]  /*6f60*/  MUFU.EX2 R184, R184 ;  /* 0x000000b800b87308 */ /* 0x000e700000000800 */
[----:B------:R-:W-:Y:S08]  /*6f70*/  MUFU.EX2 R189, R189 ;  /* 0x000000bd00bd7308 */ /* 0x000ff00000000800 */
[----:B------:R-:W3:Y:S01]  /*6f80*/  MUFU.EX2 R194, R194 ;  /* 0x000000c200c27308 */ /* 0x000ee20000000800 */
        /* <DEDUP_REMOVED lines=13> */
[----:B------:R-:W4:Y:S08]  /*7060*/  MUFU.EX2 R159, R159 ;  /* 0x0000009f009f7308 */ /* 0x000f300000000800 */
[----:B------:R-:W-:Y:S08]  /*7070*/  MUFU.EX2 R161, R161 ;  /* 0x000000a100a17308 */ /* 0x000ff00000000800 */
[----:B------:R-:W5:Y:S08]  /*7080*/  MUFU.EX2 R164, R164 ;  /* 0x000000a400a47308 */ /* 0x000f700000000800 */
[----:B------:R-:W-:Y:S08]  /*7090*/  MUFU.EX2 R178, R178 ;  /* 0x000000b200b27308 */ /* 0x000ff00000000800 */
[----:B------:R-:W5:Y:S08]  /*70a0*/  MUFU.EX2 R180, R180 ;  /* 0x000000b400b47308 */ /* 0x000f700000000800 */
[----:B------:R-:W-:Y:S01]  /*70b0*/  MUFU.EX2 R182, R182 ;  /* 0x000000b600b67308 */ /* 0x000fe20000000800 */
[----:B------:R-:W-:-:S02]  /*70c0*/  WARPGROUP.DEPBAR.LE gsb0, 0x0 ;  /* 0x00008000000079c5 */ /* 0x000fc40000010000 */
[----:B--2---:R-:W-:Y:S02]  /*70d0*/  F2FP.BF16.F32.PACK_AB R152, R163, R160 ;  /* 0x000000a0a398723e */ /* 0x004fe400000010ff */
[----:B0-----:R-:W-:Y:S02]  /*70e0*/  F2FP.BF16.F32.PACK_AB R154, R170, R167 ;  /* 0x000000a7aa9a723e */ /* 0x001fe400000010ff */
[----:B-1----:R-:W-:Y:S02]  /*70f0*/  F2FP.BF16.F32.PACK_AB R153, R184, R181 ;  /* 0x000000b5b899723e */ /* 0x002fe400000010ff */
[----:B---3--:R-:W-:Y:S01]  /*7100*/  F2FP.BF16.F32.PACK_AB R155, R194, R189 ;  /* 0x000000bdc29b723e */ /* 0x008fe200000010ff */
        /* <DEDUP_REMOVED lines=34> */
[----:B------:R-:W0:Y:S01]  /*7330*/  MUFU.EX2 R185, R185 ;  /* 0x000000b900b97308 */ /* 0x000e220000000800 */
[----:B------:R-:W-:Y:S02]  /*7340*/  VIADD R8, R6, 0x180 ;  /* 0x0000018006087836 */ /* 0x000fe40000000000 */
[----:B------:R-:W-:-:S03]  /*7350*/  IMAD.MOV.U32 R9, RZ, RZ, R7 ;  /* 0x000000ffff097224 */ /* 0x000fc600078e0007 */
[----:B------:R-:W-:Y:S02]  /*7360*/  R2UR UR6, R8 ;  /* 0x00000000080672ca */ /* 0x000fe400000e0000 */
[----:B------:R-:W-:Y:S01]  /*7370*/  R2UR UR7, R9 ;  /* 0x00000000090772ca */ /* 0x000fe200000e0000 */
        /* <DEDUP_REMOVED lines=9> */
[-C--:B------:R-:W-:Y:S01]  /*7410*/  FFMA.FTZ R19, R183, R13.reuse, -R20 ;  /* 0x0000000db7137223 */ /* 0x080fe20000010814 */
[----:B------:R-:W-:Y:S01]  /*7420*/  FADD.FTZ R14, R177, R14 ;  /* 0x0000000eb10e7221 */ /* 0x000fe20000010000 */
[-CC-:B------:R-:W-:Y:S01]  /*7430*/  FFMA.FTZ R187, R187, R13.reuse, -R20.reuse ;  /* 0x0000000dbbbb7223 */ /* 0x180fe20000010814 */
[-CC-:B------:R-:W-:Y:S01]  /*7440*/  FFMA.FTZ R190, R190, R13.reuse, -R20.reuse ;  /* 0x0000000dbebe7223 */ /* 0x180fe20000010814 */
[-CC-:B------:R-:W-:Y:S01]  /*7450*/  FFMA.FTZ R201, R201, R13.reuse, -R20.reuse ;  /* 0x0000000dc9c97223 */ /* 0x180fe20000010814 */
[-CC-:B------:R-:W-:Y:S01]  /*7460*/  FFMA.FTZ R202, R202, R13.reuse, -R20.reuse ;  /* 0x0000000dcaca7223 */ /* 0x180fe20000010814 */
[-CC-:B------:R-:W-:Y:S01]  /*7470*/  FFMA.FTZ R212, R212, R13.reuse, -R20.reuse ;  /* 0x0000000dd4d47223 */ /* 0x180fe20000010814 */
[----:B------:R-:W-:Y:S01]  /*7480*/  FFMA.FTZ R20, R214, R13, -R20 ;  /* 0x0000000dd6147223 */ /* 0x000fe20000010814 */
[----:B------:R-:W-:Y:S01]  /*7490*/  FADD.FTZ R15, R15, R14 ;  /* 0x0000000e0f0f7221 */ /* 0x000fe20000010000 */
[----:B------:R-:W-:Y:S08]  /*74a0*/  MUFU.EX2 R156, R156 ;  /* 0x0000009c009c7308 */ /* 0x000ff00000000800 */
[----:B------:R-:W1:Y:S08]  /*74b0*/  MUFU.EX2 R158, R158 ;  /* 0x0000009e009e7308 */ /* 0x000e700000000800 */
[----:B------:R-:W-:Y:S08]  /*74c0*/  MUFU.EX2 R162, R162 ;  /* 0x000000a200a27308 */ /* 0x000ff00000000800 */
[----:B------:R-:W2:Y:S08]  /*74d0*/  MUFU.EX2 R166, R166 ;  /* 0x000000a600a67308 */ /* 0x000eb00000000800 */
[----:B------:R3:W-:Y:S08]  /*74e0*/  MUFU.EX2 R168, R8 ;  /* 0x0000000800a87308 */ /* 0x0007f00000000800 */
[----:B------:R-:W2:Y:S08]  /*74f0*/  MUFU.EX2 R19, R19 ;  /* 0x0000001300137308 */ /* 0x000eb00000000800 */
[----:B------:R-:W-:Y:S08]  /*7500*/  MUFU.EX2 R13, R187 ;  /* 0x000000bb000d7308 */ /* 0x000ff00000000800 */
[----:B------:R-:W2:Y:S01]  /*7510*/  MUFU.EX2 R14, R190 ;  /* 0x000000be000e7308 */ /* 0x000ea20000000800 */
[----:B---3--:R-:W-:-:S02]  /*7520*/  VIADD R8, R6, 0x200 ;  /* 0x0000020006087836 */ /* 0x008fc40000000000 */
[----:B------:R-:W-:Y:S01]  /*7530*/  IMAD.MOV.U32 R9, RZ, RZ, R7 ;  /* 0x000000ffff097224 */ /* 0x000fe200078e0007 */
[----:B------:R-:W-:Y:S02]  /*7540*/  WARPGROUP.DEPBAR.LE gsb0, 0x0 ;  /* 0x00008000000079c5 */ /* 0x000fe40000010000 */
[----:B----4-:R-:W-:Y:S02]  /*7550*/  F2FP.BF16.F32.PACK_AB R152, R159, R157 ;  /* 0x0000009d9f98723e */ /* 0x010fe400000010ff */
[----:B-----5:R-:W-:Y:S02]  /*7560*/  F2FP.BF16.F32.PACK_AB R154, R164, R161 ;  /* 0x000000a1a49a723e */ /* 0x020fe400000010ff */
[----:B------:R-:W-:Y:S02]  /*7570*/  F2FP.BF16.F32.PACK_AB R153, R180, R178 ;  /* 0x000000b2b499723e */ /* 0x000fe400000010ff */
[----:B0-----:R-:W-:Y:S01]  /*7580*/  F2FP.BF16.F32.PACK_AB R155, R185, R182 ;  /* 0x000000b6b99b723e */ /* 0x001fe200000010ff */
        /* <DEDUP_REMOVED lines=34> */
[----:B------:R-:W-:Y:S02]  /*77b0*/  R2UR UR6, R8 ;  /* 0x00000000080672ca */ /* 0x000fe400000e0000 */
[----:B------:R-:W-:Y:S01]  /*77c0*/  R2UR UR7, R9 ;  /* 0x00000000090772ca */ /* 0x000fe200000e0000 */
[----:B------:R-:W-:Y:S01]  /*77d0*/  FADD.FTZ R12, R12, R15 ;  /* 0x0000000f0c0c7221 */ /* 0x000fe20000010000 */
[----:B------:R-:W-:Y:S08]  /*77e0*/  MUFU.EX2 R179, R179 ;  /* 0x000000b300b37308 */ /* 0x000ff00000000800 */
[----:B------:R-:W0:Y:S08]  /*77f0*/  MUFU.EX2 R8, R169 ;  /* 0x000000a900087308 */ /* 0x000e300000000800 */
[----:B------:R-:W-:Y:S08]  /*7800*/  MUFU.EX2 R172, R172 ;  /* 0x000000ac00ac7308 */ /* 0x000ff00000000800 */
[----:B------:R-:W3:Y:S08]  /*7810*/  MUFU.EX2 R9, R174 ;  /* 0x000000ae00097308 */ /* 0x000ef00000000800 */
[----:B------:R-:W-:Y:S08]  /*7820*/  MUFU.EX2 R201, R201 ;  /* 0x000000c900c97308 */ /* 0x000ff00000000800 */
[----:B------:R-:W4:Y:S08]  /*7830*/  MUFU.EX2 R202, R202 ;  /* 0x000000ca00ca7308 */ /* 0x000f300000000800 */
[----:B------:R-:W-:Y:S08]  /*7840*/  MUFU.EX2 R212, R212 ;  /* 0x000000d400d47308 */ /* 0x000ff00000000800 */
[----:B------:R-:W5:Y:S01]  /*7850*/  MUFU.EX2 R15, R20 ;  /* 0x00000014000f7308 */ /* 0x000f620000000800 */
[----:B------:R-:W-:Y:S01]  /*7860*/  VIADD R6, R6, 0x280 ;  /* 0x0000028006067836 */ /* 0x000fe20000000000 */
[----:B------:R-:W-:-:S02]  /*7870*/  WARPGROUP.DEPBAR.LE gsb0, 0x0 ;  /* 0x00008000000079c5 */ /* 0x000fc40000010000 */
[----:B-1----:R-:W-:Y:S02]  /*7880*/  F2FP.BF16.F32.PACK_AB R152, R158, R156 ;  /* 0x0000009c9e98723e */ /* 0x002fe400000010ff */
[----:B--2---:R-:W-:Y:S02]  /*7890*/  F2FP.BF16.F32.PACK_AB R154, R166, R162 ;  /* 0x000000a2a69a723e */ /* 0x004fe400000010ff */
[----:B------:R-:W-:Y:S02]  /*78a0*/  F2FP.BF16.F32.PACK_AB R153, R19, R168 ;  /* 0x000000a81399723e */ /* 0x000fe400000010ff */
        /* <DEDUP_REMOVED lines=36> */
[----:B------:R-:W-:Y:S01]  /*7af0*/  R2UR UR7, R7 ;  /* 0x00000000070772ca */ /* 0x000fe200000e0000 */
[----:B------:R-:W1:Y:S01]  /*7b00*/  S2R R203, SR_TID.X ;  /* 0x0000000000cb7919 */ /* 0x000e620000002100 */
[----:B------:R-:W-:-:S04]  /*7b10*/  FADD.FTZ R176, R176, R21 ;  /* 0x00000015b0b07221 */ /* 0x000fc80000010000 */
[----:B------:R-:W-:-:S04]  /*7b20*/  FADD.FTZ R176, R175, R176 ;  /* 0x000000b0afb07221 */ /* 0x000fc80000010000 */
[----:B------:R-:W-:Y:S01]  /*7b30*/  FADD.FTZ R176, R11, R176 ;  /* 0x000000b00bb07221 */ /* 0x000fe20000010000 */
[----:B------:R-:W-:Y:S01]  /*7b40*/  FADD.FTZ R21, R217, R12 ;  /* 0x0000000cd9157221 */ /* 0x000fe20000010000 */
[----:B-1----:R-:W-:Y:S02]  /*7b50*/  LOP3.LUT P6, RZ, R203, 0x7f, RZ, 0xc0, !PT ;  /* 0x0000007fcbff7812 */ /* 0x002fe400078cc0ff */
[----:B------:R-:W-:-:S11]  /*7b60*/  FADD.FTZ R215, R215, R176 ;  /* 0x000000b0d7d77221 */ /* 0x000fd60000010000 */
[----:B------:R-:W2:Y:S04]  /*7b70*/  @!P6 LDL.64 R6, [R1+0x68] ;  /* 0x000068000106e983 */ /* 0x000ea80000100a00 */
[----:B------:R-:W2:Y:S01]  /*7b80*/  @!P6 LDL R11, [R1+0x210] ;  /* 0x00021000010be983 */ /* 0x000ea20000100800 */
[----:B------:R-:W-:Y:S01]  /*7b90*/  FADD.FTZ R21, R218, R21 ;  /* 0x00000015da157221 */ /* 0x000fe20000010000 */
[----:B------:R-:W-:Y:S02]  /*7ba0*/  WARPGROUP.DEPBAR.LE gsb0, 0x0 ;  /* 0x00008000000079c5 */ /* 0x000fe40000010000 */
[----:B0-----:R-:W-:Y:S02]  /*7bb0*/  F2FP.BF16.F32.PACK_AB R152, R8, R179 ;  /* 0x000000b30898723e */ /* 0x001fe400000010ff */
[----:B---3--:R-:W-:-:S02]  /*7bc0*/  F2FP.BF16.F32.PACK_AB R154, R9, R172 ;  /* 0x000000ac099a723e */ /* 0x008fc400000010ff */
[----:B----4-:R-:W-:Y:S02]  /*7bd0*/  F2FP.BF16.F32.PACK_AB R153, R202, R201 ;  /* 0x000000c9ca99723e */ /* 0x010fe400000010ff */
[----:B-----5:R-:W-:Y:S01]  /*7be0*/  F2FP.BF16.F32.PACK_AB R155, R15, R212 ;  /* 0x000000d40f9b723e */ /* 0x020fe200000010ff */
        /* <DEDUP_REMOVED lines=75> */
[----:B------:R-:W-:Y:S04]  /*80a0*/  STL.128 [R1+0x3e0], R136 ;  /* 0x0003e08801007387 */ /* 0x000fe80000100c00 */
[----:B------:R-:W-:Y:S04]  /*80b0*/  STL.128 [R1+0x3f0], R140 ;  /* 0x0003f08c01007387 */ /* 0x000fe80000100c00 */
[----:B------:R-:W-:Y:S04]  /*80c0*/  STL.128 [R1+0x400], R144 ;  /* 0x0004009001007387 */ /* 0x000fe80000100c00 */
[----:B------:R1:W-:Y:S04]  /*80d0*/  STL.128 [R1+0x410], R148 ;  /* 0x0004109401007387 */ /* 0x0003e80000100c00 */
[----:B------:R-:W3:Y:S04]  /*80e0*/  LDL R169, [R1+0x220] ;  /* 0x0002200001a97983 */ /* 0x000ee80000100800 */
[----:B------:R-:W4:Y:S04]  /*80f0*/  LDL R155, [R1+0x224] ;  /* 0x00022400019b7983 */ /* 0x000f280000100800 */
        /* <DEDUP_REMOVED lines=60> */
[----:B-1----:R-:W5:Y:S04]  /*84c0*/  LDL R150, [R1+0x318] ;  /* 0x0003180001967983 */ /* 0x002f680000100800 */
        /* <DEDUP_REMOVED lines=64> */
[----:B------:R-:W5:Y:S01]  /*88d0*/  LDL R20, [R1+0x41c] ;  /* 0x00041c0001147983 */ /* 0x000f620000100800 */
        /* <DEDUP_REMOVED lines=20> */
[----:B--2---:R-:W-:Y:S02]  /*8a20*/  @!P6 MOV R6, R6 ;  /* 0x000000060006e202 */ /* 0x004fe40000000f00 */
[----:B------:R-:W-:Y:S01]  /*8a30*/  FADD.FTZ R179, R8, R179 ;  /* 0x000000b308b37221 */ /* 0x000fe20000010000 */
[----:B------:R-:W-:-:S03]  /*8a40*/  FADD.FTZ R212, R212, R201 ;  /* 0x000000c9d4d47221 */ /* 0x000fc60000010000 */
[----:B------:R-:W-:Y:S01]  /*8a50*/  FADD.FTZ R8, R172, R179 ;  /* 0x000000b3ac087221 */ /* 0x000fe20000010000 */
[----:B------:R-:W-:Y:S01]  /*8a60*/  @!P6 IMAD R11, R11, 0x8, R6 ;  /* 0x000000080b0be824 */ /* 0x000fe200078e0206 */
        /* <DEDUP_REMOVED lines=12> */
[----:B---3--:R2:W-:Y:S04]  /*8b30*/  STL [R1+0x220], R169 ;  /* 0x000220a901007387 */ /* 0x0085e80000100800 */
        /* <DEDUP_REMOVED lines=128> */
[----:B0-----:R-:W3:Y:S01]  /*9340*/  LDL R0, [R1+0x70] ;  /* 0x0000700001007983 */ /* 0x001ee20000100800 */
[----:B------:R-:W-:Y:S01]  /*9350*/  ISETP.GE.AND P0, PT, R5, 0x1, PT ;  /* 0x000000010500780c */ /* 0x000fe20003f06270 */
[----:B------:R-:W-:Y:S01]  /*9360*/  IMAD.U32 R7, RZ, RZ, UR38 ;  /* 0x00000026ff077e24 */ /* 0x000fe2000f8e00ff */
[----:B------:R-:W-:-:S06]  /*9370*/  UIADD3 UR45, UR45, -0x2, URZ ;  /* 0xfffffffe2d2d7890 */ /* 0x000fcc000fffe03f */
[----:B-1----:R-:W-:Y:S02]  /*9380*/  IMAD.U32 R10, RZ, RZ, UR45 ;  /* 0x0000002dff0a7e24 */ /* 0x002fe4000f8e00ff */
[----:B---3--:R-:W-:-:S05]  /*9390*/  IMAD.SHL.U32 R0, R0, 0x80, RZ ;  /* 0x0000008000007824 */ /* 0x008fca00078e00ff */
[----:B------:R-:W-:-:S05]  /*93a0*/  IADD3 R7, R0, UR42, -R7 ;  /* 0x0000002a00077c10 */ /* 0x000fca000fffe807 */
[----:B------:R-:W-:Y:S01]  /*93b0*/  IMAD.IADD R4, R7, 0x1, R4 ;  /* 0x0000000107047824 */ /* 0x000fe200078e0204 */
[----:B--2---:R-:W-:Y:S06]  /*93c0*/  @!P0 BRA `(.L_x_2495) ;  /* 0x0000000000408947 */ /* 0x004fec0003800000 */
        /* <DEDUP_REMOVED lines=10> */
.L_x_2497:
[----:B------:R-:W-:-:S13]  /*9470*/  ISETP.NE.AND P0, PT, R5, 0x1, PT ;  /* 0x000000010500780c */ /* 0x000fda0003f05270 */
[----:B------:R-:W-:-:S05]  /*9480*/  @P0 IMAD.HI.U32 R2, R6, R2, RZ ;  /* 0x0000000206020227 */ /* 0x000fca00078e00ff */
[----:B------:R-:W-:-:S07]  /*9490*/  @P0 SHF.R.U32.HI R6, RZ, R3, R2 ;  /* 0x00000003ff060219 */ /* 0x000fce0000011602 */
.L_x_2498:
[----:B------:R-:W-:Y:S05]  /*94a0*/  BSYNC B0 ;  /* 0x0000000000007941 */ /* 0x000fea0003800000 */
.L_x_2496:
[----:B------:R-:W-:-:S05]  /*94b0*/  IMAD R5, R6, R5, R5 ;  /* 0x0000000506057224 */ /* 0x000fca00078e0205 */
[----:B------:R-:W-:-:S07]  /*94c0*/  VIMNMX R4, R4, R5, PT ;  /* 0x0000000504047248 */ /* 0x000fce0003fe0100 */
.L_x_2495:
        /* <DEDUP_REMOVED lines=8> */
.L_x_2503:
[----:B------:R-:W-:Y:S01]  /*9550*/  BSSY B0, `(.L_x_2502) ;  /* 0x0000004000007945 */ /* 0x000fe20003800000 */
[----:B------:R-:W-:Y:S01]  /*9560*/  VIADD R0, R16, 0x170 ;  /* 0x0000017010007836 */ /* 0x000fe20000000000 */
[----:B------:R-:W-:-:S07]  /*9570*/  MOV R202, 0x9590 ;  /* 0x0000959000ca7802 */ /* 0x000fce0000000f00 */
[----:B------:R-:W-:Y:S05]  /*9580*/  CALL.REL.NOINC `($_ZN7cutlass13device_kernelIN5flash11enable_sm90INS1_16FlashAttnFwdSm90INS1_25CollectiveMainloopFwdSm90ILi2EN4cute5tupleIJNS5_1CILi1EEES8_S8_EEENS6_IJNS7_ILi128EEENS7_ILi96EEENS7_ILi64EEEEEELi256ENS_10bfloat16_tEfNS_4arch4Sm90ELb0ELb1ELb0ELb1ELb0ELb0ELb1ELb1ELb0ELb0ELb0ELb0EEENS1_21CollectiveEpilogueFwdINS6_IJSA_NS7_ILi256EEESB_EEES9_SE_SG_Li256ELb1ELb0ELb0ELb0EEENS1_36VarlenDynamicPersistentTileSchedulerILi128ELi96ELi256ELi32ELb0ELb0ELb1ELb1ELb0ELb1EEEEEEEEEvNT_6ParamsE$_ZZN5flash25CollectiveMainloopFwdSm90ILi2EN4cute5tupleIJNS1_1CILi1EEES4_S4_EEENS2_IJNS3_ILi128EEENS3_ILi96EEENS3_ILi64EEEEEELi256EN7cutlass10bfloat16_tEfNSA_4arch4Sm90ELb0ELb1ELb0ELb1ELb0ELb0ELb1ELb1ELb0ELb0ELb0ELb0EE3mmaINS_16FlashAttnFwdSm90ISE_NS_21CollectiveEpilogueFwdINS2_IJS6_NS3_ILi256EEES7_EEES5_SB_SD_Li256ELb1ELb0ELb0ELb0EEENS_36VarlenDynamicPersistentTileSchedulerILi128ELi96ELi256ELi32ELb0ELb0ELb1ELb1ELb0ELb1EEEE13SharedStorageENS1_6TensorINS1_11ArrayEngineIfLm128EEENS1_6LayoutINS2_IJNS2_IJNS3_ILi2EEEST_NS3_ILi32EEEEEES4_S4_EEENS2_IJNS2_IJS4_ST_NS3_ILi4EEEEEENS3_ILi0EEESZ_EEEEEEENS_7SoftmaxILi2ELi0EEEEEbRKNSE_6ParamsENSA_25PipelineTmaAsyncNoClusterILi2ENSA_16PipelineTmaAsyncILi2EEEEES1B_RNSA_13PipelineStateILj2EEERT0_RT1_iRiRKNS_16SeqlenInfoQKNewKILb1ELb0EEENS2_IJiiiiEEERT_ENKUliT_T0_T1_E_clIZSF_ISO_S12_S14_EbS17_S1B_S1B_S1E_S1G_S1I_iS1J_S1N_S1O_S1Q_EUlRS1R_iE1_NS3_ILb0EEENS3_ILb1EEEEEDaiS1R_S1S_S1T_) ;  /* 0x000001e4000c7944 */ /* 0x000fea0003c00000 */
[----:B------:R-:W-:Y:S05]  /*9590*/  BSYNC B0 ;  /* 0x0000000000007941 */ /* 0x000fea0003800000 */
.L_x_2502:
[C---:B------:R-:W-:Y:S01]  /*95a0*/  ISETP.GT.AND P0, PT, R10.reuse, R191, PT ;  /* 0x000000bf0a00720c */ /* 0x040fe20003f04270 */
[----:B------:R-:W-:-:S12]  /*95b0*/  VIADD R10, R10, 0xffffffff ;  /* 0xffffffff0a0a7836 */ /* 0x000fd80000000000 */
[----:B------:R-:W-:Y:S05]  /*95c0*/  @P0 BRA `(.L_x_2503) ;  /* 0xfffffffc00e00947 */ /* 0x000fea000383ffff */
[----:B------:R-:W-:Y:S05]  /*95d0*/  BSYNC B1 ;  /* 0x0000000000017941 */ /* 0x000fea0003800000 */
.L_x_2501:
[----:B------:R-:W2:Y:S02]  /*95e0*/  LDL R0, [R1+0x70] ;  /* 0x0000700001007983 */ /* 0x000ea40000100800 */
[----:B--2---:R-:W-:-:S07]  /*95f0*/  IMAD.SHL.U32 R0, R0, 0x80, RZ ;  /* 0x0000008000007824 */ /* 0x004fce00078e00ff */
.L_x_2500:
[----:B------:R-:W-:Y:S05]  /*9600*/  BSYNC B2 ;  /* 0x0000000000027941 */ /* 0x000fea0003800000 */
.L_x_2499:
[----:B------:R-:W0:Y:S01]  /*9610*/  LDC R5, c[0x0][0xadc] ;  /* 0x0002b700ff057b82 */ /* 0x000e220000000800 */
[----:B------:R-:W-:-:S06]  /*9620*/  UIADD3 UR4, UR42, 0x80, -UR38 ;  /* 0x000000802a047890 */ /* 0x000fcc000fffe826 */
[----:B------:R-:W-:Y:S01]  /*9630*/  VIADD R0, R0, UR4 ;  /* 0x0000000400007c36 */ /* 0x000fe20008000000 */
[----:B------:R-:W-:-:S03]  /*9640*/  ULDC UR4, c[0x0][0xad4] ;  /* 0x0002b50000047ab9 */ /* 0x000fc60000000800 */
[----:B------:R-:W-:Y:S01]  /*9650*/  VIADD R2, R0, -UR4 ;  /* 0x8000000400027c36 */ /* 0x000fe20008000000 */
[----:B0-----:R-:W-:-:S13]  /*9660*/  ISETP.GE.AND P0, PT, R5, 0x1, PT ;  /* 0x000000010500780c */ /* 0x001fda0003f06270 */
[----:B------:R-:W-:Y:S05]  /*9670*/  @!P0 BRA `(.L_x_2504) ;  /* 0x0000000000448947 */ /* 0x000fea0003800000 */
        /* <DEDUP_REMOVED lines=10> */
.L_x_2506:
[----:B------:R-:W-:-:S13]  /*9720*/  ISETP.NE.AND P0, PT, R5, 0x1, PT ;  /* 0x000000010500780c */ /* 0x000fda0003f05270 */
[----:B------:R-:W0:Y:S02]  /*9730*/  @P0 LDC.64 R6, c[0x0][0xae0] ;  /* 0x0002b800ff060b82 */ /* 0x000e240000000a00 */
[----:B0-----:R-:W-:-:S05]  /*9740*/  @P0 IMAD.HI.U32 R4, R0, R6, RZ ;  /* 0x0000000600040227 */ /* 0x001fca00078e00ff */
[----:B------:R-:W-:-:S07]  /*9750*/  @P0 SHF.R.U32.HI R0, RZ, R7, R4 ;  /* 0x00000007ff000219 */ /* 0x000fce0000011604 */
.L_x_2507:
[----:B------:R-:W-:Y:S05]  /*9760*/  BSYNC B0 ;  /* 0x0000000000007941 */ /* 0x000fea0003800000 */
.L_x_2505:
[----:B------:R-:W-:-:S05]  /*9770*/  IMAD R3, R0, R5, RZ ;  /* 0x0000000500037224 */ /* 0x000fca00078e02ff */
[----:B------:R-:W-:-:S07]  /*9780*/  VIMNMX R2, R2, R3, !PT ;  /* 0x0000000302027248 */ /* 0x000fce0007fe0100 */
.L_x_2504:
[----:B------:R-:W-:-:S04]  /*9790*/  VIADD R2, R2, 0x5f ;  /* 0x0000005f02027836 */ /* 0x000fc80000000000 */
[----:B------:R-:W-:-:S05]  /*97a0*/  IMAD.HI R2, R2, 0x2aaaaaab, RZ ;  /* 0x2aaaaaab02027827 */ /* 0x000fca00078e02ff */
[----:B------:R-:W-:-:S04]  /*97b0*/  SHF.R.U32.HI R3, RZ, 0x1f, R2 ;  /* 0x0000001fff037819 */ /* 0x000fc80000011602 */
[----:B------:R-:W-:-:S04]  /*97c0*/  LEA.HI.SX32 R2, R2, R3, 0x1c ;  /* 0x0000000302027211 */ /* 0x000fc800078fe2ff */
[----:B------:R-:W-:-:S04]  /*97d0*/  VIMNMX R2, R2, UR43, !PT ;  /* 0x0000002b02027c48 */ /* 0x000fc8000ffe0100 */
[----:B------:R-:W-:-:S13]  /*97e0*/  ISETP.GE.AND P0, PT, R10, R2, PT ;  /* 0x000000020a00720c */ /* 0x000fda0003f06270 */
[----:B------:R-:W-:Y:S05]  /*97f0*/  @!P0 BRA `(.L_x_2508) ;  /* 0x0000009400e88947 */ /* 0x000fea0003800000 */
.L_x_2525:
[----:B0-----:R-:W2:Y:S04]  /*9800*/  LD.E R3, desc[UR54][R22.64+0x210] ;  /* 0x0002103616037980 */ /* 0x001ea8000c101900 */
[----:B-1----:R-:W3:Y:S01]  /*9810*/  LD.E R0, desc[UR54][R22.64+0x218] ;  /* 0x0002183616007980 */ /* 0x002ee2000c101900 */
        /* <DEDUP_REMOVED lines=17> */
[----:B-1----:R-:W-:Y:S01]  /*9930*/  @!P1 IMAD.MOV.U32 R3, RZ, RZ, RZ ;  /* 0x000000ffff039224 */ /* 0x002fe200078e00ff */
[----:B--2---:R-:W-:-:S04]  /*9940*/  LOP3.LUT R0, R0, 0x1, RZ, 0xfc, !PT ;  /* 0x0000000100007812 */ /* 0x004fc800078efcff */
[----:B------:R-:W-:-:S13]  /*9950*/  ISETP.NE.AND P2, PT, R0, 0x3, PT ;  /* 0x000000030000780c */ /* 0x000fda0003f45270 */
[----:B0-----:R-:W-:Y:S05]  /*9960*/  @!P2 BRA `(.L_x_2510) ;  /* 0x000000000004a947 */ /* 0x001fea0003800000 */
[----:B------:R-:W-:Y:S01]  /*9970*/  BPT.TRAP 0x1 ;  /* 0x000000040000795c */ /* 0x000fe20000300000 */
.L_x_2510:
[----:B------:R-:W-:Y:S05]  /*9980*/  BSYNC B0 ;  /* 0x0000000000007941 */ /* 0x000fea0003800000 */
.L_x_2509:
[----:B------:R-:W2:Y:S01]  /*9990*/  LD.E.64 R4, desc[UR54][R72.64+0x8] ;  /* 0x0000083648047980 */ /* 0x000ea2000c101b00 */
[----:B-----5:R-:W-:Y:S02]  /*99a0*/  SHF.L.U32 R8, R9, 0x1f, RZ ;  /* 0x0000001f09087819 */ /* 0x020fe400000006ff */
[----:B--2---:R-:W-:-:S05]  /*99b0*/  MOV R4, R4 ;  /* 0x0000000400047202 */ /* 0x004fca0000000f00 */
[----:B------:R-:W-:-:S04]  /*99c0*/  IMAD R3, R3, 0x8, R4 ;  /* 0x0000000803037824 */ /* 0x000fc800078e0204 */
[----:B------:R0:W1:Y:S01]  /*99d0*/  SYNCS.PHASECHK.TRANS64.TRYWAIT P1, [R3+URZ], R8 ;  /* 0x00000008030075a7 */ /* 0x000062000802017f */
[----:B------:R-:W2:Y:S04]  /*99e0*/  LD.E R4, desc[UR54][R72.64+0x1c] ;  /* 0x00001c3648047980 */ /* 0x000ea8000c101900 */
[----:B------:R0:W5:Y:S04]  /*99f0*/  LD.E R0, desc[UR54][R22.64+0x210] ;  /* 0x0002103616007980 */ /* 0x000168000c101900 */
[----:B------:R0:W5:Y:S01]  /*9a00*/  LD.E R6, desc[UR54][R22.64+0x214] ;  /* 0x0002143616067980 */ /* 0x000162000c101900 */
[----:B------:R-:W-:Y:S01]  /*9a10*/  BSSY B0, `(.L_x_2511) ;  /* 0x0000005000007945 */ /* 0x000fe20003800000 */
[----:B--2---:R-:W-:-:S04]  /*9a20*/  LOP3.LUT R4, R4, 0x1, RZ, 0xfc, !PT ;  /* 0x0000000104047812 */ /* 0x004fc800078efcff */
[----:B------:R-:W-:-:S13]  /*9a30*/  ISETP.NE.AND P2, PT, R4, 0x3, PT ;  /* 0x000000030400780c */ /* 0x000fda0003f45270 */
[----:B01----:R-:W-:Y:S05]  /*9a40*/  @!P2 BRA `(.L_x_2512) ;  /* 0x000000000004a947 */ /* 0x003fea0003800000 */
[----:B------:R-:W-:Y:S01]  /*9a50*/  BPT.TRAP 0x1 ;  /* 0x000000040000795c */ /* 0x000fe20000300000 */
.L_x_2512:
[----:B------:R-:W-:Y:S05]  /*9a60*/  BSYNC B0 ;  /* 0x0000000000007941 */ /* 0x000fea0003800000 */
.L_x_2511:
[----:B------:R-:W-:Y:S04]  /*9a70*/  BSSY B0, `(.L_x_2513) ;  /* 0x0000008000007945 */ /* 0x000fe80003800000 */
[----:B------:R-:W-:Y:S05]  /*9a80*/  @P1 BRA `(.L_x_2514) ;  /* 0x0000000000181947 */ /* 0x000fea0003800000 */
[----:B------:R-:W2:Y:S01]  /*9a90*/  LD.E.64 R4, desc[UR54][R72.64+0x8] ;  /* 0x0000083648047980 */ /* 0x000ea2000c101b00 */
[----:B-----5:R-:W-:Y:S02]  /*9aa0*/  SHF.L.U32 R3, R6, 0x1f, RZ ;  /* 0x0000001f06037819 */ /* 0x020fe400000006ff */
[----:B--2---:R-:W-:-:S05]  /*9ab0*/  MOV R5, R4 ;  /* 0x0000000400057202 */ /* 0x004fca0000000f00 */
[----:B------:R-:W-:-:S04]  /*9ac0*/  IMAD R0, R0, 0x8, R5 ;  /* 0x0000000800007824 */ /* 0x000fc800078e0205 */
[----:B------:R-:W0:Y:S02]  /*9ad0*/  SYNCS.PHASECHK.TRANS64.TRYWAIT P1, [R0+URZ], R3 ;  /* 0x00000003000075a7 */ /* 0x000e24000802017f */
[----:B0-----:R-:W-:Y:S05]  /*9ae0*/  @!P1 BRA `(.L_x_2515) ;  /* 0x000001cc00549947 */ /* 0x001fea0003800000 */
.L_x_2514:
[----:B------:R-:W-:Y:S05]  /*9af0*/  BSYNC B0 ;  /* 0x0000000000007941 */ /* 0x000fea0003800000 */
.L_x_2513:
        /* <DEDUP_REMOVED lines=14> */
[----:B0-----:R-:W-:Y:S01]  /*9be0*/  IMAD.MOV.U32 R0, RZ, RZ, 0x1 ;  /* 0x00000001ff007424 */ /* 0x001fe200078e00ff */
        /* <DEDUP_REMOVED lines=42> */
[----:B0-----:R-:W-:Y:S05]  /*9e90*/  @!P2 BRA `(.L_x_2517) ;  /* 0x000000000004a947 */ /* 0x001fea0003800000 */
[----:B------:R-:W-:Y:S01]  /*9ea0*/  BPT.TRAP 0x1 ;  /* 0x000000040000795c */ /* 0x000fe20000300000 */
.L_x_2517:
[----:B------:R-:W-:Y:S05]  /*9eb0*/  BSYNC B0 ;  /* 0x0000000000007941 */ /* 0x000fea0003800000 */
.L_x_2516:
[----:B------:R-:W2:Y:S01]  /*9ec0*/  LDL.64 R6, [R1+0x40] ;  /* 0x0000400001067983 */ /* 0x000ea20000100a00 */
[----:B-----5:R-:W-:Y:S02]  /*9ed0*/  SHF.L.U32 R8, R5, 0x1f, RZ ;  /* 0x0000001f05087819 */ /* 0x020fe400000006ff */
[----:B--2---:R-:W-:-:S05]  /*9ee0*/  MOV R6, R6 ;  /* 0x0000000600067202 */ /* 0x004fca0000000f00 */
[----:B------:R-:W-:-:S04]  /*9ef0*/  IMAD R3, R3, 0x8, R6 ;  /* 0x0000000803037824 */ /* 0x000fc800078e0206 */
[----:B------:R0:W1:Y:S01]  /*9f00*/  SYNCS.PHASECHK.TRANS64.TRYWAIT P1, [R3+URZ], R8 ;  /* 0x00000008030075a7 */ /* 0x000062000802017f */
[----:B------:R0:W5:Y:S04]  /*9f10*/  LD.E R4, desc[UR54][R22.64+0x210] ;  /* 0x0002103616047980 */ /* 0x000168000c101900 */
[----:B------:R0:W5:Y:S01]  /*9f20*/  LD.E R5, desc[UR54][R22.64+0x214] ;  /* 0x0002143616057980 */ /* 0x000162000c101900 */
[----:B------:R-:W-:Y:S04]  /*9f30*/  BSSY B0, `(.L_x_2518) ;  /* 0x0000003000007945 */ /* 0x000fe80003800000 */
[----:B------:R-:W-:Y:S05]  /*9f40*/  @!P2 BRA `(.L_x_2519) ;  /* 0x000000000004a947 */ /* 0x000fea0003800000 */
[----:B------:R-:W-:Y:S01]  /*9f50*/  BPT.TRAP 0x1 ;  /* 0x000000040000795c */ /* 0x000fe20000300000 */
.L_x_2519:
[----:B------:R-:W-:Y:S05]  /*9f60*/  BSYNC B0 ;  /* 0x0000000000007941 */ /* 0x000fea0003800000 */
.L_x_2518:
[----:B------:R-:W-:Y:S04]  /*9f70*/  BSSY B0, `(.L_x_2520) ;  /* 0x0000006000007945 */ /* 0x000fe80003800000 */
[----:B-1----:R-:W-:Y:S05]  /*9f80*/  @P1 BRA `(.L_x_2521) ;  /* 0x0000000000101947 */ /* 0x002fea0003800000 */
[----:B-----5:R-:W-:Y:S01]  /*9f90*/  IMAD R4, R4, 0x8, R6 ;  /* 0x0000000804047824 */ /* 0x020fe200078e0206 */
[----:B------:R-:W-:-:S04]  /*9fa0*/  SHF.L.U32 R5, R5, 0x1f, RZ ;  /* 0x0000001f05057819 */ /* 0x000fc800000006ff */
[----:B------:R-:W1:Y:S02]  /*9fb0*/  SYNCS.PHASECHK.TRANS64.TRYWAIT P1, [R4+URZ], R5 ;  /* 0x00000005040075a7 */ /* 0x000e64000802017f */
[----:B-1----:R-:W-:Y:S05]  /*9fc0*/  @!P1 BRA `(.L_x_2522) ;  /* 0x000001c800309947 */ /* 0x002fea0003800000 */
.L_x_2521:
[----:B------:R-:W-:Y:S05]  /*9fd0*/  BSYNC B0 ;  /* 0x0000000000007941 */ /* 0x000fea0003800000 */
.L_x_2520:
[----:B------:R-:W2:Y:S04]  /*9fe0*/  LD.E R11, desc[UR54][R22.64+0x210] ;  /* 0x00021036160b7980 */ /* 0x000ea8000c101900 */
[----:B------:R-:W2:Y:S04]  /*9ff0*/  LDL.64 R6, [R1+0x118] ;  /* 0x0001180001067983 */ /* 0x000ea80000100a00 */
[----:B0-----:R-:W3:Y:S04]  /*a000*/  LDL R3, [R1+0x90] ;  /* 0x0000900001037983 */ /* 0x001ee80000100800 */
[----:B-1---5:R-:W4:Y:S04]  /*a010*/  LDL.64 R4, [R1+0x110] ;  /* 0x0001100001047983 */ /* 0x022f280000100a00 */
[----:B------:R-:W4:Y:S04]  /*a020*/  LDL.64 R8, [R1+0x110] ;  /* 0x0001100001087983 */ /* 0x000f280000100a00 */
[----:B------:R-:W4:Y:S04]  /*a030*/  LDL.64 R12, [R1+0x110] ;  /* 0x00011000010c7983 */ /* 0x000f280000100a00 */
[----:B------:R-:W4:Y:S01]  /*a040*/  LDL.64 R14, [R1+0x110] ;  /* 0x00011000010e7983 */ /* 0x000f220000100a00 */
[----:B------:R-:W-:Y:S05]  /*a050*/  WARPSYNC.ALL ;  /* 0x0000000000007948 */ /* 0x000fea0003800000 */
[----:B------:R-:W-:Y:S01]  /*a060*/  WARPGROUP.ARRIVE ;  /* 0x00000000000079c5 */ /* 0x000fe20000000000 */
[----:B------:R-:W4:Y:S01]  /*a070*/  LDL.64 R20, [R1+0x110] ;  /* 0x0001100001147983 */ /* 0x000f220000100a00 */
[----:B--2---:R-:W-:Y:S01]  /*a080*/  IMAD R6, R11, 0xc00, R6 ;  /* 0x00000c000b067824 */ /* 0x004fe200078e0206 */
[----:B------:R-:W-:-:S02]  /*a090*/  R2UR UR7, R7 ;  /* 0x00000000070772ca */ /* 0x000fc400000e0000 */
[----:B---3--:R-:W-:Y:S02]  /*a0a0*/  ISETP.NE.U32.AND P1, PT, R3, RZ, PT ;  /* 0x000000ff0300720c */ /* 0x008fe40003f25070 */
[----:B------:R-:W-:Y:S02]  /*a0b0*/  R2UR UR6, R6 ;  /* 0x00000000060672ca */ /* 0x000fe400000e0000 */
[----:B----4-:R-:W-:Y:S02]  /*a0c0*/  R2UR UR4, R4 ;  /* 0x00000000040472ca */ /* 0x010fe400000e0000 */
        /* <DEDUP_REMOVED lines=160> */
[----:B------:R-:W0:Y:S01]  /*aad0*/  S2R R19, SR_TID.X ;  /* 0x0000000000137919 */ /* 0x000e220000002100 */
[----:B------:R-:W-:Y:S04]  /*aae0*/  STL [R1+0x90], R0 ;  /* 0x0000900001007387 */ /* 0x000fe80000100800 */
[----:B------:R-:W-:Y:S01]  /*aaf0*/  STL [R1+0x90], R0 ;  /* 0x0000900001007387 */ /* 0x000fe20000100800 */
[----:B------:R-:W-:-:S02]  /*ab00*/  WARPGROUP.DEPBAR.LE gsb0, 0x0 ;  /* 0x00008000000079c5 */ /* 0x000fc40000010000 */
[----:B------:R-:W-:-:S06]  /*ab10*/  WARPGROUP.ARRIVE ;  /* 0x00000000000079c5 */ /* 0x000fcc0000000000 */
[----:B------:R-:W-:Y:S01]  /*ab20*/  HGMMA.64x96x16.F32.BF16 R24, gdesc[UR4], R24, gsb0 ;  /* 0x01600000041879f0 */ /* 0x000fe20008001818 */
[----:B------:R-:W-:Y:S01]  /*ab30*/  STL [R1+0x90], R0 ;  /* 0x0000900001007387 */ /* 0x000fe20000100800 */
[----:B0-----:R-:W-:-:S03]  /*ab40*/  LOP3.LUT P2, RZ, R19, 0x7f, RZ, 0xc0, !PT ;  /* 0x0000007f13ff7812 */ /* 0x001fc6000784c0ff */
        /* <DEDUP_REMOVED lines=21> */
[----:B------:R-:W2:Y:S04]  /*aca0*/  LDL.64 R74, [R1+0x430] ;  /* 0x00043000014a7983 */ /* 0x000ea80000100a00 */
[----:B------:R-:W3:Y:S04]  /*acb0*/  LDL R72, [R1+0x450] ;  /* 0x0004500001487983 */ /* 0x000ee80000100800 */
[----:B------:R-:W4:Y:S01]  /*acc0*/  LDL.64 R14, [R1+0x440] ;  /* 0x00044000010e7983 */ /* 0x000f220000100a00 */
[----:B--2---:R-:W-:-:S04]  /*acd0*/  FMNMX.FTZ R4, R24, R74, !PT ;  /* 0x0000004a18047209 */ /* 0x004fc80007810000 */
[----:B-1----:R-:W-:-:S04]  /*ace0*/  FMNMX.FTZ R3, R25, R4, !PT ;  /* 0x0000000419037209 */ /* 0x002fc80007810000 */
        /* <DEDUP_REMOVED lines=49> */
[----:B-1----:R-:W-:-:S03]  /*b000*/  FMNMX.FTZ R6, R7, R8, !PT ;  /* 0x0000000807067209 */ /* 0x002fc60007810000 */
[----:B------:R-:W-:Y:S04]  /*b010*/  STL.64 [R1+0x430], R4 ;  /* 0x0004300401007387 */ /* 0x000fe80000100a00 */
[----:B------:R-:W2:Y:S04]  /*b020*/  LDL R7, [R1+0x434] ;  /* 0x0004340001077983 */ /* 0x000ea80000100800 */
[----:B------:R-:W-:Y:S04]  /*b030*/  STL [R1+0x430], R6 ;  /* 0x0004300601007387 */ /* 0x000fe80000100800 */
[----:B------:R-:W3:Y:S04]  /*b040*/  LDL R77, [R1+0x430] ;  /* 0x00043000014d7983 */ /* 0x000ee80000100800 */
[----:B--2---:R-:W1:Y:S01]  /*b050*/  SHFL.BFLY PT, R4, R7, 0x2, 0x1f ;  /* 0x0c401f0007047f89 */ /* 0x004e6200000e0000 */
[----:B---3--:R-:W-:Y:S01]  /*b060*/  FADD.FTZ R3, R74, -R77 ;  /* 0x8000004d4a037221 */ /* 0x008fe20000010000 */
[----:B------:R-:W-:-:S04]  /*b070*/  FMUL.FTZ R77, R72, R77 ;  /* 0x0000004d484d7220 */ /* 0x000fc80000410000 */
[----:B------:R-:W-:Y:S01]  /*b080*/  FFMA.FTZ R152, R24, R72, -R77 ;  /* 0x0000004818987223 */ /* 0x000fe2000001084d */
[----:B-1----:R-:W-:-:S05]  /*b090*/  FMNMX.FTZ R5, R4, R7, !PT ;  /* 0x0000000704057209 */ /* 0x002fca0007810000 */
[----:B------:R-:W1:Y:S01]  /*b0a0*/  SHFL.BFLY PT, R24, R5, 0x1, 0x1f ;  /* 0x0c201f0005187f89 */ /* 0x000e6200000e0000 */
[-C--:B------:R-:W-:Y:S01]  /*b0b0*/  FMUL.FTZ R73, R3, R72.reuse ;  /* 0x0000004803497220 */ /* 0x080fe20000410000 */
[-CC-:B------:R-:W-:Y:S01]  /*b0c0*/  FFMA.FTZ R3, R25, R72.reuse, -R77.reuse ;  /* 0x0000004819037223 */ /* 0x180fe2000001084d */
[-CC-:B------:R-:W-:Y:S01]  /*b0d0*/  FFMA.FTZ R12, R44, R72.reuse, -R77.reuse ;  /* 0x000000482c0c7223 */ /* 0x180fe2000001084d */
[----:B------:R-:W-:Y:S01]  /*b0e0*/  MUFU.EX2 R152, R152 ;  /* 0x0000009800987308 */ /* 0x000fe20000000800 */
[----:B------:R-:W-:Y:S01]  /*b0f0*/  FFMA.FTZ R154, R28, R72, -R77 ;  /* 0x000000481c9a7223 */ /* 0x000fe2000001084d */
[----:B-1----:R-:W-:-:S05]  /*b100*/  FMNMX.FTZ R24, R5, R24, !PT ;  /* 0x0000001805187209 */ /* 0x002fca0007810000 */
[----:B------:R-:W-:Y:S01]  /*b110*/  FADD.FTZ R75, R75, -R24 ;  /* 0x800000184b4b7221 */ /* 0x000fe20000010000 */
[----:B------:R-:W-:-:S03]  /*b120*/  FMUL.FTZ R25, R24, R72 ;  /* 0x0000004818197220 */ /* 0x000fc60000410000 */
[----:B------:R-:W-:Y:S01]  /*b130*/  FMUL.FTZ R44, R72, R75 ;  /* 0x0000004b482c7220 */ /* 0x000fe20000410000 */
[-CC-:B------:R-:W-:Y:S01]  /*b140*/  FFMA.FTZ R153, R26, R72.reuse, -R25.reuse ;  /* 0x000000481a997223 */ /* 0x180fe20000010819 */
[-CC-:B------:R-:W-:Y:S01]  /*b150*/  FFMA.FTZ R187, R27, R72.reuse, -R25.reuse ;  /* 0x000000481bbb7223 */ /* 0x180fe20000010819 */
[----:B------:R-:W-:Y:S01]  /*b160*/  MUFU.EX2 R73, R73 ;  /* 0x0000004900497308 */ /* 0x000fe20000000800 */
[-CC-:B------:R-:W-:Y:S01]  /*b170*/  FFMA.FTZ R185, R30, R72.reuse, -R25.reuse ;  /* 0x000000481eb97223 */ /* 0x180fe20000010819 */
[----:B------:R-:W-:-:S06]  /*b180*/  FFMA.FTZ R188, R31, R72, -R25 ;  /* 0x000000481fbc7223 */ /* 0x000fcc0000010819 */
[----:B------:R-:W-:Y:S01]  /*b190*/  MUFU.EX2 R44, R44 ;  /* 0x0000002c002c7308 */ /* 0x000fe20000000800 */
[----:B------:R-:W-:-:S07]  /*b1a0*/  FFMA.FTZ R155, R29, R72, -R77 ;  /* 0x000000481d9b7223 */ /* 0x000fce000001084d */
[----:B------:R-:W4:Y:S01]  /*b1b0*/  MUFU.EX2 R153, R153 ;  /* 0x0000009900997308 */ /* 0x000f220000000800 */
[----:B------:R-:W-:-:S07]  /*b1c0*/  FFMA.FTZ R181, R34, R72, -R25 ;  /* 0x0000004822b57223 */ /* 0x000fce0000010819 */
[----:B------:R-:W1:Y:S01]  /*b1d0*/  MUFU.EX2 R187, R187 ;  /* 0x000000bb00bb7308 */ /* 0x000e620000000800 */
[----:B------:R-:W-:-:S07]  /*b1e0*/  FFMA.FTZ R19, R32, R72, -R77 ;  /* 0x0000004820137223 */ /* 0x000fce000001084d */
[----:B------:R-:W2:Y:S01]  /*b1f0*/  MUFU.EX2 R3, R3 ;  /* 0x0000000300037308 */ /* 0x000ea20000000800 */
[----:B------:R-:W-:-:S07]  /*b200*/  FFMA.FTZ R183, R35, R72, -R25 ;  /* 0x0000004823b77223 */ /* 0x000fce0000010819 */
[----:B------:R-:W3:Y:S01]  /*b210*/  MUFU.EX2 R185, R185 ;  /* 0x000000b900b97308 */ /* 0x000ee20000000800 */
[----:B------:R-:W-:-:S07]  /*b220*/  FFMA.FTZ R163, R33, R72, -R77 ;  /* 0x0000004821a37223 */ /* 0x000fce000001084d */
[----:B------:R-:W0:Y:S01]  /*b230*/  MUFU.EX2 R154, R154 ;  /* 0x0000009a009a7308 */ /* 0x000e220000000800 */
[----:B----4-:R-:W-:Y:S01]  /*b240*/  FFMA.FTZ R26, R15, R44, R153 ;  /* 0x0000002c0f1a7223 */ /* 0x010fe20000010099 */
[----:B------:R-:W-:-:S06]  /*b250*/  FFMA.FTZ R182, R38, R72, -R25 ;  /* 0x0000004826b67223 */ /* 0x000fcc0000010819 */
[----:B------:R-:W4:Y:S01]  /*b260*/  MUFU.EX2 R188, R188 ;  /* 0x000000bc00bc7308 */ /* 0x000f220000000800 */
[----:B------:R-:W-:Y:S01]  /*b270*/  FFMA.FTZ R14, R73, R14, R152 ;  /* 0x0000000e490e7223 */ /* 0x000fe20000010098 */
[----:B------:R-:W-:-:S06]  /*b280*/  FFMA.FTZ R13, R36, R72, -R77 ;  /* 0x00000048240d7223 */ /* 0x000fcc000001084d */
[----:B------:R-:W4:Y:S01]  /*b290*/  MUFU.EX2 R155, R155 ;  /* 0x0000009b009b7308 */ /* 0x000f220000000800 */
[----:B-1----:R-:W-:Y:S01]  /*b2a0*/  FADD.FTZ R26, R187, R26 ;  /* 0x0000001abb1a7221 */ /* 0x002fe20000010000 */
[----:B------:R-:W-:-:S06]  /*b2b0*/  FFMA.FTZ R184, R39, R72, -R25 ;  /* 0x0000004827b87223 */ /* 0x000fcc0000010819 */
[----:B------:R-:W1:Y:S01]  /*b2c0*/  MUFU.EX2 R181, R181 ;  /* 0x000000b500b57308 */ /* 0x000e620000000800 */
[----:B--2---:R-:W-:Y:S01]  /*b2d0*/  FADD.FTZ R15, R3, R14 ;  /* 0x0000000e030f7221 */ /* 0x004fe20000010000 */
[----:B------:R-:W-:-:S06]  /*b2e0*/  FFMA.FTZ R162, R37, R72, -R77 ;  /* 0x0000004825a27223 */ /* 0x000fcc000001084d */
[----:B------:R-:W2:Y:S01]  /*b2f0*/  MUFU.EX2 R19, R19 ;  /* 0x0000001300137308 */ /* 0x000ea20000000800 */
[----:B---3--:R-:W-:Y:S01]  /*b300*/  FADD.FTZ R27, R185, R26 ;  /* 0x0000001ab91b7221 */ /* 0x008fe20000010000 */
[----:B------:R-:W-:-:S06]  /*b310*/  FFMA.FTZ R177, R42, R72, -R25 ;  /* 0x000000482ab17223 */ /* 0x000fcc0000010819 */
[----:B------:R-:W3:Y:S01]  /*b320*/  MUFU.EX2 R183, R183 ;  /* 0x000000b700b77308 */ /* 0x000ee20000000800 */
[----:B0-----:R-:W-:Y:S01]  /*b330*/  FADD.FTZ R14, R154, R15 ;  /* 0x0000000f9a0e7221 */ /* 0x001fe20000010000 */
[----:B------:R-:W-:-:S06]  /*b340*/  FFMA.FTZ R11, R40, R72, -R77 ;  /* 0x00000048280b7223 */ /* 0x000fcc000001084d */
[----:B------:R-:W0:Y:S01]  /*b350*/  MUFU.EX2 R163, R163 ;  /* 0x000000a300a37308 */ /* 0x000e220000000800 */
[----:B----4-:R-:W-:Y:S01]  /*b360*/  FADD.FTZ R26, R188, R27 ;  /* 0x0000001bbc1a7221 */ /* 0x010fe20000010000 */
[----:B------:R-:W-:-:S06]  /*b370*/  FFMA.FTZ R179, R43, R72, -R25 ;  /* 0x000000482bb37223 */ /* 0x000fcc0000010819 */
[----:B------:R-:W4:Y:S01]  /*b380*/  MUFU.EX2 R182, R182 ;  /* 0x000000b600b67308 */ /* 0x000f220000000800 */
[----:B------:R-:W-:Y:S01]  /*b390*/  FADD.FTZ R14, R155, R14 ;  /* 0x0000000e9b0e7221 */ /* 0x000fe20000010000 */
[----:B------:R-:W-:-:S06]  /*b3a0*/  FFMA.FTZ R160, R41, R72, -R77 ;  /* 0x0000004829a07223 */ /* 0x000fcc000001084d */
[----:B------:R-:W4:Y:S01]  /*b3b0*/  MUFU.EX2 R13, R13 ;  /* 0x0000000d000d7308 */ /* 0x000f220000000800 */
[----:B-1----:R-:W-:Y:S01]  /*b3c0*/  FADD.FTZ R26, R181, R26 ;  /* 0x0000001ab51a7221 */ /* 0x002fe20000010000 */
[----:B------:R-:W-:-:S06]  /*b3d0*/  FFMA.FTZ R178, R46, R72, -R25 ;  /* 0x000000482eb27223 */ /* 0x000fcc0000010819 */
[----:B------:R-:W1:Y:S01]  /*b3e0*/  MUFU.EX2 R184, R184 ;  /* 0x000000b800b87308 */ /* 0x000e620000000800 */
[----:B--2---:R-:W-:-:S07]  /*b3f0*/  FADD.FTZ R14, R19, R14 ;  /* 0x0000000e130e7221 */ /* 0x004fce0000010000 */
        /* <DEDUP_REMOVED lines=20> */
[----:B0-----:R-:W-:-:S06]  /*b540*/  FADD.FTZ R15, R11, R14 ;  /* 0x0000000e0b0f7221 */ /* 0x001fcc0000010000 */
[----:B------:R-:W0:Y:S01]  /*b550*/  MUFU.EX2 R180, R180 ;  /* 0x000000b400b47308 */ /* 0x000e220000000800 */
[-C--:B------:R-:W-:Y:S01]  /*b560*/  FFMA.FTZ R9, R52, R72.reuse, -R77 ;  /* 0x0000004834097223 */ /* 0x080fe2000001084d */
[----:B------:R-:W-:-:S06]  /*b570*/  FFMA.FTZ R166, R54, R72, -R25 ;  /* 0x0000004836a67223 */ /* 0x000fcc0000010819 */
[----:B------:R-:W3:Y:S01]  /*b580*/  MUFU.EX2 R161, R161 ;  /* 0x000000a100a17308 */ /* 0x000ee20000000800 */
[----:B----4-:R-:W-:Y:S01]  /*b590*/  FADD.FTZ R27, R179, R26 ;  /* 0x0000001ab31b7221 */ /* 0x010fe20000010000 */
[----:B------:R-:W-:-:S06]  /*b5a0*/  FADD.FTZ R15, R160, R15 ;  /* 0x0000000fa00f7221 */ /* 0x000fcc0000010000 */
[----:B------:R-:W4:Y:S01]  /*b5b0*/  MUFU.EX2 R164, R164 ;  /* 0x000000a400a47308 */ /* 0x000f220000000800 */
[-C--:B------:R-:W-:Y:S01]  /*b5c0*/  FFMA.FTZ R159, R53, R72.reuse, -R77 ;  /* 0x00000048359f7223 */ /* 0x080fe2000001084d */
[----:B------:R-:W-:-:S06]  /*b5d0*/  FFMA.FTZ R172, R55, R72, -R25 ;  /* 0x0000004837ac7223 */ /* 0x000fcc0000010819 */
[----:B------:R-:W4:Y:S01]  /*b5e0*/  MUFU.EX2 R8, R8 ;  /* 0x0000000800087308 */ /* 0x000f220000000800 */
[----:B-1----:R-:W-:Y:S01]  /*b5f0*/  FADD.FTZ R27, R178, R27 ;  /* 0x0000001bb21b7221 */ /* 0x002fe20000010000 */
[----:B--2---:R-:W-:-:S06]  /*b600*/  FADD.FTZ R14, R12, R15 ;  /* 0x0000000f0c0e7221 */ /* 0x004fcc0000010000 */
[----:B------:R-:W1:Y:S01]  /*b610*/  MUFU.EX2 R171, R171 ;  /* 0x000000ab00ab7308 */ /* 0x000e620000000800 */
[-C--:B------:R-:W-:Y:S01]  /*b620*/  FFMA.FTZ R6, R56, R72.reuse, -R77 ;  /* 0x0000004838067223 */ /* 0x080fe2000001084d */
[----:B------:R-:W-:-:S06]  /*b630*/  FFMA.FTZ R167, R58, R72, -R25 ;  /* 0x000000483aa77223 */ /* 0x000fcc0000010819 */
[----:B------:R-:W2:Y:S01]  /*b640*/  MUFU.EX2 R158, R158 ;  /* 0x0000009e009e7308 */ /* 0x000ea20000000800 */
[----:B0-----:R-:W-:Y:S01]  /*b650*/  FADD.FTZ R27, R180, R27 ;  /* 0x0000001bb41b7221 */ /* 0x001fe20000010000 */
[----:B---3--:R-:W-:-:S06]  /*b660*/  FADD.FTZ R15, R161, R14 ;  /* 0x0000000ea10f7221 */ /* 0x008fcc0000010000 */
[----:B------:R-:W-:Y:S01]  /*b670*/  MUFU.EX2 R9, R9 ;  /* 0x0000000900097308 */ /* 0x000fe20000000800 */
[-C--:B------:R-:W-:Y:S01]  /*b680*/  FFMA.FTZ R156, R57, R72.reuse, -R77 ;  /* 0x00000048399c7223 */ /* 0x080fe2000001084d */
[----:B------:R-:W-:-:S06]  /*b690*/  FFMA.FTZ R173, R59, R72, -R25 ;  /* 0x000000483bad7223 */ /* 0x000fcc0000010819 */
[----:B------:R-:W0:Y:S01]  /*b6a0*/  MUFU.EX2 R166, R166 ;  /* 0x000000a600a67308 */ /* 0x000e220000000800 */
[----:B----4-:R-:W-:Y:S01]  /*b6b0*/  FADD.FTZ R14, R164, R27 ;  /* 0x0000001ba40e7221 */ /* 0x010fe20000010000 */
[----:B------:R-:W-:-:S06]  /*b6c0*/  FADD.FTZ R15, R8, R15 ;  /* 0x0000000f080f7221 */ /* 0x000fcc0000010000 */
[----:B------:R-:W-:Y:S01]  /*b6d0*/  MUFU.EX2 R159, R159 ;  /* 0x0000009f009f7308 */ /* 0x000fe20000000800 */
[-C--:B------:R-:W-:Y:S01]  /*b6e0*/  FFMA.FTZ R7, R60, R72.reuse, -R77 ;  /* 0x000000483c077223 */ /* 0x080fe2000001084d */
[----:B------:R-:W-:-:S06]  /*b6f0*/  FFMA.FTZ R168, R62, R72, -R25 ;  /* 0x000000483ea87223 */ /* 0x000fcc0000010819 */
[----:B------:R-:W3:Y:S01]  /*b700*/  MUFU.EX2 R172, R172 ;  /* 0x000000ac00ac7308 */ /* 0x000ee20000000800 */
[----:B-1----:R-:W-:Y:S01]  /*b710*/  FADD.FTZ R27, R171, R14 ;  /* 0x0000000eab1b7221 */ /* 0x002fe20000010000 */
[----:B--2---:R-:W-:-:S06]  /*b720*/  FADD.FTZ R14, R158, R15 ;  /* 0x0000000f9e0e7221 */ /* 0x004fcc0000010000 */
[----:B------:R-:W-:Y:S01]  /*b730*/  MUFU.EX2 R6, R6 ;  /* 0x0000000600067308 */ /* 0x000fe20000000800 */
[-C--:B------:R-:W-:Y:S01]  /*b740*/  FFMA.FTZ R157, R61, R72.reuse, -R77 ;  /* 0x000000483d9d7223 */ /* 0x080fe2000001084d */
[----:B------:R-:W-:-:S06]  /*b750*/  FFMA.FTZ R174, R63, R72, -R25 ;  /* 0x000000483fae7223 */ /* 0x000fcc0000010819 */
[----:B------:R-:W1:Y:S01]  /*b760*/  MUFU.EX2 R167, R167 ;  /* 0x000000a700a77308 */ /* 0x000e620000000800 */
[----:B0-----:R-:W-:Y:S01]  /*b770*/  FADD.FTZ R27, R166, R27 ;  /* 0x0000001ba61b7221 */ /* 0x001fe20000010000 */
[----:B------:R-:W-:-:S06]  /*b780*/  FADD.FTZ R14, R9, R14 ;  /* 0x0000000e090e7221 */ /* 0x000fcc0000010000 */
[----:B------:R-:W-:Y:S01]  /*b790*/  MUFU.EX2 R156, R156 ;  /* 0x0000009c009c7308 */ /* 0x000fe20000000800 */
[-C--:B------:R-:W-:Y:S01]  /*b7a0*/  FFMA.FTZ R4, R64, R72.reuse, -R77 ;  /* 0x0000004840047223 */ /* 0x080fe2000001084d */
[----:B------:R-:W-:-:S06]  /*b7b0*/  FFMA.FTZ R169, R66, R72, -R25 ;  /* 0x0000004842a97223 */ /* 0x000fcc0000010819 */
[----:B------:R-:W0:Y:S01]  /*b7c0*/  MUFU.EX2 R173, R173 ;  /* 0x000000ad00ad7308 */ /* 0x000e220000000800 */
[----:B---3--:R-:W-:Y:S01]  /*b7d0*/  FADD.FTZ R26, R172, R27 ;  /* 0x0000001bac1a7221 */ /* 0x008fe20000010000 */
[----:B------:R-:W-:-:S06]  /*b7e0*/  FADD.FTZ R15, R159, R14 ;  /* 0x0000000e9f0f7221 */ /* 0x000fcc0000010000 */
[----:B------:R-:W-:Y:S01]  /*b7f0*/  MUFU.EX2 R7, R7 ;  /* 0x0000000700077308 */ /* 0x000fe20000000800 */
[-C--:B------:R-:W-:Y:S01]  /*b800*/  FFMA.FTZ R21, R65, R72.reuse, -R77 ;  /* 0x0000004841157223 */ /* 0x080fe2000001084d */
[----:B------:R-:W-:-:S06]  /*b810*/  FFMA.FTZ R175, R67, R72, -R25 ;  /* 0x0000004843af7223 */ /* 0x000fcc0000010819 */
[----:B------:R-:W2:Y:S01]  /*b820*/  MUFU.EX2 R168, R168 ;  /* 0x000000a800a87308 */ /* 0x000ea20000000800 */
[----:B-1----:R-:W-:Y:S01]  /*b830*/  FADD.FTZ R26, R167, R26 ;  /* 0x0000001aa71a7221 */ /* 0x002fe20000010000 */
[----:B------:R-:W-:-:S06]  /*b840*/  FADD.FTZ R15, R6, R15 ;  /* 0x0000000f060f7221 */ /* 0x000fcc0000010000 */
[----:B------:R-:W-:Y:S01]  /*b850*/  MUFU.EX2 R157, R157 ;  /* 0x0000009d009d7308 */ /* 0x000fe20000000800 */
[----:B------:R-:W-:-:S07]  /*b860*/  FFMA.FTZ R170, R70, R72, -R25 ;  /* 0x0000004846aa7223 */ /* 0x000fce0000010819 */
[----:B------:R-:W1:Y:S01]  /*b870*/  MUFU.EX2 R174, R174 ;  /* 0x000000ae00ae7308 */ /* 0x000e620000000800 */
[----:B------:R-:W-:Y:S01]  /*b880*/  FFMA.FTZ R68, R68, R72, -R77 ;  /* 0x0000004844447223 */ /* 0x000fe2000001084d */
[----:B0-----:R-:W-:Y:S01]  /*b890*/  FADD.FTZ R27, R173, R26 ;  /* 0x0000001aad1b7221 */ /* 0x001fe20000010000 */
[----:B------:R-:W-:-:S05]  /*b8a0*/  FADD.FTZ R14, R156, R15 ;  /* 0x0000000f9c0e7221 */ /* 0x000fca0000010000 */
[----:B------:R-:W-:Y:S01]  /*b8b0*/  MUFU.EX2 R4, R4 ;  /* 0x0000000400047308 */ /* 0x000fe20000000800 */
[-C--:B------:R-:W-:Y:S01]  /*b8c0*/  FFMA.FTZ R20, R69, R72.reuse, -R77 ;  /* 0x0000004845147223 */ /* 0x080fe2000001084d */
[----:B------:R-:W-:-:S06]  /*b8d0*/  FFMA.FTZ R176, R71, R72, -R25 ;  /* 0x0000004847b07223 */ /* 0x000fcc0000010819 */
[----:B------:R-:W0:Y:S01]  /*b8e0*/  MUFU.EX2 R169, R169 ;  /* 0x000000a900a97308 */ /* 0x000e220000000800 */
[----:B--2---:R-:W-:Y:S01]  /*b8f0*/  FADD.FTZ R27, R168, R27 ;  /* 0x0000001ba81b7221 */ /* 0x004fe20000010000 */
[----:B------:R-:W-:-:S06]  /*b900*/  FADD.FTZ R14, R7, R14 ;  /* 0x0000000e070e7221 */ /* 0x000fcc0000010000 */
[----:B------:R-:W-:Y:S08]  /*b910*/  MUFU.EX2 R21, R21 ;  /* 0x0000001500157308 */ /* 0x000ff00000000800 */
[----:B------:R-:W2:Y:S01]  /*b920*/  MUFU.EX2 R175, R175 ;  /* 0x000000af00af7308 */ /* 0x000ea20000000800 */
[----:B-1----:R-:W-:Y:S01]  /*b930*/  FADD.FTZ R26, R174, R27 ;  /* 0x0000001bae1a7221 */ /* 0x002fe20000010000 */
[----:B------:R-:W-:-:S06]  /*b940*/  FADD.FTZ R15, R157, R14 ;  /* 0x0000000e9d0f7221 */ /* 0x000fcc0000010000 */
[----:B------:R-:W-:Y:S08]  /*b950*/  MUFU.EX2 R5, R68 ;  /* 0x0000004400057308 */ /* 0x000ff00000000800 */
[----:B------:R-:W1:Y:S01]  /*b960*/  MUFU.EX2 R170, R170 ;  /* 0x000000aa00aa7308 */ /* 0x000e620000000800 */
[----:B0-----:R-:W-:Y:S01]  /*b970*/  FADD.FTZ R26, R169, R26 ;  /* 0x0000001aa91a7221 */ /* 0x001fe20000010000 */
[----:B------:R-:W-:-:S06]  /*b980*/  FADD.FTZ R14, R4, R15 ;  /* 0x0000000f040e7221 */ /* 0x000fcc0000010000 */
[----:B------:R-:W0:Y:S08]  /*b990*/  MUFU.EX2 R20, R20 ;  /* 0x0000001400147308 */ /* 0x000e300000000800 */
[----:B------:R-:W3:Y:S01]  /*b9a0*/  MUFU.EX2 R176, R176 ;  /* 0x000000b000b07308 */ /* 0x000ee20000000800 */
[----:B--2---:R-:W-:Y:S01]  /*b9b0*/  FADD.FTZ R15, R175, R26 ;  /* 0x0000001aaf0f7221 */ /* 0x004fe20000010000 */
[----:B------:R-:W-:-:S03]  /*b9c0*/  FADD.FTZ R14, R21, R14 ;  /* 0x0000000e150e7221 */ /* 0x000fc60000010000 */
[----:B-1----:R-:W-:Y:S01]  /*b9d0*/  FADD.FTZ R15, R170, R15 ;  /* 0x0000000faa0f7221 */ /* 0x002fe20000010000 */
[----:B------:R-:W-:-:S04]  /*b9e0*/  FADD.FTZ R25, R5, R14 ;  /* 0x0000000e05197221 */ /* 0x000fc80000010000 */
[----:B0-----:R-:W-:Y:S01]  /*b9f0*/  FADD.FTZ R14, R20, R25 ;  /* 0x00000019140e7221 */ /* 0x001fe20000010000 */
[----:B------:R0:W-:Y:S01]  /*ba00*/  STL [R1+0x434], R24 ;  /* 0x0004341801007387 */ /* 0x0001e20000100800 */
[----:B---3--:R-:W-:-:S05]  /*ba10*/  FADD.FTZ R15, R176, R15 ;  /* 0x0000000fb00f7221 */ /* 0x008fca0000010000 */
[----:B------:R1:W-:Y:S04]  /*ba20*/  STL.64 [R1+0x440], R14 ;  /* 0x0004400e01007387 */ /* 0x0003e80000100a00 */
[----:B------:R-:W2:Y:S04]  /*ba30*/  LD.E R25, desc[UR54][R22.64+0x41c] ;  /* 0x00041c3616197980 */ /* 0x000ea8000c101900 */
        /* <DEDUP_REMOVED lines=8> */
[----:B0-----:R-:W4:Y:S04]  /*bac0*/  LD.E R24, desc[UR54][R22.64+0x254] ;  /* 0x0002543616187980 */ /* 0x001f28000c101900 */
        /* <DEDUP_REMOVED lines=117> */
[----:B------:R-:W4:Y:S01]  /*c220*/  LD.E R27, desc[UR54][R22.64+0x418] ;  /* 0x00041836161b7980 */ /* 0x000f22000c101900 */
[----:B--2---:R-:W-:Y:S01]  /*c230*/  FMUL.FTZ R217, R44, R25 ;  /* 0x000000192cd97220 */ /* 0x004fe20000410000 */
[C---:B---3--:R-:W-:Y:S01]  /*c240*/  FMUL.FTZ R215, R73.reuse, R40 ;  /* 0x0000002849d77220 */ /* 0x048fe20000410000 */
[C---:B----4-:R-:W-:Y:S01]  /*c250*/  FMUL.FTZ R25, R73.reuse, R26 ;  /* 0x0000001a49197220 */ /* 0x050fe20000410000 */
[C---:B------:R-:W-:Y:S01]  /*c260*/  FMUL.FTZ R189, R73.reuse, R28 ;  /* 0x0000001c49bd7220 */ /* 0x040fe20000410000 */
[C---:B------:R-:W-:Y:S01]  /*c270*/  FMUL.FTZ R191, R73.reuse, R30 ;  /* 0x0000001e49bf7220 */ /* 0x040fe20000410000 */
[----:B------:R0:W-:Y:S01]  /*c280*/  ST.E desc[UR54][R22.64+0x41c], R217 ;  /* 0x00041cd916007985 */ /* 0x0001e2000c101936 */
[C---:B------:R-:W-:Y:S01]  /*c290*/  FMUL.FTZ R201, R73.reuse, R32 ;  /* 0x0000002049c97220 */ /* 0x040fe20000410000 */
[C---:B------:R-:W-:Y:S01]  /*c2a0*/  FMUL.FTZ R203, R73.reuse, R34 ;  /* 0x0000002249cb7220 */ /* 0x040fe20000410000 */
[C---:B------:R-:W-:Y:S01]  /*c2b0*/  FMUL.FTZ R213, R73.reuse, R36 ;  /* 0x0000002449d57220 */ /* 0x040fe20000410000 */
[----:B------:R1:W-:Y:S01]  /*c2c0*/  ST.E desc[UR54][R22.64+0x414], R215 ;  /* 0x000414d716007985 */ /* 0x0003e2000c101936 */
[----:B------:R-:W-:-:S03]  /*c2d0*/  FMUL.FTZ R227, R73, R146 ;  /* 0x0000009249e37220 */ /* 0x000fc60000410000 */
[----:B------:R2:W-:Y:S04]  /*c2e0*/  ST.E desc[UR54][R22.64+0x220], R25 ;  /* 0x0002201916007985 */ /* 0x0005e8000c101936 */
[----:B------:R3:W-:Y:S01]  /*c2f0*/  ST.E desc[UR54][R22.64+0x224], R189 ;  /* 0x000224bd16007985 */ /* 0x0007e2000c101936 */
[----:B0-----:R-:W-:-:S03]  /*c300*/  FMUL.FTZ R217, R73, R150 ;  /* 0x0000009649d97220 */ /* 0x001fc60000410000 */
[----:B------:R0:W-:Y:S01]  /*c310*/  ST.E desc[UR54][R22.64+0x230], R191 ;  /* 0x000230bf16007985 */ /* 0x0001e2000c101936 */
[C---:B-1----:R-:W-:Y:S01]  /*c320*/  FMUL.FTZ R215, R73.reuse, R38 ;  /* 0x0000002649d77220 */ /* 0x042fe20000410000 */
[C---:B--2---:R-:W-:Y:S01]  /*c330*/  FMUL.FTZ R25, R73.reuse, R24 ;  /* 0x0000001849197220 */ /* 0x044fe20000410000 */
[C---:B---3--:R-:W-:Y:S01]  /*c340*/  FMUL.FTZ R189, R73.reuse, R148 ;  /* 0x0000009449bd7220 */ /* 0x048fe20000410000 */
[C---:B0-----:R-:W-:Y:S01]  /*c350*/  FMUL.FTZ R191, R73.reuse, R144 ;  /* 0x0000009049bf7220 */ /* 0x041fe20000410000 */
[----:B------:R0:W-:Y:S01]  /*c360*/  ST.E desc[UR54][R22.64+0x234], R201 ;  /* 0x000234c916007985 */ /* 0x0001e2000c101936 */
[----:B------:R-:W-:-:S03]  /*c370*/  FMUL.FTZ R229, R73, R136 ;  /* 0x0000008849e57220 */ /* 0x000fc60000410000 */
[----:B------:R1:W-:Y:S04]  /*c380*/  ST.E desc[UR54][R22.64+0x240], R203 ;  /* 0x000240cb16007985 */ /* 0x0003e8000c101936 */
[----:B------:R2:W-:Y:S04]  /*c390*/  ST.E desc[UR54][R22.64+0x244], R213 ;  /* 0x000244d516007985 */ /* 0x0005e8000c101936 */
[----:B------:R3:W-:Y:S01]  /*c3a0*/  ST.E desc[UR54][R22.64+0x250], R215 ;  /* 0x000250d716007985 */ /* 0x0007e2000c101936 */
[----:B0-----:R-:W-:-:S03]  /*c3b0*/  FMUL.FTZ R201, R73, R142 ;  /* 0x0000008e49c97220 */ /* 0x001fc60000410000 */
[----:B------:R0:W-:Y:S01]  /*c3c0*/  ST.E desc[UR54][R22.64+0x254], R25 ;  /* 0x0002541916007985 */ /* 0x0001e2000c101936 */
[----:B-1----:R-:W-:-:S03]  /*c3d0*/  FMUL.FTZ R203, R73, R140 ;  /* 0x0000008c49cb7220 */ /* 0x002fc60000410000 */
[----:B------:R1:W-:Y:S01]  /*c3e0*/  ST.E desc[UR54][R22.64+0x260], R189 ;  /* 0x000260bd16007985 */ /* 0x0003e2000c101936 */
[----:B--2---:R-:W-:-:S03]  /*c3f0*/  FMUL.FTZ R213, R73, R138 ;  /* 0x0000008a49d57220 */ /* 0x004fc60000410000 */
[----:B------:R2:W-:Y:S01]  /*c400*/  ST.E desc[UR54][R22.64+0x264], R217 ;  /* 0x000264d916007985 */ /* 0x0005e2000c101936 */
[----:B---3--:R-:W-:-:S03]  /*c410*/  FMUL.FTZ R215, R73, R132 ;  /* 0x0000008449d77220 */ /* 0x008fc60000410000 */
[----:B------:R3:W-:Y:S01]  /*c420*/  ST.E desc[UR54][R22.64+0x270], R227 ;  /* 0x000270e316007985 */ /* 0x0007e2000c101936 */
[----:B0-----:R-:W-:-:S03]  /*c430*/  FMUL.FTZ R25, R73, R134 ;  /* 0x0000008649197220 */ /* 0x001fc60000410000 */
[----:B------:R0:W-:Y:S01]  /*c440*/  ST.E desc[UR54][R22.64+0x274], R191 ;  /* 0x000274bf16007985 */ /* 0x0001e2000c101936 */
[C---:B-1----:R-:W-:Y:S01]  /*c450*/  FMUL.FTZ R189, R73.reuse, R126 ;  /* 0x0000007e49bd7220 */ /* 0x042fe20000410000 */
[C---:B--2---:R-:W-:Y:S01]  /*c460*/  FMUL.FTZ R217, R73.reuse, R130 ;  /* 0x0000008249d97220 */ /* 0x044fe20000410000 */
[C---:B---3--:R-:W-:Y:S01]  /*c470*/  FMUL.FTZ R227, R73.reuse, R128 ;  /* 0x0000008049e37220 */ /* 0x048fe20000410000 */
[C---:B0-----:R-:W-:Y:S01]  /*c480*/  FMUL.FTZ R191, R73.reuse, R124 ;  /* 0x0000007c49bf7220 */ /* 0x041fe20000410000 */
[----:B------:R0:W-:Y:S04]  /*c490*/  ST.E desc[UR54][R22.64+0x280], R201 ;  /* 0x000280c916007985 */ /* 0x0001e8000c101936 */
        /* <DEDUP_REMOVED lines=13> */
[----:B-1----:R-:W-:-:S03]  /*c570*/  FMUL.FTZ R189, R73, R106 ;  /* 0x0000006a49bd7220 */ /* 0x002fc60000410000 */
[----:B------:R1:W-:Y:S01]  /*c580*/  ST.E desc[UR54][R22.64+0x2c4], R191 ;  /* 0x0002c4bf16007985 */ /* 0x0003e2000c101936 */
[C---:B--2---:R-:W-:Y:S01]  /*c590*/  FMUL.FTZ R215, R73.reuse, R112 ;  /* 0x0000007049d77220 */ /* 0x044fe20000410000 */
[C---:B---3--:R-:W-:Y:S01]  /*c5a0*/  FMUL.FTZ R217, R73.reuse, R110 ;  /* 0x0000006e49d97220 */ /* 0x048fe20000410000 */
[C---:B0-----:R-:W-:Y:S01]  /*c5b0*/  FMUL.FTZ R227, R73.reuse, R108 ;  /* 0x0000006c49e37220 */ /* 0x041fe20000410000 */
[C---:B-1----:R-:W-:Y:S01]  /*c5c0*/  FMUL.FTZ R191, R73.reuse, R104 ;  /* 0x0000006849bf7220 */ /* 0x042fe20000410000 */
        /* <DEDUP_REMOVED lines=39> */
[----:B-1----:R-:W-:Y:S01]  /*c840*/  FMUL.FTZ R191, R73, R64 ;  /* 0x0000004049bf7220 */ /* 0x002fe20000410000 */
[----:B------:R0:W-:Y:S01]  /*c850*/  ST.E desc[UR54][R22.64+0x370], R201 ;  /* 0x000370c916007985 */ /* 0x0001e2000c101936 */
[C---:B------:R-:W-:Y:S01]  /*c860*/  FMUL.FTZ R151, R44.reuse, R151 ;  /* 0x000000972c977220 */ /* 0x040fe20000410000 */
        /* <DEDUP_REMOVED lines=8> */
[C---:B0-----:R-:W-:Y:S01]  /*c8f0*/  FMUL.FTZ R201, R73.reuse, R56 ;  /* 0x0000003849c97220 */ /* 0x041fe20000410000 */
        /* <DEDUP_REMOVED lines=9> */
[C---:B------:R-:W-:Y:S02]  /*c990*/  FMUL.FTZ R127, R44.reuse, R127 ;  /* 0x0000007f2c7f7220 */ /* 0x040fe40000410000 */
[----:B------:R3:W-:Y:S01]  /*c9a0*/  ST.E desc[UR54][R22.64+0x3a4], R217 ;  /* 0x0003a4d916007985 */ /* 0x0007e2000c101936 */
[----:B0-----:R-:W-:Y:S01]  /*c9b0*/  FMUL.FTZ R25, R73, R54 ;  /* 0x0000003649197220 */ /* 0x001fe20000410000 */
[----:B------:R-:W-:-:S02]  /*c9c0*/  FMUL.FTZ R133, R44, R133 ;  /* 0x000000852c857220 */ /* 0x000fc40000410000 */
[----:B------:R0:W-:Y:S01]  /*c9d0*/  ST.E desc[UR54][R22.64+0x3b0], R227 ;  /* 0x0003b0e316007985 */ /* 0x0001e2000c101936 */
[C---:B-1----:R-:W-:Y:S01]  /*c9e0*/  FMUL.FTZ R189, R73.reuse, R46 ;  /* 0x0000002e49bd7220 */ /* 0x042fe20000410000 */
[C---:B------:R-:W-:Y:S02]  /*c9f0*/  FMUL.FTZ R131, R44.reuse, R131 ;  /* 0x000000832c837220 */ /* 0x040fe40000410000 */
[----:B------:R1:W-:Y:S01]  /*ca00*/  ST.E desc[UR54][R22.64+0x3b4], R191 ;  /* 0x0003b4bf16007985 */ /* 0x0003e2000c101936 */
[C---:B--2---:R-:W-:Y:S01]  /*ca10*/  FMUL.FTZ R215, R73.reuse, R52 ;  /* 0x0000003449d77220 */ /* 0x044fe20000410000 */
[C---:B------:R-:W-:Y:S01]  /*ca20*/  FMUL.FTZ R129, R44.reuse, R129 ;  /* 0x000000812c817220 */ /* 0x040fe20000410000 */
[C---:B------:R-:W-:Y:S01]  /*ca30*/  FMUL.FTZ R125, R44.reuse, R125 ;  /* 0x0000007d2c7d7220 */ /* 0x040fe20000410000 */
[C---:B---3--:R-:W-:Y:S01]  /*ca40*/  FMUL.FTZ R217, R73.reuse, R50 ;  /* 0x0000003249d97220 */ /* 0x048fe20000410000 */
[C---:B------:R-:W-:Y:S01]  /*ca50*/  FMUL.FTZ R117, R44.reuse, R117 ;  /* 0x000000752c757220 */ /* 0x040fe20000410000 */
[C---:B------:R-:W-:Y:S01]  /*ca60*/  FMUL.FTZ R123, R44.reuse, R123 ;  /* 0x0000007b2c7b7220 */ /* 0x040fe20000410000 */
[C---:B------:R-:W-:Y:S01]  /*ca70*/  FMUL.FTZ R121, R44.reuse, R121 ;  /* 0x000000792c797220 */ /* 0x040fe20000410000 */
[C---:B0-----:R-:W-:Y:S01]  /*ca80*/  FMUL.FTZ R227, R73.reuse, R48 ;  /* 0x0000003049e37220 */ /* 0x041fe20000410000 */
[C---:B------:R-:W-:Y:S01]  /*ca90*/  FMUL.FTZ R119, R44.reuse, R119 ;  /* 0x000000772c777220 */ /* 0x040fe20000410000 */
[C---:B------:R-:W-:Y:S01]  /*caa0*/  FMUL.FTZ R115, R44.reuse, R115 ;  /* 0x000000732c737220 */ /* 0x040fe20000410000 */
[C---:B------:R-:W-:Y:S01]  /*cab0*/  FMUL.FTZ R107, R44.reuse, R107 ;  /* 0x0000006b2c6b7220 */ /* 0x040fe20000410000 */
[C---:B-1----:R-:W-:Y:S01]  /*cac0*/  FMUL.FTZ R191, R73.reuse, R42 ;  /* 0x0000002a49bf7220 */ /* 0x042fe20000410000 */
        /* <DEDUP_REMOVED lines=119> */
[----:B0-----:R-:W4:Y:S04]  /*d240*/  LD.E R25, desc[UR54][R22.64+0x220] ;  /* 0x0002203616197980 */ /* 0x001f28000c101900 */
[----:B-1----:R-:W4:Y:S04]  /*d250*/  LD.E R35, desc[UR54][R22.64+0x224] ;  /* 0x0002243616237980 */ /* 0x002f28000c101900 */
[----:B--2---:R-:W2:Y:S04]  /*d260*/  LD.E R37, desc[UR54][R22.64+0x228] ;  /* 0x0002283616257980 */ /* 0x004ea8000c101900 */
[----:B------:R-:W2:Y:S04]  /*d270*/  LD.E R39, desc[UR54][R22.64+0x22c] ;  /* 0x00022c3616277980 */ /* 0x000ea8000c101900 */
[----:B------:R-:W2:Y:S04]  /*d280*/  LD.E R41, desc[UR54][R22.64+0x230] ;  /* 0x0002303616297980 */ /* 0x000ea8000c101900 */
        /* <DEDUP_REMOVED lines=126> */
[----:B------:R-:W-:Y:S04]  /*da70*/  ST.E desc[UR54][R22.64+0x22c], R39 ;  /* 0x00022c2716007985 */ /* 0x000fe8000c101936 */
[----:B------:R-:W-:Y:S04]  /*da80*/  ST.E desc[UR54][R22.64+0x230], R41 ;  /* 0x0002302916007985 */ /* 0x000fe8000c101936 */
[----:B---3--:R-:W-:Y:S04]  /*da90*/  ST.E desc[UR54][R22.64+0x234], R33 ;  /* 0x0002342116007985 */ /* 0x008fe8000c101936 */
        /* <DEDUP_REMOVED lines=122> */
[----:B0-----:R-:W4:Y:S04]  /*e240*/  LD.E R189, desc[UR54][R22.64+0x210] ;  /* 0x0002103616bd7980 */ /* 0x001f28000c101900 */
[----:B-1----:R-:W4:Y:S04]  /*e250*/  LD.E.64 R14, desc[UR54][R22.64+0xa8] ;  /* 0x0000a836160e7980 */ /* 0x002f28000c101b00 */
[----:B------:R-:W4:Y:S04]  /*e260*/  LDL R190, [R1+0x88] ;  /* 0x0000880001be7983 */ /* 0x000f280000100800 */
[----:B--2---:R-:W2:Y:S04]  /*e270*/  LD.E R24, desc[UR54][R22.64+0x220] ;  /* 0x0002203616187980 */ /* 0x004ea8000c101900 */
[----:B------:R-:W2:Y:S04]  /*e280*/  LD.E R25, desc[UR54][R22.64+0x224] ;  /* 0x0002243616197980 */ /* 0x000ea8000c101900 */
[----:B---3--:R-:W2:Y:S04]  /*e290*/  LD.E R26, desc[UR54][R22.64+0x228] ;  /* 0x00022836161a7980 */ /* 0x008ea8000c101900 */
[----:B------:R-:W2:Y:S04]  /*e2a0*/  LD.E R27, desc[UR54][R22.64+0x22c] ;  /* 0x00022c36161b7980 */ /* 0x000ea8000c101900 */
[----:B----4-:R-:W2:Y:S04]  /*e2b0*/  LD.E R28, desc[UR54][R22.64+0x230] ;  /* 0x00023036161c7980 */ /* 0x010ea8000c101900 */
        /* <DEDUP_REMOVED lines=132> */
[----:B--2---:R-:W-:-:S06]  /*eb00*/  WARPGROUP.ARRIVE ;  /* 0x00000000000079c5 */ /* 0x004fcc0000000000 */
        /* <DEDUP_REMOVED lines=138> */
[----:B0-----:R-:W-:-:S06]  /*f3b0*/  WARPGROUP.ARRIVE ;  /* 0x00000000000079c5 */ /* 0x001fcc0000000000 */
        /* <DEDUP_REMOVED lines=281> */
[----:B------:R-:W-:Y:S02]  /*10550*/  VIADD R8, R14, 0x200 ;  /* 0x000002000e087836 */ /* 0x000fe40000000000 */
[----:B------:R-:W-:-:S03]  /*10560*/  IMAD.MOV.U32 R9, RZ, RZ, R15 ;  /* 0x000000ffff097224 */ /* 0x000fc600078e000f */
        /* <DEDUP_REMOVED lines=667> */
[----:B0-----:R-:W2:Y:S04]  /*12f20*/  LDL.64 R4, [R1+0x68] ;  /* 0x0000680001047983 */ /* 0x001ea80000100a00 */
[----:B------:R-:W3:Y:S01]  /*12f30*/  LD.E R0, desc[UR54][R22.64+0x210] ;  /* 0x0002103616007980 */ /* 0x000ee2000c101900 */
[----:B--2---:R-:W-:-:S05]  /*12f40*/  MOV R3, R4 ;  /* 0x0000000400037202 */ /* 0x004fca0000000f00 */
[----:B---3--:R-:W-:-:S05]  /*12f50*/  IMAD R0, R0, 0x8, R3 ;  /* 0x0000000800007824 */ /* 0x008fca00078e0203 */
[----:B------:R-:W-:-:S04]  /*12f60*/  PRMT R0, RZ, 0x654, R0 ;  /* 0x00000654ff007816 */ /* 0x000fc80000000000 */
[----:B------:R1:W-:Y:S03]  /*12f70*/  SYNCS.ARRIVE.TRANS64.RED.A1T0 RZ, [R0+URZ], RZ ;  /* 0x000000ff00ff79a7 */ /* 0x0003e6000810043f */
.L_x_2524:
[----:B------:R-:W-:Y:S05]  /*12f80*/  BSYNC B0 ;  /* 0x0000000000007941 */ /* 0x000fea0003800000 */
.L_x_2523:
[----:B------:R-:W-:Y:S05]  /*12f90*/  @P0 BRA `(.L_x_2525) ;  /* 0xffffff6800180947 */ /* 0x000fea000383ffff */
.L_x_2508:
[----:B------:R-:W-:-:S13]  /*12fa0*/  ISETP.GE.AND P0, PT, R10, UR43, PT ;  /* 0x0000002b0a007c0c */ /* 0x000fda000bf06270 */
[----:B------:R-:W-:Y:S05]  /*12fb0*/  @!P0 BRA `(.L_x_2526) ;  /* 0x000000a800d48947 */ /* 0x000fea0003800000 */
[----:B0-----:R0:W5:Y:S02]  /*12fc0*/  LDL.64 R2, [R1+0x170] ;  /* 0x0001700001027983 */ /* 0x0011640000100a00 */
.L_x_2557:
[----:B-----5:R-:W2:Y:S04]  /*12fd0*/  LD.E R5, desc[UR54][R2.64] ;  /* 0x0000003602057980 */ /* 0x020ea8000c101900 */
[----:B01----:R-:W3:Y:S01]  /*12fe0*/  LD.E R0, desc[UR54][R2.64+0x8] ;  /* 0x0000083602007980 */ /* 0x003ee2000c101900 */
        /* <DEDUP_REMOVED lines=12> */
[----:B------:R-:W-:Y:S05]  /*130b0*/  YIELD ;  /* 0x0000000000007946 */ /* 0x000fea0003800000 */
[----:B------:R-:W-:Y:S01]  /*130c0*/  BSSY B0, `(.L_x_2527) ;  /* 0x0000006000007945 */ /* 0x000fe20003800000 */
[----:B---3--:R-:W-:Y:S01]  /*130d0*/  @!P0 IMAD.MOV.U32 R5, RZ, RZ, RZ ;  /* 0x000000ffff058224 */ /* 0x008fe200078e00ff */
[----:B--2---:R-:W-:-:S04]  /*130e0*/  LOP3.LUT R0, R0, 0x1, RZ, 0xfc, !PT ;  /* 0x0000000100007812 */ /* 0x004fc800078efcff */
[----:B------:R-:W-:-:S13]  /*130f0*/  ISETP.NE.AND P1, PT, R0, 0x3, PT ;  /* 0x000000030000780c */ /* 0x000fda0003f25270 */
[----:B-1----:R-:W-:Y:S05]  /*13100*/  @!P1 BRA `(.L_x_2528) ;  /* 0x0000000000049947 */ /* 0x002fea0003800000 */
[----:B------:R-:W-:Y:S01]  /*13110*/  BPT.TRAP 0x1 ;  /* 0x000000040000795c */ /* 0x000fe20000300000 */
.L_x_2528:
[----:B------:R-:W-:Y:S05]  /*13120*/  BSYNC B0 ;  /* 0x0000000000007941 */ /* 0x000fea0003800000 */
.L_x_2527:
        /* <DEDUP_REMOVED lines=13> */
.L_x_2530:
[----:B------:R-:W-:Y:S05]  /*13200*/  BSYNC B0 ;  /* 0x0000000000007941 */ /* 0x000fea0003800000 */
.L_x_2529:
        /* <DEDUP_REMOVED lines=8> */
.L_x_2532:
[----:B------:R-:W-:Y:S05]  /*13290*/  BSYNC B0 ;  /* 0x0000000000007941 */ /* 0x000fea0003800000 */
.L_x_2531:
[----:B------:R-:W2:Y:S04]  /*132a0*/  LD.E R5, desc[UR54][R2.64] ;  /* 0x0000003602057980 */ /* 0x000ea8000c101900 */
[----:B------:R-:W2:Y:S01]  /*132b0*/  LDL.64 R8, [R1+0xa0] ;  /* 0x0000a00001087983 */ /* 0x000ea20000100a00 */
[----:B------:R-:W-:Y:S05]  /*132c0*/  WARPSYNC.ALL ;  /* 0x0000000000007948 */ /* 0x000fea0003800000 */
[----:B------:R-:W3:Y:S04]  /*132d0*/  LDL.64 R20, [R1+0x98] ;  /* 0x0000980001147983 */ /* 0x000ee80000100a00 */
[----:B-1---5:R-:W4:Y:S04]  /*132e0*/  LDL.64 R6, [R1+0x98] ;  /* 0x0000980001067983 */ /* 0x022f280000100a00 */
        /* <DEDUP_REMOVED lines=54> */
.L_x_2535:
[----:B------:R-:W-:Y:S05]  /*13650*/  BSYNC B0 ;  /* 0x0000000000007941 */ /* 0x000fea0003800000 */
.L_x_2534:
        /* <DEDUP_REMOVED lines=10> */
.L_x_2537:
[----:B------:R-:W-:Y:S05]  /*13700*/  BSYNC B0 ;  /* 0x0000000000007941 */ /* 0x000fea0003800000 */
.L_x_2536:
[----:B------:R-:W-:Y:S04]  /*13710*/  BSSY B0, `(.L_x_2538) ;  /* 0x0000006000007945 */ /* 0x000fe80003800000 */
[----:B--2---:R-:W-:Y:S05]  /*13720*/  @P0 BRA `(.L_x_2539) ;  /* 0x0000000000100947 */ /* 0x004fea0003800000 */
[----:B-----5:R-:W-:Y:S01]  /*13730*/  IMAD R4, R4, 0x8, R7 ;  /* 0x0000000804047824 */ /* 0x020fe200078e0207 */
[----:B-1----:R-:W-:-:S04]  /*13740*/  SHF.L.U32 R5, R6, 0x1f, RZ ;  /* 0x0000001f06057819 */ /* 0x002fc800000006ff */
[----:B------:R-:W1:Y:S02]  /*13750*/  SYNCS.PHASECHK.TRANS64.TRYWAIT P0, [R4+URZ], R5 ;  /* 0x00000005040075a7 */ /* 0x000e64000800017f */
[----:B-1----:R-:W-:Y:S05]  /*13760*/  @!P0 BRA `(.L_x_2540) ;  /* 0x0000013000708947 */ /* 0x002fea0003800000 */
.L_x_2539:
[----:B------:R-:W-:Y:S05]  /*13770*/  BSYNC B0 ;  /* 0x0000000000007941 */ /* 0x000fea0003800000 */
.L_x_2538:
        /* <DEDUP_REMOVED lines=263> */
.L_x_2546:
[----:B------:R-:W-:Y:S05]  /*147f0*/  BSYNC B2 ;  /* 0x0000000000027941 */ /* 0x000fea0003800000 */
.L_x_2545:
[----:B------:R-:W-:Y:S01]  /*14800*/  LOP3.LUT R9, RZ, R9, RZ, 0x33, !PT ;  /* 0x00000009ff097212 */ /* 0x000fe200078e33ff */
[----:B------:R-:W-:Y:S06]  /*14810*/  BRA `(.L_x_2547) ;  /* 0x0000000000187947 */ /* 0x000fec0003800000 */
.L_x_2544:
[----:B------:R-:W-:-:S13]  /*14820*/  ISETP.NE.AND P0, PT, R12, 0x1, PT ;  /* 0x000000010c00780c */ /* 0x000fda0003f05270 */
[----:B------:R-:W-:Y:S05]  /*14830*/  @!P0 BRA `(.L_x_2547) ;  /* 0x0000000000108947 */ /* 0x000fea0003800000 */
[----:B------:R-:W2:Y:S04]  /*14840*/  LDL R6, [R13+0x1c] ;  /* 0x00001c000d067983 */ /* 0x000ea80000100800 */
[----:B------:R-:W3:Y:S01]  /*14850*/  LDL R14, [R13+0x20] ;  /* 0x000020000d0e7983 */ /* 0x000ee20000100800 */
[----:B--2---:R-:W-:-:S05]  /*14860*/  IMAD.HI.U32 R9, R9, R6, RZ ;  /* 0x0000000609097227 */ /* 0x004fca00078e00ff */
[----:B---3--:R-:W-:-:S07]  /*14870*/  SHF.R.U32.HI R9, RZ, R14, R9 ;  /* 0x0000000eff097219 */ /* 0x008fce0000011609 */
.L_x_2547:
[----:B------:R-:W-:Y:S05]  /*14880*/  BSYNC B1 ;  /* 0x0000000000017941 */ /* 0x000fea0003800000 */
.L_x_2543:
[----:B------:R-:W-:-:S05]  /*14890*/  IMAD R9, R12, R9, R21 ;  /* 0x000000090c097224 */ /* 0x000fca00078e0215 */
[----:B------:R-:W-:Y:S02]  /*148a0*/  VIMNMX R4, R4, R9, !PT ;  /* 0x0000000904047248 */ /* 0x000fe40007fe0100 */
[----:B------:R-:W-:-:S07]  /*148b0*/  VIADDMNMX R5, R9, R12, R5, PT ;  /* 0x0000000c09057246 */ /* 0x000fce0003800105 */
.L_x_2542:
[----:B------:R-:W-:Y:S05]  /*148c0*/  BSYNC B0 ;  /* 0x0000000000007941 */ /* 0x000fea0003800000 */
.L_x_2541:
        /* <DEDUP_REMOVED lines=132> */
.L_x_2553:
[----:B------:R-:W-:Y:S05]  /*15110*/  BSYNC B2 ;  /* 0x0000000000027941 */ /* 0x000fea0003800000 */
.L_x_2552:
[----:B------:R-:W-:Y:S01]  /*15120*/  LOP3.LUT R7, RZ, R7, RZ, 0x33, !PT ;  /* 0x00000007ff077212 */ /* 0x000fe200078e33ff */
[----:B------:R-:W-:Y:S06]  /*15130*/  BRA `(.L_x_2554) ;  /* 0x0000000000187947 */ /* 0x000fec0003800000 */
.L_x_2551:
[----:B------:R-:W-:-:S13]  /*15140*/  ISETP.NE.AND P6, PT, R12, 0x1, PT ;  /* 0x000000010c00780c */ /* 0x000fda0003fc5270 */
[----:B------:R-:W-:Y:S05]  /*15150*/  @!P6 BRA `(.L_x_2554) ;  /* 0x000000000010e947 */ /* 0x000fea0003800000 */
[----:B------:R-:W2:Y:S04]  /*15160*/  LDL R4, [R13+0x1c] ;  /* 0x00001c000d047983 */ /* 0x000ea80000100800 */
[----:B------:R-:W3:Y:S01]  /*15170*/  LDL R8, [R13+0x20] ;  /* 0x000020000d087983 */ /* 0x000ee20000100800 */
[----:B--2---:R-:W-:-:S05]  /*15180*/  IMAD.HI.U32 R7, R7, R4, RZ ;  /* 0x0000000407077227 */ /* 0x004fca00078e00ff */
[----:B---3--:R-:W-:-:S07]  /*15190*/  SHF.R.U32.HI R7, RZ, R8, R7 ;  /* 0x00000008ff077219 */ /* 0x008fce0000011607 */
.L_x_2554:
[----:B------:R-:W-:Y:S05]  /*151a0*/  BSYNC B1 ;  /* 0x0000000000017941 */ /* 0x000fea0003800000 */
.L_x_2550:
[----:B------:R-:W-:-:S05]  /*151b0*/  IMAD R7, R12, R7, R21 ;  /* 0x000000070c077224 */ /* 0x000fca00078e0215 */
[----:B------:R-:W-:Y:S02]  /*151c0*/  VIADDMNMX R5, R7, R12, R5, PT ;  /* 0x0000000c07057246 */ /* 0x000fe40003800105 */
[----:B------:R-:W-:-:S07]  /*151d0*/  VIMNMX R6, R6, R7, !PT ;  /* 0x0000000706067248 */ /* 0x000fce0007fe0100 */
.L_x_2549:
[----:B------:R-:W-:Y:S05]  /*151e0*/  BSYNC B0 ;  /* 0x0000000000007941 */ /* 0x000fea0003800000 */
.L_x_2548:
        /* <DEDUP_REMOVED lines=137> */
[----:B------:R-:W-:Y:S02]  /*15a80*/  ISETP.LT.OR P0, PT, R5, 0x5a, P0 ;  /* 0x0000005a0500780c */ /* 0x000fe40000701670 */
[----:B------:R-:W-:Y:S02]  /*15a90*/  FSEL R70, R70, -INF , !P5 ;  /* 0xff80000046467808 */ /* 0x000fe40006800000 */
[----:B------:R-:W-:Y:S02]  /*15aa0*/  FMNMX.FTZ R5, R67, R4, !PT ;  /* 0x0000000443057209 */ /* 0x000fe40007810000 */
[----:B------:R-:W-:-:S02]  /*15ab0*/  FSEL R71, R71, -INF , !P0 ;  /* 0xff80000047477808 */ /* 0x000fc40004000000 */
[----:B------:R-:W-:-:S04]  /*15ac0*/  FMNMX.FTZ R4, R70, R5, !PT ;  /* 0x0000000546047209 */ /* 0x000fc80007810000 */
[----:B------:R-:W-:Y:S02]  /*15ad0*/  FMNMX.FTZ R9, R71, R4, !PT ;  /* 0x0000000447097209 */ /* 0x000fe40007810000 */
[----:B-1----:R-:W-:Y:S01]  /*15ae0*/  FMNMX.FTZ R6, R11, R12, !PT ;  /* 0x0000000c0b067209 */ /* 0x002fe20007810000 */
[----:B------:R-:W3:Y:S04]  /*15af0*/  LDL.64 R4, [R1+0x440] ;  /* 0x0004400001047983 */ /* 0x000ee80000100a00 */
        /* <DEDUP_REMOVED lines=29> */
[-C--:B------:R-:W-:Y:S01]  /*15cd0*/  FFMA.FTZ R154, R154, R26.reuse, -R11 ;  /* 0x0000001a9a9a7223 */ /* 0x080fe2000001080b */
[----:B------:R-:W-:-:S05]  /*15ce0*/  FFMA.FTZ R155, R30, R26, -R9 ;  /* 0x0000001a1e9b7223 */ /* 0x000fca0000010809 */
[----:B------:R-:W3:Y:S08]  /*15cf0*/  MUFU.EX2 R32, R15 ;  /* 0x0000000f00207308 */ /* 0x000ef00000000800 */
[----:B------:R-:W-:Y:S08]  /*15d00*/  MUFU.EX2 R202, R202 ;  /* 0x000000ca00ca7308 */ /* 0x000ff00000000800 */
[----:B------:R-:W1:Y:S01]  /*15d10*/  MUFU.EX2 R31, R25 ;  /* 0x00000019001f7308 */ /* 0x000e620000000800 */
[----:B------:R-:W-:-:S07]  /*15d20*/  FFMA.FTZ R190, R84, R26, -R11 ;  /* 0x0000001a54be7223 */ /* 0x000fce000001080b */
[----:B------:R-:W2:Y:S01]  /*15d30*/  MUFU.EX2 R152, R152 ;  /* 0x0000009800987308 */ /* 0x000ea20000000800 */
[----:B------:R-:W-:-:S07]  /*15d40*/  FFMA.FTZ R185, R34, R26, -R9 ;  /* 0x0000001a22b97223 */ /* 0x000fce0000010809 */
[----:B------:R-:W4:Y:S01]  /*15d50*/  MUFU.EX2 R189, R189 ;  /* 0x000000bd00bd7308 */ /* 0x000f220000000800 */
[----:B------:R-:W-:-:S07]  /*15d60*/  FFMA.FTZ R187, R82, R26, -R11 ;  /* 0x0000001a52bb7223 */ /* 0x000fce000001080b */
[----:B------:R-:W5:Y:S01]  /*15d70*/  MUFU.EX2 R154, R154 ;  /* 0x0000009a009a7308 */ /* 0x000f620000000800 */
[----:B------:R-:W-:-:S07]  /*15d80*/  FFMA.FTZ R188, R35, R26, -R9 ;  /* 0x0000001a23bc7223 */ /* 0x000fce0000010809 */
[----:B------:R-:W0:Y:S01]  /*15d90*/  MUFU.EX2 R155, R155 ;  /* 0x0000009b009b7308 */ /* 0x000e220000000800 */
[----:B---3--:R-:W-:Y:S01]  /*15da0*/  FFMA.FTZ R15, R32, R4, R7 ;  /* 0x00000004200f7223 */ /* 0x008fe20000010007 */
[----:B------:R-:W-:Y:S01]  /*15db0*/  FFMA.FTZ R183, R80, R26, -R11 ;  /* 0x0000001a50b77223 */ /* 0x000fe2000001080b */
[----:B-1----:R-:W-:-:S05]  /*15dc0*/  FFMA.FTZ R4, R5, R31, R202 ;  /* 0x0000001f05047223 */ /* 0x002fca00000100ca */
[----:B------:R-:W1:Y:S01]  /*15dd0*/  MUFU.EX2 R194, R194 ;  /* 0x000000c200c27308 */ /* 0x000e620000000800 */
[----:B------:R-:W-:Y:S01]  /*15de0*/  FFMA.FTZ R181, R38, R26, -R9 ;  /* 0x0000001a26b57223 */ /* 0x000fe20000010809 */
[----:B--2---:R-:W-:-:S06]  /*15df0*/  FADD.FTZ R15, R152, R15 ;  /* 0x0000000f980f7221 */ /* 0x004fcc0000010000 */
[----:B------:R-:W2:Y:S01]  /*15e00*/  MUFU.EX2 R190, R190 ;  /* 0x000000be00be7308 */ /* 0x000ea20000000800 */
[----:B------:R-:W-:Y:S01]  /*15e10*/  FFMA.FTZ R184, R78, R26, -R11 ;  /* 0x0000001a4eb87223 */ /* 0x000fe2000001080b */
[----:B----4-:R-:W-:-:S06]  /*15e20*/  FADD.FTZ R4, R189, R4 ;  /* 0x00000004bd047221 */ /* 0x010fcc0000010000 */
[----:B------:R-:W3:Y:S01]  /*15e30*/  MUFU.EX2 R185, R185 ;  /* 0x000000b900b97308 */ /* 0x000ee20000000800 */
[----:B------:R-:W-:Y:S01]  /*15e40*/  FFMA.FTZ R182, R39, R26, -R9 ;  /* 0x0000001a27b67223 */ /* 0x000fe20000010809 */
[----:B-----5:R-:W-:-:S06]  /*15e50*/  FADD.FTZ R8, R154, R15 ;  /* 0x0000000f9a087221 */ /* 0x020fcc0000010000 */
[----:B------:R-:W4:Y:S01]  /*15e60*/  MUFU.EX2 R187, R187 ;  /* 0x000000bb00bb7308 */ /* 0x000f220000000800 */
[----:B------:R-:W-:Y:S01]  /*15e70*/  FFMA.FTZ R179, R76, R26, -R11 ;  /* 0x0000001a4cb37223 */ /* 0x000fe2000001080b */
[----:B0-----:R-:W-:-:S06]  /*15e80*/  FADD.FTZ R5, R155, R4 ;  /* 0x000000049b057221 */ /* 0x001fcc0000010000 */
[----:B------:R-:W0:Y:S01]  /*15e90*/  MUFU.EX2 R188, R188 ;  /* 0x000000bc00bc7308 */ /* 0x000e220000000800 */
[----:B------:R-:W-:Y:S01]  /*15ea0*/  FFMA.FTZ R177, R42, R26, -R9 ;  /* 0x0000001a2ab17223 */ /* 0x000fe20000010809 */
[----:B------:R-:W-:-:S06]  /*15eb0*/  FADD.FTZ R15, R153, R8 ;  /* 0x00000008990f7221 */ /* 0x000fcc0000010000 */
[----:B------:R-:W5:Y:S01]  /*15ec0*/  MUFU.EX2 R183, R183 ;  /* 0x000000b700b77308 */ /* 0x000f620000000800 */
[----:B------:R-:W-:Y:S01]  /*15ed0*/  FFMA.FTZ R180, R74, R26, -R11 ;  /* 0x0000001a4ab47223 */ /* 0x000fe2000001080b */
[----:B-1----:R-:W-:-:S06]  /*15ee0*/  FADD.FTZ R4, R194, R5 ;  /* 0x00000005c2047221 */ /* 0x002fcc0000010000 */
[----:B------:R-:W1:Y:S01]  /*15ef0*/  MUFU.EX2 R181, R181 ;  /* 0x000000b500b57308 */ /* 0x000e620000000800 */
[----:B------:R-:W-:Y:S01]  /*15f00*/  FFMA.FTZ R178, R43, R26, -R9 ;  /* 0x0000001a2bb27223 */ /* 0x000fe20000010809 */
[----:B--2---:R-:W-:-:S06]  /*15f10*/  FADD.FTZ R8, R190, R15 ;  /* 0x0000000fbe087221 */ /* 0x004fcc0000010000 */
[----:B------:R-:W2:Y:S01]  /*15f20*/  MUFU.EX2 R184, R184 ;  /* 0x000000b800b87308 */ /* 0x000ea20000000800 */
[----:B------:R-:W-:Y:S01]  /*15f30*/  FFMA.FTZ R176, R72, R26, -R11 ;  /* 0x0000001a48b07223 */ /* 0x000fe2000001080b */
[----:B---3--:R-:W-:-:S06]  /*15f40*/  FADD.FTZ R5, R185, R4 ;  /* 0x00000004b9057221 */ /* 0x008fcc0000010000 */
[----:B------:R-:W3:Y:S01]  /*15f50*/  MUFU.EX2 R182, R182 ;  /* 0x000000b600b67308 */ /* 0x000ee20000000800 */
[----:B------:R-:W-:Y:S01]  /*15f60*/  FFMA.FTZ R173, R46, R26, -R9 ;  /* 0x0000001a2ead7223 */ /* 0x000fe20000010809 */
[----:B----4-:R-:W-:-:S06]  /*15f70*/  FADD.FTZ R8, R187, R8 ;  /* 0x00000008bb087221 */ /* 0x010fcc0000010000 */
[----:B------:R-:W4:Y:S01]  /*15f80*/  MUFU.EX2 R179, R179 ;  /* 0x000000b300b37308 */ /* 0x000f220000000800 */
[----:B------:R-:W-:Y:S01]  /*15f90*/  FFMA.FTZ R175, R44, R26, -R11 ;  /* 0x0000001a2caf7223 */ /* 0x000fe2000001080b */
[----:B0-----:R-:W-:-:S06]  /*15fa0*/  FADD.FTZ R4, R188, R5 ;  /* 0x00000005bc047221 */ /* 0x001fcc0000010000 */
[----:B------:R-:W0:Y:S01]  /*15fb0*/  MUFU.EX2 R177, R177 ;  /* 0x000000b100b17308 */ /* 0x000e220000000800 */
[----:B------:R-:W-:Y:S01]  /*15fc0*/  FFMA.FTZ R174, R47, R26, -R9 ;  /* 0x0000001a2fae7223 */ /* 0x000fe20000010809 */
[----:B-----5:R-:W-:-:S06]  /*15fd0*/  FADD.FTZ R5, R183, R8 ;  /* 0x00000008b7057221 */ /* 0x020fcc0000010000 */
        /* <DEDUP_REMOVED lines=31> */
[----:B0-----:R-:W-:Y:S01]  /*161d0*/  FADD.FTZ R4, R174, R5 ;  /* 0x00000005ae047221 */ /* 0x001fe20000010000 */
[----:B------:R-:W-:-:S06]  /*161e0*/  FFMA.FTZ R164, R59, R26, -R9 ;  /* 0x0000001a3ba47223 */ /* 0x000fcc0000010809 */
[----:B------:R-:W0:Y:S01]  /*161f0*/  MUFU.EX2 R171, R171 ;  /* 0x000000ab00ab7308 */ /* 0x000e220000000800 */
[----:B-----5:R-:W-:Y:S01]  /*16200*/  FADD.FTZ R8, R170, R15 ;  /* 0x0000000faa087221 */ /* 0x020fe20000010000 */
[----:B------:R-:W-:-:S06]  /*16210*/  FFMA.FTZ R21, R60, R26, -R11 ;  /* 0x0000001a3c157223 */ /* 0x000fcc000001080b */
[----:B------:R-:W5:Y:S01]  /*16220*/  MUFU.EX2 R166, R166 ;  /* 0x000000a600a67308 */ /* 0x000f620000000800 */
        /* <DEDUP_REMOVED lines=28> */
[----:B0-----:R-:W-:-:S06]  /*163f0*/  FADD.FTZ R4, R164, R5 ;  /* 0x00000005a4047221 */ /* 0x001fcc0000010000 */
[----:B------:R-:W0:Y:S01]  /*16400*/  MUFU.EX2 R13, R13 ;  /* 0x0000000d000d7308 */ /* 0x000e220000000800 */
[-C--:B------:R-:W-:Y:S01]  /*16410*/  FFMA.FTZ R11, R28, R26.reuse, -R11 ;  /* 0x0000001a1c0b7223 */ /* 0x080fe2000001080b */
[----:B------:R-:W-:-:S06]  /*16420*/  FFMA.FTZ R20, R71, R26, -R9 ;  /* 0x0000001a47147223 */ /* 0x000fcc0000010809 */
[----:B------:R-:W4:Y:S01]  /*16430*/  MUFU.EX2 R19, R19 ;  /* 0x0000001300137308 */ /* 0x000f220000000800 */
[----:B-----5:R-:W-:Y:S01]  /*16440*/  FADD.FTZ R5, R21, R8 ;  /* 0x0000000815057221 */ /* 0x020fe20000010000 */
[----:B-1----:R-:W-:-:S06]  /*16450*/  FADD.FTZ R9, R159, R4 ;  /* 0x000000049f097221 */ /* 0x002fcc0000010000 */
[----:B------:R-:W1:Y:S08]  /*16460*/  MUFU.EX2 R14, R14 ;  /* 0x0000000e000e7308 */ /* 0x000e700000000800 */
[----:B------:R-:W5:Y:S01]  /*16470*/  MUFU.EX2 R156, R156 ;  /* 0x0000009c009c7308 */ /* 0x000f620000000800 */
[----:B--2---:R-:W-:Y:S01]  /*16480*/  FADD.FTZ R4, R158, R5 ;  /* 0x000000059e047221 */ /* 0x004fe20000010000 */
[----:B---3--:R-:W-:-:S06]  /*16490*/  FADD.FTZ R8, R162, R9 ;  /* 0x00000009a2087221 */ /* 0x008fcc0000010000 */
[----:B------:R-:W2:Y:S08]  /*164a0*/  MUFU.EX2 R12, R12 ;  /* 0x0000000c000c7308 */ /* 0x000eb00000000800 */
[----:B------:R-:W3:Y:S01]  /*164b0*/  MUFU.EX2 R15, R15 ;  /* 0x0000000f000f7308 */ /* 0x000ee20000000800 */
[----:B0-----:R-:W-:Y:S01]  /*164c0*/  FADD.FTZ R5, R13, R4 ;  /* 0x000000040d057221 */ /* 0x001fe20000010000 */
[----:B----4-:R-:W-:-:S06]  /*164d0*/  FADD.FTZ R9, R19, R8 ;  /* 0x0000000813097221 */ /* 0x010fcc0000010000 */
[----:B------:R-:W0:Y:S08]  /*164e0*/  MUFU.EX2 R11, R11 ;  /* 0x0000000b000b7308 */ /* 0x000e300000000800 */
[----:B------:R-:W4:Y:S01]  /*164f0*/  MUFU.EX2 R20, R20 ;  /* 0x0000001400147308 */ /* 0x000f220000000800 */
[----:B-1----:R-:W-:Y:S01]  /*16500*/  FADD.FTZ R5, R14, R5 ;  /* 0x000000050e057221 */ /* 0x002fe20000010000 */
[----:B-----5:R-:W-:-:S03]  /*16510*/  FADD.FTZ R4, R156, R9 ;  /* 0x000000099c047221 */ /* 0x020fc60000010000 */
[----:B--2---:R-:W-:Y:S01]  /*16520*/  FADD.FTZ R8, R12, R5 ;  /* 0x000000050c087221 */ /* 0x004fe20000010000 */
[----:B---3--:R-:W-:-:S03]  /*16530*/  FADD.FTZ R5, R15, R4 ;  /* 0x000000040f057221 */ /* 0x008fc60000010000 */
[----:B0-----:R-:W-:Y:S01]  /*16540*/  FADD.FTZ R4, R11, R8 ;  /* 0x000000080b047221 */ /* 0x001fe20000010000 */
[----:B------:R0:W-:Y:S01]  /*16550*/  STL [R1+0x434], R6 ;  /* 0x0004340601007387 */ /* 0x0001e20000100800 */
[----:B----4-:R-:W-:-:S05]  /*16560*/  FADD.FTZ R5, R20, R5 ;  /* 0x0000000514057221 */ /* 0x010fca0000010000 */
[----:B------:R1:W-:Y:S04]  /*16570*/  STL.64 [R1+0x440], R4 ;  /* 0x0004400401007387 */ /* 0x0003e80000100a00 */
[----:B------:R-:W2:Y:S04]  /*16580*/  LD.E R29, desc[UR54][R22.64+0x414] ;  /* 0x00041436161d7980 */ /* 0x000ea8000c101900 */
[----:B------:R-:W3:Y:S04]  /*16590*/  LD.E R8, desc[UR54][R22.64+0x220] ;  /* 0x0002203616087980 */ /* 0x000ee8000c101900 */
[----:B------:R-:W4:Y:S04]  /*165a0*/  LD.E R9, desc[UR54][R22.64+0x224] ;  /* 0x0002243616097980 */ /* 0x000f28000c101900 */
[----:B------:R-:W5:Y:S04]  /*165b0*/  LD.E R25, desc[UR54][R22.64+0x234] ;  /* 0x0002343616197980 */ /* 0x000f68000c101900 */
[----:B------:R-:W5:Y:S04]  /*165c0*/  LD.E R27, desc[UR54][R22.64+0x244] ;  /* 0x00024436161b7980 */ /* 0x000f68000c101900 */
[----:B0-----:R-:W5:Y:S04]  /*165d0*/  LD.E R6, desc[UR54][R22.64+0x254] ;  /* 0x0002543616067980 */ /* 0x001f68000c101900 */
        /* <DEDUP_REMOVED lines=122> */
[C---:B--2---:R-:W-:Y:S01]  /*16d80*/  FMUL.FTZ R141, R32.reuse, R29 ;  /* 0x0000001d208d7220 */ /* 0x044fe20000410000 */
[C---:B---3--:R-:W-:Y:S01]  /*16d90*/  FMUL.FTZ R29, R32.reuse, R8 ;  /* 0x00000008201d7220 */ /* 0x048fe20000410000 */
[C---:B----4-:R-:W-:Y:S01]  /*16da0*/  FMUL.FTZ R9, R32.reuse, R9 ;  /* 0x0000000920097220 */ /* 0x050fe20000410000 */
[C---:B-----5:R-:W-:Y:S01]  /*16db0*/  FMUL.FTZ R25, R32.reuse, R25 ;  /* 0x0000001920197220 */ /* 0x060fe20000410000 */
        /* <DEDUP_REMOVED lines=10> */
[C---:B0-----:R-:W-:Y:S01]  /*16e60*/  FMUL.FTZ R29, R32.reuse, R6 ;  /* 0x00000006201d7220 */ /* 0x041fe20000410000 */
[C---:B-1----:R-:W-:Y:S01]  /*16e70*/  FMUL.FTZ R9, R31.reuse, R216 ;  /* 0x000000d81f097220 */ /* 0x042fe20000410000 */
[C---:B--2---:R-:W-:Y:S01]  /*16e80*/  FMUL.FTZ R25, R31.reuse, R214 ;  /* 0x000000d61f197220 */ /* 0x044fe20000410000 */
[----:B---3--:R-:W-:Y:S02]  /*16e90*/  FMUL.FTZ R27, R31, R212 ;  /* 0x000000d41f1b7220 */ /* 0x008fe40000410000 */
        /* <DEDUP_REMOVED lines=99> */
[----:B------:R0:W-:Y:S01]  /*174d0*/  ST.E desc[UR54][R22.64+0x378], R33 ;  /* 0x0003782116007985 */ /* 0x0001e2000c101936 */
[----:B------:R-:W-:Y:S01]  /*174e0*/  FMUL.FTZ R147, R31, R30 ;  /* 0x0000001e1f937220 */ /* 0x000fe20000410000 */
        /* <DEDUP_REMOVED lines=29> */
[----:B------:R2:W-:Y:S01]  /*176c0*/  ST.E desc[UR54][R22.64+0x414], R141 ;  /* 0x0004148d16007985 */ /* 0x0005e2000c101936 */
[C---:B---3--:R-:W-:Y:S01]  /*176d0*/  FMUL.FTZ R9, R31.reuse, R4 ;  /* 0x000000041f097220 */ /* 0x048fe20000410000 */
[C---:B------:R-:W-:Y:S01]  /*176e0*/  FMUL.FTZ R119, R32.reuse, R119 ;  /* 0x0000007720777220 */ /* 0x040fe20000410000 */
[C---:B------:R-:W-:Y:S01]  /*176f0*/  FMUL.FTZ R117, R32.reuse, R117 ;  /* 0x0000007520757220 */ /* 0x040fe20000410000 */
[C---:B0-----:R-:W-:Y:S01]  /*17700*/  FMUL.FTZ R25, R31.reuse, R38 ;  /* 0x000000261f197220 */ /* 0x041fe20000410000 */
        /* <DEDUP_REMOVED lines=97> */
[----:B------:R-:W-:Y:S04]  /*17d20*/  ST.E desc[UR54][R22.64+0x3ec], R41 ;  /* 0x0003ec2916007985 */ /* 0x000fe8000c101936 */
[----:B------:R4:W-:Y:S04]  /*17d30*/  ST.E desc[UR54][R22.64+0x3f8], R5 ;  /* 0x0003f80516007985 */ /* 0x0009e8000c101936 */
[----:B------:R-:W-:Y:S04]  /*17d40*/  ST.E desc[UR54][R22.64+0x3fc], R9 ;  /* 0x0003fc0916007985 */ /* 0x000fe8000c101936 */
[----:B------:R5:W-:Y:S04]  /*17d50*/  ST.E desc[UR54][R22.64+0x408], R25 ;  /* 0x0004081916007985 */ /* 0x000be8000c101936 */
[----:B------:R5:W-:Y:S04]  /*17d60*/  ST.E desc[UR54][R22.64+0x40c], R27 ;  /* 0x00040c1b16007985 */ /* 0x000be8000c101936 */
[----:B------:R5:W-:Y:S01]  /*17d70*/  ST.E desc[UR54][R22.64+0x418], R31 ;  /* 0x0004181f16007985 */ /* 0x000be2000c101936 */
[----:B------:R1:W-:Y:S06]  /*17d80*/  BAR.SYNC.DEFER_BLOCKING R205, 0x100 ;  /* 0x000400cd0000751d */ /* 0x0003ec0000010000 */
[----:B0-----:R-:W5:Y:S04]  /*17d90*/  LD.E R29, desc[UR54][R22.64+0x220] ;  /* 0x00022036161d7980 */ /* 0x001f68000c101900 */
[----:B------:R-:W5:Y:S04]  /*17da0*/  LD.E R33, desc[UR54][R22.64+0x224] ;  /* 0x0002243616217980 */ /* 0x000f68000c101900 */
[----:B-1----:R-:W5:Y:S04]  /*17db0*/  LD.E R35, desc[UR54][R22.64+0x228] ;  /* 0x0002283616237980 */ /* 0x002f68000c101900 */
[----:B--2---:R-:W2:Y:S04]  /*17dc0*/  LD.E R37, desc[UR54][R22.64+0x22c] ;  /* 0x00022c3616257980 */ /* 0x004ea8000c101900 */
[----:B---3--:R-:W3:Y:S04]  /*17dd0*/  LD.E R39, desc[UR54][R22.64+0x230] ;  /* 0x0002303616277980 */ /* 0x008ee8000c101900 */
[----:B----4-:R-:W4:Y:S04]  /*17de0*/  LD.E R5, desc[UR54][R22.64+0x234] ;  /* 0x0002343616057980 */ /* 0x010f28000c101900 */
[----:B------:R-:W4:Y:S04]  /*17df0*/  LD.E R41, desc[UR54][R22.64+0x238] ;  /* 0x0002383616297980 */ /* 0x000f28000c101900 */
        /* <DEDUP_REMOVED lines=123> */
[----:B------:R-:W-:Y:S04]  /*185b0*/  ST.E desc[UR54][R22.64+0x224], R33 ;  /* 0x0002242116007985 */ /* 0x000fe8000c101936 */
[----:B------:R-:W-:Y:S04]  /*185c0*/  ST.E desc[UR54][R22.64+0x228], R35 ;  /* 0x0002282316007985 */ /* 0x000fe8000c101936 */
[----:B--2---:R-:W-:Y:S04]  /*185d0*/  ST.E desc[UR54][R22.64+0x22c], R37 ;  /* 0x00022c2516007985 */ /* 0x004fe8000c101936 */
[----:B---3--:R-:W-:Y:S04]  /*185e0*/  ST.E desc[UR54][R22.64+0x230], R39 ;  /* 0x0002302716007985 */ /* 0x008fe8000c101936 */
[----:B----4-:R-:W-:Y:S04]  /*185f0*/  ST.E desc[UR54][R22.64+0x234], R5 ;  /* 0x0002340516007985 */ /* 0x010fe8000c101936 */
[----:B------:R-:W-:Y:S04]  /*18600*/  ST.E desc[UR54][R22.64+0x238], R41 ;  /* 0x0002382916007985 */ /* 0x000fe8000c101936 */
        /* <DEDUP_REMOVED lines=121> */
[----:B0-----:R-:W5:Y:S04]  /*18da0*/  LD.E.64 R4, desc[UR54][R22.64+0xa8] ;  /* 0x0000a83616047980 */ /* 0x001f68000c101b00 */
[----:B-1----:R-:W5:Y:S04]  /*18db0*/  LDL R6, [R1+0x88] ;  /* 0x0000880001067983 */ /* 0x002f680000100800 */
        /* <DEDUP_REMOVED lines=976> */
[----:B0-----:R-:W5:Y:S04]  /*1cac0*/  LD.E R25, desc[UR54][R22.64+0x240] ;  /* 0x0002403616197980 */ /* 0x001f68000c101900 */
        /* <DEDUP_REMOVED lines=249> */
[----:B0-----:R-:W-:Y:S05]  /*1da60*/  @P6 BRA `(.L_x_2556) ;  /* 0x0000000000186947 */ /* 0x001fea0003800000 */
[----:B------:R-:W2:Y:S04]  /*1da70*/  LDL.64 R4, [R1+0x68] ;  /* 0x0000680001047983 */ /* 0x000ea80000100a00 */
[----:B------:R-:W3:Y:S01]  /*1da80*/  LD.E R0, desc[UR54][R2.64] ;  /* 0x0000003602007980 */ /* 0x000ee2000c101900 */
[----:B--2---:R-:W-:-:S05]  /*1da90*/  MOV R5, R4 ;  /* 0x0000000400057202 */ /* 0x004fca0000000f00 */
[----:B---3--:R-:W-:-:S05]  /*1daa0*/  IMAD R0, R0, 0x8, R5 ;  /* 0x0000000800007824 */ /* 0x008fca00078e0205 */
[----:B------:R-:W-:-:S04]  /*1dab0*/  PRMT R0, RZ, 0x654, R0 ;  /* 0x00000654ff007816 */ /* 0x000fc80000000000 */
[----:B------:R0:W-:Y:S03]  /*1dac0*/  SYNCS.ARRIVE.TRANS64.RED.A1T0 RZ, [R0+URZ], RZ ;  /* 0x000000ff00ff79a7 */ /* 0x0001e6000810043f */
.L_x_2556:
[----:B------:R-:W-:Y:S05]  /*1dad0*/  BSYNC B0 ;  /* 0x0000000000007941 */ /* 0x000fea0003800000 */
.L_x_2555:
[C---:B------:R-:W-:Y:S01]  /*1dae0*/  ISETP.GT.AND P0, PT, R10.reuse, UR43, PT ;  /* 0x0000002b0a007c0c */ /* 0x040fe2000bf04270 */
[----:B------:R-:W-:-:S12]  /*1daf0*/  VIADD R10, R10, 0xffffffff ;  /* 0xffffffff0a0a7836 */ /* 0x000fd80000000000 */
[----:B------:R-:W-:Y:S05]  /*1db00*/  @P0 BRA `(.L_x_2557) ;  /* 0xffffff5400300947 */ /* 0x000fea000383ffff */
.L_x_2526:
[----:B------:R-:W-:Y:S05]  /*1db10*/  WARPSYNC.ALL ;  /* 0x0000000000007948 */ /* 0x000fea0003800000 */
[----:B0-----:R-:W1:Y:S04]  /*1db20*/  LDL R5, [R1+0x440] ;  /* 0x0004400001057983 */ /* 0x001e680000100800 */
[----:B------:R-:W2:Y:S04]  /*1db30*/  LDL R4, [R1+0x444] ;  /* 0x0004440001047983 */ /* 0x000ea80000100800 */
[----:B------:R-:W3:Y:S04]  /*1db40*/  LDL R136, [R1+0x210] ;  /* 0x0002100001887983 */ /* 0x000ee80000100800 */
[----:B------:R-:W4:Y:S04]  /*1db50*/  LDL.64 R6, [R1+0x240] ;  /* 0x0002400001067983 */ /* 0x000f280000100a00 */
        /* <DEDUP_REMOVED lines=61> */
[----:B-1----:R-:W0:Y:S02]  /*1df30*/  SHFL.BFLY PT, R0, R5, 0x2, 0x1f ;  /* 0x0c401f0005007f89 */ /* 0x002e2400000e0000 */
[----:B0-----:R-:W-:-:S05]  /*1df40*/  FADD.FTZ R0, R5, R0 ;  /* 0x0000000005007221 */ /* 0x001fca0000010000 */
[----:B------:R-:W0:Y:S02]  /*1df50*/  SHFL.BFLY PT, R3, R0, 0x1, 0x1f ;  /* 0x0c201f0000037f89 */ /* 0x000e2400000e0000 */
[----:B0-----:R-:W-:Y:S01]  /*1df60*/  FADD.FTZ R2, R0, R3 ;  /* 0x0000000300027221 */ /* 0x001fe20000010000 */
[----:B---3--:R-:W-:Y:S01]  /*1df70*/  VIADD R136, R136, 0x1 ;  /* 0x0000000188887836 */ /* 0x008fe20000000000 */
[----:B------:R-:W3:Y:S04]  /*1df80*/  LDL R0, [R1+0x21c] ;  /* 0x00021c0001007983 */ /* 0x000ee80000100800 */
[----:B------:R-:W-:Y:S04]  /*1df90*/  STL [R1+0x440], R2 ;  /* 0x0004400201007387 */ /* 0x000fe80000100800 */
[----:B------:R-:W4:Y:S04]  /*1dfa0*/  LDL R148, [R1+0x440] ;  /* 0x0004400001947983 */ /* 0x000f280000100800 */
[----:B--2---:R-:W0:Y:S02]  /*1dfb0*/  SHFL.BFLY PT, R3, R4, 0x2, 0x1f ;  /* 0x0c401f0004037f89 */ /* 0x004e2400000e0000 */
[----:B0-----:R-:W-:Y:S01]  /*1dfc0*/  FADD.FTZ R8, R3, R4 ;  /* 0x0000000403087221 */ /* 0x001fe20000010000 */
[----:B------:R-:W-:Y:S01]  /*1dfd0*/  ISETP.NE.AND P2, PT, R136, 0x2, PT ;  /* 0x000000028800780c */ /* 0x000fe20003f45270 */
[----:B------:R-:W2:Y:S04]  /*1dfe0*/  LDL.64 R4, [R1+0x230] ;  /* 0x0002300001047983 */ /* 0x000ea80000100a00 */
[----:B------:R-:W0:Y:S08]  /*1dff0*/  SHFL.BFLY PT, R3, R8, 0x1, 0x1f ;  /* 0x0c201f0008037f89 */ /* 0x000e3000000e0000 */
[----:B------:R-:W5:Y:S01]  /*1e000*/  @!P2 LDL R19, [R1+0x214] ;  /* 0x000214000113a983 */ /* 0x000f620000100800 */
[----:B0-----:R-:W-:-:S03]  /*1e010*/  FADD.FTZ R140, R8, R3 ;  /* 0x00000003088c7221 */ /* 0x001fc60000010000 */
[----:B------:R-:W5:Y:S02]  /*1e020*/  LDL.64 R2, [R1+0x220] ;  /* 0x0002200001027983 */ /* 0x000f640000100a00 */
[----:B------:R-:W-:Y:S02]  /*1e030*/  FSETP.NE.FTZ.AND P1, PT, R140, RZ, PT ;  /* 0x000000ff8c00720b */ /* 0x000fe40003f35000 */
[----:B------:R-:W5:Y:S11]  /*1e040*/  LDL.64 R8, [R1+0x250] ;  /* 0x0002500001087983 */ /* 0x000f760000100a00 */
[----:B------:R-:W5:Y:S04]  /*1e050*/  @P1 LDL R143, [R1+0x450] ;  /* 0x00045000018f1983 */ /* 0x000f680000100800 */
[----:B------:R-:W5:Y:S01]  /*1e060*/  @P1 LDL R145, [R1+0x434] ;  /* 0x0004340001911983 */ /* 0x000f620000100800 */
[----:B------:R-:W-:-:S02]  /*1e070*/  IMAD.MOV.U32 R138, RZ, RZ, RZ ;  /* 0x000000ffff8a7224 */ /* 0x000fc400078e00ff */
[----:B------:R-:W-:Y:S01]  /*1e080*/  IMAD.MOV.U32 R142, RZ, RZ, -0x800000 ;  /* 0xff800000ff8e7424 */ /* 0x000fe200078e00ff */
[----:B------:R0:W-:Y:S08]  /*1e090*/  BAR.ARV R204, 0x100 ;  /* 0x000400cc0000751d */ /* 0x0001f00000002000 */
[----:B------:R-:W-:Y:S06]  /*1e0a0*/  BAR.ARV 0x8, 0x120 ;  /* 0x0204800000007b1d */ /* 0x000fec0000002000 */
[----:B----4-:R-:W-:-:S13]  /*1e0b0*/  FSETP.NE.FTZ.AND P0, PT, R148, RZ, PT ;  /* 0x000000ff9400720b */ /* 0x010fda0003f15000 */
[----:B------:R-:W4:Y:S04]  /*1e0c0*/  @P0 LDL R139, [R1+0x450] ;  /* 0x00045000018b0983 */ /* 0x000f280000100800 */
[----:B------:R-:W4:Y:S01]  /*1e0d0*/  @P0 LDL R144, [R1+0x430] ;  /* 0x0004300001900983 */ /* 0x000f220000100800 */
[----:B------:R-:W1:Y:S08]  /*1e0e0*/  @P0 MUFU.LG2 R141, R148 ;  /* 0x00000094008d0308 */ /* 0x000e700000000c00 */
[----:B------:R-:W2:Y:S01]  /*1e0f0*/  @P0 MUFU.RCP R138, R148 ;  /* 0x00000094008a0308 */ /* 0x000ea20000001000 */
[----:B-1----:R-:W-:-:S07]  /*1e100*/  @P0 FMUL.FTZ R146, R141, 0.69314718246459960938 ;  /* 0x3f3172188d920820 */ /* 0x002fce0000410000 */
[----:B------:R-:W1:Y:S01]  /*1e110*/  @P1 MUFU.LG2 R147, R140 ;  /* 0x0000008c00931308 */ /* 0x000e620000000c00 */
[----:B---3--:R-:W-:Y:S02]  /*1e120*/  VIADD R0, R0, 0x1 ;  /* 0x0000000100007836 */ /* 0x008fe40000000000 */
[-C--:B--2---:R-:W-:Y:S01]  /*1e130*/  FMUL.FTZ R5, R5, R138.reuse ;  /* 0x0000008a05057220 */ /* 0x084fe20000410000 */
[-C--:B------:R-:W-:Y:S01]  /*1e140*/  FMUL.FTZ R4, R4, R138.reuse ;  /* 0x0000008a04047220 */ /* 0x080fe20000410000 */
[-C--:B------:R-:W-:Y:S01]  /*1e150*/  FMUL.FTZ R7, R7, R138.reuse ;  /* 0x0000008a07077220 */ /* 0x080fe20000410000 */
[-C--:B------:R-:W-:Y:S01]  /*1e160*/  FMUL.FTZ R6, R6, R138.reuse ;  /* 0x0000008a06067220 */ /* 0x080fe20000410000 */
[-C--:B-----5:R-:W-:Y:S01]  /*1e170*/  FMUL.FTZ R11, R11, R138.reuse ;  /* 0x0000008a0b0b7220 */ /* 0x0a0fe20000410000 */
[-C--:B------:R-:W-:Y:S01]  /*1e180*/  FMUL.FTZ R10, R10, R138.reuse ;  /* 0x0000008a0a0a7220 */ /* 0x080fe20000410000 */
[----:B------:R-:W-:Y:S01]  /*1e190*/  STL.64 [R1+0x230], R4 ;  /* 0x0002300401007387 */ /* 0x000fe20000100a00 */
        /* <DEDUP_REMOVED lines=61> */
[----:B------:R-:W-:Y:S01]  /*1e570*/  @!P2 LOP3.LUT R4, R19, 0x1, RZ, 0x3c, !PT ;  /* 0x000000011304a812 */ /* 0x000fe200078e3cff */
[----:B------:R0:W-:Y:S04]  /*1e580*/  STL [R1+0x444], R140 ;  /* 0x0004448c01007387 */ /* 0x0001e80000100800 */
        /* <DEDUP_REMOVED lines=32> */
[----:B------:R0:W-:Y:S04]  /*1e790*/  @!P2 STL [R1+0x214], R4 ;  /* 0x000214040100a387 */ /* 0x0001e80000100800 */
[----:B------:R0:W-:Y:S04]  /*1e7a0*/  STL [R1+0x21c], R0 ;  /* 0x00021c0001007387 */ /* 0x0001e80000100800 */
[----:B------:R0:W-:Y:S01]  /*1e7b0*/  @!P2 STL [R1+0x210], RZ ;  /* 0x000210ff0100a387 */ /* 0x0001e20000100800 */
[----:B----4-:R-:W-:-:S04]  /*1e7c0*/  @P0 FMUL.FTZ R139, R139, 0.69314718246459960938 ;  /* 0x3f3172188b8b0820 */ /* 0x010fc80000410000 */
[----:B------:R-:W-:Y:S01]  /*1e7d0*/  @P0 FFMA.FTZ R142, R139, R144, R146 ;  /* 0x000000908b8e0223 */ /* 0x000fe20000010092 */
[----:B------:R-:W-:-:S06]  /*1e7e0*/  IMAD.MOV.U32 R139, RZ, RZ, RZ ;  /* 0x000000ffff8b7224 */ /* 0x000fcc00078e00ff */
[----:B------:R-:W1:Y:S01]  /*1e7f0*/  @P1 MUFU.RCP R139, R140 ;  /* 0x0000008c008b1308 */ /* 0x000e620000001000 */
[----:B------:R-:W-:Y:S01]  /*1e800*/  @P1 FMUL.FTZ R146, R143, 0.69314718246459960938 ;  /* 0x3f3172188f921820 */ /* 0x000fe20000410000 */
[----:B------:R-:W-:-:S03]  /*1e810*/  IMAD.MOV.U32 R144, RZ, RZ, -0x800000 ;  /* 0xff800000ff907424 */ /* 0x000fc600078e00ff */
[----:B------:R-:W-:Y:S01]  /*1e820*/  @P1 FFMA.FTZ R144, R146, R145, R147 ;  /* 0x0000009192901223 */ /* 0x000fe20000010093 */
[----:B------:R0:W-:Y:S04]  /*1e830*/  STL [R1+0x440], R142 ;  /* 0x0004408e01007387 */ /* 0x0001e80000100800 */
[----:B------:R0:W-:Y:S01]  /*1e840*/  STL [R1+0x444], R144 ;  /* 0x0004449001007387 */ /* 0x0001e20000100800 */
        /* <DEDUP_REMOVED lines=95> */
[----:B------:R0:W-:Y:S01]  /*1ee40*/  STL.64 [R1+0x418], R134 ;  /* 0x0004188601007387 */ /* 0x0001e20000100a00 */
[----:B------:R-:W-:-:S13]  /*1ee50*/  PLOP3.LUT P0, PT, PT, PT, PT, 0x8, 0x0 ;  /* 0x000000000000781c */ /* 0x000fda0003f0e170 */
.L_x_2461:
[----:B------:R-:W1:Y:S08]  /*1ee60*/  S2UR UR4, SR_CgaCtaId ;  /* 0x00000000000479c3 */ /* 0x000e700000008800 */
[----:B------:R-:W-:Y:S06]  /*1ee70*/  BAR.SYNC.DEFER_BLOCKING 0x5, 0x120 ;  /* 0x0144800000007b1d */ /* 0x000fec0000010000 */
[----:B------:R-:W-:Y:S01]  /*1ee80*/  UMOV UR44, 0x400 ;  /* 0x00000400002c7882 */ /* 0x000fe20000000000 */
[----:B------:R-:W-:Y:S01]  /*1ee90*/  BSSY B0, `(.L_x_2558) ;  /* 0x0000275000007945 */ /* 0x000fe20003800000 */
[----:B-1----:R-:W-:-:S09]  /*1eea0*/  ULEA UR44, UR4, UR44, 0x18 ;  /* 0x0000002c042c7291 */ /* 0x002fd2000f8ec03f */
[----:B0--3--:R-:W0:Y:S02]  /*1eeb0*/  LDS.128 R4, [UR44+0x324d0] ;  /* 0x0324d02cff047984 */ /* 0x009e240008000c00 */
[----:B0-----:R-:W-:Y:S02]  /*1eec0*/  R2UR UR5, R5 ;  /* 0x00000000050572ca */ /* 0x001fe400000e0000 */
[----:B------:R-:W-:Y:S02]  /*1eed0*/  R2UR UR7, R6 ;  /* 0x00000000060772ca */ /* 0x000fe400000e0000 */
[----:B------:R-:W-:Y:S01]  /*1eee0*/  R2UR UR6, R7 ;  /* 0x00000000070672ca */ /* 0x000fe200000e0000 */
[----:B------:R-:W-:Y:S06]  /*1eef0*/  BAR.ARV 0x4, 0x120 ;  /* 0x0104800000007b1d */ /* 0x000fec0000002000 */
[----:B------:R-:W-:Y:S08]  /*1ef00*/  @P0 BRA `(.L_x_2559) ;  /* 0x0000001800a40947 */ /* 0x000ff00003800000 */
[----:B------:R-:W2:Y:S04]  /*1ef10*/  LDL.128 R136, [R1+0x220] ;  /* 0x0002200001887983 */ /* 0x000ea80000100c00 */
[----:B------:R-:W3:Y:S04]  /*1ef20*/  LDL.128 R8, [R1+0x240] ;  /* 0x0002400001087983 */ /* 0x000ee80000100c00 */
[----:B------:R-:W4:Y:S04]  /*1ef30*/  LDL.128 R4, [R1+0x230] ;  /* 0x0002300001047983 */ /* 0x000f280000100c00 */
[----:B------:R-:W5:Y:S04]  /*1ef40*/  LDL.128 R24, [R1+0x260] ;  /* 0x0002600001187983 */ /* 0x000f680000100c00 */
        /* <DEDUP_REMOVED lines=10> */
[----:B------:R-:W5:Y:S04]  /*1eff0*/  LDL R21, [R1+0x478] ;  /* 0x0004780001157983 */ /* 0x000f680000100800 */
        /* <DEDUP_REMOVED lines=19> */
[----:B------:R-:W5:Y:S01]  /*1f130*/  LDL.128 R132, [R1+0x410] ;  /* 0x0004100001847983 */ /* 0x000f620000100c00 */
[----:B------:R-:W-:Y:S01]  /*1f140*/  LOP3.LUT R3, R196, 0x380, RZ, 0xc0, !PT ;  /* 0x00000380c4037812 */ /* 0x000fe200078ec0ff */
[----:B------:R-:W-:Y:S01]  /*1f150*/  ULDC.64 UR8, c[0x0][0xce0] ;  /* 0x0003380000087ab9 */ /* 0x000fe20000000a00 */
[----:B------:R-:W-:-:S02]  /*1f160*/  ULDC.64 UR10, c[0x0][0xcd8] ;  /* 0x00033600000a7ab9 */ /* 0x000fc40000000a00 */
[----:B------:R-:W-:-:S04]  /*1f170*/  SHF.R.U64 R3, R3, 0x3, RZ ;  /* 0x0000000303037819 */ /* 0x000fc800000012ff */
[----:B------:R-:W-:Y:S01]  /*1f180*/  LOP3.LUT R2, R3, R196, RZ, 0x3c, !PT ;  /* 0x000000c403027212 */ /* 0x000fe200078e3cff */
[----:B------:R-:W-:-:S05]  /*1f190*/  IMAD.MOV.U32 R3, RZ, RZ, R197 ;  /* 0x000000ffff037224 */ /* 0x000fca00078e00c5 */
[----:B------:R-:W-:Y:S01]  /*1f1a0*/  MOV R0, R2 ;  /* 0x0000000200007202 */ /* 0x000fe20000000f00 */
[----:B------:R-:W-:-:S04]  /*1f1b0*/  UISETP.NE.U32.AND UP1, UPT, UR8, URZ, UPT ;  /* 0x0000003f0800728c */ /* 0x000fc8000bf25070 */
[----:B------:R-:W-:-:S03]  /*1f1c0*/  UISETP.NE.AND.EX UP1, UPT, UR9, URZ, UPT, UP1 ;  /* 0x0000003f0900728c */ /* 0x000fc6000bf25310 */
[----:B------:R-:W-:Y:S02]  /*1f1d0*/  ULDC.64 UR8, c[0x0][0xcd8] ;  /* 0x0003360000087ab9 */ /* 0x000fe40000000a00 */
[----:B------:R-:W-:-:S04]  /*1f1e0*/  UISETP.NE.U32.AND UP0, UPT, UR8, URZ, UPT ;  /* 0x0000003f0800728c */ /* 0x000fc8000bf05070 */
[----:B------:R-:W-:Y:S01]  /*1f1f0*/  UISETP.NE.AND.EX UP0, UPT, UR9, URZ, UPT, UP0 ;  /* 0x0000003f0900728c */ /* 0x000fe2000bf05300 */
[----:B------:R-:W-:Y:S02]  /*1f200*/  PLOP3.LUT P2, PT, PT, PT, UP1, 0x80, 0x0 ;  /* 0x000000000000781c */ /* 0x000fe40003f4f018 */
[----:B------:R-:W-:Y:S01]  /*1f210*/  @UP1 ULDC.64 UR8, c[0x0][0xce0] ;  /* 0x0003380000081ab9 */ /* 0x000fe20000000a00 */
[----:B------:R-:W-:Y:S02]  /*1f220*/  UIMAD.WIDE UR10, UR41, 0x4, UR10 ;  /* 0x00000004290a78a5 */ /* 0x000fe4000f8e020a */
[----:B------:R-:W-:Y:S01]  /*1f230*/  PLOP3.LUT P1, PT, PT, PT, UP0, 0x80, 0x0 ;  /* 0x000000000000781c */ /* 0x000fe20003f2f008 */
[----:B------:R-:W-:-:S03]  /*1f240*/  @UP1 UIMAD.WIDE UR8, UR41, 0x4, UR8 ;  /* 0x00000004290818a5 */ /* 0x000fc6000f8e0208 */
[----:B------:R-:W-:Y:S02]  /*1f250*/  IMAD.U32 R2, RZ, RZ, UR10 ;  /* 0x0000000aff027e24 */ /* 0x000fe4000f8e00ff */
[----:B------:R-:W-:Y:S01]  /*1f260*/  IMAD.U32 R3, RZ, RZ, UR11 ;  /* 0x0000000bff037e24 */ /* 0x000fe2000f8e00ff */
[----:B--2---:R-:W-:Y:S02]  /*1f270*/  F2FP.BF16.F32.PACK_AB R136, R137, R136 ;  /* 0x000000888988723e */ /* 0x004fe400000010ff */
[----:B------:R-:W-:Y:S02]  /*1f280*/  F2FP.BF16.F32.PACK_AB R137, R139, R138 ;  /* 0x0000008a8b89723e */ /* 0x000fe400000010ff */
[----:B---3--:R-:W-:Y:S02]  /*1f290*/  F2FP.BF16.F32.PACK_AB R8, R9, R8 ;  /* 0x000000080908723e */ /* 0x008fe400000010ff */
[----:B------:R-:W-:Y:S02]  /*1f2a0*/  F2FP.BF16.F32.PACK_AB R9, R11, R10 ;  /* 0x0000000a0b09723e */ /* 0x000fe400000010ff */
[----:B----4-:R-:W-:-:S02]  /*1f2b0*/  F2FP.BF16.F32.PACK_AB R138, R5, R4 ;  /* 0x00000004058a723e */ /* 0x010fc400000010ff */
[----:B------:R-:W-:Y:S01]  /*1f2c0*/  F2FP.BF16.F32.PACK_AB R139, R7, R6 ;  /* 0x00000006078b723e */ /* 0x000fe200000010ff */
[----:B------:R-:W-:Y:S01]  /*1f2d0*/  BAR.SYNC.DEFER_BLOCKING 0x1, 0x100 ;  /* 0x0044000000007b1d */ /* 0x000fe20000010000 */
[----:B-----5:R-:W-:Y:S02]  /*1f2e0*/  F2FP.BF16.F32.PACK_AB R24, R25, R24 ;  /* 0x000000181918723e */ /* 0x020fe400000010ff */
        /* <DEDUP_REMOVED lines=11> */
[----:B------:R-:W-:Y:S01]  /*1f3a0*/  F2FP.BF16.F32.PACK_AB R48, R49, R48 ;  /* 0x000000303130723e */ /* 0x000fe200000010ff */
[----:B------:R0:W-:Y:S01]  /*1f3b0*/  STSM.16.M88.4 [R0], R136 ;  /* 0x0000008800007844 */ /* 0x0001e20000000200 */
        /* <DEDUP_REMOVED lines=9> */
[----:B------:R1:W-:Y:S01]  /*1f450*/  STSM.16.M88.4 [R21], R8 ;  /* 0x0000000815007844 */ /* 0x0003e20000000200 */
        /* <DEDUP_REMOVED lines=10> */
[----:B------:R-:W-:-:S03]  /*1f500*/  F2FP.BF16.F32.PACK_AB R74, R77, R76 ;  /* 0x0000004c4d4a723e */ /* 0x000fc600000010ff */
[----:B------:R1:W-:Y:S01]  /*1f510*/  STSM.16.M88.4 [R237], R40 ;  /* 0x00000028ed007844 */ /* 0x0003e20000000200 */
[----:B------:R-:W-:Y:S02]  /*1f520*/  F2FP.BF16.F32.PACK_AB R75, R79, R78 ;  /* 0x0000004e4f4b723e */ /* 0x000fe400000010ff */
[----:B------:R-:W-:Y:S01]  /*1f530*/  F2FP.BF16.F32.PACK_AB R88, R89, R88 ;  /* 0x000000585958723e */ /* 0x000fe200000010ff */
[----:B------:R1:W-:Y:S01]  /*1f540*/  STSM.16.M88.4 [R236], R48 ;  /* 0x00000030ec007844 */ /* 0x0003e20000000200 */
        /* <DEDUP_REMOVED lines=27> */
[----:B------:R-:W-:Y:S01]  /*1f700*/  F2FP.BF16.F32.PACK_AB R123, R127, R126 ;  /* 0x0000007e7f7b723e */ /* 0x000fe200000010ff */
[----:B------:R1:W-:Y:S01]  /*1f710*/  STSM.16.M88.4 [R225], R96 ;  /* 0x00000060e1007844 */ /* 0x0003e20000000200 */
[----:B------:R-:W-:-:S02]  /*1f720*/  F2FP.BF16.F32.PACK_AB R130, R133, R132 ;  /* 0x000000848582723e */ /* 0x000fc400000010ff */
[----:B------:R-:W-:Y:S01]  /*1f730*/  F2FP.BF16.F32.PACK_AB R131, R135, R134 ;  /* 0x000000868783723e */ /* 0x000fe200000010ff */
[----:B------:R1:W-:Y:S04]  /*1f740*/  STSM.16.M88.4 [R224], R104 ;  /* 0x00000068e0007844 */ /* 0x0003e80000000200 */
[----:B------:R1:W-:Y:S04]  /*1f750*/  STSM.16.M88.4 [R223], R112 ;  /* 0x00000070df007844 */ /* 0x0003e80000000200 */
[----:B------:R1:W-:Y:S04]  /*1f760*/  STSM.16.M88.4 [R222], R120 ;  /* 0x00000078de007844 */ /* 0x0003e80000000200 */
[----:B------:R1:W-:Y:S01]  /*1f770*/  STSM.16.M88.4 [R221], R128 ;  /* 0x00000080dd007844 */ /* 0x0003e20000000200 */
[----:B------:R-:W-:Y:S01]  /*1f780*/  BAR.SYNC.DEFER_BLOCKING 0x1, 0x100 ;  /* 0x0044000000007b1d */ /* 0x000fe20000010000 */
[----:B------:R-:W-:-:S02]  /*1f790*/  IMAD.U32 R4, RZ, RZ, UR8 ;  /* 0x00000008ff047e24 */ /* 0x000fc4000f8e00ff */
[----:B------:R-:W-:-:S05]  /*1f7a0*/  IMAD.U32 R5, RZ, RZ, UR9 ;  /* 0x00000009ff057e24 */ /* 0x000fca000f8e00ff */
[----:B------:R-:W2:Y:S04]  /*1f7b0*/  @P2 LDG.E R4, desc[UR54][R4.64] ;  /* 0x0000003604042981 */ /* 0x000ea8000c1e1900 */
[----:B0-----:R-:W3:Y:S01]  /*1f7c0*/  @P1 LDG.E R0, desc[UR54][R2.64] ;  /* 0x0000003602001981 */ /* 0x001ee2000c1e1900 */
[----:B------:R-:W-:Y:S01]  /*1f7d0*/  IMAD.U32 R7, RZ, RZ, UR40 ;  /* 0x00000028ff077e24 */ /* 0x000fe2000f8e00ff */
[----:B------:R-:W-:Y:S01]  /*1f7e0*/  ULDC UR12, c[0x0][0xb88] ;  /* 0x0002e200000c7ab9 */ /* 0x000fe20000000800 */
[----:B------:R-:W-:Y:S02]  /*1f7f0*/  UMOV UR4, URZ ;  /* 0x0000003f00047c82 */ /* 0x000fe40008000000 */
[----:B------:R-:W-:Y:S01]  /*1f800*/  IMAD R7, R7, 0x80, R198 ;  /* 0x0000008007077824 */ /* 0x000fe200078e02c6 */
[----:B------:R-:W-:-:S03]  /*1f810*/  LOP3.LUT P0, RZ, R206, 0x3, RZ, 0xc0, !PT ;  /* 0x00000003ceff7812 */ /* 0x000fc6000780c0ff */
[----:B------:R-:W-:Y:S01]  /*1f820*/  VIADD R6, R7, 0x8 ;  /* 0x0000000807067836 */ /* 0x000fe20000000000 */
[----:B--2---:R-:W-:Y:S02]  /*1f830*/  @P2 R2UR UR12, R4 ;  /* 0x00000000040c22ca */ /* 0x004fe400000e0000 */
[----:B---3--:R-:W-:Y:S01]  /*1f840*/  @P1 R2UR UR4, R0 ;  /* 0x00000000000412ca */ /* 0x008fe200000e0000 */
[----:B-1----:R-:W-:-:S14]  /*1f850*/  @P2 BRA `(.L_x_2560) ;  /* 0x0000000000182947 */ /* 0x002fdc0003800000 */
[----:B------:R-:W-:Y:S05]  /*1f860*/  @!P1 BRA `(.L_x_2560) ;  /* 0x0000000000149947 */ /* 0x000fea0003800000 */
[----:B------:R-:W2:Y:S04]  /*1f870*/  LDG.E R4, desc[UR54][R2.64] ;  /* 0x0000003602047981 */ /* 0x000ea8000c1e1900 */
[----:B------:R-:W3:Y:S01]  /*1f880*/  LDG.E R0, desc[UR54][R2.64+0x4] ;  /* 0x0000043602007981 */ /* 0x000ee2000c1e1900 */
[----:B--2---:R-:W-:Y:S02]  /*1f890*/  R2UR UR8, R4 ;  /* 0x00000000040872ca */ /* 0x004fe400000e0000 */
[----:B---3--:R-:W-:-:S13]  /*1f8a0*/  R2UR UR12, R0 ;  /* 0x00000000000c72ca */ /* 0x008fda00000e0000 */
[----:B------:R-:W-:-:S12]  /*1f8b0*/  UIADD3 UR12, -UR8, UR12, URZ ;  /* 0x0000000c080c7290 */ /* 0x000fd8000fffe13f */
.L_x_2560:
[----:B------:R-:W-:Y:S01]  /*1f8c0*/  ISETP.GE.OR P1, PT, R7, UR12, P0 ;  /* 0x0000000c07007c0c */ /* 0x000fe20008726670 */
[----:B------:R-:W-:Y:S01]  /*1f8d0*/  USHF.R.S32.HI UR11, URZ, 0x1f, UR4 ;  /* 0x0000001f3f0b7899 */ /* 0x000fe20008011404 */
[----:B------:R-:W-:Y:S01]  /*1f8e0*/  ISETP.GE.OR P0, PT, R6, UR12, P0 ;  /* 0x0000000c06007c0c */ /* 0x000fe20008706670 */
[----:B------:R-:W-:Y:S01]  /*1f8f0*/  USHF.R.S32.HI UR16, URZ, 0x1f, UR39 ;  /* 0x0000001f3f107899 */ /* 0x000fe20008011427 */
[----:B------:R-:W-:-:S09]  /*1f900*/  ULDC.64 UR14, c[0x0][0xc70] ;  /* 0x00031c00000e7ab9 */ /* 0x000fd20000000a00 */
[----:B------:R-:W2:Y:S04]  /*1f910*/  @!P1 LDL R3, [R1+0x440] ;  /* 0x0004400001039983 */ /* 0x000ea80000100800 */
[----:B------:R-:W3:Y:S01]  /*1f920*/  @!P0 LDL R2, [R1+0x444] ;  /* 0x0004440001028983 */ /* 0x000ee20000100800 */
[----:B------:R-:W-:Y:S01]  /*1f930*/  UMOV UR10, UR4 ;  /* 0x00000004000a7c82 */ /* 0x000fe20008000000 */
[----:B------:R-:W-:Y:S01]  /*1f940*/  UIMAD UR13, UR16, UR14, URZ ;  /* 0x0000000e100d72a4 */ /* 0x000fe2000f8e023f */
[----:B------:R-:W-:Y:S01]  /*1f950*/  IMAD R0, R192, 0x40, R186 ;  /* 0x00000040c0007824 */ /* 0x000fe200078e02ba */
[----:B------:R-:W-:Y:S01]  /*1f960*/  UIMAD.WIDE.U32 UR8, UR39, UR14, UR10 ;  /* 0x0000000e270872a5 */ /* 0x000fe2000f8e000a */
[----:B------:R-:W-:Y:S01]  /*1f970*/  IMAD.MOV.U32 R5, RZ, RZ, 0x2 ;  /* 0x00000002ff057424 */ /* 0x000fe200078e00ff */
[----:B------:R-:W-:-:S02]  /*1f980*/  USHF.R.S32.HI UR10, URZ, 0x1f, UR41 ;  /* 0x0000001f3f0a7899 */ /* 0x000fc40008011429 */
[----:B------:R-:W-:Y:S01]  /*1f990*/  UIMAD UR13, UR39, UR15, UR13 ;  /* 0x0000000f270d72a4 */ /* 0x000fe2000f8e020d */
[----:B------:R-:W-:Y:S01]  /*1f9a0*/  IMAD.WIDE R4, R0, R5, UR36 ;  /* 0x0000002400047e25 */ /* 0x000fe2000f8e0205 */
[----:B------:R-:W-:Y:S01]  /*1f9b0*/  USEL UR17, UR10, URZ, !UP0 ;  /* 0x0000003f0a117287 */ /* 0x000fe2000c000000 */
[----:B------:R-:W-:Y:S01]  /*1f9c0*/  SHF.R.S32.HI R0, RZ, 0x1f, R7 ;  /* 0x0000001fff007819 */ /* 0x000fe20000011407 */
[----:B------:R-:W-:Y:S01]  /*1f9d0*/  ULDC.64 UR14, c[0x0][0xc78] ;  /* 0x00031e00000e7ab9 */ /* 0x000fe20000000a00 */
[----:B------:R-:W-:Y:S01]  /*1f9e0*/  USEL UR18, UR41, URZ, !UP0 ;  /* 0x0000003f29127287 */ /* 0x000fe2000c000000 */
[C---:B------:R-:W-:Y:S01]  /*1f9f0*/  IADD3 R9, P5, R4.reuse, 0x1000, RZ ;  /* 0x0000100004097810 */ /* 0x040fe20007fbe0ff */
[----:B------:R-:W-:Y:S01]  /*1fa00*/  UIMAD UR10, UR17, UR14, URZ ;  /* 0x0000000e110a72a4 */ /* 0x000fe2000f8e023f */
[C---:B------:R-:W-:Y:S01]  /*1fa10*/  IADD3 R13, P2, R4.reuse, 0x2000, RZ ;  /* 0x00002000040d7810 */ /* 0x040fe20007f5e0ff */
[----:B------:R-:W-:Y:S01]  /*1fa20*/  UIADD3 UR9, UR9, UR13, URZ ;  /* 0x0000000d09097290 */ /* 0x000fe2000fffe03f */
[C---:B------:R-:W-:Y:S01]  /*1fa30*/  IADD3 R25, P4, R4.reuse, 0x3000, RZ ;  /* 0x0000300004197810 */ /* 0x040fe20007f9e0ff */
[----:B------:R-:W-:Y:S01]  /*1fa40*/  UIMAD UR10, UR18, UR15, UR10 ;  /* 0x0000000f120a72a4 */ /* 0x000fe2000f8e020a */
[----:B------:R-:W-:Y:S01]  /*1fa50*/  IADD3 R33, P6, R4, 0x5000, RZ ;  /* 0x0000500004217810 */ /* 0x000fe20007fde0ff */
[----:B------:R-:W-:Y:S01]  /*1fa60*/  UIMAD.WIDE.U32 UR8, UR18, UR14, UR8 ;  /* 0x0000000e120872a5 */ /* 0x000fe2000f8e0008 */
[----:B------:R-:W-:-:S02]  /*1fa70*/  LOP3.LUT R8, R9, 0x380, RZ, 0xc0, !PT ;  /* 0x0000038009087812 */ /* 0x000fc400078ec0ff */
[----:B------:R-:W-:Y:S01]  /*1fa80*/  LOP3.LUT R12, R13, 0x380, RZ, 0xc0, !PT ;  /* 0x000003800d0c7812 */ /* 0x000fe200078ec0ff */
[----:B------:R-:W-:Y:S01]  /*1fa90*/  IMAD.U32 R11, RZ, RZ, UR10 ;  /* 0x0000000aff0b7e24 */ /* 0x000fe2000f8e00ff */
[----:B------:R-:W-:Y:S01]  /*1faa0*/  LOP3.LUT R24, R25, 0x380, RZ, 0xc0, !PT ;  /* 0x0000038019187812 */ /* 0x000fe200078ec0ff */
[----:B------:R-:W-:Y:S01]  /*1fab0*/  ULDC.64 UR14, c[0x0][0xba0] ;  /* 0x0002e800000e7ab9 */ /* 0x000fe20000000a00 */
[----:B------:R-:W-:Y:S02]  /*1fac0*/  IADD3 R6, P3, R7, UR8, RZ ;  /* 0x0000000807067c10 */ /* 0x000fe4000ff7e0ff */
[----:B------:R-:W-:Y:S02]  /*1fad0*/  LOP3.LUT R32, R33, 0x380, RZ, 0xc0, !PT ;  /* 0x0000038021207812 */ /* 0x000fe400078ec0ff */
[----:B------:R-:W-:Y:S01]  /*1fae0*/  IADD3.X R7, R0, UR9, R11, P3, !PT ;  /* 0x0000000900077c10 */ /* 0x000fe20009ffe40b */
[----:B------:R-:W-:Y:S01]  /*1faf0*/  ULDC.64 UR8, c[0x0][0xc40] ;  /* 0x0003100000087ab9 */ /* 0x000fe20000000a00 */
[----:B------:R-:W-:-:S02]  /*1fb00*/  SHF.R.U64 R8, R8, 0x3, RZ ;  /* 0x0000000308087819 */ /* 0x000fc400000012ff */
[----:B------:R-:W-:Y:S02]  /*1fb10*/  LEA R20, P3, R6, UR8, 0x2 ;  /* 0x0000000806147c11 */ /* 0x000fe4000f8610ff */
[----:B------:R-:W-:Y:S02]  /*1fb20*/  SHF.R.U64 R12, R12, 0x3, RZ ;  /* 0x000000030c0c7819 */ /* 0x000fe400000012ff */
[----:B------:R-:W-:Y:S02]  /*1fb30*/  LEA.HI.X R21, R6, UR9, R7, 0x2, P3 ;  /* 0x0000000906157c11 */ /* 0x000fe400098f1407 */
[----:B------:R-:W-:Y:S02]  /*1fb40*/  IADD3 R29, P3, R4, 0x4000, RZ ;  /* 0x00004000041d7810 */ /* 0x000fe40007f7e0ff */
[----:B------:R-:W-:Y:S02]  /*1fb50*/  SHF.R.U64 R24, R24, 0x3, RZ ;  /* 0x0000000318187819 */ /* 0x000fe400000012ff */
[----:B------:R-:W-:-:S02]  /*1fb60*/  LOP3.LUT R28, R29, 0x380, RZ, 0xc0, !PT ;  /* 0x000003801d1c7812 */ /* 0x000fc400078ec0ff */
        /* <DEDUP_REMOVED lines=15> */
[C---:B------:R-:W-:Y:S02]  /*1fc60*/  IADD3 R49, P3, R4.reuse, 0x9000, RZ ;  /* 0x0000900004317810 */ /* 0x040fe40007f7e0ff */
[----:B------:R-:W-:Y:S02]  /*1fc70*/  IADD3 R53, P6, R4, 0xa000, RZ ;  /* 0x0000a00004357810 */ /* 0x000fe40007fde0ff */
[----:B------:R-:W-:Y:S02]  /*1fc80*/  LOP3.LUT R36, R37, 0x380, RZ, 0xc0, !PT ;  /* 0x0000038025247812 */ /* 0x000fe400078ec0ff */
[----:B------:R-:W-:-:S02]  /*1fc90*/  LOP3.LUT R40, R41, 0x380, RZ, 0xc0, !PT ;  /* 0x0000038029287812 */ /* 0x000fc400078ec0ff */
[----:B------:R-:W-:Y:S02]  /*1fca0*/  LOP3.LUT R44, R45, 0x380, RZ, 0xc0, !PT ;  /* 0x000003802d2c7812 */ /* 0x000fe400078ec0ff */
[----:B------:R-:W-:Y:S02]  /*1fcb0*/  LOP3.LUT R48, R49, 0x380, RZ, 0xc0, !PT ;  /* 0x0000038031307812 */ /* 0x000fe400078ec0ff */
[----:B------:R-:W-:Y:S02]  /*1fcc0*/  LOP3.LUT R52, R53, 0x380, RZ, 0xc0, !PT ;  /* 0x0000038035347812 */ /* 0x000fe400078ec0ff */
[----:B------:R-:W-:Y:S02]  /*1fcd0*/  SHF.R.U64 R36, R36, 0x3, RZ ;  /* 0x0000000324247819 */ /* 0x000fe400000012ff */
        /* <DEDUP_REMOVED lines=21> */
[----:B------:R-:W-:Y:S01]  /*1fe30*/  LOP3.LUT R11, R4, 0x380, RZ, 0xc0, !PT ;  /* 0x00000380040b7812 */ /* 0x000fe200078ec0ff */
[----:B------:R-:W-:Y:S01]  /*1fe40*/  UIMAD UR8, UR11, UR14, URZ ;  /* 0x0000000e0b0872a4 */ /* 0x000fe2000f8e023f */
[----:B------:R-:W-:Y:S01]  /*1fe50*/  LOP3.LUT R64, R65, 0x380, RZ, 0xc0, !PT ;  /* 0x0000038041407812 */ /* 0x000fe200078ec0ff */
[----:B------:R-:W-:Y:S01]  /*1fe60*/  IMAD.X R73, RZ, RZ, R5, P6 ;  /* 0x000000ffff497224 */ /* 0x000fe200030e0605 */
[----:B------:R-:W-:Y:S01]  /*1fe70*/  LOP3.LUT R68, R69, 0x380, RZ, 0xc0, !PT ;  /* 0x0000038045447812 */ /* 0x000fe200078ec0ff */
[----:B------:R-:W-:Y:S01]  /*1fe80*/  ULDC.64 UR10, c[0x0][0xbe0] ;  /* 0x0002f800000a7ab9 */ /* 0x000fe20000000a00 */
[----:B------:R-:W-:Y:S02]  /*1fe90*/  LOP3.LUT R0, R7, 0x380, RZ, 0xc0, !PT ;  /* 0x0000038007007812 */ /* 0x000fe400078ec0ff */
[----:B------:R-:W-:Y:S02]  /*1fea0*/  SHF.R.U64 R56, R56, 0x3, RZ ;  /* 0x0000000338387819 */ /* 0x000fe400000012ff */
[----:B------:R-:W-:-:S02]  /*1feb0*/  SHF.R.U64 R60, R60, 0x3, RZ ;  /* 0x000000033c3c7819 */ /* 0x000fc400000012ff */
[----:B------:R-:W-:Y:S02]  /*1fec0*/  SHF.R.U64 R64, R64, 0x3, RZ ;  /* 0x0000000340407819 */ /* 0x000fe400000012ff */
        /* <DEDUP_REMOVED lines=11> */
[----:B------:R-:W-:-:S02]  /*1ff80*/  LOP3.LUT R4, R11, R4, RZ, 0x3c, !PT ;  /* 0x000000040b047212 */ /* 0x000fc400078e3cff */
[----:B------:R-:W-:Y:S02]  /*1ff90*/  LOP3.LUT R72, R0, R7, RZ, 0x3c, !PT ;  /* 0x0000000700487212 */ /* 0x000fe400078e3cff */
[----:B------:R-:W-:Y:S01]  /*1ffa0*/  SHF.R.S32.HI R187, RZ, 0x1f, R186 ;  /* 0x0000001fffbb7819 */ /* 0x000fe200000114ba */
[----:B------:R-:W-:Y:S01]  /*1ffb0*/  UIMAD UR8, UR4, UR15, UR8 ;  /* 0x0000000f040872a4 */ /* 0x000fe2000f8e0208 */
[----:B------:R-:W-:Y:S01]  /*1ffc0*/  IMAD.U32 R19, RZ, RZ, UR10 ;  /* 0x0000000aff137e24 */ /* 0x000fe2000f8e00ff */
[----:B------:R-:W-:Y:S01]  /*1ffd0*/  UIMAD UR12, UR40, -0x80, UR12 ;  /* 0xffffff80280c78a4 */ /* 0x000fe2000f8e020c */
[----:B------:R-:W-:-:S05]  /*1ffe0*/  VIADD R0, R192, 0x20 ;  /* 0x00000020c0007836 */ /* 0x000fca0000000000 */
[----:B------:R-:W-:Y:S02]  /*1fff0*/  ISETP.GE.AND P3, PT, R192, UR12, PT ;  /* 0x0000000cc0007c0c */ /* 0x000fe4000bf66270 */
[----:B------:R-:W-:Y:S01]  /*20000*/  SHF.R.S32.HI R193, RZ, 0x1f, R192 ;  /* 0x0000001fffc17819 */ /* 0x000fe200000114c0 */
[----:B------:R-:W-:Y:S01]  /*20010*/  BSSY B1, `(.L_x_2561) ;  /* 0x0000047000017945 */ /* 0x000fe20003800000 */
[----:B--2---:R0:W-:Y:S04]  /*20020*/  @!P1 STG.E desc[UR54][R20.64], R3 ;  /* 0x0000000314009986 */ /* 0x0041e8000c101936 */
[----:B---3--:R1:W-:Y:S04]  /*20030*/  @!P0 STG.E desc[UR54][R20.64+0x20], R2 ;  /* 0x0000200214008986 */ /* 0x0083e8000c101936 */
[----:B------:R-:W5:Y:S01]  /*20040*/  LD.E.128 R4, desc[UR54][R4.64] ;  /* 0x0000003604047980 */ /* 0x000f62000c101d00 */
[----:B0-----:R-:W-:-:S03]  /*20050*/  IMAD.U32 R3, RZ, RZ, UR14 ;  /* 0x0000000eff037e24 */ /* 0x001fc6000f8e00ff */
[----:B------:R-:W5:Y:S01]  /*20060*/  LD.E.128 R8, desc[UR54][R8.64] ;  /* 0x0000003608087980 */ /* 0x000f62000c101d00 */
[----:B-1----:R-:W-:-:S03]  /*20070*/  IMAD.WIDE.U32 R2, R3, UR4, R186 ;  /* 0x0000000403027c25 */ /* 0x002fc6000f8e00ba */
[----:B------:R-:W5:Y:S01]  /*20080*/  LD.E.128 R12, desc[UR54][R12.64] ;  /* 0x000000360c0c7980 */ /* 0x000f62000c101d00 */
[----:B------:R-:W-:-:S03]  /*20090*/  UIMAD UR4, UR16, UR10, URZ ;  /* 0x0000000a100472a4 */ /* 0x000fc6000f8e023f */
[----:B------:R-:W5:Y:S01]  /*200a0*/  LD.E.128 R24, desc[UR54][R24.64] ;  /* 0x0000003618187980 */ /* 0x000f62000c101d00 */
[----:B------:R-:W-:-:S03]  /*200b0*/  VIADD R3, R3, UR8 ;  /* 0x0000000803037c36 */ /* 0x000fc60008000000 */
        /* <DEDUP_REMOVED lines=12> */
[----:B------:R-:W-:-:S02]  /*20180*/  UIMAD UR4, UR39, UR11, UR4 ;  /* 0x0000000b270472a4 */ /* 0x000fc4000f8e0204 */
[----:B------:R-:W-:Y:S01]  /*20190*/  IMAD.WIDE.U32 R2, R19, UR39, R2 ;  /* 0x0000002713027c25 */ /* 0x000fe2000f8e0002 */
[----:B------:R-:W-:Y:S01]  /*201a0*/  ISETP.GE.AND P0, PT, R0, UR12, PT ;  /* 0x0000000c00007c0c */ /* 0x000fe2000bf06270 */
[----:B------:R-:W-:Y:S01]  /*201b0*/  @!PT LDS RZ, [RZ] ;  /* 0x00000000fffff984 */ /* 0x000fe20000000800 */
[----:B------:R-:W-:Y:S01]  /*201c0*/  @!PT LDS RZ, [RZ] ;  /* 0x00000000fffff984 */ /* 0x000fe20000000800 */
[----:B------:R-:W-:Y:S01]  /*201d0*/  @!PT LDS RZ, [RZ] ;  /* 0x00000000fffff984 */ /* 0x000fe20000000800 */
[----:B------:R-:W-:Y:S01]  /*201e0*/  @!PT LDS RZ, [RZ] ;  /* 0x00000000fffff984 */ /* 0x000fe20000000800 */
[----:B------:R0:W-:Y:S06]  /*201f0*/  MEMBAR.ALL.CTA ;  /* 0x0000000000007992 */ /* 0x0001ec0000008000 */
[----:B0-----:R-:W0:Y:S01]  /*20200*/  FENCE.VIEW.ASYNC.S ;  /* 0x00000000000073c6 */ /* 0x001e220000000000 */
[----:B------:R-:W-:Y:S01]  /*20210*/  ULDC.64 UR10, c[0x0][0xbe8] ;  /* 0x0002fa00000a7ab9 */ /* 0x000fe20000000a00 */
[C---:B------:R-:W-:Y:S01]  /*20220*/  VIADD R19, R192.reuse, 0x40 ;  /* 0x00000040c0137836 */ /* 0x040fe20000000000 */
[----:B------:R-:W-:Y:S01]  /*20230*/  UIMAD UR8, UR17, UR10, URZ ;  /* 0x0000000a110872a4 */ /* 0x000fe2000f8e023f */
[----:B------:R-:W-:Y:S01]  /*20240*/  VIADD R3, R3, UR4 ;  /* 0x0000000403037c36 */ /* 0x000fe20008000000 */
[----:B------:R-:W-:Y:S01]  /*20250*/  UIADD3 UR4, UR44, 0x32420, URZ ;  /* 0x000324202c047890 */ /* 0x000fe2000fffe03f */
[----:B------:R-:W-:Y:S01]  /*20260*/  IMAD.U32 R77, RZ, RZ, UR10 ;  /* 0x0000000aff4d7e24 */ /* 0x000fe2000f8e00ff */
[----:B------:R-:W-:Y:S01]  /*20270*/  UIMAD UR8, UR18, UR11, UR8 ;  /* 0x0000000b120872a4 */ /* 0x000fe2000f8e0208 */
[----:B------:R-:W-:Y:S01]  /*20280*/  VIADD R0, R192, 0x60 ;  /* 0x00000060c0007836 */ /* 0x000fe20000000000 */
[----:B------:R-:W-:Y:S01]  /*20290*/  UPRMT UR4, URZ, 0x654, UR4 ;  /* 0x000006543f047896 */ /* 0x000fe20008000004 */
[----:B------:R-:W-:Y:S01]  /*202a0*/  IMAD.WIDE.U32 R76, R77, UR18, R2 ;  /* 0x000000124d4c7c25 */ /* 0x000fe2000f8e0002 */
[----:B------:R-:W-:-:S02]  /*202b0*/  ISETP.GE.AND P1, PT, R19, UR12, PT ;  /* 0x0000000c13007c0c */ /* 0x000fc4000bf26270 */
[----:B------:R-:W-:Y:S01]  /*202c0*/  ISETP.GE.AND P2, PT, R0, UR12, PT ;  /* 0x0000000c00007c0c */ /* 0x000fe2000bf46270 */
[----:B------:R-:W-:Y:S02]  /*202d0*/  IMAD.U32 R21, RZ, RZ, UR40 ;  /* 0x00000028ff157e24 */ /* 0x000fe4000f8e00ff */
[----:B------:R-:W-:Y:S02]  /*202e0*/  VIADD R81, R77, UR8 ;  /* 0x000000084d517c36 */ /* 0x000fe40008000000 */
[----:B------:R-:W-:Y:S01]  /*202f0*/  IMAD.WIDE R20, R21, 0x80, R192 ;  /* 0x0000008015147825 */ /* 0x000fe200078e02c0 */
[----:B0-----:R-:W-:Y:S01]  /*20300*/  SYNCS.ARRIVE.TRANS64.RED.A1T0 RZ, [UR4], RZ ;  /* 0x000000ffffff79a7 */ /* 0x001fe20008100404 */
[----:B------:R-:W-:Y:S06]  /*20310*/  @P3 BRA `(.L_x_2562) ;  /* 0x0000000000583947 */ /* 0x000fec0003800000 */
        /* <DEDUP_REMOVED lines=22> */
.L_x_2562:
[----:B------:R-:W-:Y:S05]  /*20480*/  BSYNC B1 ;  /* 0x0000000000017941 */ /* 0x000fea0003800000 */
.L_x_2561:
[----:B------:R-:W-:Y:S04]  /*20490*/  BSSY B1, `(.L_x_2563) ;  /* 0x000001a000017945 */ /* 0x000fe80003800000 */
[----:B------:R-:W-:Y:S05]  /*204a0*/  @P0 BRA `(.L_x_2564) ;  /* 0x0000000000600947 */ /* 0x000fea0003800000 */
[----:B0----5:R-:W-:Y:S01]  /*204b0*/  IADD3 R5, P0, R20, 0x20, RZ ;  /* 0x0000002014057810 */ /* 0x021fe20007f1e0ff */
        /* <DEDUP_REMOVED lines=23> */
.L_x_2564:
[----:B------:R-:W-:Y:S05]  /*20630*/  BSYNC B1 ;  /* 0x0000000000017941 */ /* 0x000fea0003800000 */
.L_x_2563:
[----:B------:R-:W-:Y:S04]  /*20640*/  BSSY B1, `(.L_x_2565) ;  /* 0x000001a000017945 */ /* 0x000fe80003800000 */
[----:B------:R-:W-:Y:S05]  /*20650*/  @P1 BRA `(.L_x_2566) ;  /* 0x0000000000601947 */ /* 0x000fea0003800000 */
[----:B01---5:R-:W-:Y:S01]  /*20660*/  IADD3 R5, P0, R20, 0x40, RZ ;  /* 0x0000004014057810 */ /* 0x023fe20007f1e0ff */
        /* <DEDUP_REMOVED lines=23> */
.L_x_2566:
[----:B------:R-:W-:Y:S05]  /*207e0*/  BSYNC B1 ;  /* 0x0000000000017941 */ /* 0x000fea0003800000 */
.L_x_2565:
[----:B------:R-:W-:Y:S05]  /*207f0*/  @P2 BRA `(.L_x_2567) ;  /* 0x0000000c00782947 */ /* 0x000fea0003800000 */
[----:B012--5:R-:W-:Y:S01]  /*20800*/  IADD3 R5, P0, R20, 0x60, RZ ;  /* 0x0000006014057810 */ /* 0x027fe20007f1e0ff */
        /* <DEDUP_REMOVED lines=25> */
.L_x_2559:
[----:B------:R-:W-:Y:S02]  /*209a0*/  ULDC.64 UR8, c[0x0][0xce0] ;  /* 0x0003380000087ab9 */ /* 0x000fe40000000a00 */
        /* <DEDUP_REMOVED lines=8> */
[----:B------:R-:W-:Y:S02]  /*20a30*/  PLOP3.LUT P1, PT, PT, PT, UP0, 0x80, 0x0 ;  /* 0x000000000000781c */ /* 0x000fe40003f2f008 */
[----:B------:R-:W-:Y:S02]  /*20a40*/  ULDC.64 UR8, c[0x0][0xcd8] ;  /* 0x0003360000087ab9 */ /* 0x000fe40000000a00 */
[----:B------:R-:W-:Y:S01]  /*20a50*/  UIMAD.WIDE UR8, UR41, 0x4, UR8 ;  /* 0x00000004290878a5 */ /* 0x000fe2000f8e0208 */
[----:B------:R-:W-:Y:S02]  /*20a60*/  IMAD.U32 R4, RZ, RZ, UR10 ;  /* 0x0000000aff047e24 */ /* 0x000fe4000f8e00ff */
[----:B------:R-:W-:-:S02]  /*20a70*/  IMAD.U32 R5, RZ, RZ, UR11 ;  /* 0x0000000bff057e24 */ /* 0x000fc4000f8e00ff */
[----:B------:R-:W-:-:S03]  /*20a80*/  IMAD.MOV.U32 R7, RZ, RZ, RZ ;  /* 0x000000ffff077224 */ /* 0x000fc600078e00ff */
[----:B------:R-:W2:Y:S01]  /*20a90*/  @P2 LDG.E R4, desc[UR54][R4.64] ;  /* 0x0000003604042981 */ /* 0x000ea2000c1e1900 */
[----:B------:R-:W-:Y:S02]  /*20aa0*/  IMAD.U32 R2, RZ, RZ, UR8 ;  /* 0x00000008ff027e24 */ /* 0x000fe4000f8e00ff */
[----:B------:R-:W-:-:S05]  /*20ab0*/  IMAD.U32 R3, RZ, RZ, UR9 ;  /* 0x00000009ff037e24 */ /* 0x000fca000f8e00ff */
[----:B------:R0:W5:Y:S01]  /*20ac0*/  @P1 LDG.E R7, desc[UR54][R2.64] ;  /* 0x0000003602071981 */ /* 0x000162000c1e1900 */
[----:B------:R-:W-:Y:S01]  /*20ad0*/  ULDC UR4, c[0x0][0xb88] ;  /* 0x0002e20000047ab9 */ /* 0x000fe20000000800 */
[----:B------:R-:W-:Y:S01]  /*20ae0*/  USHF.R.S32.HI UR10, URZ, 0x1f, UR39 ;  /* 0x0000001f3f0a7899 */ /* 0x000fe20008011427 */
[----:B------:R-:W-:Y:S02]  /*20af0*/  ISETP.GT.AND P0, PT, R195, 0x7f, PT ;  /* 0x0000007fc300780c */ /* 0x000fe40003f04270 */
[----:B--2---:R-:W-:Y:S01]  /*20b00*/  @P2 R2UR UR4, R4 ;  /* 0x00000000040422ca */ /* 0x004fe200000e0000 */
[----:B0-----:R-:W-:-:S14]  /*20b10*/  @P2 BRA `(.L_x_2568) ;  /* 0x0000000000182947 */ /* 0x001fdc0003800000 */
[----:B------:R-:W-:Y:S05]  /*20b20*/  @!P1 BRA `(.L_x_2568) ;  /* 0x0000000000149947 */ /* 0x000fea0003800000 */
[----:B------:R-:W2:Y:S04]  /*20b30*/  LDG.E R4, desc[UR54][R2.64] ;  /* 0x0000003602047981 */ /* 0x000ea8000c1e1900 */
[----:B------:R-:W3:Y:S01]  /*20b40*/  LDG.E R0, desc[UR54][R2.64+0x4] ;  /* 0x0000043602007981 */ /* 0x000ee2000c1e1900 */
[----:B--2---:R-:W-:Y:S02]  /*20b50*/  R2UR UR8, R4 ;  /* 0x00000000040872ca */ /* 0x004fe400000e0000 */
[----:B---3--:R-:W-:-:S13]  /*20b60*/  R2UR UR4, R0 ;  /* 0x00000000000472ca */ /* 0x008fda00000e0000 */
[----:B------:R-:W-:-:S12]  /*20b70*/  UIADD3 UR4, -UR8, UR4, URZ ;  /* 0x0000000408047290 */ /* 0x000fd8000fffe13f */
.L_x_2568:
[----:B------:R-:W-:Y:S01]  /*20b80*/  USHF.R.S32.HI UR8, URZ, 0x1f, UR41 ;  /* 0x0000001f3f087899 */ /* 0x000fe20008011429 */
[----:B------:R-:W-:Y:S01]  /*20b90*/  BSSY B1, `(.L_x_2569) ;  /* 0x000001f000017945 */ /* 0x000fe20003800000 */
[----:B------:R-:W-:Y:S01]  /*20ba0*/  USEL UR12, UR41, URZ, !UP0 ;  /* 0x0000003f290c7287 */ /* 0x000fe2000c000000 */
[----:B------:R-:W-:Y:S01]  /*20bb0*/  SHF.R.S32.HI R187, RZ, 0x1f, R186 ;  /* 0x0000001fffbb7819 */ /* 0x000fe200000114ba */
[----:B------:R-:W-:Y:S01]  /*20bc0*/  USEL UR11, UR8, URZ, !UP0 ;  /* 0x0000003f080b7287 */ /* 0x000fe2000c000000 */
[----:B-----5:R-:W-:Y:S01]  /*20bd0*/  SHF.R.S32.HI R6, RZ, 0x1f, R7 ;  /* 0x0000001fff067819 */ /* 0x020fe20000011407 */
[----:B------:R-:W-:Y:S10]  /*20be0*/  @P0 BRA `(.L_x_2570) ;  /* 0x0000000000640947 */ /* 0x000ff40003800000 */
[----:B------:R-:W0:Y:S01]  /*20bf0*/  S2R R2, SR_TID.X ;  /* 0x0000000000027919 */ /* 0x000e220000002100 */
[----:B------:R-:W-:-:S04]  /*20c00*/  IMAD.U32 R0, RZ, RZ, UR40 ;  /* 0x00000028ff007e24 */ /* 0x000fc8000f8e00ff */
[----:B0-----:R-:W-:-:S04]  /*20c10*/  IMAD R0, R0, 0x80, R2 ;  /* 0x0000008000007824 */ /* 0x001fc800078e0202 */
[----:B------:R-:W-:-:S05]  /*20c20*/  VIADD R0, R0, 0xffffff80 ;  /* 0xffffff8000007836 */ /* 0x000fca0000000000 */
[----:B------:R-:W-:-:S13]  /*20c30*/  ISETP.GE.AND P0, PT, R0, UR4, PT ;  /* 0x0000000400007c0c */ /* 0x000fda000bf06270 */
[----:B------:R-:W-:Y:S05]  /*20c40*/  @P0 BRA `(.L_x_2570) ;  /* 0x00000000004c0947 */ /* 0x000fea0003800000 */
[C---:B------:R-:W-:Y:S01]  /*20c50*/  IADD3 R2, P0, R0.reuse, R7, RZ ;  /* 0x0000000700027210 */ /* 0x040fe20007f1e0ff */
        /* <DEDUP_REMOVED lines=18> */
.L_x_2570:
[----:B------:R-:W-:Y:S05]  /*20d80*/  BSYNC B1 ;  /* 0x0000000000017941 */ /* 0x000fea0003800000 */
.L_x_2569:
[----:B------:R-:W-:Y:S01]  /*20d90*/  ULDC.64 UR8, c[0x0][0xba0] ;  /* 0x0002e80000087ab9 */ /* 0x000fe20000000a00 */
[----:B------:R-:W-:Y:S01]  /*20da0*/  ULDC.64 UR14, c[0x0][0xbe0] ;  /* 0x0002f800000e7ab9 */ /* 0x000fe20000000a00 */
[----:B------:R-:W-:Y:S01]  /*20db0*/  IMAD R0, R6, UR8, RZ ;  /* 0x0000000806007c24 */ /* 0x000fe2000f8e02ff */
[----:B------:R-:W-:Y:S01]  /*20dc0*/  BSSY B1, `(.L_x_2571) ;  /* 0x0000031000017945 */ /* 0x000fe20003800000 */
[----:B0-----:R-:W-:Y:S01]  /*20dd0*/  IMAD.WIDE.U32 R2, R7, UR8, R186 ;  /* 0x0000000807027c25 */ /* 0x001fe2000f8e00ba */
[----:B------:R-:W-:-:S03]  /*20de0*/  UIMAD UR8, UR10, UR14, URZ ;  /* 0x0000000e0a0872a4 */ /* 0x000fc6000f8e023f */
[----:B------:R-:W-:Y:S01]  /*20df0*/  IMAD R7, R7, UR9, R0 ;  /* 0x0000000907077c24 */ /* 0x000fe2000f8e0200 */
[----:B------:R-:W-:Y:S01]  /*20e00*/  UIMAD UR9, UR40, -0x80, UR4 ;  /* 0xffffff80280978a4 */ /* 0x000fe2000f8e0204 */
[----:B------:R-:W-:Y:S01]  /*20e10*/  IMAD.U32 R5, RZ, RZ, UR14 ;  /* 0x0000000eff057e24 */ /* 0x000fe2000f8e00ff */
[----:B------:R-:W-:Y:S01]  /*20e20*/  UIMAD UR8, UR39, UR15, UR8 ;  /* 0x0000000f270872a4 */ /* 0x000fe2000f8e0208 */
[----:B------:R-:W-:Y:S01]  /*20e30*/  IMAD.IADD R3, R3, 0x1, R7 ;  /* 0x0000000103037824 */ /* 0x000fe200078e0207 */
[----:B------:R-:W-:Y:S01]  /*20e40*/  SHF.R.S32.HI R7, RZ, 0x1f, R192 ;  /* 0x0000001fff077819 */ /* 0x000fe200000114c0 */
[----:B------:R-:W-:Y:S01]  /*20e50*/  ULDC.64 UR14, c[0x0][0xbe8] ;  /* 0x0002fa00000e7ab9 */ /* 0x000fe20000000a00 */
[----:B------:R-:W-:Y:S01]  /*20e60*/  ISETP.GE.AND P2, PT, R192, UR9, PT ;  /* 0x00000009c0007c0c */ /* 0x000fe2000bf46270 */
[----:B------:R-:W-:Y:S01]  /*20e70*/  IMAD.WIDE.U32 R2, R5, UR39, R2 ;  /* 0x0000002705027c25 */ /* 0x000fe2000f8e0002 */
[----:B------:R-:W-:-:S03]  /*20e80*/  UIMAD UR4, UR11, UR14, URZ ;  /* 0x0000000e0b0472a4 */ /* 0x000fc6000f8e023f */
[----:B------:R-:W-:Y:S01]  /*20e90*/  VIADD R4, R192, 0x40 ;  /* 0x00000040c0047836 */ /* 0x000fe20000000000 */
[----:B------:R-:W-:Y:S01]  /*20ea0*/  UIMAD UR4, UR12, UR15, UR4 ;  /* 0x0000000f0c0472a4 */ /* 0x000fe2000f8e0204 */
[----:B------:R-:W-:Y:S02]  /*20eb0*/  VIADD R3, R3, UR8 ;  /* 0x0000000803037c36 */ /* 0x000fe40008000000 */
[----:B------:R-:W-:Y:S01]  /*20ec0*/  IMAD.U32 R5, RZ, RZ, UR14 ;  /* 0x0000000eff057e24 */ /* 0x000fe2000f8e00ff */
[----:B------:R-:W-:Y:S01]  /*20ed0*/  ISETP.GE.AND P0, PT, R4, UR9, PT ;  /* 0x0000000904007c0c */ /* 0x000fe2000bf06270 */
[----:B------:R-:W-:Y:S02]  /*20ee0*/  VIADD R0, R192, 0x20 ;  /* 0x00000020c0007836 */ /* 0x000fe40000000000 */
[----:B------:R-:W-:-:S03]  /*20ef0*/  IMAD.WIDE.U32 R4, R5, UR12, R2 ;  /* 0x0000000c05047c25 */ /* 0x000fc6000f8e0002 */
[----:B------:R-:W-:Y:S01]  /*20f00*/  ISETP.GE.AND P1, PT, R0, UR9, PT ;  /* 0x0000000900007c0c */ /* 0x000fe2000bf26270 */
[----:B------:R-:W-:Y:S02]  /*20f10*/  IMAD.U32 R9, RZ, RZ, UR40 ;  /* 0x00000028ff097e24 */ /* 0x000fe4000f8e00ff */
        /* <DEDUP_REMOVED lines=27> */
.L_x_2572:
[----:B------:R-:W-:Y:S05]  /*210d0*/  BSYNC B1 ;  /* 0x0000000000017941 */ /* 0x000fea0003800000 */
.L_x_2571:
[----:B------:R-:W-:Y:S01]  /*210e0*/  BSSY B1, `(.L_x_2573) ;  /* 0x000001b000017945 */ /* 0x000fe20003800000 */
[----:B------:R-:W-:-:S03]  /*210f0*/  ISETP.GE.AND P2, PT, R10, UR9, PT ;  /* 0x000000090a007c0c */ /* 0x000fc6000bf46270 */
[----:B------:R-:W-:Y:S10]  /*21100*/  @P1 BRA `(.L_x_2574) ;  /* 0x0000000000601947 */ /* 0x000ff40003800000 */
[----:B0-----:R-:W-:Y:S01]  /*21110*/  IADD3 R9, P1, R6, 0x20, RZ ;  /* 0x0000002006097810 */ /* 0x001fe20007f3e0ff */
        /* <DEDUP_REMOVED lines=23> */
.L_x_2574:
[----:B------:R-:W-:Y:S05]  /*21290*/  BSYNC B1 ;  /* 0x0000000000017941 */ /* 0x000fea0003800000 */
.L_x_2573:
[----:B------:R-:W-:Y:S04]  /*212a0*/  BSSY B1, `(.L_x_2575) ;  /* 0x000001a000017945 */ /* 0x000fe80003800000 */
[----:B------:R-:W-:Y:S05]  /*212b0*/  @P0 BRA `(.L_x_2576) ;  /* 0x0000000000600947 */ /* 0x000fea0003800000 */
[----:B01----:R-:W-:Y:S01]  /*212c0*/  IADD3 R9, P0, R6, 0x40, RZ ;  /* 0x0000004006097810 */ /* 0x003fe20007f1e0ff */
        /* <DEDUP_REMOVED lines=23> */
.L_x_2576:
[----:B------:R-:W-:Y:S05]  /*21440*/  BSYNC B1 ;  /* 0x0000000000017941 */ /* 0x000fea0003800000 */
.L_x_2575:
        /* <DEDUP_REMOVED lines=25> */
.L_x_2567:
[----:B------:R-:W-:Y:S05]  /*215e0*/  BSYNC B0 ;  /* 0x0000000000007941 */ /* 0x000fea0003800000 */
.L_x_2558:
[----:B------:R-:W-:Y:S02]  /*215f0*/  ULDC UR4, c[0x0][0xd14] ;  /* 0x0003450000047ab9 */ /* 0x000fe40000000800 */
[----:B------:R-:W-:-:S06]  /*21600*/  UISETP.GE.AND UP0, UPT, UR6, UR4, UPT ;  /* 0x000000040600728c */ /* 0x000fcc000bf06270 */
[----:B------:R-:W-:-:S13]  /*21610*/  PLOP3.LUT P0, PT, PT, PT, UP0, 0x80, 0x0 ;  /* 0x000000000000781c */ /* 0x000fda0003f0f008 */
[----:B------:R-:W-:Y:S05]  /*21620*/  @!P0 BRA `(.L_x_2577) ;  /* 0xfffffdfc00d08947 */ /* 0x000fea000383ffff */
[----:B------:R-:W-:Y:S05]  /*21630*/  EXIT ;  /* 0x000000000000794d */ /* 0x000fea0003800000 */
.L_x_2450:
[----:B------:R-:W-:-:S08]  /*21640*/  NOP ;  /* 0x0000000000007918 */ /* 0x000fd00000000000 */
[----:B----4-:R-:W0:-:S00]  /*21650*/  USETMAXREG.DEALLOC.CTAPOOL 0x18 ;  /* 0x00000018000079c8 */ /* 0x010e0000080e0500 */
[----:B0-----:R-:W-:-:S06]  /*21660*/  LOP3.LUT R0, R0, 0x3, RZ, 0xc0, !PT ;  /* 0x0000000300007812 */ /* 0x001fcc00078ec0ff */
[----:B------:R-:W0:Y:S02]  /*21670*/  SHFL.IDX PT, R0, R0, RZ, 0x1f ;  /* 0x00001fff00007589 */ /* 0x000e2400000e0000 */
[----:B0-----:R-:W-:-:S13]  /*21680*/  ISETP.NE.AND P0, PT, R0, RZ, PT ;  /* 0x000000ff0000720c */ /* 0x001fda0003f05270 */
[----:B------:R-:W-:Y:S05]  /*21690*/  @P0 EXIT ;  /* 0x000000000000094d */ /* 0x000fea0003800000 */
[----:B------:R-:W2:Y:S01]  /*216a0*/  LDL.LU R6, [R1+0x460] ;  /* 0x0004600001067983 */ /* 0x000ea20000300800 */
[----:B------:R-:W-:Y:S01]  /*216b0*/  ULDC UR5, c[0x0][0xd14] ;  /* 0x0003450000057ab9 */ /* 0x000fe20000000800 */
[----:B------:R-:W0:Y:S01]  /*216c0*/  S2R R2, SR_TID.X ;  /* 0x0000000000027919 */ /* 0x000e220000002100 */
[----:B------:R-:W-:Y:S01]  /*216d0*/  CS2R R16, SRZ ;  /* 0x0000000000107805 */ /* 0x000fe2000001ff00 */
[----:B------:R-:W1:Y:S01]  /*216e0*/  S2UR UR6, SR_CTAID.X ;  /* 0x00000000000679c3 */ /* 0x000e620000002500 */
[----:B------:R-:W-:Y:S01]  /*216f0*/  ULDC UR4, c[0x0][0xd10] ;  /* 0x0003440000047ab9 */ /* 0x000fe20000000800 */
[----:B0-----:R-:W-:-:S04]  /*21700*/  LOP3.LUT R7, R2, 0x1f, RZ, 0xc0, !PT ;  /* 0x0000001f02077812 */ /* 0x001fc800078ec0ff */
[----:B------:R-:W-:Y:S02]  /*21710*/  ISETP.NE.AND P0, PT, R7, 0x1f, PT ;  /* 0x0000001f0700780c */ /* 0x000fe40003f05270 */
[----:B--2---:R-:W-:-:S11]  /*21720*/  LOP3.LUT R6, R6, 0xffffffdf, RZ, 0xc0, !PT ;  /* 0xffffffdf06067812 */ /* 0x004fd600078ec0ff */
[----:B------:R-:W-:Y:S02]  /*21730*/  @P0 LOP3.LUT R6, R6, 0x20, RZ, 0xfc, !PT ;  /* 0x0000002006060812 */ /* 0x000fe400078efcff */
[----:B------:R-:W-:-:S13]  /*21740*/  ISETP.GE.OR P0, PT, R7, UR5, !P0 ;  /* 0x0000000507007c0c */ /* 0x000fda000c706670 */
[----:B------:R-:W0:Y:S02]  /*21750*/  @!P0 LDC.64 R2, c[0x0][0xd58] ;  /* 0x00035600ff028b82 */ /* 0x000e240000000a00 */
[----:B0-----:R-:W-:-:S05]  /*21760*/  @!P0 IMAD.WIDE.U32 R2, R7, 0x4, R2 ;  /* 0x0000000407028825 */ /* 0x001fca00078e0002 */
[----:B------:R-:W2:Y:S01]  /*21770*/  @!P0 LDG.E R17, desc[UR54][R2.64] ;  /* 0x0000003602118981 */ /* 0x000ea2000c1e1900 */
[C---:B------:R-:W-:Y:S02]  /*21780*/  ISETP.NE.AND P1, PT, R7.reuse, RZ, PT ;  /* 0x000000ff0700720c */ /* 0x040fe40003f25270 */
[----:B------:R-:W-:Y:S02]  /*21790*/  ISETP.GE.U32.AND P0, PT, R7, 0x2, PT ;  /* 0x000000020700780c */ /* 0x000fe40003f06070 */
[----:B------:R-:W-:-:S09]  /*217a0*/  LOP3.LUT R6, R6, 0xfffffffe, RZ, 0xc0, !PT ;  /* 0xfffffffe06067812 */ /* 0x000fd200078ec0ff */
[----:B------:R-:W-:-:S04]  /*217b0*/  @P1 LOP3.LUT R6, R6, 0x1, RZ, 0xfc, !PT ;  /* 0x0000000106061812 */ /* 0x000fc800078efcff */
[----:B------:R-:W-:-:S04]  /*217c0*/  LOP3.LUT R6, R6, 0xffffffef, RZ, 0xc0, !PT ;  /* 0xffffffef06067812 */ /* 0x000fc800078ec0ff */
[----:B------:R-:W-:-:S04]  /*217d0*/  @P0 LOP3.LUT R6, R6, 0x10, RZ, 0xfc, !PT ;  /* 0x0000001006060812 */ /* 0x000fc800078efcff */
[----:B------:R-:W-:Y:S01]  /*217e0*/  LOP3.LUT R6, R6, 0xfffffff7, RZ, 0xc0, !PT ;  /* 0xfffffff706067812 */ /* 0x000fe200078ec0ff */
[----:B------:R-:W-:Y:S01]  /*217f0*/  IMAD.MOV.U32 R19, RZ, RZ, RZ ;  /* 0x000000ffff137224 */ /* 0x000fe200078e00ff */
[----:B--2---:R-:W0:Y:S02]  /*21800*/  SHFL.UP PT, R0, R17, 0x1, RZ ;  /* 0x0420000011007989 */ /* 0x004e2400000e00ff */
[----:B0-----:R-:W-:-:S05]  /*21810*/  SEL R0, R0, RZ, P1 ;  /* 0x000000ff00007207 */ /* 0x001fca0000800000 */
[----:B------:R-:W-:-:S05]  /*21820*/  IMAD.IADD R0, R17, 0x1, R0 ;  /* 0x0000000111007824 */ /* 0x000fca00078e0200 */
[----:B------:R-:W0:Y:S02]  /*21830*/  SHFL.UP PT, R4, R0, 0x2, RZ ;  /* 0x0440000000047989 */ /* 0x000e2400000e00ff */
[----:B0-----:R-:W-:-:S05]  /*21840*/  SEL R5, R4, RZ, P0 ;  /* 0x000000ff04057207 */ /* 0x001fca0000000000 */
[----:B------:R-:W-:-:S05]  /*21850*/  IMAD.IADD R5, R0, 0x1, R5 ;  /* 0x0000000100057824 */ /* 0x000fca00078e0205 */
[----:B------:R-:W0:Y:S01]  /*21860*/  SHFL.UP PT, R4, R5, 0x4, RZ ;  /* 0x0480000005047989 */ /* 0x000e2200000e00ff */
[----:B------:R-:W-:-:S04]  /*21870*/  ISETP.GE.U32.AND P0, PT, R7, 0x4, PT ;  /* 0x000000040700780c */ /* 0x000fc80003f06070 */
[----:B0-----:R-:W-:-:S05]  /*21880*/  SEL R4, R4, RZ, P0 ;  /* 0x000000ff04047207 */ /* 0x001fca0000000000 */
[----:B------:R-:W-:-:S05]  /*21890*/  IMAD.IADD R4, R5, 0x1, R4 ;  /* 0x0000000105047824 */ /* 0x000fca00078e0204 */
[----:B------:R-:W0:Y:S01]  /*218a0*/  SHFL.UP PT, R2, R4, 0x8, RZ ;  /* 0x0500000004027989 */ /* 0x000e2200000e00ff */
[----:B------:R-:W-:Y:S02]  /*218b0*/  @P0 LOP3.LUT R6, R6, 0x8, RZ, 0xfc, !PT ;  /* 0x0000000806060812 */ /* 0x000fe400078efcff */
[----:B------:R-:W-:-:S04]  /*218c0*/  ISETP.GE.U32.AND P0, PT, R7, 0x8, PT ;  /* 0x000000080700780c */ /* 0x000fc80003f06070 */
[----:B0-----:R-:W-:-:S05]  /*218d0*/  SEL R3, R2, RZ, P0 ;  /* 0x000000ff02037207 */ /* 0x001fca0000000000 */
[----:B------:R-:W-:-:S05]  /*218e0*/  IMAD.IADD R3, R4, 0x1, R3 ;  /* 0x0000000104037824 */ /* 0x000fca00078e0203 */
[----:B------:R-:W0:Y:S01]  /*218f0*/  SHFL.UP PT, R0, R3, 0x10, RZ ;  /* 0x0600000003007989 */ /* 0x000e2200000e00ff */
[----:B------:R-:W-:-:S04]  /*21900*/  LOP3.LUT R6, R6, 0xfffffffb, RZ, 0xc0, !PT ;  /* 0xfffffffb06067812 */ /* 0x000fc800078ec0ff */
[----:B------:R-:W-:Y:S02]  /*21910*/  @P0 LOP3.LUT R6, R6, 0x4, RZ, 0xfc, !PT ;  /* 0x0000000406060812 */ /* 0x000fe400078efcff */
[----:B------:R-:W-:-:S04]  /*21920*/  ISETP.GE.U32.AND P0, PT, R7, 0x10, PT ;  /* 0x000000100700780c */ /* 0x000fc80003f06070 */
[----:B0-----:R-:W-:-:S05]  /*21930*/  SEL R0, R0, RZ, P0 ;  /* 0x000000ff00007207 */ /* 0x001fca0000000000 */
[----:B------:R-:W-:-:S05]  /*21940*/  IMAD.IADD R0, R3, 0x1, R0 ;  /* 0x0000000103007824 */ /* 0x000fca00078e0200 */
[----:B------:R-:W0:Y:S01]  /*21950*/  SHFL.IDX PT, R2, R0, 0x1f, 0x1f ;  /* 0x03e01f0000027f89 */ /* 0x000e2200000e0000 */
[----:B------:R-:W-:-:S04]  /*21960*/  LOP3.LUT R6, R6, 0xfffffffd, RZ, 0xc0, !PT ;  /* 0xfffffffd06067812 */ /* 0x000fc800078ec0ff */
[----:B------:R-:W-:-:S05]  /*21970*/  @P0 LOP3.LUT R6, R6, 0x2, RZ, 0xfc, !PT ;  /* 0x0000000206060812 */ /* 0x000fca00078efcff */
[----:B------:R2:W-:Y:S01]  /*21980*/  STL [R1+0x460], R6 ;  /* 0x0004600601007387 */ /* 0x0005e20000100800 */
[----:B0-----:R-:W-:-:S05]  /*21990*/  IMAD R4, R2, UR4, RZ ;  /* 0x0000000402047c24 */ /* 0x001fca000f8e02ff */
[----:B-1----:R-:W-:Y:S01]  /*219a0*/  ISETP.GT.AND P0, PT, R4, UR6, PT ;  /* 0x0000000604007c0c */ /* 0x002fe2000bf04270 */
[----:B------:R-:W-:-:S12]  /*219b0*/  IMAD.MOV.U32 R5, RZ, RZ, R4 ;  /* 0x000000ffff057224 */ /* 0x000fd800078e0004 */
[----:B--2---:R-:W-:Y:S05]  /*219c0*/  @P0 BRA `(.L_x_2578) ;  /* 0x0000000000bc0947 */ /* 0x004fea0003800000 */
[----:B------:R-:W-:Y:S01]  /*219d0*/  IMAD.MOV.U32 R4, RZ, RZ, R5 ;  /* 0x000000ffff047224 */ /* 0x000fe200078e0005 */
[----:B------:R-:W-:Y:S01]  /*219e0*/  ULDC UR5, c[0x0][0xd14] ;  /* 0x0003450000057ab9 */ /* 0x000fe20000000800 */
[----:B------:R-:W-:Y:S01]  /*219f0*/  IMAD.MOV.U32 R19, RZ, RZ, RZ ;  /* 0x000000ffff137224 */ /* 0x000fe200078e00ff */
[----:B------:R-:W-:Y:S01]  /*21a00*/  ULDC UR7, c[0x0][0xd14] ;  /* 0x0003450000077ab9 */ /* 0x000fe20000000800 */
[----:B------:R-:W-:-:S05]  /*21a10*/  ULDC UR4, c[0x0][0xd10] ;  /* 0x0003440000047ab9 */ /* 0x000fca0000000800 */
.L_x_2582:
        /* <DEDUP_REMOVED lines=16> */
.L_x_2581:
[----:B------:R-:W-:Y:S05]  /*21b20*/  BSYNC B0 ;  /* 0x0000000000007941 */ /* 0x000fea0003800000 */
.L_x_2580:
[----:B-----5:R-:W1:Y:S01]  /*21b30*/  SHFL.UP PT, R0, R17, 0x1, RZ ;  /* 0x0420000011007989 */ /* 0x020e6200000e00ff */
[C---:B------:R-:W-:Y:S02]  /*21b40*/  ISETP.NE.AND P0, PT, R6.reuse, RZ, PT ;  /* 0x000000ff0600720c */ /* 0x040fe40003f05270 */
[----:B------:R-:W-:Y:S02]  /*21b50*/  ISETP.GE.U32.AND P1, PT, R6, 0x2, PT ;  /* 0x000000020600780c */ /* 0x000fe40003f26070 */
[----:B-1----:R-:W-:Y:S02]  /*21b60*/  SEL R0, R0, RZ, P0 ;  /* 0x000000ff00007207 */ /* 0x002fe40000000000 */
[----:B------:R-:W-:-:S03]  /*21b70*/  ISETP.GE.U32.AND P0, PT, R6, 0x4, PT ;  /* 0x000000040600780c */ /* 0x000fc60003f06070 */
[----:B------:R-:W-:-:S05]  /*21b80*/  IMAD.IADD R0, R17, 0x1, R0 ;  /* 0x0000000111007824 */ /* 0x000fca00078e0200 */
[----:B0-----:R-:W0:Y:S02]  /*21b90*/  SHFL.UP PT, R2, R0, 0x2, RZ ;  /* 0x0440000000027989 */ /* 0x001e2400000e00ff */
        /* <DEDUP_REMOVED lines=18> */
.L_x_2578:
[----:B------:R-:W-:-:S04]  /*21cc0*/  IMAD.IADD R5, R4, 0x1, -R5 ;  /* 0x0000000104057824 */ /* 0x000fc800078e0a05 */
[----:B------:R-:W-:-:S05]  /*21cd0*/  IMAD R2, R0, UR4, R5 ;  /* 0x0000000400027c24 */ /* 0x000fca000f8e0205 */
[----:B------:R-:W-:Y:S02]  /*21ce0*/  ISETP.GT.AND P0, PT, R2, UR6, PT ;  /* 0x0000000602007c0c */ /* 0x000fe4000bf04270 */
[----:B------:R-:W0:Y:S11]  /*21cf0*/  LDC.64 R2, c[0x0][0xd68] ;  /* 0x00035a00ff027b82 */ /* 0x000e360000000a00 */
        /* <DEDUP_REMOVED lines=16> */
.L_x_2583:
        /* <DEDUP_REMOVED lines=24> */
[----:B------:R-:W-:Y:S02]  /*21f80*/  IMAD R5, R6, R2, R5 ;  /* 0x0000000206057224 */ /* 0x000fe400078e0205 */
[----:B------:R-:W-:Y:S01]  /*21f90*/  IMAD.MOV.U32 R2, RZ, RZ, RZ ;  /* 0x000000ffff027224 */ /* 0x000fe200078e00ff */
[----:B------:R-:W-:-:S04]  /*21fa0*/  VIADDMNMX R8, R3, UR4, R8, PT ;  /* 0x0000000403087c46 */ /* 0x000fc8000b800108 */
[-C--:B------:R-:W-:Y:S02]  /*21fb0*/  IABS R4, R8.reuse ;  /* 0x0000000800047213 */ /* 0x080fe40000000000 */
[----:B------:R-:W-:Y:S02]  /*21fc0*/  IABS R6, R8 ;  /* 0x0000000800067213 */ /* 0x000fe40000000000 */
[----:B------:R-:W1:Y:S08]  /*21fd0*/  I2F.RP R7, R4 ;  /* 0x0000000400077306 */ /* 0x000e700000209400 */
[----:B-1----:R-:W1:Y:S02]  /*21fe0*/  MUFU.RCP R7, R7 ;  /* 0x0000000700077308 */ /* 0x002e640000001000 */
[----:B-1----:R-:W-:Y:S01]  /*21ff0*/  VIADD R3, R7, 0xffffffe ;  /* 0x0ffffffe07037836 */ /* 0x002fe20000000000 */
[----:B------:R-:W-:-:S05]  /*22000*/  IABS R7, R5 ;  /* 0x0000000500077213 */ /* 0x000fca0000000000 */
[----:B------:R-:W1:Y:S02]  /*22010*/  F2I.FTZ.U32.TRUNC.NTZ R3, R3 ;  /* 0x0000000300037305 */ /* 0x000e64000021f000 */
[----:B-1----:R-:W-:-:S04]  /*22020*/  IMAD.MOV R9, RZ, RZ, -R3 ;  /* 0x000000ffff097224 */ /* 0x002fc800078e0a03 */
[----:B------:R-:W-:-:S04]  /*22030*/  IMAD R9, R9, R4, RZ ;  /* 0x0000000409097224 */ /* 0x000fc800078e02ff */
[----:B------:R-:W-:-:S04]  /*22040*/  IMAD.HI.U32 R2, R3, R9, R2 ;  /* 0x0000000903027227 */ /* 0x000fc800078e0002 */
[----:B------:R-:W-:Y:S02]  /*22050*/  IMAD.MOV R3, RZ, RZ, -R6 ;  /* 0x000000ffff037224 */ /* 0x000fe400078e0a06 */
[----:B------:R-:W-:-:S04]  /*22060*/  IMAD.HI.U32 R2, R2, R7, RZ ;  /* 0x0000000702027227 */ /* 0x000fc800078e00ff */
[----:B------:R-:W-:-:S05]  /*22070*/  IMAD R3, R2, R3, R7 ;  /* 0x0000000302037224 */ /* 0x000fca00078e0207 */
[----:B------:R-:W-:-:S13]  /*22080*/  ISETP.GT.U32.AND P0, PT, R4, R3, PT ;  /* 0x000000030400720c */ /* 0x000fda0003f04070 */
[----:B------:R-:W-:Y:S02]  /*22090*/  @!P0 IMAD.IADD R3, R3, 0x1, -R4 ;  /* 0x0000000103038824 */ /* 0x000fe400078e0a04 */
[----:B------:R-:W-:-:S03]  /*220a0*/  @!P0 VIADD R2, R2, 0x1 ;  /* 0x0000000102028836 */ /* 0x000fc60000000000 */
[----:B------:R-:W-:Y:S02]  /*220b0*/  ISETP.GE.U32.AND P0, PT, R3, R4, PT ;  /* 0x000000040300720c */ /* 0x000fe40003f06070 */
[C---:B------:R-:W-:Y:S01]  /*220c0*/  LOP3.LUT R3, R5.reuse, R8, RZ, 0x3c, !PT ;  /* 0x0000000805037212 */ /* 0x040fe200078e3cff */
[----:B------:R-:W-:-:S10]  /*220d0*/  IMAD.IADD R5, R5, 0x1, R0 ;  /* 0x0000000105057824 */ /* 0x000fd400078e0200 */
        /* <DEDUP_REMOVED lines=10> */
.L_x_2579:
[----:B------:R-:W-:Y:S02]  /*22180*/  IMAD.MOV.U32 R17, RZ, RZ, RZ ;  /* 0x000000ffff117224 */ /* 0x000fe400078e00ff */
[----:B------:R-:W-:Y:S02]  /*22190*/  IMAD.U32 R16, RZ, RZ, UR6 ;  /* 0x00000006ff107e24 */ /* 0x000fe4000f8e00ff */
[----:B------:R-:W-:-:S07]  /*221a0*/  IMAD.MOV.U32 R18, RZ, RZ, RZ ;  /* 0x000000ffff127224 */ /* 0x000fce00078e00ff */
.L_x_2584:
[----:B------:R-:W1:Y:S01]  /*221b0*/  S2R R0, SR_TID.X ;  /* 0x0000000000007919 */ /* 0x000e620000002100 */
[----:B------:R-:W-:Y:S01]  /*221c0*/  UMOV UR50, URZ ;  /* 0x0000003f00327c82 */ /* 0x000fe20008000000 */
[----:B------:R-:W-:Y:S01]  /*221d0*/  STL [R1+0x460], RZ ;  /* 0x000460ff01007387 */ /* 0x000fe20000100800 */
        /* <DEDUP_REMOVED lines=9> */
[----:B------:R1:W-:Y:S07]  /*22270*/  STL [R1+0x464], R0 ;  /* 0x0004640001007387 */ /* 0x0003ee0000100800 */
[----:B------:R-:W-:Y:S05]  /*22280*/  @P0 BRA `(.L_x_2585) ;  /* 0x0000004000280947 */ /* 0x000fea0003800000 */
[----:B-1----:R-:W-:Y:S01]  /*22290*/  IMAD.MOV.U32 R0, RZ, RZ, 0x1 ;  /* 0x00000001ff007424 */ /* 0x002fe200078e00ff */
[----:B------:R1:W-:Y:S01]  /*222a0*/  STL [R1+0x460], RZ ;  /* 0x000460ff01007387 */ /* 0x0003e20000100800 */
[----:B------:R-:W-:Y:S01]  /*222b0*/  ULDC UR49, c[0x0][0xc] ;  /* 0x0000030000317ab9 */ /* 0x000fe20000000800 */
[----:B------:R-:W-:Y:S01]  /*222c0*/  ULDC.64 UR52, c[0x0][0x198] ;  /* 0x0000660000347ab9 */ /* 0x000fe20000000a00 */
[----:B------:R-:W-:Y:S01]  /*222d0*/  UMOV UR50, URZ ;  /* 0x0000003f00327c82 */ /* 0x000fe20008000000 */
[----:B------:R1:W-:Y:S04]  /*222e0*/  STL [R1+0x464], R0 ;  /* 0x0004640001007387 */ /* 0x0003e80000100800 */
.L_x_2659:
[----:B------:R-:W-:Y:S05]  /*222f0*/  YIELD ;  /* 0x0000000000007946 */ /* 0x000fea0003800000 */
[----:B------:R-:W-:Y:S01]  /*22300*/  ULDC.64 UR4, c[0x0][0xb20] ;  /* 0x0002c80000047ab9 */ /* 0x000fe20000000a00 */
[----:B-1----:R-:W-:Y:S01]  /*22310*/  IMAD.MOV.U32 R0, RZ, RZ, RZ ;  /* 0x000000ffff007224 */ /* 0x002fe200078e00ff */
[----:B------:R-:W-:Y:S01]  /*22320*/  ISETP.NE.U32.AND P0, PT, RZ, UR4, PT ;  /* 0x00000004ff007c0c */ /* 0x000fe2000bf05070 */
[----:B------:R-:W-:Y:S01]  /*22330*/  IMAD.MOV.U32 R4, RZ, RZ, RZ ;  /* 0x000000ffff047224 */ /* 0x000fe200078e00ff */
        /* <DEDUP_REMOVED lines=13> */
[----:B------:R-:W-:Y:S02]  /*22410*/  ULDC UR4, c[0x0][0x288] ;  /* 0x0000a20000047ab9 */ /* 0x000fe40000000800 */
[----:B------:R-:W-:Y:S01]  /*22420*/  IMAD.U32 R6, RZ, RZ, UR4 ;  /* 0x00000004ff067e24 */ /* 0x000fe2000f8e00ff */
[----:B------:R-:W-:Y:S01]  /*22430*/  ISETP.NE.AND.EX P1, PT, RZ, UR5, PT, P1 ;  /* 0x00000005ff007c0c */ /* 0x000fe2000bf25310 */
[----:B------:R-:W-:Y:S02]  /*22440*/  ULDC.64 UR4, c[0x0][0x3f8] ;  /* 0x0000fe0000047ab9 */ /* 0x000fe40000000a00 */
[----:B------:R-:W-:-:S03]  /*22450*/  UISETP.NE.U32.AND UP0, UPT, UR4, URZ, UPT ;  /* 0x0000003f0400728c */ /* 0x000fc6000bf05070 */
[----:B------:R-:W-:Y:S01]  /*22460*/  ULDC UR4, c[0x0][0x404] ;  /* 0x0001010000047ab9 */ /* 0x000fe20000000800 */
[----:B------:R-:W-:-:S03]  /*22470*/  UISETP.NE.AND.EX UP0, UPT, UR5, URZ, UPT, UP0 ;  /* 0x0000003f0500728c */ /* 0x000fc6000bf05300 */
[----:B------:R-:W-:Y:S01]  /*22480*/  ULDC UR5, c[0x0][0x2e0] ;  /* 0x0000b80000057ab9 */ /* 0x000fe20000000800 */
[----:B------:R-:W-:Y:S01]  /*22490*/  USEL UR4, UR4, 0x1, UP0 ;  /* 0x0000000104047887 */ /* 0x000fe20008000000 */
[----:B------:R-:W-:-:S03]  /*224a0*/  ISETP.NE.U32.AND P0, PT, RZ, UR6, PT ;  /* 0x00000006ff007c0c */ /* 0x000fc6000bf05070 */
[----:B------:R-:W-:Y:S01]  /*224b0*/  UIMAD UR4, UR4, UR5, URZ ;  /* 0x00000005040472a4 */ /* 0x000fe2000f8e023f */
[----:B------:R-:W-:Y:S01]  /*224c0*/  ISETP.NE.AND.EX P0, PT, RZ, UR7, PT, P0 ;  /* 0x00000007ff007c0c */ /* 0x000fe2000bf05300 */
[----:B--2---:R1:W-:Y:S02]  /*224d0*/  STL [R1+0x47c], R4 ;  /* 0x00047c0401007387 */ /* 0x0043e40000100800 */
[----:B-1----:R-:W1:Y:S02]  /*224e0*/  @P1 LDC.64 R4, c[0x0][0xb10] ;  /* 0x0002c400ff041b82 */ /* 0x002e640000000a00 */
[----:B-1----:R-:W-:-:S05]  /*224f0*/  @P1 IMAD.WIDE R4, R19, 0x4, R4 ;  /* 0x0000000413041825 */ /* 0x002fca00078e0204 */
[----:B------:R1:W5:Y:S02]  /*22500*/  @P1 LDG.E R6, desc[UR54][R4.64] ;  /* 0x0000003604061981 */ /* 0x000364000c1e1900 */
[----:B-1----:R-:W-:Y:S01]  /*22510*/  IMAD.U32 R4, RZ, RZ, UR4 ;  /* 0x00000004ff047e24 */ /* 0x002fe2000f8e00ff */
[----:B------:R-:W-:Y:S06]  /*22520*/  @P1 BRA `(.L_x_2586) ;  /* 0x0000000000101947 */ /* 0x000fec0003800000 */
[----:B------:R-:W-:Y:S05]  /*22530*/  @!P2 BRA `(.L_x_2586) ;  /* 0x00000000000ca947 */ /* 0x000fea0003800000 */
[----:B------:R-:W2:Y:S04]  /*22540*/  LDG.E R5, desc[UR54][R2.64] ;  /* 0x0000003602057981 */ /* 0x000ea8000c1e1900 */
[----:B-----5:R-:W2:Y:S02]  /*22550*/  LDG.E R6, desc[UR54][R2.64+0x4] ;  /* 0x0000043602067981 */ /* 0x020ea4000c1e1900 */
[----:B--2---:R-:W-:-:S07]  /*22560*/  IMAD.IADD R6, R6, 0x1, -R5 ;  /* 0x0000000106067824 */ /* 0x004fce00078e0a05 */
.L_x_2586:
        /* <DEDUP_REMOVED lines=14> */
.L_x_2587:
[----:B------:R-:W-:Y:S05]  /*22650*/  @!P0 BRA `(.L_x_2588) ;  /* 0x00000000000c8947 */ /* 0x000fea0003800000 */
[----:B-1----:R-:W2:Y:S04]  /*22660*/  LDG.E R5, desc[UR54][R2.64] ;  /* 0x0000003602057981 */ /* 0x002ea8000c1e1900 */
[----:B------:R-:W2:Y:S02]  /*22670*/  LDG.E R4, desc[UR54][R2.64+0x4] ;  /* 0x0000043602047981 */ /* 0x000ea4000c1e1900 */
[----:B--2---:R-:W-:-:S07]  /*22680*/  IMAD.IADD R4, R4, 0x1, -R5 ;  /* 0x0000000104047824 */ /* 0x004fce00078e0a05 */
.L_x_2588:
        /* <DEDUP_REMOVED lines=9> */
[----:B------:R-:W-:-:S11]  /*22720*/  VIADD R0, R9, 0xffffffff ;  /* 0xffffffff09007836 */ /* 0x000fd60000000000 */
[----:B------:R-:W-:Y:S05]  /*22730*/  @P1 BRA `(.L_x_2591) ;  /* 0x00000000001c1947 */ /* 0x000fea0003800000 */
[----:B------:R-:W-:Y:S01]  /*22740*/  ISETP.NE.AND P1, PT, R3, 0x1, PT ;  /* 0x000000010300780c */ /* 0x000fe20003f25270 */
[----:B------:R-:W-:-:S12]  /*22750*/  IMAD.MOV R9, RZ, RZ, -R9 ;  /* 0x000000ffff097224 */ /* 0x000fd800078e0a09 */
[----:B-1----:R-:W1:Y:S02]  /*22760*/  @P1 LDC.64 R4, c[0x0][0xae0] ;  /* 0x0002b800ff041b82 */ /* 0x002e640000000a00 */
[----:B-1----:R-:W-:-:S05]  /*22770*/  @P1 IMAD.HI.U32 R4, R9, R4, RZ ;  /* 0x0000000409041227 */ /* 0x002fca00078e00ff */
[----:B------:R-:W-:-:S04]  /*22780*/  @P1 SHF.R.U32.HI R9, RZ, R5, R4 ;  /* 0x00000005ff091219 */ /* 0x000fc80000011604 */
[----:B------:R-:W-:Y:S01]  /*22790*/  LOP3.LUT R0, RZ, R9, RZ, 0x33, !PT ;  /* 0x00000009ff007212 */ /* 0x000fe200078e33ff */
[----:B------:R-:W-:Y:S06]  /*227a0*/  BRA `(.L_x_2592) ;  /* 0x0000000000107947 */ /* 0x000fec0003800000 */
.L_x_2591:
[----:B------:R-:W-:-:S13]  /*227b0*/  ISETP.NE.AND P1, PT, R3, 0x1, PT ;  /* 0x000000010300780c */ /* 0x000fda0003f25270 */
[----:B-1----:R-:W1:Y:S02]  /*227c0*/  @P1 LDC.64 R4, c[0x0][0xae0] ;  /* 0x0002b800ff041b82 */ /* 0x002e640000000a00 */
[----:B-1----:R-:W-:-:S05]  /*227d0*/  @P1 IMAD.HI.U32 R4, R0, R4, RZ ;  /* 0x0000000400041227 */ /* 0x002fca00078e00ff */
[----:B------:R-:W-:-:S07]  /*227e0*/  @P1 SHF.R.U32.HI R0, RZ, R5, R4 ;  /* 0x00000005ff001219 */ /* 0x000fce0000011604 */
.L_x_2592:
[----:B------:R-:W-:Y:S05]  /*227f0*/  BSYNC B0 ;  /* 0x0000000000007941 */ /* 0x000fea0003800000 */
.L_x_2590:
[----:B------:R-:W-:-:S05]  /*22800*/  IMAD R5, R0, R3, R3 ;  /* 0x0000000300057224 */ /* 0x000fca00078e0203 */
[----:B------:R-:W-:-:S07]  /*22810*/  VIMNMX R2, R2, R5, PT ;  /* 0x0000000502027248 */ /* 0x000fce0003fe0100 */
.L_x_2589:
[----:B------:R-:W-:Y:S01]  /*22820*/  VIADD R2, R2, 0x5f ;  /* 0x0000005f02027836 */ /* 0x000fe20000000000 */
[----:B------:R-:W-:Y:S01]  /*22830*/  ULDC UR4, c[0x0][0xad4] ;  /* 0x0002b50000047ab9 */ /* 0x000fe20000000800 */
[----:B------:R-:W-:Y:S02]  /*22840*/  VIADD R0, R7, 0x5f ;  /* 0x0000005f07007836 */ /* 0x000fe40000000000 */
[----:B------:R-:W-:-:S04]  /*22850*/  IMAD.HI R2, R2, 0x2aaaaaab, RZ ;  /* 0x2aaaaaab02027827 */ /* 0x000fc800078e02ff */
[----:B------:R-:W-:Y:S01]  /*22860*/  IMAD.HI R0, R0, 0x2aaaaaab, RZ ;  /* 0x2aaaaaab00007827 */ /* 0x000fe200078e02ff */
[----:B-1----:R-:W-:-:S03]  /*22870*/  SHF.R.U32.HI R5, RZ, 0x1f, R2 ;  /* 0x0000001fff057819 */ /* 0x002fc60000011602 */
[----:B------:R-:W-:Y:S01]  /*22880*/  IMAD R6, R17, 0x80, -R6 ;  /* 0x0000008011067824 */ /* 0x000fe200078e0a06 */
[----:B------:R-:W-:Y:S02]  /*22890*/  LEA.HI.SX32 R2, R2, R5, 0x1c ;  /* 0x0000000502027211 */ /* 0x000fe400078fe2ff */
[----:B------:R-:W-:Y:S01]  /*228a0*/  SHF.R.U32.HI R5, RZ, 0x1f, R0 ;  /* 0x0000001fff057819 */ /* 0x000fe20000011600 */
[----:B------:R-:W-:-:S03]  /*228b0*/  IMAD.IADD R6, R7, 0x1, R6 ;  /* 0x0000000107067824 */ /* 0x000fc600078e0206 */
        /* <DEDUP_REMOVED lines=15> */
.L_x_2595:
[----:B------:R-:W-:-:S13]  /*229b0*/  ISETP.NE.AND P0, PT, R3, 0x1, PT ;  /* 0x000000010300780c */ /* 0x000fda0003f05270 */
[----:B------:R-:W2:Y:S02]  /*229c0*/  @P0 LDC.64 R4, c[0x0][0xae0] ;  /* 0x0002b800ff040b82 */ /* 0x000ea40000000a00 */
[----:B--2---:R-:W-:-:S05]  /*229d0*/  @P0 IMAD.HI.U32 R4, R6, R4, RZ ;  /* 0x0000000406040227 */ /* 0x004fca00078e00ff */
[----:B------:R-:W-:-:S07]  /*229e0*/  @P0 SHF.R.U32.HI R6, RZ, R5, R4 ;  /* 0x00000005ff060219 */ /* 0x000fce0000011604 */
.L_x_2596:
[----:B------:R-:W-:Y:S05]  /*229f0*/  BSYNC B0 ;  /* 0x0000000000007941 */ /* 0x000fea0003800000 */
.L_x_2594:
[----:B------:R-:W-:-:S05]  /*22a00*/  IMAD R3, R6, R3, RZ ;  /* 0x0000000306037224 */ /* 0x000fca00078e02ff */
[----:B------:R-:W-:-:S07]  /*22a10*/  VIMNMX R0, R0, R3, !PT ;  /* 0x0000000300007248 */ /* 0x000fce0007fe0100 */
.L_x_2593:
        /* <DEDUP_REMOVED lines=25> */
.L_x_2598:
        /* <DEDUP_REMOVED lines=14> */
[----:B------:R-:W-:Y:S02]  /*22c90*/  IMAD.U32 R6, RZ, RZ, UR8 ;  /* 0x00000008ff067e24 */ /* 0x000fe4000f8e00ff */
[----:B------:R-:W-:-:S02]  /*22ca0*/  IMAD.U32 R7, RZ, RZ, UR9 ;  /* 0x00000009ff077e24 */ /* 0x000fc4000f8e00ff */
[----:B------:R-:W-:Y:S02]  /*22cb0*/  IMAD.U32 R10, RZ, RZ, UR4 ;  /* 0x00000004ff0a7e24 */ /* 0x000fe4000f8e00ff */
[----:B0-----:R-:W-:Y:S02]  /*22cc0*/  IMAD.U32 R11, RZ, RZ, UR5 ;  /* 0x00000005ff0b7e24 */ /* 0x001fe4000f8e00ff */
[----:B-1----:R-:W-:Y:S02]  /*22cd0*/  IMAD.MOV.U32 R8, RZ, RZ, 0x70 ;  /* 0x00000070ff087424 */ /* 0x002fe400078e00ff */
[----:B------:R-:W-:Y:S02]  /*22ce0*/  IMAD.MOV.U32 R12, RZ, RZ, 0x1 ;  /* 0x00000001ff0c7424 */ /* 0x000fe400078e00ff */
[----:B------:R-:W-:-:S07]  /*22cf0*/  IMAD.MOV.U32 R13, RZ, RZ, RZ ;  /* 0x000000ffff0d7224 */ /* 0x000fce00078e00ff */
[----:B------:R-:W-:-:S07]  /*22d00*/  LEPC R20, `(.L_x_2600) ;  /* 0x000000001014794e */ /* 0x000fce0000000000 */
[----:B--2---:R-:W-:Y:S05]  /*22d10*/  CALL.ABS.NOINC R2 ;  /* 0x0000000002007343 */ /* 0x004fea0003c00000 */
.L_x_2600:
        /* <DEDUP_REMOVED lines=11> */
[----:B------:R-:W-:Y:S02]  /*22dd0*/  IMAD.U32 R6, RZ, RZ, UR8 ;  /* 0x00000008ff067e24 */ /* 0x000fe4000f8e00ff */
[----:B------:R-:W-:-:S02]  /*22de0*/  IMAD.U32 R7, RZ, RZ, UR9 ;  /* 0x00000009ff077e24 */ /* 0x000fc4000f8e00ff */
[----:B------:R-:W-:Y:S02]  /*22df0*/  IMAD.U32 R10, RZ, RZ, UR4 ;  /* 0x00000004ff0a7e24 */ /* 0x000fe4000f8e00ff */
[----:B0-----:R-:W-:Y:S02]  /*22e00*/  IMAD.U32 R11, RZ, RZ, UR5 ;  /* 0x00000005ff0b7e24 */ /* 0x001fe4000f8e00ff */
[----:B-1----:R-:W-:Y:S02]  /*22e10*/  IMAD.MOV.U32 R8, RZ, RZ, 0x70 ;  /* 0x00000070ff087424 */ /* 0x002fe400078e00ff */
[----:B------:R-:W-:Y:S02]  /*22e20*/  IMAD.MOV.U32 R12, RZ, RZ, 0x1 ;  /* 0x00000001ff0c7424 */ /* 0x000fe400078e00ff */
[----:B--2---:R-:W-:-:S07]  /*22e30*/  IMAD.MOV.U32 R13, RZ, RZ, RZ ;  /* 0x000000ffff0d7224 */ /* 0x004fce00078e00ff */
[----:B------:R-:W-:-:S07]  /*22e40*/  LEPC R20, `(.L_x_2602) ;  /* 0x000000001014794e */ /* 0x000fce0000000000 */
[----:B---3--:R-:W-:Y:S05]  /*22e50*/  CALL.ABS.NOINC R2 ;  /* 0x0000000002007343 */ /* 0x008fea0003c00000 */
.L_x_2602:
        /* <DEDUP_REMOVED lines=16> */
.L_x_2601:
[----:B------:R-:W2:Y:S01]  /*22f60*/  LDL.LU R7, [R1+0x47c] ;  /* 0x00047c0001077983 */ /* 0x000ea20000300800 */
[----:B------:R-:W3:Y:S01]  /*22f70*/  LDC R0, c[0x0][0x428] ;  /* 0x00010a00ff007b82 */ /* 0x000ee20000000800 */
[----:B------:R-:W-:Y:S01]  /*22f80*/  ULDC.64 UR4, c[0x0][0xaf0] ;  /* 0x0002bc0000047ab9 */ /* 0x000fe20000000a00 */
[----:B------:R-:W4:Y:S01]  /*22f90*/  S2R R4, SR_TID.X ;  /* 0x0000000000047919 */ /* 0x000f220000002100 */
[----:B---3--:R-:W-:Y:S01]  /*22fa0*/  ISETP.NE.AND P0, PT, R0, 0x1, PT ;  /* 0x000000010000780c */ /* 0x008fe20003f05270 */
[----:B------:R-:W-:Y:S01]  /*22fb0*/  IMAD.MOV.U32 R0, RZ, RZ, R18 ;  /* 0x000000ffff007224 */ /* 0x000fe200078e0012 */
[----:B----4-:R-:W-:Y:S01]  /*22fc0*/  LOP3.LUT R6, R4, 0x1f, RZ, 0xc0, !PT ;  /* 0x0000001f04067812 */ /* 0x010fe200078ec0ff */
[----:B------:R-:W-:-:S10]  /*22fd0*/  IMAD.MOV.U32 R4, RZ, RZ, R19 ;  /* 0x000000ffff047224 */ /* 0x000fd400078e0013 */
[----:B------:R-:W3:Y:S08]  /*22fe0*/  @P0 LDC R3, c[0x0][0x42c] ;  /* 0x00010b00ff030b82 */ /* 0x000ef00000000800 */
[----:B------:R-:W4:Y:S01]  /*22ff0*/  @P0 LDC R5, c[0x0][0x430] ;  /* 0x00010c00ff050b82 */ /* 0x000f220000000800 */
[----:B---3--:R-:W-:-:S05]  /*23000*/  @P0 IMAD.HI.U32 R2, R18, R3, RZ ;  /* 0x0000000312020227 */ /* 0x008fca00078e00ff */
[----:B----4-:R-:W-:Y:S02]  /*23010*/  @P0 SHF.R.U32.HI R0, RZ, R5, R2 ;  /* 0x00000005ff000219 */ /* 0x010fe40000011602 */
[----:B------:R-:W-:-:S04]  /*23020*/  ISETP.NE.U32.AND P0, PT, RZ, UR4, PT ;  /* 0x00000004ff007c0c */ /* 0x000fc8000bf05070 */
[----:B------:R-:W-:Y:S01]  /*23030*/  ISETP.NE.AND.EX P0, PT, RZ, UR5, PT, P0 ;  /* 0x00000005ff007c0c */ /* 0x000fe2000bf05300 */
[----:B------:R-:W-:-:S12]  /*23040*/  ULDC.64 UR4, c[0x0][0xaf8] ;  /* 0x0002be0000047ab9 */ /* 0x000fd80000000a00 */
[----:B------:R-:W3:Y:S01]  /*23050*/  @P0 LDC.64 R2, c[0x0][0xaf0] ;  /* 0x0002bc00ff020b82 */ /* 0x000ee20000000a00 */
[----:B------:R-:W-:-:S04]  /*23060*/  ISETP.NE.AND P6, PT, R6, RZ, PT ;  /* 0x000000ff0600720c */ /* 0x000fc80003fc5270 */
[----:B------:R-:W-:-:S09]  /*23070*/  PLOP3.LUT P1, PT, P6, PT, PT, 0x8, 0x0 ;  /* 0x000000000000781c */ /* 0x000fd2000372e170 */
[----:B------:R-:W-:Y:S01]  /*23080*/  VOTEU.ALL UP1, P6 ;  /* 0x00000000003f7886 */ /* 0x000fe20003020000 */
[----:B---3--:R-:W-:-:S05]  /*23090*/  @P0 IMAD.WIDE R2, R19, 0x4, R2 ;  /* 0x0000000413020825 */ /* 0x008fca00078e0202 */
[----:B------:R3:W5:Y:S01]  /*230a0*/  @P0 LDG.E R4, desc[UR54][R2.64] ;  /* 0x0000003602040981 */ /* 0x000762000c1e1900 */
[----:B------:R-:W-:Y:S01]  /*230b0*/  ISETP.NE.U32.AND P0, PT, RZ, UR4, PT ;  /* 0x00000004ff007c0c */ /* 0x000fe2000bf05070 */
[----:B------:R-:W-:-:S03]  /*230c0*/  @!UP1 UIADD3 UR8, UP0, UR52, 0x270, URZ ;  /* 0x0000027034089890 */ /* 0x000fc6000ff1e03f */
[----:B------:R-:W-:Y:S01]  /*230d0*/  ISETP.NE.AND.EX P0, PT, RZ, UR5, PT, P0 ;  /* 0x00000005ff007c0c */ /* 0x000fe2000bf05300 */
[----:B------:R-:W-:-:S03]  /*230e0*/  @!UP1 UIADD3.X UR9, URZ, UR53, URZ, UP0, !UPT ;  /* 0x000000353f099290 */ /* 0x000fc600087fe43f */
[----:B------:R-:W-:Y:S01]  /*230f0*/  SEL R6, R19, RZ, !P0 ;  /* 0x000000ff13067207 */ /* 0x000fe20004000000 */
[----:B------:R-:W-:Y:S01]  /*23100*/  VOTEU.ALL UP0, P6 ;  /* 0x00000000003f7886 */ /* 0x000fe20003000000 */
[----:B--23--:R-:W-:-:S07]  /*23110*/  IMAD R17, R17, 0x80, R7 ;  /* 0x0000008011117824 */ /* 0x00cfce00078e0207 */
.L_x_2603:
        /* <DEDUP_REMOVED lines=9> */
[----:B--2---:R-:W-:Y:S05]  /*231b0*/  @P1 BRA.U.ANY `(.L_x_2603) ;  /* 0xfffffffd00d81947 */ /* 0x004fea000393ffff */
[----:B------:R-:W1:Y:S01]  /*231c0*/  LDL R5, [R1+0x478] ;  /* 0x0004780001057983 */ /* 0x000e620000100800 */
[----:B------:R-:W2:Y:S01]  /*231d0*/  LDC.64 R2, c[0x0][0x3f8] ;  /* 0x0000fe00ff027b82 */ /* 0x000ea20000000a00 */
[----:B------:R-:W-:Y:S02]  /*231e0*/  ULDC.64 UR4, c[0x0][0xb00] ;  /* 0x0002c00000047ab9 */ /* 0x000fe40000000a00 */
[----:B--2---:R-:W-:Y:S01]  /*231f0*/  LOP3.LUT P0, RZ, R2, UR4, RZ, 0xfc, !PT ;  /* 0x0000000402ff7c12 */ /* 0x004fe2000f80fcff */
[----:B------:R-:W-:-:S03]  /*23200*/  UMOV UR4, 0xffffffff ;  /* 0xffffffff00047882 */ /* 0x000fc60000000000 */
[----:B------:R-:W-:-:S04]  /*23210*/  LOP3.LUT P0, RZ, R3, UR5, RZ, 0xfc, P0 ;  /* 0x0000000503ff7c12 */ /* 0x000fc8000800fcff */
[----:B-----5:R-:W-:Y:S01]  /*23220*/  SEL R7, R4, RZ, !P0 ;  /* 0x000000ff04077207 */ /* 0x020fe20004000000 */
[----:B-1----:R-:W-:Y:S01]  /*23230*/  VIADD R8, R5, 0xffffffff ;  /* 0xffffffff05087836 */ /* 0x002fe20000000000 */
[----:B------:R-:W-:Y:S07]  /*23240*/  BRA.DIV UR4, `(.L_x_2604) ;  /* 0x0000003604cc7947 */ /* 0x000fee000b800000 */
.L_x_2675:
[----:B------:R-:W-:Y:S01]  /*23250*/  UMOV UR4, 0xffffffff ;  /* 0xffffffff00047882 */ /* 0x000fe20000000000 */
[----:B------:R-:W-:Y:S02]  /*23260*/  SHF.R.S32.HI R5, RZ, 0x1f, R4 ;  /* 0x0000001fff057819 */ /* 0x000fe40000011404 */
[----:B------:R-:W-:Y:S05]  /*23270*/  BRA.DIV UR4, `(.L_x_2605) ;  /* 0x0000003604f47947 */ /* 0x000fea000b800000 */
[----:B------:R-:W-:-:S13]  /*23280*/  ELECT P6, URZ, PT ;  /* 0x00000000003f782f */ /* 0x000fda00038c0000 */
.L_x_2678:
        /* <DEDUP_REMOVED lines=8> */
[----:B0-----:R-:W0:Y:S02]  /*23310*/  @P0 LDC.64 R10, c[0x0][0x420] ;  /* 0x00010800ff0a0b82 */ /* 0x001e240000000a00 */
[----:B0-----:R-:W-:-:S05]  /*23320*/  @P0 IMAD.HI.U32 R10, R8, R10, RZ ;  /* 0x0000000a080a0227 */ /* 0x001fca00078e00ff */
        /* <DEDUP_REMOVED lines=10> */
[----:B------:R-:W-:-:S05]  /*233d0*/  LEA.HI.X R13, R10, R3, R7, 0x2, P0 ;  /* 0x000000030a0d7211 */ /* 0x000fca00000f1407 */
[----:B------:R1:W5:Y:S02]  /*233e0*/  LDG.E R7, desc[UR54][R12.64] ;  /* 0x000000360c077981 */ /* 0x000364000c1e1900 */
.L_x_2607:
[----:B------:R-:W2:Y:S01]  /*233f0*/  LDL R9, [R1+0x460] ;  /* 0x0004600001097983 */ /* 0x000ea20000100800 */
[----:B0-----:R-:W-:-:S03]  /*23400*/  MOV R11, 0x400 ;  /* 0x00000400000b7802 */ /* 0x001fc60000000f00 */
[----:B------:R-:W3:Y:S01]  /*23410*/  LDL R10, [R1+0x464] ;  /* 0x00046400010a7983 */ /* 0x000ee20000100800 */
[----:B-1----:R-:W0:Y:S02]  /*23420*/  S2R R12, SR_CgaCtaId ;  /* 0x00000000000c7919 */ /* 0x002e240000008800 */
[----:B0-----:R-:W-:-:S05]  /*23430*/  LEA R11, R12, R11, 0x18 ;  /* 0x0000000b0c0b7211 */ /* 0x001fca00078ec0ff */
[----:B--2---:R-:W-:Y:S01]  /*23440*/  IMAD R9, R9, 0x8, R11 ;  /* 0x0000000809097824 */ /* 0x004fe200078e020b */
[----:B---3--:R-:W-:-:S04]  /*23450*/  SHF.L.U32 R10, R10, 0x1f, RZ ;  /* 0x0000001f0a0a7819 */ /* 0x008fc800000006ff */
[----:B------:R-:W0:Y:S02]  /*23460*/  SYNCS.PHASECHK.TRANS64.TRYWAIT P0, [R9+URZ+0x32440], R10 ;  /* 0x0324400a090075a7 */ /* 0x000e24000800017f */
[----:B0-----:R-:W-:Y:S05]  /*23470*/  @!P0 BRA `(.L_x_2608) ;  /* 0x0000003400948947 */ /* 0x001fea0003800000 */
.L_x_2679:
        /* <DEDUP_REMOVED lines=11> */
.L_x_2609:
[----:B------:R-:W2:Y:S01]  /*23530*/  LDL R11, [R1+0x460] ;  /* 0x00046000010b7983 */ /* 0x000ea20000100800 */
        /* <DEDUP_REMOVED lines=21> */
.L_x_2606:
[----:B------:R-:W1:Y:S01]  /*23690*/  S2R R10, SR_CgaCtaId ;  /* 0x00000000000a7919 */ /* 0x000e620000008800 */
[----:B------:R-:W-:Y:S05]  /*236a0*/  WARPSYNC.ALL ;  /* 0x0000000000007948 */ /* 0x000fea0003800000 */
[----:B------:R-:W-:Y:S01]  /*236b0*/  BAR.SYNC.DEFER_BLOCKING 0x8, 0x120 ;  /* 0x0204800000007b1d */ /* 0x000fe20000010000 */
[----:B------:R-:W-:Y:S02]  /*236c0*/  ELECT P0, URZ, PT ;  /* 0x00000000003f782f */ /* 0x000fe40003800000 */
[----:B------:R-:W-:-:S03]  /*236d0*/  MOV R9, 0x400 ;  /* 0x0000040000097802 */ /* 0x000fc60000000f00 */
[----:B------:R-:W-:Y:S01]  /*236e0*/  BSSY B0, `(.L_x_2610) ;  /* 0x0000032000007945 */ /* 0x000fe20003800000 */
[----:B-1----:R-:W-:-:S07]  /*236f0*/  LEA R9, R10, R9, 0x18 ;  /* 0x000000090a097211 */ /* 0x002fce00078ec0ff */
        /* <DEDUP_REMOVED lines=19> */
[----:B-1----:R-:W-:Y:S01]  /*23830*/  IMAD.MOV.U32 R6, RZ, RZ, 0x10000 ;  /* 0x00010000ff067424 */ /* 0x002fe200078e00ff */
        /* <DEDUP_REMOVED lines=27> */
[----:B-1----:R-:W-:Y:S01]  /*239f0*/  NOP ;  /* 0x0000000000007918 */ /* 0x002fe20000000000 */
.L_x_2611:
[----:B------:R-:W-:Y:S05]  /*23a00*/  BSYNC B0 ;  /* 0x0000000000007941 */ /* 0x000fea0003800000 */
.L_x_2610:
[----:B------:R-:W-:-:S04]  /*23a10*/  UIADD3 UR50, UR50, 0x1, URZ ;  /* 0x0000000132327890 */ /* 0x000fc8000fffe03f */
[----:B------:R-:W-:-:S04]  /*23a20*/  ULEA.HI UR4, UR50, UR50, URZ, 0x1 ;  /* 0x0000003232047291 */ /* 0x000fc8000f8f083f */
[----:B------:R-:W-:-:S04]  /*23a30*/  ULOP3.LUT UR4, UR4, 0xfffffffe, URZ, 0xc0, !UPT ;  /* 0xfffffffe04047892 */ /* 0x000fc8000f8ec03f */
[----:B------:R-:W-:-:S06]  /*23a40*/  UIADD3 UR4, UR50, -UR4, URZ ;  /* 0x8000000432047290 */ /* 0x000fcc000fffe03f */
[----:B------:R-:W-:-:S05]  /*23a50*/  IMAD.U32 R6, RZ, RZ, UR4 ;  /* 0x00000004ff067e24 */ /* 0x000fca000f8e00ff */
[----:B------:R-:W-:-:S04]  /*23a60*/  SHF.L.U32 R6, R6, 0x1f, RZ ;  /* 0x0000001f06067819 */ /* 0x000fc800000006ff */
[----:B------:R-:W1:Y:S02]  /*23a70*/  SYNCS.PHASECHK.TRANS64.TRYWAIT P0, [R9+URZ+0x32420], R6 ;  /* 0x03242006090075a7 */ /* 0x000e64000800017f */
[----:B-1----:R-:W-:Y:S05]  /*23a80*/  @!P0 BRA `(.L_x_2612) ;  /* 0x0000003000248947 */ /* 0x002fea0003800000 */
.L_x_2680:
[----:B------:R-:W-:Y:S01]  /*23a90*/  ULDC.64 UR46, c[0x0][0x3f8] ;  /* 0x0000fe00002e7ab9 */ /* 0x000fe20000000a00 */
[----:B------:R-:W-:Y:S01]  /*23aa0*/  ULDC.64 UR38, c[0x0][0x408] ;  /* 0x0001020000267ab9 */ /* 0x000fe20000000a00 */
[----:B------:R-:W-:Y:S04]  /*23ab0*/  BSSY B0, `(.L_x_2613) ;  /* 0x000003b000007945 */ /* 0x000fe80003800000 */
[----:B------:R-:W-:Y:S05]  /*23ac0*/  @!P6 BRA `(.L_x_2614) ;  /* 0x0000000000e4e947 */ /* 0x000fea0003800000 */
[----:B-1----:R-:W2:Y:S01]  /*23ad0*/  LDL R9, [R1+0x460] ;  /* 0x0004600001097983 */ /* 0x002ea20000100800 */
[----:B0-----:R-:W-:-:S03]  /*23ae0*/  MOV R11, 0x400 ;  /* 0x00000400000b7802 */ /* 0x001fc60000000f00 */
[----:B------:R-:W3:Y:S01]  /*23af0*/  LDL R10, [R1+0x464] ;  /* 0x00046400010a7983 */ /* 0x000ee20000100800 */
[----:B------:R-:W0:Y:S02]  /*23b00*/  S2R R12, SR_CgaCtaId ;  /* 0x00000000000c7919 */ /* 0x000e240000008800 */
[----:B0-----:R-:W-:-:S05]  /*23b10*/  LEA R11, R12, R11, 0x18 ;  /* 0x0000000b0c0b7211 */ /* 0x001fca00078ec0ff */
[----:B--2---:R-:W-:Y:S01]  /*23b20*/  IMAD R9, R9, 0x8, R11 ;  /* 0x0000000809097824 */ /* 0x004fe200078e020b */
[----:B---3--:R-:W-:-:S04]  /*23b30*/  SHF.L.U32 R6, R10, 0x1f, RZ ;  /* 0x0000001f0a067819 */ /* 0x008fc800000006ff */
[----:B------:R-:W0:Y:S02]  /*23b40*/  SYNCS.PHASECHK.TRANS64.TRYWAIT P0, [R9+URZ+0x32460], R6 ;  /* 0x03246006090075a7 */ /* 0x000e24000800017f */
[----:B0-----:R-:W-:Y:S05]  /*23b50*/  @!P0 BRA `(.L_x_2615) ;  /* 0x0000003000108947 */ /* 0x001fea0003800000 */
.L_x_2681:
        /* <DEDUP_REMOVED lines=11> */
.L_x_2616:
[----:B0-----:R-:W2:Y:S01]  /*23c10*/  LDL R6, [R1+0x460] ;  /* 0x0004600001067983 */ /* 0x001ea20000100800 */
[----:B------:R-:W-:-:S03]  /*23c20*/  MOV R11, 0x400 ;  /* 0x00000400000b7802 */ /* 0x000fc60000000f00 */
[----:B------:R-:W3:Y:S01]  /*23c30*/  LDL R10, [R1+0x468] ;  /* 0x00046800010a7983 */ /* 0x000ee20000100800 */
[----:B------:R-:W0:Y:S01]  /*23c40*/  S2R R12, SR_CgaCtaId ;  /* 0x00000000000c7919 */ /* 0x000e220000008800 */
[----:B------:R-:W-:Y:S02]  /*23c50*/  R2UR UR11, R8 ;  /* 0x00000000080b72ca */ /* 0x000fe400000e0000 */
[----:B------:R-:W-:Y:S01]  /*23c60*/  R2UR UR9, R9 ;  /* 0x00000000090972ca */ /* 0x000fe200000e0000 */
[----:B------:R-:W-:Y:S01]  /*23c70*/  UIADD3 UR4, UP0, UR52, 0x470, URZ ;  /* 0x0000047034047890 */ /* 0x000fe2000ff1e03f */
[----:B------:R-:W-:Y:S02]  /*23c80*/  R2UR UR12, R0 ;  /* 0x00000000000c72ca */ /* 0x000fe400000e0000 */
[----:B------:R-:W-:Y:S02]  /*23c90*/  R2UR UR13, R7 ;  /* 0x00000000070d72ca */ /* 0x000fe400000e0000 */
        /* <DEDUP_REMOVED lines=28> */
.L_x_2614:
[----:B------:R-:W-:Y:S05]  /*23e60*/  BSYNC B0 ;  /* 0x0000000000007941 */ /* 0x000fea0003800000 */
.L_x_2613:
        /* <DEDUP_REMOVED lines=14> */
[----:B0-----:R-:W2:Y:S04]  /*23f50*/  LDL.LU R11, [R1+0x460] ;  /* 0x00046000010b7983 */ /* 0x001ea80000300800 */
[----:B------:R-:W3:Y:S01]  /*23f60*/  LDL.LU R13, [R1+0x464] ;  /* 0x00046400010d7983 */ /* 0x000ee20000300800 */
[----:B------:R-:W-:Y:S01]  /*23f70*/  BSSY B2, `(.L_x_2621) ;  /* 0x0000070000027945 */ /* 0x000fe20003800000 */
[----:B--2---:R-:W-:-:S05]  /*23f80*/  VIADD R6, R11, 0x1 ;  /* 0x000000010b067836 */ /* 0x004fca0000000000 */
[----:B------:R-:W-:-:S04]  /*23f90*/  ISETP.NE.AND P0, PT, R6, 0x2, PT ;  /* 0x000000020600780c */ /* 0x000fc80003f05270 */
[----:B------:R-:W-:Y:S02]  /*23fa0*/  SEL R9, RZ, 0x1, P0 ;  /* 0x00000001ff097807 */ /* 0x000fe40000000000 */
[----:B------:R-:W-:Y:S02]  /*23fb0*/  SEL R14, R6, RZ, P0 ;  /* 0x000000ff060e7207 */ /* 0x000fe40000000000 */
[----:B---3--:R-:W-:-:S03]  /*23fc0*/  LOP3.LUT R13, R13, R9, RZ, 0x3c, !PT ;  /* 0x000000090d0d7212 */ /* 0x008fc600078e3cff */
[----:B------:R0:W-:Y:S04]  /*23fd0*/  STL [R1+0x460], R14 ;  /* 0x0004600e01007387 */ /* 0x0001e80000100800 */
[----:B------:R0:W-:Y:S01]  /*23fe0*/  STL [R1+0x464], R13 ;  /* 0x0004640d01007387 */ /* 0x0001e20000100800 */
        /* <DEDUP_REMOVED lines=22> */
.L_x_2623:
[----:B-1----:R-:W1:Y:S01]  /*24150*/  S2R R3, SR_CgaCtaId ;  /* 0x0000000000037919 */ /* 0x002e620000008800 */
[----:B------:R-:W-:-:S04]  /*24160*/  MOV R2, 0x400 ;  /* 0x0000040000027802 */ /* 0x000fc80000000f00 */
[----:B-1----:R-:W-:Y:S02]  /*24170*/  LEA R2, R3, R2, 0x18 ;  /* 0x0000000203027211 */ /* 0x002fe400078ec0ff */
[----:B------:R-:W-:-:S03]  /*24180*/  SHF.L.U32 R3, R13, 0x1f, RZ ;  /* 0x0000001f0d037819 */ /* 0x000fc600000006ff */
[----:B------:R-:W-:-:S04]  /*24190*/  IMAD R2, R14, 0x8, R2 ;  /* 0x000000080e027824 */ /* 0x000fc800078e0202 */
[----:B------:R-:W1:Y:S02]  /*241a0*/  SYNCS.PHASECHK.TRANS64.TRYWAIT P0, [R2+URZ+0x32440], R3 ;  /* 0x03244003020075a7 */ /* 0x000e64000800017f */
[----:B-1----:R-:W-:Y:S05]  /*241b0*/  @!P0 BRA `(.L_x_2624) ;  /* 0x00000028008c8947 */ /* 0x002fea0003800000 */
.L_x_2682:
        /* <DEDUP_REMOVED lines=11> */
.L_x_2625:
[----:B------:R-:W2:Y:S01]  /*24270*/  LDL R6, [R1+0x460] ;  /* 0x0004600001067983 */ /* 0x000ea20000100800 */
        /* <DEDUP_REMOVED lines=21> */
.L_x_2683:
        /* <DEDUP_REMOVED lines=8> */
.L_x_2627:
[----:B-12---:R-:W2:Y:S01]  /*24450*/  LDL R3, [R1+0x460] ;  /* 0x0004600001037983 */ /* 0x006ea20000100800 */
        /* <DEDUP_REMOVED lines=33> */
.L_x_2622:
[----:B------:R-:W-:Y:S05]  /*24670*/  BSYNC B2 ;  /* 0x0000000000027941 */ /* 0x000fea0003800000 */
.L_x_2621:
[----:B------:R-:W2:Y:S02]  /*24680*/  LDL R2, [R1+0x478] ;  /* 0x0004780001027983 */ /* 0x000ea40000100800 */
[----:B--2---:R-:W-:-:S07]  /*24690*/  VIADD R8, R2, 0xfffffffd ;  /* 0xfffffffd02087836 */ /* 0x004fce0000000000 */
.L_x_2620:
[----:B------:R-:W-:Y:S05]  /*246a0*/  BSYNC B1 ;  /* 0x0000000000017941 */ /* 0x000fea0003800000 */
.L_x_2619:
[----:B------:R-:W2:Y:S01]  /*246b0*/  LDL.LU R2, [R1+0x478] ;  /* 0x0004780001027983 */ /* 0x000ea20000300800 */
[----:B------:R-:W-:Y:S01]  /*246c0*/  VIADD R10, R10, 0xfffffffe ;  /* 0xfffffffe0a0a7836 */ /* 0x000fe20000000000 */
[----:B--2---:R-:W-:-:S04]  /*246d0*/  LOP3.LUT R3, RZ, R2, RZ, 0x33, !PT ;  /* 0x00000002ff037212 */ /* 0x004fc800078e33ff */
[----:B------:R-:W-:-:S13]  /*246e0*/  ISETP.NE.AND P0, PT, R10, R3, PT ;  /* 0x000000030a00720c */ /* 0x000fda0003f05270 */
[----:B------:R-:W-:Y:S05]  /*246f0*/  @!P0 BRA `(.L_x_2618) ;  /* 0x0000000c00948947 */ /* 0x000fea0003800000 */
.L_x_2642:
[----:B------:R-:W2:Y:S04]  /*24700*/  LDL.LU R3, [R1+0x460] ;  /* 0x0004600001037983 */ /* 0x000ea80000300800 */
        /* <DEDUP_REMOVED lines=9> */
[----:B------:R-:W-:Y:S01]  /*247a0*/  ISETP.NE.U32.AND P0, PT, RZ, UR46, PT ;  /* 0x0000002eff007c0c */ /* 0x000fe2000bf05070 */
[----:B------:R-:W-:-:S03]  /*247b0*/  IMAD.MOV.U32 R12, RZ, RZ, R8 ;  /* 0x000000ffff0c7224 */ /* 0x000fc600078e0008 */
[----:B------:R-:W-:-:S13]  /*247c0*/  ISETP.NE.AND.EX P0, PT, RZ, UR47, PT, P0 ;  /* 0x0000002fff007c0c */ /* 0x000fda000bf05300 */
[----:B------:R-:W-:Y:S05]  /*247d0*/  @!P0 BRA `(.L_x_2630) ;  /* 0x0000000000448947 */ /* 0x000fea0003800000 */
[----:B------:R-:W1:Y:S01]  /*247e0*/  LDC R12, c[0x0][0x41c] ;  /* 0x00010700ff0c7b82 */ /* 0x000e620000000800 */
[----:B0-----:R-:W-:Y:S02]  /*247f0*/  IMAD.MOV.U32 R11, RZ, RZ, R8 ;  /* 0x000000ffff0b7224 */ /* 0x001fe400078e0008 */
[----:B------:R-:W-:-:S04]  /*24800*/  IMAD R7, R5, UR38, RZ ;  /* 0x0000002605077c24 */ /* 0x000fc8000f8e02ff */
[----:B------:R-:W-:Y:S01]  /*24810*/  IMAD R7, R4, UR39, R7 ;  /* 0x0000002704077c24 */ /* 0x000fe2000f8e0207 */
[----:B-1----:R-:W-:-:S13]  /*24820*/  ISETP.NE.AND P0, PT, R12, 0x1, PT ;  /* 0x000000010c00780c */ /* 0x002fda0003f05270 */
[----:B------:R-:W0:Y:S02]  /*24830*/  @P0 LDC.64 R2, c[0x0][0x420] ;  /* 0x00010800ff020b82 */ /* 0x000e240000000a00 */
[----:B0-----:R-:W-:-:S05]  /*24840*/  @P0 IMAD.HI.U32 R2, R8, R2, RZ ;  /* 0x0000000208020227 */ /* 0x001fca00078e00ff */
        /* <DEDUP_REMOVED lines=10> */
.L_x_2630:
[----:B------:R-:W2:Y:S01]  /*248f0*/  S2R R3, SR_CgaCtaId ;  /* 0x0000000000037919 */ /* 0x000ea20000008800 */
[----:B------:R-:W-:-:S04]  /*24900*/  MOV R2, 0x400 ;  /* 0x0000040000027802 */ /* 0x000fc80000000f00 */
[----:B--2---:R-:W-:Y:S02]  /*24910*/  LEA R2, R3, R2, 0x18 ;  /* 0x0000000203027211 */ /* 0x004fe400078ec0ff */
[----:B------:R-:W-:-:S03]  /*24920*/  SHF.L.U32 R3, R10, 0x1f, RZ ;  /* 0x0000001f0a037819 */ /* 0x000fc600000006ff */
[----:B------:R-:W-:-:S04]  /*24930*/  IMAD R2, R9, 0x8, R2 ;  /* 0x0000000809027824 */ /* 0x000fc800078e0202 */
[----:B------:R-:W2:Y:S02]  /*24940*/  SYNCS.PHASECHK.TRANS64.TRYWAIT P0, [R2+URZ+0x32440], R3 ;  /* 0x03244003020075a7 */ /* 0x000ea4000800017f */
[----:B--2---:R-:W-:Y:S05]  /*24950*/  @!P0 BRA `(.L_x_2631) ;  /* 0x0000002000cc8947 */ /* 0x004fea0003800000 */
.L_x_2684:
        /* <DEDUP_REMOVED lines=11> */
.L_x_2632:
[----:B0-----:R-:W3:Y:S01]  /*24a10*/  LDL R11, [R1+0x468] ;  /* 0x00046800010b7983 */ /* 0x001ee20000100800 */
[----:B------:R-:W-:Y:S01]  /*24a20*/  MOV R6, 0x400 ;  /* 0x0000040000067802 */ /* 0x000fe20000000f00 */
        /* <DEDUP_REMOVED lines=19> */
.L_x_2685:
        /* <DEDUP_REMOVED lines=8> */
.L_x_2634:
        /* <DEDUP_REMOVED lines=33> */
.L_x_2629:
[----:B------:R-:W-:Y:S05]  /*24df0*/  BSYNC B1 ;  /* 0x0000000000017941 */ /* 0x000fea0003800000 */
.L_x_2628:
[----:B------:R-:W-:Y:S01]  /*24e00*/  VIADD R9, R9, 0x1 ;  /* 0x0000000109097836 */ /* 0x000fe20000000000 */
[----:B------:R-:W-:Y:S04]  /*24e10*/  BSSY B1, `(.L_x_2635) ;  /* 0x000006f000017945 */ /* 0x000fe80003800000 */
[----:B------:R-:W-:-:S04]  /*24e20*/  ISETP.NE.AND P0, PT, R9, 0x2, PT ;  /* 0x000000020900780c */ /* 0x000fc80003f05270 */
[----:B------:R-:W-:Y:S02]  /*24e30*/  SEL R3, RZ, 0x1, P0 ;  /* 0x00000001ff037807 */ /* 0x000fe40000000000 */
[----:B------:R-:W-:Y:S01]  /*24e40*/  SEL R12, R9, RZ, P0 ;  /* 0x000000ff090c7207 */ /* 0x000fe20000000000 */
[----:B------:R-:W-:Y:S01]  /*24e50*/  VIADD R9, R8, 0xffffffff ;  /* 0xffffffff08097836 */ /* 0x000fe20000000000 */
[----:B0-----:R-:W-:-:S03]  /*24e60*/  LOP3.LUT R11, R10, R3, RZ, 0x3c, !PT ;  /* 0x000000030a0b7212 */ /* 0x001fc600078e3cff */
[----:B------:R0:W-:Y:S04]  /*24e70*/  STL [R1+0x460], R12 ;  /* 0x0004600c01007387 */ /* 0x0001e80000100800 */
[----:B------:R0:W-:Y:S01]  /*24e80*/  STL [R1+0x464], R11 ;  /* 0x0004640b01007387 */ /* 0x0001e20000100800 */
[----:B------:R-:W-:Y:S05]  /*24e90*/  @!P6 BRA `(.L_x_2636) ;  /* 0x000000040098e947 */ /* 0x000fea0003800000 */
[----:B------:R-:W-:Y:S01]  /*24ea0*/  ISETP.NE.U32.AND P0, PT, RZ, UR46, PT ;  /* 0x0000002eff007c0c */ /* 0x000fe2000bf05070 */
[----:B------:R-:W-:-:S03]  /*24eb0*/  IMAD.MOV.U32 R10, RZ, RZ, R9 ;  /* 0x000000ffff0a7224 */ /* 0x000fc600078e0009 */
[----:B------:R-:W-:-:S13]  /*24ec0*/  ISETP.NE.AND.EX P0, PT, RZ, UR47, PT, P0 ;  /* 0x0000002fff007c0c */ /* 0x000fda000bf05300 */
[----:B------:R-:W-:Y:S05]  /*24ed0*/  @!P0 BRA `(.L_x_2637) ;  /* 0x0000000000408947 */ /* 0x000fea0003800000 */
[----:B------:R-:W1:Y:S02]  /*24ee0*/  LDC R7, c[0x0][0x41c] ;  /* 0x00010700ff077b82 */ /* 0x000e640000000800 */
        /* <DEDUP_REMOVED lines=15> */
.L_x_2637:
[----:B------:R-:W2:Y:S01]  /*24fe0*/  S2R R3, SR_CgaCtaId ;  /* 0x0000000000037919 */ /* 0x000ea20000008800 */
[----:B------:R-:W-:-:S04]  /*24ff0*/  MOV R2, 0x400 ;  /* 0x0000040000027802 */ /* 0x000fc80000000f00 */
[----:B--2---:R-:W-:Y:S02]  /*25000*/  LEA R2, R3, R2, 0x18 ;  /* 0x0000000203027211 */ /* 0x004fe400078ec0ff */
[----:B------:R-:W-:-:S03]  /*25010*/  SHF.L.U32 R3, R11, 0x1f, RZ ;  /* 0x0000001f0b037819 */ /* 0x000fc600000006ff */
[----:B------:R-:W-:-:S04]  /*25020*/  IMAD R2, R12, 0x8, R2 ;  /* 0x000000080c027824 */ /* 0x000fc800078e0202 */
[----:B------:R-:W2:Y:S02]  /*25030*/  SYNCS.PHASECHK.TRANS64.TRYWAIT P0, [R2+URZ+0x32440], R3 ;  /* 0x03244003020075a7 */ /* 0x000ea4000800017f */
[----:B--2---:R-:W-:Y:S05]  /*25040*/  @!P0 BRA `(.L_x_2638) ;  /* 0x0000001c00388947 */ /* 0x004fea0003800000 */
.L_x_2686:
        /* <DEDUP_REMOVED lines=11> */
.L_x_2639:
[----:B------:R-:W3:Y:S01]  /*25100*/  LDL R6, [R1+0x460] ;  /* 0x0004600001067983 */ /* 0x000ee20000100800 */
        /* <DEDUP_REMOVED lines=19> */
[----:B------:R-:W1:Y:S02]  /*25240*/  SYNCS.PHASECHK.TRANS64.TRYWAIT P1, [R2+URZ+0x32460], R3 ;  /* 0x03246003020075a7 */ /* 0x000e64000802017f */
[----:B01----:R-:W-:Y:S05]  /*25250*/  @!P1 BRA `(.L_x_2640) ;  /* 0x0000001800c89947 */ /* 0x003fea0003800000 */
.L_x_2687:
        /* <DEDUP_REMOVED lines=8> */
.L_x_2641:
[----:B0-2---:R-:W2:Y:S01]  /*252e0*/  LDL R3, [R1+0x460] ;  /* 0x0004600001037983 */ /* 0x005ea20000100800 */
        /* <DEDUP_REMOVED lines=33> */
.L_x_2636:
[----:B------:R-:W-:Y:S05]  /*25500*/  BSYNC B1 ;  /* 0x0000000000017941 */ /* 0x000fea0003800000 */
.L_x_2635:
[----:B------:R-:W2:Y:S01]  /*25510*/  LDL R2, [R1+0x46c] ;  /* 0x00046c0001027983 */ /* 0x000ea20000100800 */
[----:B------:R-:W-:Y:S01]  /*25520*/  VIADD R8, R8, 0xfffffffe ;  /* 0xfffffffe08087836 */ /* 0x000fe20000000000 */
[----:B--2---:R-:W-:-:S13]  /*25530*/  ISETP.GT.AND P0, PT, R9, R2, PT ;  /* 0x000000020900720c */ /* 0x004fda0003f04270 */
[----:B------:R-:W-:Y:S05]  /*25540*/  @P0 BRA `(.L_x_2642) ;  /* 0xfffffff0006c0947 */ /* 0x000fea000383ffff */
.L_x_2618:
[----:B------:R-:W-:Y:S05]  /*25550*/  BSYNC B0 ;  /* 0x0000000000007941 */ /* 0x000fea0003800000 */
.L_x_2617:
[----:B------:R-:W2:Y:S01]  /*25560*/  LDL.LU R3, [R1+0x460] ;  /* 0x0004600001037983 */ /* 0x000ea20000300800 */
[----:B------:R-:W-:Y:S01]  /*25570*/  BSSY B0, `(.L_x_2643) ;  /* 0x0000016000007945 */ /* 0x000fe20003800000 */
[----:B------:R-:W1:Y:S02]  /*25580*/  S2R R2, SR_TID.X ;  /* 0x0000000000027919 */ /* 0x000e640000002100 */
[----:B-1----:R-:W-:-:S04]  /*25590*/  LOP3.LUT R2, R2, 0x1f, RZ, 0xc0, !PT ;  /* 0x0000001f02027812 */ /* 0x002fc800078ec0ff */
[----:B------:R-:W-:Y:S01]  /*255a0*/  ISETP.NE.AND P1, PT, R2, RZ, PT ;  /* 0x000000ff0200720c */ /* 0x000fe20003f25270 */
[----:B--2---:R-:W-:-:S05]  /*255b0*/  VIADD R0, R3, 0x1 ;  /* 0x0000000103007836 */ /* 0x004fca0000000000 */
[----:B------:R-:W-:-:S04]  /*255c0*/  ISETP.NE.AND P0, PT, R0, 0x2, PT ;  /* 0x000000020000780c */ /* 0x000fc80003f05270 */
[----:B------:R-:W-:Y:S02]  /*255d0*/  SEL R2, R0, RZ, P0 ;  /* 0x000000ff00027207 */ /* 0x000fe40000000000 */
[----:B------:R-:W-:-:S03]  /*255e0*/  SEL R0, RZ, 0x1, P0 ;  /* 0x00000001ff007807 */ /* 0x000fc60000000000 */
[----:B------:R1:W-:Y:S01]  /*255f0*/  STL [R1+0x460], R2 ;  /* 0x0004600201007387 */ /* 0x0003e20000100800 */
[----:B------:R-:W-:Y:S05]  /*25600*/  @P1 BRA `(.L_x_2644) ;  /* 0x0000000000301947 */ /* 0x000fea0003800000 */
[----:B------:R-:W2:Y:S01]  /*25610*/  S2R R7, SR_LANEID ;  /* 0x0000000000077919 */ /* 0x000ea20000000000 */
[----:B------:R-:W-:Y:S01]  /*25620*/  VOTEU.ANY UR4, UPT, PT ;  /* 0x0000000000047886 */ /* 0x000fe200038e0100 */
[----:B-1----:R-:W1:Y:S01]  /*25630*/  LDC.64 R2, c[0x0][0xd38] ;  /* 0x00034e00ff027b82 */ /* 0x002e620000000a00 */
[----:B------:R-:W2:Y:S08]  /*25640*/  FLO.U32 R4, UR4 ;  /* 0x0000000400047d00 */ /* 0x000eb000080e0000 */
[----:B------:R-:W1:Y:S01]  /*25650*/  POPC R5, UR4 ;  /* 0x0000000400057d09 */ /* 0x000e620008000000 */
[----:B--2---:R-:W-:-:S13]  /*25660*/  ISETP.EQ.U32.AND P0, PT, R4, R7, PT ;  /* 0x000000070400720c */ /* 0x004fda0003f02070 */
[----:B-1----:R-:W2:Y:S01]  /*25670*/  @P0 ATOMG.E.ADD.STRONG.GPU PT, R3, desc[UR54][R2.64], R5 ;  /* 0x00000005020309a8 */ /* 0x002ea200081ee1f6 */
[----:B------:R-:W1:Y:S02]  /*25680*/  S2R R6, SR_LTMASK ;  /* 0x0000000000067919 */ /* 0x000e640000003900 */
[----:B-1----:R-:W-:-:S04]  /*25690*/  LOP3.LUT R6, R6, UR4, RZ, 0xc0, !PT ;  /* 0x0000000406067c12 */ /* 0x002fc8000f8ec0ff */
[----:B------:R-:W1:Y:S01]  /*256a0*/  POPC R7, R6 ;  /* 0x0000000600077309 */ /* 0x000e620000000000 */
[----:B--2---:R-:W1:Y:S02]  /*256b0*/  SHFL.IDX PT, R4, R3, R4, 0x1f ;  /* 0x00001f0403047589 */ /* 0x004e6400000e0000 */
[----:B-1----:R-:W-:-:S07]  /*256c0*/  IADD3 R16, R4, UR49, R7 ;  /* 0x0000003104107c10 */ /* 0x002fce000fffe007 */
.L_x_2644:
[----:B------:R-:W-:Y:S05]  /*256d0*/  BSYNC B0 ;  /* 0x0000000000007941 */ /* 0x000fea0003800000 */
.L_x_2643:
[----:B-1----:R-:W2:Y:S02]  /*256e0*/  LDL.LU R2, [R1+0x464] ;  /* 0x0004640001027983 */ /* 0x002ea40000300800 */
[----:B--2---:R-:W-:-:S05]  /*256f0*/  LOP3.LUT R2, R2, R0, RZ, 0x3c, !PT ;  /* 0x0000000002027212 */ /* 0x004fca00078e3cff */
[----:B------:R1:W-:Y:S02]  /*25700*/  STL [R1+0x464], R2 ;  /* 0x0004640201007387 */ /* 0x0003e40000100800 */
.L_x_2599:
[----:B------:R-:W-:Y:S05]  /*25710*/  BSYNC B6 ;  /* 0x0000000000067941 */ /* 0x000fea0003800000 */
.L_x_2597:
[----:B------:R-:W-:-:S03]  /*25720*/  UMOV UR4, 0xffffffff ;  /* 0xffffffff00047882 */ /* 0x000fc60000000000 */
[----:B------:R-:W-:Y:S05]  /*25730*/  BRA.DIV UR4, `(.L_x_2645) ;  /* 0x0000001604a47947 */ /* 0x000fea000b800000 */
[----:B------:R2:W3:Y:S04]  /*25740*/  SHFL.IDX PT, R4, R16, RZ, 0x1f ;  /* 0x00001fff10047589 */ /* 0x0004e800000e0000 */
[----:B------:R2:W4:Y:S02]  /*25750*/  SHFL.IDX PT, R6, R16, 0x1, 0x1f ;  /* 0x00201f0010067f89 */ /* 0x00052400000e0000 */
.L_x_2691:
[----:B------:R-:W5:Y:S01]  /*25760*/  S2R R0, SR_TID.X ;  /* 0x0000000000007919 */ /* 0x000f620000002100 */
[----:B------:R-:W-:Y:S01]  /*25770*/  ULDC UR4, c[0x0][0xd14] ;  /* 0x0003450000047ab9 */ /* 0x000fe20000000800 */
[----:B------:R-:W-:Y:S01]  /*25780*/  BSSY B0, `(.L_x_2646) ;  /* 0x000000b000007945 */ /* 0x000fe20003800000 */
[----:B-1----:R-:W-:Y:S01]  /*25790*/  IMAD.MOV.U32 R2, RZ, RZ, RZ ;  /* 0x000000ffff027224 */ /* 0x002fe200078e00ff */
[----:B-----5:R-:W-:Y:S01]  /*257a0*/  LOP3.LUT R8, R0, 0x1f, RZ, 0xc0, !PT ;  /* 0x0000001f00087812 */ /* 0x020fe200078ec0ff */
[----:B------:R-:W-:-:S03]  /*257b0*/  IMAD.U32 R0, RZ, RZ, UR4 ;  /* 0x00000004ff007e24 */ /* 0x000fc6000f8e00ff */
[C---:B------:R-:W-:Y:S01]  /*257c0*/  ISETP.NE.AND P0, PT, R8.reuse, 0x1f, PT ;  /* 0x0000001f0800780c */ /* 0x040fe20003f05270 */
[----:B------:R-:W-:-:S05]  /*257d0*/  IMAD.IADD R5, R8, 0x1, R19 ;  /* 0x0000000108057824 */ /* 0x000fca00078e0213 */
[----:B------:R-:W-:-:S13]  /*257e0*/  ISETP.GE.OR P0, PT, R5, R0, !P0 ;  /* 0x000000000500720c */ /* 0x000fda0004706670 */
[----:B------:R-:W-:Y:S05]  /*257f0*/  @P0 BRA `(.L_x_2647) ;  /* 0x00000000000c0947 */ /* 0x000fea0003800000 */
[----:B------:R-:W1:Y:S02]  /*25800*/  LDC.64 R2, c[0x0][0xd58] ;  /* 0x00035600ff027b82 */ /* 0x000e640000000a00 */
[----:B-1----:R-:W-:-:S06]  /*25810*/  IMAD.WIDE R2, R5, 0x4, R2 ;  /* 0x0000000405027825 */ /* 0x002fcc00078e0202 */
[----:B------:R1:W5:Y:S02]  /*25820*/  LDG.E R2, desc[UR54][R2.64] ;  /* 0x0000003602027981 */ /* 0x000364000c1e1900 */
.L_x_2647:
[----:B------:R-:W-:Y:S05]  /*25830*/  BSYNC B0 ;  /* 0x0000000000007941 */ /* 0x000fea0003800000 */
.L_x_2646:
        /* <DEDUP_REMOVED lines=23> */
.L_x_2699:
[----:B------:R-:W-:Y:S02]  /*259b0*/  ULDC UR4, c[0x0][0xd10] ;  /* 0x0003440000047ab9 */ /* 0x000fe40000000800 */
[----:B------:R-:W-:-:S04]  /*259c0*/  IMAD.U32 R5, RZ, RZ, UR4 ;  /* 0x00000004ff057e24 */ /* 0x000fc8000f8e00ff */
[----:B-1----:R-:W-:-:S04]  /*259d0*/  IMAD R14, R14, R5, RZ ;  /* 0x000000050e0e7224 */ /* 0x002fc800078e02ff */
[----:B----4-:R-:W-:-:S05]  /*259e0*/  IMAD.IADD R7, R6, 0x1, R14 ;  /* 0x0000000106077824 */ /* 0x010fca00078e020e */
[----:B---3--:R-:W-:-:S13]  /*259f0*/  ISETP.GT.AND P0, PT, R7, R4, PT ;  /* 0x000000040700720c */ /* 0x008fda0003f04270 */
[----:B------:R-:W-:Y:S05]  /*25a00*/  @P0 BRA `(.L_x_2649) ;  /* 0x0000000000b40947 */ /* 0x000fea0003800000 */
[----:B------:R-:W1:Y:S02]  /*25a10*/  LDC R0, c[0x0][0xd14] ;  /* 0x00034500ff007b82 */ /* 0x000e640000000800 */
.L_x_2654:
[----:B------:R-:W-:-:S05]  /*25a20*/  VIADD R19, R19, 0x1f ;  /* 0x0000001f13137836 */ /* 0x000fca0000000000 */
[----:B-1----:R-:W-:-:S13]  /*25a30*/  ISETP.GE.AND P0, PT, R19, R0, PT ;  /* 0x000000001300720c */ /* 0x002fda0003f06270 */
[----:B------:R-:W-:Y:S05]  /*25a40*/  @P0 BRA `(.L_x_2650) ;  /* 0x0000000400ec0947 */ /* 0x000fea0003800000 */
[----:B------:R-:W1:Y:S01]  /*25a50*/  S2R R2, SR_TID.X ;  /* 0x0000000000027919 */ /* 0x000e620000002100 */
[----:B------:R-:W-:Y:S01]  /*25a60*/  BSSY B0, `(.L_x_2651) ;  /* 0x000000a000007945 */ /* 0x000fe20003800000 */
[----:B-1----:R-:W-:Y:S01]  /*25a70*/  LOP3.LUT R8, R2, 0x1f, RZ, 0xc0, !PT ;  /* 0x0000001f02087812 */ /* 0x002fe200078ec0ff */
[----:B------:R-:W-:-:S03]  /*25a80*/  IMAD.MOV.U32 R2, RZ, RZ, RZ ;  /* 0x000000ffff027224 */ /* 0x000fc600078e00ff */
[C---:B------:R-:W-:Y:S01]  /*25a90*/  ISETP.NE.AND P1, PT, R8.reuse, 0x1f, PT ;  /* 0x0000001f0800780c */ /* 0x040fe20003f25270 */
[----:B------:R-:W-:-:S05]  /*25aa0*/  IMAD.IADD R5, R8, 0x1, R19 ;  /* 0x0000000108057824 */ /* 0x000fca00078e0213 */
[----:B------:R-:W-:-:S13]  /*25ab0*/  ISETP.GE.OR P0, PT, R5, R0, !P1 ;  /* 0x000000000500720c */ /* 0x000fda0004f06670 */
[----:B------:R-:W-:Y:S05]  /*25ac0*/  @P0 BRA `(.L_x_2652) ;  /* 0x00000000000c0947 */ /* 0x000fea0003800000 */
[----:B0-----:R-:W0:Y:S02]  /*25ad0*/  LDC.64 R2, c[0x0][0xd58] ;  /* 0x00035600ff027b82 */ /* 0x001e240000000a00 */
[----:B0-----:R-:W-:-:S06]  /*25ae0*/  IMAD.WIDE R2, R5, 0x4, R2 ;  /* 0x0000000405027825 */ /* 0x001fcc00078e0202 */
[----:B------:R1:W5:Y:S02]  /*25af0*/  LDG.E R2, desc[UR54][R2.64] ;  /* 0x0000003602027981 */ /* 0x000364000c1e1900 */
.L_x_2652:
[----:B------:R-:W-:Y:S05]  /*25b00*/  BSYNC B0 ;  /* 0x0000000000007941 */ /* 0x000fea0003800000 */
.L_x_2651:
        /* <DEDUP_REMOVED lines=8> */
[----:B------:R-:W3:Y:S02]  /*25b90*/  SHFL.UP PT, R14, R13, 0x2, RZ ;  /* 0x044000000d0e7989 */ /* 0x000ee400000e00ff */
[----:B---3--:R-:W-:Y:S02]  /*25ba0*/  SEL R14, R14, RZ, P1 ;  /* 0x000000ff0e0e7207 */ /* 0x008fe40000800000 */
[----:B------:R-:W-:-:S03]  /*25bb0*/  ISETP.GE.U32.AND P1, PT, R8, 0x8, PT ;  /* 0x000000080800780c */ /* 0x000fc60003f26070 */
[----:B01----:R-:W-:-:S05]  /*25bc0*/  IMAD.IADD R3, R13, 0x1, R14 ;  /* 0x000000010d037824 */ /* 0x003fca00078e020e */
        /* <DEDUP_REMOVED lines=11> */
.L_x_2707:
[----:B------:R-:W-:Y:S02]  /*25c80*/  ULDC UR4, c[0x0][0xd10] ;  /* 0x0003440000047ab9 */ /* 0x000fe40000000800 */
[----:B------:R-:W-:-:S04]  /*25c90*/  IMAD.U32 R5, RZ, RZ, UR4 ;  /* 0x00000004ff057e24 */ /* 0x000fc8000f8e00ff */
[----:B-1----:R-:W-:-:S04]  /*25ca0*/  IMAD R14, R14, R5, RZ ;  /* 0x000000050e0e7224 */ /* 0x002fc800078e02ff */
[----:B------:R-:W-:-:S05]  /*25cb0*/  IMAD.IADD R7, R14, 0x1, R7 ;  /* 0x000000010e077824 */ /* 0x000fca00078e0207 */
[----:B------:R-:W-:-:S13]  /*25cc0*/  ISETP.GT.AND P0, PT, R7, R4, PT ;  /* 0x000000040700720c */ /* 0x000fda0003f04270 */
[----:B------:R-:W-:Y:S05]  /*25cd0*/  @!P0 BRA `(.L_x_2654) ;  /* 0xfffffffc00508947 */ /* 0x000fea000383ffff */
.L_x_2649:
[----:B--2---:R-:W-:Y:S01]  /*25ce0*/  IMAD.IADD R16, R7, 0x1, -R14 ;  /* 0x0000000107107824 */ /* 0x004fe200078e0a0e */
[----:B------:R-:W-:-:S03]  /*25cf0*/  UMOV UR4, 0xffffffff ;  /* 0xffffffff00047882 */ /* 0x000fc60000000000 */
[----:B------:R-:W-:-:S05]  /*25d00*/  IMAD R7, R3, R5, R16 ;  /* 0x0000000503077224 */ /* 0x000fca00078e0210 */
[----:B------:R-:W-:Y:S01]  /*25d10*/  ISETP.GT.AND P6, PT, R7, R4, PT ;  /* 0x000000040700720c */ /* 0x000fe20003fc4270 */
[----:B------:R-:W-:-:S12]  /*25d20*/  BRA.DIV UR4, `(.L_x_2655) ;  /* 0x0000001a04147947 */ /* 0x000fd8000b800000 */
[----:B------:R-:W-:-:S04]  /*25d30*/  VOTE.ANY R7, PT, !P6 ;  /* 0x0000000000077806 */ /* 0x000fc800070e0100 */
[----:B------:R-:W1:Y:S02]  /*25d40*/  POPC R6, R7 ;  /* 0x0000000700067309 */ /* 0x000e640000000000 */
[----:B-1----:R1:W2:Y:S02]  /*25d50*/  SHFL.IDX PT, R17, R2, R6, 0x1f ;  /* 0x00001f0602117589 */ /* 0x0022a400000e0000 */
.L_x_2711:
[----:B------:R-:W-:Y:S01]  /*25d60*/  ISETP.NE.AND P0, PT, R7, RZ, PT ;  /* 0x000000ff0700720c */ /* 0x000fe20003f05270 */
[----:B------:R-:W-:-:S12]  /*25d70*/  IMAD.MOV.U32 R14, RZ, RZ, RZ ;  /* 0x000000ffff0e7224 */ /* 0x000fd800078e00ff */
[----:B------:R-:W-:Y:S05]  /*25d80*/  @!P0 BRA `(.L_x_2656) ;  /* 0x0000000000108947 */ /* 0x000fea0003800000 */
[----:B------:R-:W-:Y:S01]  /*25d90*/  UMOV UR4, 0xffffffff ;  /* 0xffffffff00047882 */ /* 0x000fe20000000000 */
[----:B------:R-:W-:Y:S02]  /*25da0*/  VIADD R12, R6, 0xffffffff ;  /* 0xffffffff060c7836 */ /* 0x000fe40000000000 */
[----:B------:R-:W-:Y:S05]  /*25db0*/  BRA.DIV UR4, `(.L_x_2657) ;  /* 0x0000001a04387947 */ /* 0x000fea000b800000 */
[----:B------:R3:W4:Y:S02]  /*25dc0*/  SHFL.IDX PT, R14, R3, R12, 0x1f ;  /* 0x00001f0c030e7589 */ /* 0x00072400000e0000 */
.L_x_2656:
[----:B01-3--:R-:W0:Y:S01]  /*25dd0*/  LDC.64 R2, c[0x0][0xd68] ;  /* 0x00035a00ff027b82 */ /* 0x00be220000000a00 */
[----:B------:R-:W-:-:S04]  /*25de0*/  IMAD.IADD R19, R6, 0x1, R19 ;  /* 0x0000000106137824 */ /* 0x000fc800078e0213 */
[----:B0-----:R-:W-:-:S05]  /*25df0*/  IMAD.WIDE R2, R19, 0x4, R2 ;  /* 0x0000000413027825 */ /* 0x001fca00078e0202 */
[----:B------:R0:W2:Y:S01]  /*25e00*/  LDG.E R8, desc[UR54][R2.64] ;  /* 0x0000003602087981 */ /* 0x0000a2000c1e1900 */
[----:B----4-:R-:W-:Y:S02]  /*25e10*/  IMAD R16, R14, R5, R16 ;  /* 0x000000050e107224 */ /* 0x010fe400078e0210 */
[----:B0-----:R-:W-:Y:S02]  /*25e20*/  IMAD.MOV.U32 R2, RZ, RZ, RZ ;  /* 0x000000ffff027224 */ /* 0x001fe400078e00ff */
[----:B--2---:R-:W-:-:S05]  /*25e30*/  IMAD R6, R17, R8, RZ ;  /* 0x0000000811067224 */ /* 0x004fca00078e02ff */
[----:B------:R-:W-:-:S04]  /*25e40*/  IABS R7, R6 ;  /* 0x0000000600077213 */ /* 0x000fc80000000000 */
[----:B------:R-:W0:Y:S08]  /*25e50*/  I2F.RP R10, R7 ;  /* 0x00000007000a7306 */ /* 0x000e300000209400 */
[----:B0-----:R-:W0:Y:S02]  /*25e60*/  MUFU.RCP R10, R10 ;  /* 0x0000000a000a7308 */ /* 0x001e240000001000 */
[----:B0-----:R-:W-:-:S06]  /*25e70*/  VIADD R11, R10, 0xffffffe ;  /* 0x0ffffffe0a0b7836 */ /* 0x001fcc0000000000 */
[----:B------:R-:W0:Y:S02]  /*25e80*/  F2I.FTZ.U32.TRUNC.NTZ R3, R11 ;  /* 0x0000000b00037305 */ /* 0x000e24000021f000 */
[----:B0-----:R-:W-:-:S04]  /*25e90*/  IMAD.MOV R12, RZ, RZ, -R3 ;  /* 0x000000ffff0c7224 */ /* 0x001fc800078e0a03 */
[----:B------:R-:W-:-:S04]  /*25ea0*/  IMAD R9, R12, R7, RZ ;  /* 0x000000070c097224 */ /* 0x000fc800078e02ff */
        /* <DEDUP_REMOVED lines=27> */
[----:B0-----:R-:W-:Y:S01]  /*26060*/  VIADD R2, R10, 0xffffffe ;  /* 0x0ffffffe0a027836 */ /* 0x001fe20000000000 */
[----:B------:R-:W-:-:S05]  /*26070*/  IABS R10, R6 ;  /* 0x00000006000a7213 */ /* 0x000fca0000000000 */
[----:B------:R0:W1:Y:S02]  /*26080*/  F2I.FTZ.U32.TRUNC.NTZ R3, R2 ;  /* 0x0000000200037305 */ /* 0x000064000021f000 */
[----:B0-----:R-:W-:Y:S02]  /*26090*/  IMAD.MOV.U32 R2, RZ, RZ, RZ ;  /* 0x000000ffff027224 */ /* 0x001fe400078e00ff */
[----:B-1----:R-:W-:-:S04]  /*260a0*/  IMAD.MOV R7, RZ, RZ, -R3 ;  /* 0x000000ffff077224 */ /* 0x002fc800078e0a03 */
[----:B------:R-:W-:-:S04]  /*260b0*/  IMAD R7, R7, R8, RZ ;  /* 0x0000000807077224 */ /* 0x000fc800078e02ff */
[----:B------:R-:W-:Y:S01]  /*260c0*/  IMAD.HI.U32 R3, R3, R7, R2 ;  /* 0x0000000703037227 */ /* 0x000fe200078e0002 */
[-C--:B------:R-:W-:Y:S02]  /*260d0*/  IABS R7, R5.reuse ;  /* 0x0000000500077213 */ /* 0x080fe40000000000 */
[----:B------:R-:W-:-:S03]  /*260e0*/  LOP3.LUT R2, R6, R5, RZ, 0x3c, !PT ;  /* 0x0000000506027212 */ /* 0x000fc600078e3cff */
[----:B------:R-:W-:Y:S02]  /*260f0*/  IMAD.MOV R7, RZ, RZ, -R7 ;  /* 0x000000ffff077224 */ /* 0x000fe400078e0a07 */
        /* <DEDUP_REMOVED lines=16> */
.L_x_2650:
[----:B------:R-:W-:Y:S01]  /*26200*/  UMOV UR4, URZ ;  /* 0x0000003f00047c82 */ /* 0x000fe20008000000 */
[----:B------:R-:W-:Y:S01]  /*26210*/  UMOV UR5, URZ ;  /* 0x0000003f00057c82 */ /* 0x000fe20008000000 */
[----:B------:R-:W-:Y:S01]  /*26220*/  ULDC UR6, c[0x0][0xd14] ;  /* 0x0003450000067ab9 */ /* 0x000fe20000000800 */
[----:B--2---:R-:W-:Y:S02]  /*26230*/  IMAD.MOV.U32 R16, RZ, RZ, R4 ;  /* 0x000000ffff107224 */ /* 0x004fe400078e0004 */
[----:B------:R-:W-:Y:S02]  /*26240*/  IMAD.U32 R17, RZ, RZ, UR4 ;  /* 0x00000004ff117e24 */ /* 0x000fe4000f8e00ff */
[----:B------:R-:W-:Y:S02]  /*26250*/  IMAD.U32 R18, RZ, RZ, UR5 ;  /* 0x00000005ff127e24 */ /* 0x000fe4000f8e00ff */
[----:B------:R-:W-:-:S07]  /*26260*/  IMAD.U32 R19, RZ, RZ, UR6 ;  /* 0x00000006ff137e24 */ /* 0x000fce000f8e00ff */
.L_x_2658:
[----:B------:R-:W1:Y:S01]  /*26270*/  S2R R2, SR_TID.X ;  /* 0x0000000000027919 */ /* 0x000e620000002100 */
[----:B------:R-:W-:Y:S05]  /*26280*/  WARPSYNC.ALL ;  /* 0x0000000000007948 */ /* 0x000fea0003800000 */
[----:B------:R-:W-:Y:S01]  /*26290*/  BAR.SYNC.DEFER_BLOCKING 0x4, 0x120 ;  /* 0x0104800000007b1d */ /* 0x000fe20000010000 */
[----:B-1----:R-:W-:-:S04]  /*262a0*/  LOP3.LUT R2, R2, 0x1f, RZ, 0xc0, !PT ;  /* 0x0000001f02027812 */ /* 0x002fc800078ec0ff */
        /* <DEDUP_REMOVED lines=8> */
.L_x_2585:
[----:B------:R-:W3:Y:S01]  /*26330*/  S2R R3, SR_CgaCtaId ;  /* 0x0000000000037919 */ /* 0x000ee20000008800 */
[----:B------:R-:W-:Y:S01]  /*26340*/  UIADD3 UR4, UR50, 0x1, URZ ;  /* 0x0000000132047890 */ /* 0x000fe2000fffe03f */
[----:B-1----:R-:W-:-:S03]  /*26350*/  MOV R0, 0x400 ;  /* 0x0000040000007802 */ /* 0x002fc60000000f00 */
[----:B------:R-:W-:-:S04]  /*26360*/  ULEA.HI UR5, UR4, UR4, URZ, 0x1 ;  /* 0x0000000404057291 */ /* 0x000fc8000f8f083f */
[----:B------:R-:W-:-:S04]  /*26370*/  ULOP3.LUT UR5, UR5, 0xfffffffe, URZ, 0xc0, !UPT ;  /* 0xfffffffe05057892 */ /* 0x000fc8000f8ec03f */
[----:B------:R-:W-:Y:S01]  /*26380*/  UIADD3 UR5, UR4, -UR5, URZ ;  /* 0x8000000504057290 */ /* 0x000fe2000fffe03f */
[----:B---3--:R-:W-:-:S05]  /*26390*/  LEA R0, R3, R0, 0x18 ;  /* 0x0000000003007211 */ /* 0x008fca00078ec0ff */
[----:B------:R-:W-:-:S05]  /*263a0*/  IMAD.U32 R3, RZ, RZ, UR5 ;  /* 0x00000005ff037e24 */ /* 0x000fca000f8e00ff */
[----:B------:R-:W-:-:S04]  /*263b0*/  SHF.L.U32 R3, R3, 0x1f, RZ ;  /* 0x0000001f03037819 */ /* 0x000fc800000006ff */
[----:B------:R-:W1:Y:S02]  /*263c0*/  SYNCS.PHASECHK.TRANS64.TRYWAIT P0, [R0+URZ+0x32420], R3 ;  /* 0x03242003000075a7 */ /* 0x000e64000800017f */
[----:B-1----:R-:W-:Y:S05]  /*263d0*/  @!P0 BRA `(.L_x_2660) ;  /* 0x0000001000d48947 */ /* 0x002fea0003800000 */
.L_x_2714:
[----:B------:R-:W-:-:S03]  /*263e0*/  UMOV UR4, 0xffffffff ;  /* 0xffffffff00047882 */ /* 0x000fc60000000000 */
[----:B------:R-:W-:Y:S05]  /*263f0*/  BRA.DIV UR4, `(.L_x_2661) ;  /* 0x0000001204e07947 */ /* 0x000fea000b800000 */
[----:B--2---:R-:W2:Y:S02]  /*26400*/  S2R R2, SR_TID.X ;  /* 0x0000000000027919 */ /* 0x004ea40000002100 */
[----:B--2---:R-:W-:-:S04]  /*26410*/  SHF.R.U32.HI R2, RZ, 0x5, R2 ;  /* 0x00000005ff027819 */ /* 0x004fc80000011602 */
[----:B------:R-:W-:-:S05]  /*26420*/  LOP3.LUT R2, R2, 0x3, RZ, 0xc0, !PT ;  /* 0x0000000302027812 */ /* 0x000fca00078ec0ff */
[----:B------:R2:W3:Y:S02]  /*26430*/  SHFL.IDX PT, R14, R2, RZ, 0x1f ;  /* 0x00001fff020e7589 */ /* 0x0004e400000e0000 */
.L_x_2717:
[----:B---3--:R-:W-:Y:S01]  /*26440*/  ISETP.NE.AND P0, PT, R14, RZ, PT ;  /* 0x000000ff0e00720c */ /* 0x008fe20003f05270 */
[----:B------:R-:W-:-:S12]  /*26450*/  BSSY B0, `(.L_x_2662) ;  /* 0x0000027000007945 */ /* 0x000fd80003800000 */
[----:B------:R-:W-:Y:S05]  /*26460*/  @P0 BRA `(.L_x_2663) ;  /* 0x0000000000940947 */ /* 0x000fea0003800000 */
[----:B------:R-:W-:-:S03]  /*26470*/  UMOV UR4, 0xffffffff ;  /* 0xffffffff00047882 */ /* 0x000fc60000000000 */
[----:B------:R-:W-:Y:S05]  /*26480*/  BRA.DIV UR4, `(.L_x_2664) ;  /* 0x0000001204f07947 */ /* 0x000fea000b800000 */
[----:B------:R-:W-:-:S13]  /*26490*/  ELECT P6, URZ, PT ;  /* 0x00000000003f782f */ /* 0x000fda00038c0000 */
.L_x_2720:
[----:B------:R-:W-:Y:S05]  /*264a0*/  @!P6 BRA `(.L_x_2663) ;  /* 0x000000000084e947 */ /* 0x000fea0003800000 */
[----:B------:R-:W-:-:S06]  /*264b0*/  ULOP3.LUT UR4, UR48, 0x2, URZ, 0xfc, !UPT ;  /* 0x0000000230047892 */ /* 0x000fcc000f8efc3f */
[----:B--2---:R-:W-:-:S05]  /*264c0*/  IMAD.U32 R2, RZ, RZ, UR4 ;  /* 0x00000004ff027e24 */ /* 0x004fca000f8e00ff */
[----:B------:R-:W-:-:S13]  /*264d0*/  ISETP.NE.AND P2, PT, R2, 0x3, PT ;  /* 0x000000030200780c */ /* 0x000fda0003f45270 */
[----:B------:R-:W-:Y:S05]  /*264e0*/  @!P2 BRA `(.L_x_2665) ;  /* 0x000000000004a947 */ /* 0x000fea0003800000 */
[----:B------:R-:W-:Y:S01]  /*264f0*/  BPT.TRAP 0x1 ;  /* 0x000000040000795c */ /* 0x000fe20000300000 */
.L_x_2665:
[----:B-1----:R-:W2:Y:S04]  /*26500*/  LDL R3, [R1+0x460] ;  /* 0x0004600001037983 */ /* 0x002ea80000100800 */
        /* <DEDUP_REMOVED lines=13> */
.L_x_2721:
[----:B------:R-:W2:Y:S02]  /*265e0*/  SYNCS.PHASECHK.TRANS64.TRYWAIT P0, [R7+URZ], R2 ;  /* 0x00000002070075a7 */ /* 0x000ea4000800017f */
[----:B--2---:R-:W-:Y:S05]  /*265f0*/  @!P0 BRA `(.L_x_2667) ;  /* 0x0000001000c88947 */ /* 0x004fea0003800000 */
.L_x_2722:
[----:B------:R-:W-:Y:S05]  /*26600*/  @!P2 BRA `(.L_x_2668) ;  /* 0x000000000004a947 */ /* 0x000fea0003800000 */
[----:B------:R-:W-:Y:S01]  /*26610*/  BPT.TRAP 0x1 ;  /* 0x000000040000795c */ /* 0x000fe20000300000 */
.L_x_2668:
[----:B------:R-:W3:Y:S01]  /*26620*/  LDL.LU R4, [R1+0x460] ;  /* 0x0004600001047983 */ /* 0x000ee20000300800 */
[----:B------:R-:W-:-:S04]  /*26630*/  VIADD R0, R0, 0x32460 ;  /* 0x0003246000007836 */ /* 0x000fc80000000000 */
[----:B---3--:R-:W-:-:S04]  /*26640*/  IMAD R4, R4, 0x8, R0 ;  /* 0x0000000804047824 */ /* 0x008fc800078e0200 */
[----:B------:R-:W3:Y:S02]  /*26650*/  SYNCS.PHASECHK.TRANS64.TRYWAIT P0, [R4+URZ], R5 ;  /* 0x00000005040075a7 */ /* 0x000ee4000800017f */
[----:B---3--:R-:W-:Y:S05]  /*26660*/  @!P0 BRA `(.L_x_2669) ;  /* 0x0000001000c08947 */ /* 0x008fea0003800000 */
.L_x_2723:
[----:B------:R-:W-:-:S07]  /*26670*/  IMAD R3, R3, 0x8, R0 ;  /* 0x0000000803037824 */ /* 0x000fce00078e0200 */
.L_x_2670:
[----:B----4-:R4:W0:Y:S02]  /*26680*/  SYNCS.PHASECHK.TRANS64.TRYWAIT P0, [R3+URZ], R2 ;  /* 0x00000002030075a7 */ /* 0x010824000800017f */
[----:B0-----:R-:W-:Y:S05]  /*26690*/  @!P0 NANOSLEEP.SYNCS 0x989680 ;  /* 0x009896800000895d */ /* 0x001fea0003900000 */
[----:B------:R-:W0:Y:S02]  /*266a0*/  @!P0 SYNCS.PHASECHK.TRANS64 P0, [R3+URZ], R2 ;  /* 0x00000002030085a7 */ /* 0x000e24000800007f */
[----:B0-----:R-:W-:Y:S05]  /*266b0*/  @!P0 BRA `(.L_x_2670) ;  /* 0xfffffffc00f08947 */ /* 0x001fea000383ffff */
.L_x_2663:
[----:B------:R-:W-:Y:S05]  /*266c0*/  BSYNC B0 ;  /* 0x0000000000007941 */ /* 0x000fea0003800000 */
.L_x_2662:
[----:B------:R-:W-:Y:S05]  /*266d0*/  EXIT ;  /* 0x000000000000794d */ /* 0x000fea0003800000 */
.L_x_2464:
[----:B0-----:R-:W-:-:S04]  /*266e0*/  IMAD.U32 R7, RZ, RZ, UR44 ;  /* 0x0000002cff077e24 */ /* 0x001fc8000f8e00ff */
[----:B------:R0:W1:Y:S03]  /*266f0*/  SYNCS.PHASECHK.TRANS64.TRYWAIT P0, [R7+URZ+0x32400], R0 ;  /* 0x03240000070075a7 */ /* 0x000066000800017f */
[----:B-1----:R-:W-:Y:S05]  /*26700*/  @!P0 NANOSLEEP.SYNCS 0x989680 ;  /* 0x009896800000895d */ /* 0x002fea0003900000 */
[----:B------:R-:W1:Y:S02]  /*26710*/  @!P0 SYNCS.PHASECHK.TRANS64 P0, [R7+URZ+0x32400], R0 ;  /* 0x03240000070085a7 */ /* 0x000e64000800007f */
[----:B-1----:R-:W-:Y:S05]  /*26720*/  @!P0 BRA `(.L_x_2464) ;  /* 0xfffffffc00ec8947 */ /* 0x002fea000383ffff */
[----:B------:R-:W-:Y:S05]  /*26730*/  BRA `(.L_x_2671) ;  /* 0xfffffdc000e07947 */ /* 0x000fea000383ffff */
.L_x_2471:
[----:B-1----:R1:W2:Y:S02]  /*26740*/  SYNCS.PHASECHK.TRANS64.TRYWAIT P0, [R24+URZ], R25 ;  /* 0x00000019180075a7 */ /* 0x0022a4000800017f */
[----:B--2---:R-:W-:Y:S05]  /*26750*/  @!P0 NANOSLEEP.SYNCS 0x989680 ;  /* 0x009896800000895d */ /* 0x004fea0003900000 */
[----:B------:R-:W2:Y:S02]  /*26760*/  @!P0 SYNCS.PHASECHK.TRANS64 P0, [R24+URZ], R25 ;  /* 0x00000019180085a7 */ /* 0x000ea4000800007f */
[----:B--2---:R-:W-:Y:S05]  /*26770*/  @!P0 BRA `(.L_x_2471) ;  /* 0xfffffffc00f08947 */ /* 0x004fea000383ffff */
[----:B------:R-:W-:Y:S05]  /*26780*/  BRA `(.L_x_2470) ;  /* 0xfffffdc800047947 */ /* 0x000fea000383ffff */
.L_x_2473:
[----:B0-----:R-:W-:-:S04]  /*26790*/  IMAD.U32 R8, RZ, RZ, UR44 ;  /* 0x0000002cff087e24 */ /* 0x001fc8000f8e00ff */
[----:B------:R0:W1:Y:S03]  /*267a0*/  SYNCS.PHASECHK.TRANS64.TRYWAIT P0, [R8+URZ+0x32410], R7 ;  /* 0x03241007080075a7 */ /* 0x000066000800017f */
[----:B-1----:R-:W-:Y:S05]  /*267b0*/  @!P0 NANOSLEEP.SYNCS 0x989680 ;  /* 0x009896800000895d */ /* 0x002fea0003900000 */
[----:B------:R-:W1:Y:S02]  /*267c0*/  @!P0 SYNCS.PHASECHK.TRANS64 P0, [R8+URZ+0x32410], R7 ;  /* 0x03241007080085a7 */ /* 0x000e64000800007f */
[----:B-1----:R-:W-:Y:S05]  /*267d0*/  @!P0 BRA `(.L_x_2473) ;  /* 0xfffffffc00ec8947 */ /* 0x002fea000383ffff */
[----:B------:R-:W-:Y:S05]  /*267e0*/  BRA `(.L_x_2672) ;  /* 0xfffffdc800d87947 */ /* 0x000fea000383ffff */
.L_x_2480:
[----:B-1----:R1:W2:Y:S02]  /*267f0*/  SYNCS.PHASECHK.TRANS64.TRYWAIT P0, [R8+URZ], R9 ;  /* 0x00000009080075a7 */ /* 0x0022a4000800017f */
[----:B--2---:R-:W-:Y:S05]  /*26800*/  @!P0 NANOSLEEP.SYNCS 0x989680 ;  /* 0x009896800000895d */ /* 0x004fea0003900000 */
[----:B------:R-:W2:Y:S02]  /*26810*/  @!P0 SYNCS.PHASECHK.TRANS64 P0, [R8+URZ], R9 ;  /* 0x00000009080085a7 */ /* 0x000ea4000800007f */
[----:B--2---:R-:W-:Y:S05]  /*26820*/  @!P0 BRA `(.L_x_2480) ;  /* 0xfffffffc00f08947 */ /* 0x004fea000383ffff */
[----:B------:R-:W-:Y:S05]  /*26830*/  BRA `(.L_x_2479) ;  /* 0xfffffdcc001c7947 */ /* 0x000fea000383ffff */
.L_x_2515:
[----:B0-----:R0:W1:Y:S02]  /*26840*/  SYNCS.PHASECHK.TRANS64.TRYWAIT P1, [R0+URZ], R3 ;  /* 0x00000003000075a7 */ /* 0x001064000802017f */
[----:B-1----:R-:W-:Y:S05]  /*26850*/  @!P1 NANOSLEEP.SYNCS 0x989680 ;  /* 0x009896800000995d */ /* 0x002fea0003900000 */
[----:B------:R-:W1:Y:S02]  /*26860*/  @!P1 SYNCS.PHASECHK.TRANS64 P1, [R0+URZ], R3 ;  /* 0x00000003000095a7 */ /* 0x000e64000802007f */
[----:B-1----:R-:W-:Y:S05]  /*26870*/  @!P1 BRA `(.L_x_2515) ;  /* 0xfffffffc00f09947 */ /* 0x002fea000383ffff */
[----:B------:R-:W-:Y:S05]  /*26880*/  BRA `(.L_x_2514) ;  /* 0xfffffe3000987947 */ /* 0x000fea000383ffff */
.L_x_2522:
[----:B-1----:R1:W2:Y:S02]  /*26890*/  SYNCS.PHASECHK.TRANS64.TRYWAIT P1, [R4+URZ], R5 ;  /* 0x00000005040075a7 */ /* 0x0022a4000802017f */
[----:B--2---:R-:W-:Y:S05]  /*268a0*/  @!P1 NANOSLEEP.SYNCS 0x989680 ;  /* 0x009896800000995d */ /* 0x004fea0003900000 */
[----:B------:R-:W2:Y:S02]  /*268b0*/  @!P1 SYNCS.PHASECHK.TRANS64 P1, [R4+URZ], R5 ;  /* 0x00000005040095a7 */ /* 0x000ea4000802007f */
[----:B--2---:R-:W-:Y:S05]  /*268c0*/  @!P1 BRA `(.L_x_2522) ;  /* 0xfffffffc00f09947 */ /* 0x004fea000383ffff */
[----:B------:R-:W-:Y:S05]  /*268d0*/  BRA `(.L_x_2521) ;  /* 0xfffffe3400bc7947 */ /* 0x000fea000383ffff */
.L_x_2533:
[----:B-1----:R1:W2:Y:S02]  /*268e0*/  SYNCS.PHASECHK.TRANS64.TRYWAIT P0, [R0+URZ], R7 ;  /* 0x00000007000075a7 */ /* 0x0022a4000800017f */
[----:B--2---:R-:W-:Y:S05]  /*268f0*/  @!P0 NANOSLEEP.SYNCS 0x989680 ;  /* 0x009896800000895d */ /* 0x004fea0003900000 */
[----:B------:R-:W2:Y:S02]  /*26900*/  @!P0 SYNCS.PHASECHK.TRANS64 P0, [R0+URZ], R7 ;  /* 0x00000007000085a7 */ /* 0x000ea4000800007f */
[----:B--2---:R-:W-:Y:S05]  /*26910*/  @!P0 BRA `(.L_x_2533) ;  /* 0xfffffffc00f08947 */ /* 0x004fea000383ffff */
[----:B------:R-:W-:Y:S05]  /*26920*/  BRA `(.L_x_2532) ;  /* 0xfffffec800587947 */ /* 0x000fea000383ffff */
.L_x_2540:
[----:B-1----:R1:W2:Y:S02]  /*26930*/  SYNCS.PHASECHK.TRANS64.TRYWAIT P0, [R4+URZ], R5 ;  /* 0x00000005040075a7 */ /* 0x0022a4000800017f */
[----:B--2---:R-:W-:Y:S05]  /*26940*/  @!P0 NANOSLEEP.SYNCS 0x989680 ;  /* 0x009896800000895d */ /* 0x004fea0003900000 */
[----:B------:R-:W2:Y:S02]  /*26950*/  @!P0 SYNCS.PHASECHK.TRANS64 P0, [R4+URZ], R5 ;  /* 0x00000005040085a7 */ /* 0x000ea4000800007f */
[----:B--2---:R-:W-:Y:S05]  /*26960*/  @!P0 BRA `(.L_x_2540) ;  /* 0xfffffffc00f08947 */ /* 0x004fea000383ffff */
[----:B------:R-:W-:Y:S05]  /*26970*/  BRA `(.L_x_2539) ;  /* 0xfffffecc007c7947 */ /* 0x000fea000383ffff */
.L_x_2604:
[----:B------:R-:W1:Y:S01]  /*26980*/  S2R R5, SR_TID.X ;  /* 0x0000000000057919 */ /* 0x000e620000002100 */
[----:B------:R-:W-:Y:S01]  /*26990*/  BSSY B0, `(.L_x_2673) ;  /* 0x000000a000007945 */ /* 0x000fe20003800000 */
[----:B------:R-:W-:Y:S02]  /*269a0*/  IMAD.MOV.U32 R12, RZ, RZ, RZ ;  /* 0x000000ffff0c7224 */ /* 0x000fe400078e00ff */
[----:B0-----:R-:W-:Y:S02]  /*269b0*/  IMAD.MOV.U32 R11, RZ, RZ, 0x1f ;  /* 0x0000001fff0b7424 */ /* 0x001fe400078e00ff */
[----:B------:R-:W-:Y:S01]  /*269c0*/  IMAD.MOV.U32 R15, RZ, RZ, -0x1 ;  /* 0xffffffffff0f7424 */ /* 0x000fe200078e00ff */
[----:B-1----:R-:W-:-:S04]  /*269d0*/  SHF.R.U32.HI R5, RZ, 0x5, R5 ;  /* 0x00000005ff057819 */ /* 0x002fc80000011605 */
[----:B------:R-:W-:-:S05]  /*269e0*/  LOP3.LUT R5, R5, 0x3, RZ, 0xc0, !PT ;  /* 0x0000000305057812 */ /* 0x000fca00078ec0ff */
[----:B------:R-:W-:-:S07]  /*269f0*/  IMAD.MOV.U32 R13, RZ, RZ, R5 ;  /* 0x000000ffff0d7224 */ /* 0x000fce00078e0005 */
[----:B------:R-:W-:Y:S05]  /*26a00*/  WARPSYNC.COLLECTIVE R15, `(.L_x_2674) ;  /* 0x000000000f087348 */ /* 0x000fea0003c00000 */
[----:B------:R0:W1:Y:S02]  /*26a10*/  SHFL.IDX P6, R14, R13, R12, R11 ;  /* 0x0000000c0d0e7389 */ /* 0x00006400000c000b */
[----:B01----:R-:W-:Y:S01]  /*26a20*/  ENDCOLLECTIVE ;  /* 0x000000000000791b */ /* 0x003fe20003800000 */
.L_x_2674:
[----:B------:R-:W-:Y:S05]  /*26a30*/  BSYNC B0 ;  /* 0x0000000000007941 */ /* 0x000fea0003800000 */
.L_x_2673:
[----:B------:R-:W-:Y:S05]  /*26a40*/  BRA `(.L_x_2675) ;  /* 0xffffffc800007947 */ /* 0x000fea000383ffff */
.L_x_2605:
[----:B------:R-:W-:Y:S01]  /*26a50*/  BSSY B0, `(.L_x_2676) ;  /* 0x0000006000007945 */ /* 0x000fe20003800000 */
[----:B------:R-:W-:-:S07]  /*26a60*/  IMAD.MOV.U32 R15, RZ, RZ, -0x1 ;  /* 0xffffffffff0f7424 */ /* 0x000fce00078e00ff */
[----:B0-----:R-:W-:Y:S05]  /*26a70*/  WARPSYNC.COLLECTIVE R15, `(.L_x_2677) ;  /* 0x000000000f0c7348 */ /* 0x001fea0003c00000 */
[----:B------:R-:W-:Y:S02]  /*26a80*/  ELECT P6, UR62, PT ;  /* 0x00000000003e782f */ /* 0x000fe400038c0000 */
[----:B------:R-:W-:Y:S01]  /*26a90*/  MOV R14, UR62 ;  /* 0x0000003e000e7c02 */ /* 0x000fe20008000f00 */
[----:B0-----:R-:W-:Y:S10]  /*26aa0*/  ENDCOLLECTIVE ;  /* 0x000000000000791b */ /* 0x001ff40003800000 */
.L_x_2677:
[----:B------:R-:W-:Y:S05]  /*26ab0*/  BSYNC B0 ;  /* 0x0000000000007941 */ /* 0x000fea0003800000 */
.L_x_2676:
[----:B------:R-:W-:Y:S05]  /*26ac0*/  BRA `(.L_x_2678) ;  /* 0xffffffc400f07947 */ /* 0x000fea000383ffff */
.L_x_2608:
[----:B0-----:R0:W1:Y:S02]  /*26ad0*/  SYNCS.PHASECHK.TRANS64.TRYWAIT P0, [R9+URZ+0x32440], R10 ;  /* 0x0324400a090075a7 */ /* 0x001064000800017f */
[----:B-1----:R-:W-:Y:S05]  /*26ae0*/  @!P0 NANOSLEEP.SYNCS 0x989680 ;  /* 0x009896800000895d */ /* 0x002fea0003900000 */
[----:B------:R-:W1:Y:S02]  /*26af0*/  @!P0 SYNCS.PHASECHK.TRANS64 P0, [R9+URZ+0x32440], R10 ;  /* 0x0324400a090085a7 */ /* 0x000e64000800007f */
[----:B-1----:R-:W-:Y:S05]  /*26b00*/  @!P0 BRA `(.L_x_2608) ;  /* 0xfffffffc00f08947 */ /* 0x002fea000383ffff */
[----:B------:R-:W-:Y:S05]  /*26b10*/  BRA `(.L_x_2679) ;  /* 0xffffffc800587947 */ /* 0x000fea000383ffff */
.L_x_2612:
        /* <DEDUP_REMOVED lines=8> */
.L_x_2615:
[----:B0-----:R0:W1:Y:S02]  /*26ba0*/  SYNCS.PHASECHK.TRANS64.TRYWAIT P0, [R9+URZ+0x32460], R6 ;  /* 0x03246006090075a7 */ /* 0x001064000800017f */
[----:B-1----:R-:W-:Y:S05]  /*26bb0*/  @!P0 NANOSLEEP.SYNCS 0x989680 ;  /* 0x009896800000895d */ /* 0x002fea0003900000 */
[----:B------:R-:W1:Y:S02]  /*26bc0*/  @!P0 SYNCS.PHASECHK.TRANS64 P0, [R9+URZ+0x32460], R6 ;  /* 0x03246006090085a7 */ /* 0x000e64000800007f */
[----:B-1----:R-:W-:Y:S05]  /*26bd0*/  @!P0 BRA `(.L_x_2615) ;  /* 0xfffffffc00f08947 */ /* 0x002fea000383ffff */
[----:B------:R-:W-:Y:S05]  /*26be0*/  BRA `(.L_x_2681) ;  /* 0xffffffcc00dc7947 */ /* 0x000fea000383ffff */
.L_x_2624:
[----:B-1----:R1:W2:Y:S02]  /*26bf0*/  SYNCS.PHASECHK.TRANS64.TRYWAIT P0, [R2+URZ+0x32440], R3 ;  /* 0x03244003020075a7 */ /* 0x0022a4000800017f */
[----:B--2---:R-:W-:Y:S05]  /*26c00*/  @!P0 NANOSLEEP.SYNCS 0x989680 ;  /* 0x009896800000895d */ /* 0x004fea0003900000 */
[----:B------:R-:W2:Y:S02]  /*26c10*/  @!P0 SYNCS.PHASECHK.TRANS64 P0, [R2+URZ+0x32440], R3 ;  /* 0x03244003020085a7 */ /* 0x000ea4000800007f */
[----:B--2---:R-:W-:Y:S05]  /*26c20*/  @!P0 BRA `(.L_x_2624) ;  /* 0xfffffffc00f08947 */ /* 0x004fea000383ffff */
[----:B------:R-:W-:Y:S05]  /*26c30*/  BRA `(.L_x_2682) ;  /* 0xffffffd400607947 */ /* 0x000fea000383ffff */
.L_x_2626:
[----:B--2---:R2:W3:Y:S02]  /*26c40*/  SYNCS.PHASECHK.TRANS64.TRYWAIT P0, [R2+URZ+0x32460], R3 ;  /* 0x03246003020075a7 */ /* 0x0044e4000800017f */
[----:B---3--:R-:W-:Y:S05]  /*26c50*/  @!P0 NANOSLEEP.SYNCS 0x989680 ;  /* 0x009896800000895d */ /* 0x008fea0003900000 */
[----:B------:R-:W3:Y:S02]  /*26c60*/  @!P0 SYNCS.PHASECHK.TRANS64 P0, [R2+URZ+0x32460], R3 ;  /* 0x03246003020085a7 */ /* 0x000ee4000800007f */
[----:B---3--:R-:W-:Y:S05]  /*26c70*/  @!P0 BRA `(.L_x_2626) ;  /* 0xfffffffc00f08947 */ /* 0x008fea000383ffff */
[----:B------:R-:W-:Y:S05]  /*26c80*/  BRA `(.L_x_2683) ;  /* 0xffffffd400d07947 */ /* 0x000fea000383ffff */
.L_x_2631:
[----:B--2---:R2:W3:Y:S02]  /*26c90*/  SYNCS.PHASECHK.TRANS64.TRYWAIT P0, [R2+URZ+0x32440], R3 ;  /* 0x03244003020075a7 */ /* 0x0044e4000800017f */
[----:B---3--:R-:W-:Y:S05]  /*26ca0*/  @!P0 NANOSLEEP.SYNCS 0x989680 ;  /* 0x009896800000895d */ /* 0x008fea0003900000 */
[----:B------:R-:W3:Y:S02]  /*26cb0*/  @!P0 SYNCS.PHASECHK.TRANS64 P0, [R2+URZ+0x32440], R3 ;  /* 0x03244003020085a7 */ /* 0x000ee4000800007f */
[----:B---3--:R-:W-:Y:S05]  /*26cc0*/  @!P0 BRA `(.L_x_2631) ;  /* 0xfffffffc00f08947 */ /* 0x008fea000383ffff */
[----:B------:R-:W-:Y:S05]  /*26cd0*/  BRA `(.L_x_2684) ;  /* 0xffffffdc00207947 */ /* 0x000fea000383ffff */
.L_x_2633:
[----:B0-----:R0:W1:Y:S02]  /*26ce0*/  SYNCS.PHASECHK.TRANS64.TRYWAIT P1, [R2+URZ+0x32460], R3 ;  /* 0x03246003020075a7 */ /* 0x001064000802017f */
[----:B-1----:R-:W-:Y:S05]  /*26cf0*/  @!P1 NANOSLEEP.SYNCS 0x989680 ;  /* 0x009896800000995d */ /* 0x002fea0003900000 */
[----:B------:R-:W1:Y:S02]  /*26d00*/  @!P1 SYNCS.PHASECHK.TRANS64 P1, [R2+URZ+0x32460], R3 ;  /* 0x03246003020095a7 */ /* 0x000e64000802007f */
[----:B-1----:R-:W-:Y:S05]  /*26d10*/  @!P1 BRA `(.L_x_2633) ;  /* 0xfffffffc00f09947 */ /* 0x002fea000383ffff */
[----:B------:R-:W-:Y:S05]  /*26d20*/  BRA `(.L_x_2685) ;  /* 0xffffffdc008c7947 */ /* 0x000fea000383ffff */
.L_x_2638:
[----:B--2---:R2:W3:Y:S02]  /*26d30*/  SYNCS.PHASECHK.TRANS64.TRYWAIT P0, [R2+URZ+0x32440], R3 ;  /* 0x03244003020075a7 */ /* 0x0044e4000800017f */
[----:B---3--:R-:W-:Y:S05]  /*26d40*/  @!P0 NANOSLEEP.SYNCS 0x989680 ;  /* 0x009896800000895d */ /* 0x008fea0003900000 */
[----:B------:R-:W3:Y:S02]  /*26d50*/  @!P0 SYNCS.PHASECHK.TRANS64 P0, [R2+URZ+0x32440], R3 ;  /* 0x03244003020085a7 */ /* 0x000ee4000800007f */
[----:B---3--:R-:W-:Y:S05]  /*26d60*/  @!P0 BRA `(.L_x_2638) ;  /* 0xfffffffc00f08947 */ /* 0x008fea000383ffff */
[----:B------:R-:W-:Y:S05]  /*26d70*/  BRA `(.L_x_2686) ;  /* 0xffffffe000b47947 */ /* 0x000fea000383ffff */
.L_x_2640:
[----:B0-----:R0:W1:Y:S02]  /*26d80*/  SYNCS.PHASECHK.TRANS64.TRYWAIT P1, [R2+URZ+0x32460], R3 ;  /* 0x03246003020075a7 */ /* 0x001064000802017f */
[----:B-1----:R-:W-:Y:S05]  /*26d90*/  @!P1 NANOSLEEP.SYNCS 0x989680 ;  /* 0x009896800000995d */ /* 0x002fea0003900000 */
[----:B------:R-:W1:Y:S02]  /*26da0*/  @!P1 SYNCS.PHASECHK.TRANS64 P1, [R2+URZ+0x32460], R3 ;  /* 0x03246003020095a7 */ /* 0x000e64000802007f */
[----:B-1----:R-:W-:Y:S05]  /*26db0*/  @!P1 BRA `(.L_x_2640) ;  /* 0xfffffffc00f09947 */ /* 0x002fea000383ffff */
[----:B------:R-:W-:Y:S05]  /*26dc0*/  BRA `(.L_x_2687) ;  /* 0xffffffe400247947 */ /* 0x000fea000383ffff */
.L_x_2645:
[----:B------:R-:W-:Y:S01]  /*26dd0*/  BSSY B0, `(.L_x_2688) ;  /* 0x0000008000007945 */ /* 0x000fe20003800000 */
[----:B0-----:R-:W-:Y:S02]  /*26de0*/  IMAD.MOV.U32 R13, RZ, RZ, R16 ;  /* 0x000000ffff0d7224 */ /* 0x001fe400078e0010 */
[----:B------:R-:W-:Y:S02]  /*26df0*/  IMAD.MOV.U32 R12, RZ, RZ, RZ ;  /* 0x000000ffff0c7224 */ /* 0x000fe400078e00ff */
[----:B------:R-:W-:Y:S02]  /*26e00*/  IMAD.MOV.U32 R11, RZ, RZ, 0x1f ;  /* 0x0000001fff0b7424 */ /* 0x000fe400078e00ff */
[----:B------:R-:W-:-:S07]  /*26e10*/  IMAD.MOV.U32 R15, RZ, RZ, -0x1 ;  /* 0xffffffffff0f7424 */ /* 0x000fce00078e00ff */
[----:B-1----:R-:W-:Y:S05]  /*26e20*/  WARPSYNC.COLLECTIVE R15, `(.L_x_2689) ;  /* 0x000000000f087348 */ /* 0x002fea0003c00000 */
[----:B------:R0:W2:Y:S02]  /*26e30*/  SHFL.IDX P6, R14, R13, R12, R11 ;  /* 0x0000000c0d0e7389 */ /* 0x0000a400000c000b */
[----:B012---:R-:W-:Y:S01]  /*26e40*/  ENDCOLLECTIVE ;  /* 0x000000000000791b */ /* 0x007fe20003800000 */
.L_x_2689:
[----:B------:R-:W-:Y:S05]  /*26e50*/  BSYNC B0 ;  /* 0x0000000000007941 */ /* 0x000fea0003800000 */
.L_x_2688:
        /* <DEDUP_REMOVED lines=8> */
.L_x_2690:
[----:B------:R-:W-:Y:S01]  /*26ee0*/  IMAD.MOV.U32 R6, RZ, RZ, R14 ;  /* 0x000000ffff067224 */ /* 0x000fe200078e000e */
[----:B------:R-:W-:Y:S06]  /*26ef0*/  BRA `(.L_x_2691) ;  /* 0xffffffe800187947 */ /* 0x000fec000383ffff */
.L_x_2648:
        /* <DEDUP_REMOVED lines=8> */
.L_x_2693:
[----:B------:R-:W-:Y:S05]  /*26f80*/  BSYNC B0 ;  /* 0x0000000000007941 */ /* 0x000fea0003800000 */
.L_x_2692:
        /* <DEDUP_REMOVED lines=10> */
.L_x_2694:
        /* <DEDUP_REMOVED lines=8> */
.L_x_2695:
        /* <DEDUP_REMOVED lines=8> */
.L_x_2696:
        /* <DEDUP_REMOVED lines=8> */
.L_x_2697:
        /* <DEDUP_REMOVED lines=8> */
.L_x_2698:
[----:B------:R-:W-:Y:S05]  /*27230*/  BRA `(.L_x_2699) ;  /* 0xffffffe400dc7947 */ /* 0x000fea000383ffff */
.L_x_2653:
[----:B------:R-:W-:Y:S01]  /*27240*/  BSSY B0, `(.L_x_2700) ;  /* 0x0000008000007945 */ /* 0x000fe20003800000 */
[----:B-----5:R-:W-:Y:S02]  /*27250*/  IMAD.MOV.U32 R13, RZ, RZ, R2 ;  /* 0x000000ffff0d7224 */ /* 0x020fe400078e0002 */
[----:B------:R-:W-:Y:S02]  /*27260*/  IMAD.MOV.U32 R12, RZ, RZ, 0x1 ;  /* 0x00000001ff0c7424 */ /* 0x000fe400078e00ff */
[----:B------:R-:W-:Y:S02]  /*27270*/  IMAD.MOV.U32 R11, RZ, RZ, RZ ;  /* 0x000000ffff0b7224 */ /* 0x000fe400078e00ff */
[----:B------:R-:W-:-:S07]  /*27280*/  IMAD.MOV.U32 R15, RZ, RZ, -0x1 ;  /* 0xffffffffff0f7424 */ /* 0x000fce00078e00ff */
[----:B012---:R-:W-:Y:S05]  /*27290*/  WARPSYNC.COLLECTIVE R15, `(.L_x_2701) ;  /* 0x000000000f087348 */ /* 0x007fea0003c00000 */
[----:B------:R3:W4:Y:S02]  /*272a0*/  SHFL.UP P6, R14, R13, R12, R11 ;  /* 0x0400000c0d0e7389 */ /* 0x00072400000c000b */
[----:B01234-:R-:W-:Y:S01]  /*272b0*/  ENDCOLLECTIVE ;  /* 0x000000000000791b */ /* 0x01ffe20003800000 */
.L_x_2701:
[----:B------:R-:W-:Y:S05]  /*272c0*/  BSYNC B0 ;  /* 0x0000000000007941 */ /* 0x000fea0003800000 */
.L_x_2700:
        /* <DEDUP_REMOVED lines=10> */
.L_x_2702:
        /* <DEDUP_REMOVED lines=8> */
.L_x_2703:
        /* <DEDUP_REMOVED lines=8> */
.L_x_2704:
        /* <DEDUP_REMOVED lines=8> */
.L_x_2705:
        /* <DEDUP_REMOVED lines=8> */
.L_x_2706:
[----:B------:R-:W-:Y:S05]  /*27570*/  BRA `(.L_x_2707) ;  /* 0xffffffe400c07947 */ /* 0x000fea000383ffff */
.L_x_2655:
[----:B------:R-:W-:Y:S01]  /*27580*/  BSSY B0, `(.L_x_2708) ;  /* 0x0000006000007945 */ /* 0x000fe20003800000 */
[----:B------:R-:W-:Y:S01]  /*27590*/  PLOP3.LUT P6, PT, P6, PT, PT, 0x8, 0x0 ;  /* 0x000000000000781c */ /* 0x000fe200037ce170 */
[----:B------:R-:W-:-:S12]  /*275a0*/  IMAD.MOV.U32 R15, RZ, RZ, -0x1 ;  /* 0xffffffffff0f7424 */ /* 0x000fd800078e00ff */
[----:B0-----:R-:W-:Y:S05]  /*275b0*/  WARPSYNC.COLLECTIVE R15, `(.L_x_2709) ;  /* 0x000000000f087348 */ /* 0x001fea0003c00000 */
[----:B------:R-:W-:Y:S01]  /*275c0*/  VOTE.ANY R14, PT, P6 ;  /* 0x00000000000e7806 */ /* 0x000fe200030e0100 */
[----:B0-----:R-:W-:Y:S06]  /*275d0*/  ENDCOLLECTIVE ;  /* 0x000000000000791b */ /* 0x001fec0003800000 */
.L_x_2709:
[----:B------:R-:W-:Y:S05]  /*275e0*/  BSYNC B0 ;  /* 0x0000000000007941 */ /* 0x000fea0003800000 */
.L_x_2708:
        /* <DEDUP_REMOVED lines=9> */
.L_x_2710:
[----:B------:R-:W-:Y:S01]  /*27680*/  IMAD.MOV.U32 R17, RZ, RZ, R14 ;  /* 0x000000ffff117224 */ /* 0x000fe200078e000e */
[----:B------:R-:W-:Y:S06]  /*27690*/  BRA `(.L_x_2711) ;  /* 0xffffffe400b07947 */ /* 0x000fec000383ffff */
.L_x_2657:
[----:B------:R-:W-:Y:S01]  /*276a0*/  BSSY B0, `(.L_x_2712) ;  /* 0x0000007000007945 */ /* 0x000fe20003800000 */
[----:B------:R-:W-:Y:S02]  /*276b0*/  IMAD.MOV.U32 R13, RZ, RZ, R3 ;  /* 0x000000ffff0d7224 */ /* 0x000fe400078e0003 */
[----:B------:R-:W-:Y:S02]  /*276c0*/  IMAD.MOV.U32 R11, RZ, RZ, 0x1f ;  /* 0x0000001fff0b7424 */ /* 0x000fe400078e00ff */
[----:B------:R-:W-:-:S07]  /*276d0*/  IMAD.MOV.U32 R15, RZ, RZ, -0x1 ;  /* 0xffffffffff0f7424 */ /* 0x000fce00078e00ff */
[----:B012---:R-:W-:Y:S05]  /*276e0*/  WARPSYNC.COLLECTIVE R15, `(.L_x_2713) ;  /* 0x000000000f087348 */ /* 0x007fea0003c00000 */
[----:B------:R3:W4:Y:S02]  /*276f0*/  SHFL.IDX P6, R14, R13, R12, R11 ;  /* 0x0000000c0d0e7389 */ /* 0x00072400000c000b */
[----:B01234-:R-:W-:Y:S01]  /*27700*/  ENDCOLLECTIVE ;  /* 0x000000000000791b */ /* 0x01ffe20003800000 */
.L_x_2713:
[----:B------:R-:W-:Y:S05]  /*27710*/  BSYNC B0 ;  /* 0x0000000000007941 */ /* 0x000fea0003800000 */
.L_x_2712:
[----:B------:R-:W-:Y:S05]  /*27720*/  BRA `(.L_x_2656) ;  /* 0xffffffe400a87947 */ /* 0x000fea000383ffff */
.L_x_2660:
[----:B-1----:R1:W3:Y:S02]  /*27730*/  SYNCS.PHASECHK.TRANS64.TRYWAIT P0, [R0+URZ+0x32420], R3 ;  /* 0x03242003000075a7 */ /* 0x0022e4000800017f */
[----:B---3--:R-:W-:Y:S05]  /*27740*/  @!P0 NANOSLEEP.SYNCS 0x989680 ;  /* 0x009896800000895d */ /* 0x008fea0003900000 */
[----:B------:R-:W3:Y:S02]  /*27750*/  @!P0 SYNCS.PHASECHK.TRANS64 P0, [R0+URZ+0x32420], R3 ;  /* 0x03242003000085a7 */ /* 0x000ee4000800007f */
[----:B---3--:R-:W-:Y:S05]  /*27760*/  @!P0 BRA `(.L_x_2660) ;  /* 0xfffffffc00f08947 */ /* 0x008fea000383ffff */
[----:B------:R-:W-:Y:S05]  /*27770*/  BRA `(.L_x_2714) ;  /* 0xffffffec00187947 */ /* 0x000fea000383ffff */
.L_x_2661:
[----:B--2---:R-:W2:Y:S01]  /*27780*/  S2R R2, SR_TID.X ;  /* 0x0000000000027919 */ /* 0x004ea20000002100 */
[----:B------:R-:W-:Y:S01]  /*27790*/  BSSY B0, `(.L_x_2715) ;  /* 0x000000a000007945 */ /* 0x000fe20003800000 */
[----:B------:R-:W-:Y:S02]  /*277a0*/  IMAD.MOV.U32 R12, RZ, RZ, RZ ;  /* 0x000000ffff0c7224 */ /* 0x000fe400078e00ff */
[----:B0-----:R-:W-:Y:S02]  /*277b0*/  IMAD.MOV.U32 R11, RZ, RZ, 0x1f ;  /* 0x0000001fff0b7424 */ /* 0x001fe400078e00ff */
[----:B------:R-:W-:Y:S01]  /*277c0*/  IMAD.MOV.U32 R15, RZ, RZ, -0x1 ;  /* 0xffffffffff0f7424 */ /* 0x000fe200078e00ff */
[----:B--2---:R-:W-:-:S04]  /*277d0*/  SHF.R.U32.HI R2, RZ, 0x5, R2 ;  /* 0x00000005ff027819 */ /* 0x004fc80000011602 */
[----:B------:R-:W-:-:S05]  /*277e0*/  LOP3.LUT R2, R2, 0x3, RZ, 0xc0, !PT ;  /* 0x0000000302027812 */ /* 0x000fca00078ec0ff */
[----:B------:R-:W-:-:S07]  /*277f0*/  IMAD.MOV.U32 R13, RZ, RZ, R2 ;  /* 0x000000ffff0d7224 */ /* 0x000fce00078e0002 */
[----:B-1----:R-:W-:Y:S05]  /*27800*/  WARPSYNC.COLLECTIVE R15, `(.L_x_2716) ;  /* 0x000000000f087348 */ /* 0x002fea0003c00000 */
[----:B------:R0:W2:Y:S02]  /*27810*/  SHFL.IDX P6, R14, R13, R12, R11 ;  /* 0x0000000c0d0e7389 */ /* 0x0000a400000c000b */
[----:B012---:R-:W-:Y:S01]  /*27820*/  ENDCOLLECTIVE ;  /* 0x000000000000791b */ /* 0x007fe20003800000 */
.L_x_2716:
[----:B------:R-:W-:Y:S05]  /*27830*/  BSYNC B0 ;  /* 0x0000000000007941 */ /* 0x000fea0003800000 */
.L_x_2715:
[----:B------:R-:W-:Y:S05]  /*27840*/  BRA `(.L_x_2717) ;  /* 0xffffffe800fc7947 */ /* 0x000fea000383ffff */
.L_x_2664:
[----:B------:R-:W-:Y:S01]  /*27850*/  BSSY B1, `(.L_x_2718) ;  /* 0x0000006000017945 */ /* 0x000fe20003800000 */
[----:B------:R-:W-:-:S07]  /*27860*/  IMAD.MOV.U32 R15, RZ, RZ, -0x1 ;  /* 0xffffffffff0f7424 */ /* 0x000fce00078e00ff */
[----:B012---:R-:W-:Y:S05]  /*27870*/  WARPSYNC.COLLECTIVE R15, `(.L_x_2719) ;  /* 0x000000000f0c7348 */ /* 0x007fea0003c00000 */
[----:B------:R-:W-:Y:S02]  /*27880*/  ELECT P6, UR62, PT ;  /* 0x00000000003e782f */ /* 0x000fe400038c0000 */
[----:B------:R-:W-:Y:S01]  /*27890*/  MOV R14, UR62 ;  /* 0x0000003e000e7c02 */ /* 0x000fe20008000f00 */
[----:B012---:R-:W-:Y:S10]  /*278a0*/  ENDCOLLECTIVE ;  /* 0x000000000000791b */ /* 0x007ff40003800000 */
.L_x_2719:
[----:B------:R-:W-:Y:S05]  /*278b0*/  BSYNC B1 ;  /* 0x0000000000017941 */ /* 0x000fea0003800000 */
.L_x_2718:
[----:B------:R-:W-:Y:S05]  /*278c0*/  BRA `(.L_x_2720) ;  /* 0xffffffe800f47947 */ /* 0x000fea000383ffff */
.L_x_2666:
[----:B-1----:R1:W2:Y:S02]  /*278d0*/  SYNCS.PHASECHK.TRANS64.TRYWAIT P0, [R6+URZ], R5 ;  /* 0x00000005060075a7 */ /* 0x0022a4000800017f */
[----:B--2---:R-:W-:Y:S05]  /*278e0*/  @!P0 NANOSLEEP.SYNCS 0x989680 ;  /* 0x009896800000895d */ /* 0x004fea0003900000 */
[----:B------:R-:W2:Y:S02]  /*278f0*/  @!P0 SYNCS.PHASECHK.TRANS64 P0, [R6+URZ], R5 ;  /* 0x00000005060085a7 */ /* 0x000ea4000800007f */
[----:B--2---:R-:W-:Y:S05]  /*27900*/  @!P0 BRA `(.L_x_2666) ;  /* 0xfffffffc00f08947 */ /* 0x004fea000383ffff */
[----:B------:R-:W-:Y:S05]  /*27910*/  BRA `(.L_x_2721) ;  /* 0xffffffec00307947 */ /* 0x000fea000383ffff */
.L_x_2667:
[----:B--2---:R2:W3:Y:S02]  /*27920*/  SYNCS.PHASECHK.TRANS64.TRYWAIT P0, [R7+URZ], R2 ;  /* 0x00000002070075a7 */ /* 0x0044e4000800017f */
[----:B---3--:R-:W-:Y:S05]  /*27930*/  @!P0 NANOSLEEP.SYNCS 0x989680 ;  /* 0x009896800000895d */ /* 0x008fea0003900000 */
[----:B------:R-:W3:Y:S02]  /*27940*/  @!P0 SYNCS.PHASECHK.TRANS64 P0, [R7+URZ], R2 ;  /* 0x00000002070085a7 */ /* 0x000ee4000800007f */
[----:B---3--:R-:W-:Y:S05]  /*27950*/  @!P0 BRA `(.L_x_2667) ;  /* 0xfffffffc00f08947 */ /* 0x008fea000383ffff */
[----:B------:R-:W-:Y:S05]  /*27960*/  BRA `(.L_x_2722) ;  /* 0xffffffec00247947 */ /* 0x000fea000383ffff */
.L_x_2669:
[----:B---3--:R3:W4:Y:S02]  /*27970*/  SYNCS.PHASECHK.TRANS64.TRYWAIT P0, [R4+URZ], R5 ;  /* 0x00000005040075a7 */ /* 0x008724000800017f */
[----:B----4-:R-:W-:Y:S05]  /*27980*/  @!P0 NANOSLEEP.SYNCS 0x989680 ;  /* 0x009896800000895d */ /* 0x010fea0003900000 */
[----:B------:R-:W4:Y:S02]  /*27990*/  @!P0 SYNCS.PHASECHK.TRANS64 P0, [R4+URZ], R5 ;  /* 0x00000005040085a7 */ /* 0x000f24000800007f */
[----:B----4-:R-:W-:Y:S05]  /*279a0*/  @!P0 BRA `(.L_x_2669) ;  /* 0xfffffffc00f08947 */ /* 0x010fea000383ffff */
[----:B------:R-:W-:Y:S05]  /*279b0*/  BRA `(.L_x_2723) ;  /* 0xffffffec002c7947 */ /* 0x000fea000383ffff */
        .type           $_ZN7cutlass13device_kernelIN5flash11enable_sm90INS1_16FlashAttnFwdSm90INS1_25CollectiveMainloopFwdSm90ILi2EN4cute5tupleIJNS5_1CILi1EEES8_S8_EEENS6_IJNS7_ILi128EEENS7_ILi96EEENS7_ILi64EEEEEELi256ENS_10bfloat16_tEfNS_4arch4Sm90ELb0ELb1ELb0ELb1ELb0ELb0ELb1ELb1ELb0ELb0ELb0ELb0EEENS1_21CollectiveEpilogueFwdINS6_IJSA_NS7_ILi256EEESB_EEES9_SE_SG_Li256ELb1ELb0ELb0ELb0EEENS1_36VarlenDynamicPersistentTileSchedulerILi128ELi96ELi256ELi32ELb0ELb0ELb1ELb1ELb0ELb1EEEEEEEEEvNT_6ParamsE$_ZZN5flash25CollectiveMainloopFwdSm90ILi2EN4cute5tupleIJNS1_1CILi1EEES4_S4_EEENS2_IJNS3_ILi128EEENS3_ILi96EEENS3_ILi64EEEEEELi256EN7cutlass10bfloat16_tEfNSA_4arch4Sm90ELb0ELb1ELb0ELb1ELb0ELb0ELb1ELb1ELb0ELb0ELb0ELb0EE3mmaINS_16FlashAttnFwdSm90ISE_NS_21CollectiveEpilogueFwdINS2_IJS6_NS3_ILi256EEES7_EEES5_SB_SD_Li256ELb1ELb0ELb0ELb0EEENS_36VarlenDynamicPersistentTileSchedulerILi128ELi96ELi256ELi32ELb0ELb0ELb1ELb1ELb0ELb1EEEE13SharedStorageENS1_6TensorINS1_11ArrayEngineIfLm128EEENS1_6LayoutINS2_IJNS2_IJNS3_ILi2EEEST_NS3_ILi32EEEEEES4_S4_EEENS2_IJNS2_IJS4_ST_NS3_ILi4EEEEEENS3_ILi0EEESZ_EEEEEEENS_7SoftmaxILi2ELi0EEEEEbRKNSE_6ParamsENSA_25PipelineTmaAsyncNoClusterILi2ENSA_16PipelineTmaAsyncILi2EEEEES1B_RNSA_13PipelineStateILj2EEERT0_RT1_iRiRKNS_16SeqlenInfoQKNewKILb1ELb0EEENS2_IJiiiiEEERT_ENKUliT_T0_T1_E_clIZSF_ISO_S12_S14_EbS17_S1B_S1B_S1E_S1G_S1I_iS1J_S1N_S1O_S1Q_EUlRS1R_iE1_NS3_ILb0EEENS3_ILb1EEEEEDaiS1R_S1S_S1T_,@function
        .size           $_ZN7cutlass13device_kernelIN5flash11enable_sm90INS1_16FlashAttnFwdSm90INS1_25CollectiveMainloopFwdSm90ILi2EN4cute5tupleIJNS5_1CILi1EEES8_S8_EEENS6_IJNS7_ILi128EEENS7_ILi96EEENS7_ILi64EEEEEELi256ENS_10bfloat16_tEfNS_4arch4Sm90ELb0ELb1ELb0ELb1ELb0ELb0ELb1ELb1ELb0ELb0ELb0ELb0EEENS1_21CollectiveEpilogueFwdINS6_IJSA_NS7_ILi256EEESB_EEES9_SE_SG_Li256ELb1ELb0ELb0ELb0EEENS1_36VarlenDynamicPersistentTileSchedulerILi128ELi96ELi256ELi32ELb0ELb0ELb1ELb1ELb0ELb1EEEEEEEEEvNT_6ParamsE$_ZZN5flash25CollectiveMainloopFwdSm90ILi2EN4cute5tupleIJNS1_1CILi1EEES4_S4_EEENS2_IJNS3_ILi128EEENS3_ILi96EEENS3_ILi64EEEEEELi256EN7cutlass10bfloat16_tEfNSA_4arch4Sm90ELb0ELb1ELb0ELb1ELb0ELb0ELb1ELb1ELb0ELb0ELb0ELb0EE3mmaINS_16FlashAttnFwdSm90ISE_NS_21CollectiveEpilogueFwdINS2_IJS6_NS3_ILi256EEES7_EEES5_SB_SD_Li256ELb1ELb0ELb0ELb0EEENS_36VarlenDynamicPersistentTileSchedulerILi128ELi96ELi256ELi32ELb0ELb0ELb1ELb1ELb0ELb1EEEE13SharedStorageENS1_6TensorINS1_11ArrayEngineIfLm128EEENS1_6LayoutINS2_IJNS2_IJNS3_ILi2EEEST_NS3_ILi32EEEEEES4_S4_EEENS2_IJNS2_IJS4_ST_NS3_ILi4EEEEEENS3_ILi0EEESZ_EEEEEEENS_7SoftmaxILi2ELi0EEEEEbRKNSE_6ParamsENSA_25PipelineTmaAsyncNoClusterILi2ENSA_16PipelineTmaAsyncILi2EEEEES1B_RNSA_13PipelineStateILj2EEERT0_RT1_iRiRKNS_16SeqlenInfoQKNewKILb1ELb0EEENS2_IJiiiiEEERT_ENKUliT_T0_T1_E_clIZSF_ISO_S12_S14_EbS17_S1B_S1B_S1E_S1G_S1I_iS1J_S1N_S1O_S1Q_EUlRS1R_iE1_NS3_ILb0EEENS3_ILb1EEEEEDaiS1R_S1S_S1T_,(.L_x_4725 - $_ZN7cutlass13device_kernelIN5flash11enable_sm90INS1_16FlashAttnFwdSm90INS1_25CollectiveMainloopFwdSm90ILi2EN4cute5tupleIJNS5_1CILi1EEES8_S8_EEENS6_IJNS7_ILi128EEENS7_ILi96EEENS7_ILi64EEEEEELi256ENS_10bfloat16_tEfNS_4arch4Sm90ELb0ELb1ELb0ELb1ELb0ELb0ELb1ELb1ELb0ELb0ELb0ELb0EEENS1_21CollectiveEpilogueFwdINS6_IJSA_NS7_ILi256EEESB_EEES9_SE_SG_Li256ELb1ELb0ELb0ELb0EEENS1_36VarlenDynamicPersistentTileSchedulerILi128ELi96ELi256ELi32ELb0ELb0ELb1ELb1ELb0ELb1EEEEEEEEEvNT_6ParamsE$_ZZN5flash25CollectiveMainloopFwdSm90ILi2EN4cute5tupleIJNS1_1CILi1EEES4_S4_EEENS2_IJNS3_ILi128EEENS3_ILi96EEENS3_ILi64EEEEEELi256EN7cutlass10bfloat16_tEfNSA_4arch4Sm90ELb0ELb1ELb0ELb1ELb0ELb0ELb1ELb1ELb0ELb0ELb0ELb0EE3mmaINS_16FlashAttnFwdSm90ISE_NS_21CollectiveEpilogueFwdINS2_IJS6_NS3_ILi256EEES7_EEES5_SB_SD_Li256ELb1ELb0ELb0ELb0EEENS_36VarlenDynamicPersistentTileSchedulerILi128ELi96ELi256ELi32ELb0ELb0ELb1ELb1ELb0ELb1EEEE13SharedStorageENS1_6TensorINS1_11ArrayEngineIfLm128EEENS1_6LayoutINS2_IJNS2_IJNS3_ILi2EEEST_NS3_ILi32EEEEEES4_S4_EEENS2_IJNS2_IJS4_ST_NS3_ILi4EEEEEENS3_ILi0EEESZ_EEEEEEENS_7SoftmaxILi2ELi0EEEEEbRKNSE_6ParamsENSA_25PipelineTmaAsyncNoClusterILi2ENSA_16PipelineTmaAsyncILi2EEEEES1B_RNSA_13PipelineStateILj2EEERT0_RT1_iRiRKNS_16SeqlenInfoQKNewKILb1ELb0EEENS2_IJiiiiEEERT_ENKUliT_T0_T1_E_clIZSF_ISO_S12_S14_EbS17_S1B_S1B_S1E_S1G_S1I_iS1J_S1N_S1O_S1Q_EUlRS1R_iE1_NS3_ILb0EEENS3_ILb1EEEEEDaiS1R_S1S_S1T_)
$_ZN7cutlass13device_kernelIN5flash11enable_sm90INS1_16FlashAttnFwdSm90INS1_25CollectiveMainloopFwdSm90ILi2EN4cute5tupleIJNS5_1CILi1EEES8_S8_EEENS6_IJNS7_ILi128EEENS7_ILi96EEENS7_ILi64EEEEEELi256ENS_10bfloat16_tEfNS_4arch4Sm90ELb0ELb1ELb0ELb1ELb0ELb0ELb1ELb1ELb0ELb0ELb0ELb0EEENS1_21CollectiveEpilogueFwdINS6_IJSA_NS7_ILi256EEESB_EEES9_SE_SG_Li256ELb1ELb0ELb0ELb0EEENS1_36VarlenDynamicPersistentTileSchedulerILi128ELi96ELi256ELi32ELb0ELb0ELb1ELb1ELb0ELb1EEEEEEEEEvNT_6ParamsE$_ZZN5flash25CollectiveMainloopFwdSm90ILi2EN4cute5tupleIJNS1_1CILi1EEES4_S4_EEENS2_IJNS3_ILi128EEENS3_ILi96EEENS3_ILi64EEEEEELi256EN7cutlass10bfloat16_tEfNSA_4arch4Sm90ELb0ELb1ELb0ELb1ELb0ELb0ELb1ELb1ELb0ELb0ELb0ELb0EE3mmaINS_16FlashAttnFwdSm90ISE_NS_21CollectiveEpilogueFwdINS2_IJS6_NS3_ILi256EEES7_EEES5_SB_SD_Li256ELb1ELb0ELb0ELb0EEENS_36VarlenDynamicPersistentTileSchedulerILi128ELi96ELi256ELi32ELb0ELb0ELb1ELb1ELb0ELb1EEEE13SharedStorageENS1_6TensorINS1_11ArrayEngineIfLm128EEENS1_6LayoutINS2_IJNS2_IJNS3_ILi2EEEST_NS3_ILi32EEEEEES4_S4_EEENS2_IJNS2_IJS4_ST_NS3_ILi4EEEEEENS3_ILi0EEESZ_EEEEEEENS_7SoftmaxILi2ELi0EEEEEbRKNSE_6ParamsENSA_25PipelineTmaAsyncNoClusterILi2ENSA_16PipelineTmaAsyncILi2EEEEES1B_RNSA_13PipelineStateILj2EEERT0_RT1_iRiRKNS_16SeqlenInfoQKNewKILb1ELb0EEENS2_IJiiiiEEERT_ENKUliT_T0_T1_E_clIZSF_ISO_S12_S14_EbS17_S1B_S1B_S1E_S1G_S1I_iS1J_S1N_S1O_S1Q_EUlRS1R_iE1_NS3_ILb0EEENS3_ILb1EEEEEDaiS1R_S1S_S1T_:
[----:B------:R-:W-:Y:S05]  /*279c0*/  YIELD ;  /* 0x0000000000007946 */ /* 0x000fea0003800000 */
[----:B------:R-:W-:Y:S02]  /*279d0*/  ULDC UR4, c[0x0][0x20] ;  /* 0x0000080000047ab9 */ /* 0x000fe40000000800 */
[----:B------:R-:W-:-:S05]  /*279e0*/  VIADD R0, R0, -UR4 ;  /* 0x8000000400007c36 */ /* 0x000fca0008000000 */
[----:B------:R-:W2:Y:S01]  /*279f0*/  LDL.64 R2, [R0] ;  /* 0x0000000000027983 */ /* 0x000ea20000100a00 */
[----:B------:R-:W0:Y:S02]  /*27a00*/  LDC.64 R4, c[0x0][0x208] ;  /* 0x00008200ff047b82 */ /* 0x000e240000000a00 */
[----:B0-----:R-:W-:Y:S02]  /*27a10*/  R2UR UR4, R4 ;  /* 0x00000000040472ca */ /* 0x001fe400000e0000 */
        /* <DEDUP_REMOVED lines=35> */
[----:B0-----:R1:W5:Y:S01]  /*27c50*/  LD.E R11, desc[UR6][R6.64+0x4] ;  /* 0x00000406060b7980 */ /* 0x001362000c101900 */
[----:B--2---:R-:W-:-:S04]  /*27c60*/  LOP3.LUT R14, R14, 0x1, RZ, 0xfc, !PT ;  /* 0x000000010e0e7812 */ /* 0x004fc800078efcff */
[----:B------:R-:W-:-:S13]  /*27c70*/  ISETP.NE.AND P0, PT, R14, 0x3, PT ;  /* 0x000000030e00780c */ /* 0x000fda0003f05270 */
[----:B-1----:R-:W-:Y:S05]  /*27c80*/  @!P0 BRA `(.L_x_2725) ;  /* 0x0000000000048947 */ /* 0x002fea0003800000 */
[----:B------:R-:W-:Y:S01]  /*27c90*/  BPT.TRAP 0x1 ;  /* 0x000000040000795c */ /* 0x000fe20000300000 */
.L_x_2725:
[----:B------:R-:W-:Y:S05]  /*27ca0*/  BSYNC B3 ;  /* 0x0000000000037941 */ /* 0x000fea0003800000 */
.L_x_2724:
[----:B------:R-:W-:Y:S02]  /*27cb0*/  R2UR UR4, R4 ;  /* 0x00000000040472ca */ /* 0x000fe400000e0000 */
[----:B------:R-:W-:-:S13]  /*27cc0*/  R2UR UR5, R5 ;  /* 0x00000000050572ca */ /* 0x000fda00000e0000 */
[----:B------:R-:W2:Y:S01]  /*27cd0*/  LD.E.64 R2, desc[UR4][R8.64+0x8] ;  /* 0x0000080408027980 */ /* 0x000ea2000c101b00 */
[----:B-----5:R-:W-:Y:S02]  /*27ce0*/  SHF.L.U32 R13, R11, 0x1f, RZ ;  /* 0x0000001f0b0d7819 */ /* 0x020fe400000006ff */
[----:B--2---:R-:W-:-:S05]  /*27cf0*/  MOV R3, R2 ;  /* 0x0000000200037202 */ /* 0x004fca0000000f00 */
[----:B------:R-:W-:-:S04]  /*27d00*/  IMAD R12, R12, 0x8, R3 ;  /* 0x000000080c0c7824 */ /* 0x000fc800078e0203 */
[----:B------:R0:W1:Y:S01]  /*27d10*/  SYNCS.PHASECHK.TRANS64.TRYWAIT P0, [R12+URZ], R13 ;  /* 0x0000000d0c0075a7 */ /* 0x000062000800017f */
[----:B------:R-:W2:Y:S01]  /*27d20*/  LD.E R11, desc[UR4][R8.64+0x1c] ;  /* 0x00001c04080b7980 */ /* 0x000ea2000c101900 */
[----:B------:R-:W-:Y:S02]  /*27d30*/  R2UR UR6, R4 ;  /* 0x00000000040672ca */ /* 0x000fe400000e0000 */
[----:B------:R-:W-:Y:S01]  /*27d40*/  R2UR UR7, R5 ;  /* 0x00000000050772ca */ /* 0x000fe200000e0000 */
[----:B------:R0:W5:Y:S01]  /*27d50*/  LD.E R2, desc[UR4][R6.64] ;  /* 0x0000000406027980 */ /* 0x000162000c101900 */
[----:B------:R-:W-:Y:S11]  /*27d60*/  BSSY B3, `(.L_x_2726) ;  /* 0x0000006000037945 */ /* 0x000ff60003800000 */
[----:B------:R0:W5:Y:S01]  /*27d70*/  LD.E R3, desc[UR6][R6.64+0x4] ;  /* 0x0000040606037980 */ /* 0x000162000c101900 */
[----:B--2---:R-:W-:-:S04]  /*27d80*/  LOP3.LUT R11, R11, 0x1, RZ, 0xfc, !PT ;  /* 0x000000010b0b7812 */ /* 0x004fc800078efcff */
[----:B------:R-:W-:-:S13]  /*27d90*/  ISETP.NE.AND P1, PT, R11, 0x3, PT ;  /* 0x000000030b00780c */ /* 0x000fda0003f25270 */
[----:B01----:R-:W-:Y:S05]  /*27da0*/  @!P1 BRA `(.L_x_2727) ;  /* 0x0000000000049947 */ /* 0x003fea0003800000 */
[----:B------:R-:W-:Y:S01]  /*27db0*/  BPT.TRAP 0x1 ;  /* 0x000000040000795c */ /* 0x000fe20000300000 */
.L_x_2727:
[----:B------:R-:W-:Y:S05]  /*27dc0*/  BSYNC B3 ;  /* 0x0000000000037941 */ /* 0x000fea0003800000 */
.L_x_2726:
        /* <DEDUP_REMOVED lines=8> */
[----:B------:R-:W0:Y:S02]  /*27e50*/  SYNCS.PHASECHK.TRANS64.TRYWAIT P0, [R2+URZ], R3 ;  /* 0x00000003020075a7 */ /* 0x000e24000800017f */
[----:B0-----:R-:W-:Y:S05]  /*27e60*/  @!P0 BRA `(.L_x_2730) ;  /* 0x000001b000008947 */ /* 0x001fea0003800000 */
.L_x_2729:
[----:B------:R-:W-:Y:S05]  /*27e70*/  BSYNC B3 ;  /* 0x0000000000037941 */ /* 0x000fea0003800000 */
.L_x_2728:
[----:B------:R-:W2:Y:S04]  /*27e80*/  LDL.64 R8, [R0] ;  /* 0x0000000000087983 */ /* 0x000ea80000100a00 */
[----:B------:R-:W3:Y:S01]  /*27e90*/  LDL.64 R6, [R0+0x28] ;  /* 0x0000280000067983 */ /* 0x000ee20000100a00 */
[C---:B------:R-:W-:Y:S02]  /*27ea0*/  R2UR UR6, R4.reuse ;  /* 0x00000000040672ca */ /* 0x040fe400000e0000 */
[C---:B------:R-:W-:Y:S01]  /*27eb0*/  R2UR UR7, R5.reuse ;  /* 0x00000000050772ca */ /* 0x040fe200000e0000 */
[----:B0----5:R-:W4:Y:S01]  /*27ec0*/  LDL.64 R2, [R0+0x20] ;  /* 0x0000200000027983 */ /* 0x021f220000100a00 */
        /* <DEDUP_REMOVED lines=85> */
[----:B0-----:R-:W-:Y:S05]  /*28420*/  @!P0 BRA `(.L_x_2732) ;  /* 0x0000000000048947 */ /* 0x001fea0003800000 */
[----:B------:R-:W-:Y:S01]  /*28430*/  BPT.TRAP 0x1 ;  /* 0x000000040000795c */ /* 0x000fe20000300000 */
.L_x_2732:
[----:B------:R-:W-:Y:S05]  /*28440*/  BSYNC B3 ;  /* 0x0000000000037941 */ /* 0x000fea0003800000 */
.L_x_2731:
        /* <DEDUP_REMOVED lines=17> */
.L_x_2734:
[----:B------:R-:W-:Y:S05]  /*28560*/  BSYNC B3 ;  /* 0x0000000000037941 */ /* 0x000fea0003800000 */
.L_x_2733:
        /* <DEDUP_REMOVED lines=10> */
.L_x_2736:
[----:B------:R-:W-:Y:S05]  /*28610*/  BSYNC B3 ;  /* 0x0000000000037941 */ /* 0x000fea0003800000 */
.L_x_2735:
[----:B------:R-:W2:Y:S04]  /*28620*/  LDL.64 R12, [R0] ;  /* 0x00000000000c7983 */ /* 0x000ea80000100a00 */
[----:B------:R-:W3:Y:S01]  /*28630*/  LDL.64 R6, [R0+0x58] ;  /* 0x0000580000067983 */ /* 0x000ee20000100a00 */
[C---:B------:R-:W-:Y:S02]  /*28640*/  R2UR UR6, R4.reuse ;  /* 0x00000000040672ca */ /* 0x040fe400000e0000 */
[C---:B------:R-:W-:Y:S01]  /*28650*/  R2UR UR7, R5.reuse ;  /* 0x00000000050772ca */ /* 0x040fe200000e0000 */
[----:B------:R-:W4:Y:S01]  /*28660*/  LDL.64 R2, [R0+0x48] ;  /* 0x0000480000027983 */ /* 0x000f220000100a00 */
[C---:B------:R-:W-:Y:S02]  /*28670*/  R2UR UR4, R4.reuse ;  /* 0x00000000040472ca */ /* 0x040fe400000e0000 */
[C---:B------:R-:W-:Y:S01]  /*28680*/  R2UR UR5, R5.reuse ;  /* 0x00000000050572ca */ /* 0x040fe200000e0000 */
[----:B0----5:R-:W4:Y:S08]  /*28690*/  LDL.64 R8, [R0+0x50] ;  /* 0x0000500000087983 */ /* 0x021f300000100a00 */
[----:B--2---:R-:W2:Y:S04]  /*286a0*/  LD.E R11, desc[UR6][R12.64] ;  /* 0x000000060c0b7980 */ /* 0x004ea8000c101900 */
[----:B---3--:R-:W2:Y:S01]  /*286b0*/  LD.E.64 R6, desc[UR4][R6.64] ;  /* 0x0000000406067980 */ /* 0x008ea2000c101b00 */
[----:B------:R-:W-:Y:S05]  /*286c0*/  WARPSYNC.ALL ;  /* 0x0000000000007948 */ /* 0x000fea0003800000 */
[----:B------:R-:W-:Y:S01]  /*286d0*/  R2UR UR6, R4 ;  /* 0x00000000040672ca */ /* 0x000fe200000e0000 */
[----:B------:R-:W3:Y:S01]  /*286e0*/  LDL.LU R19, [R1+0x460] ;  /* 0x0004600001137983 */ /* 0x000ee20000300800 */
[----:B------:R-:W-:-:S02]  /*286f0*/  R2UR UR7, R5 ;  /* 0x00000000050772ca */ /* 0x000fc400000e0000 */
[----:B------:R-:W-:Y:S01]  /*28700*/  R2UR UR4, R4 ;  /* 0x00000000040472ca */ /* 0x000fe200000e0000 */
[----:B------:R-:W3:Y:S01]  /*28710*/  LDL R21, [R1+0x464] ;  /* 0x0004640001157983 */ /* 0x000ee20000100800 */
[----:B------:R-:W-:-:S03]  /*28720*/  R2UR UR5, R5 ;  /* 0x00000000050572ca */ /* 0x000fc600000e0000 */
[----:B------:R-:W3:Y:S06]  /*28730*/  LDL R20, [R1+0x468] ;  /* 0x0004680001147983 */ /* 0x000eec0000100800 */
[----:B----4-:R-:W4:Y:S04]  /*28740*/  LD.E R14, desc[UR6][R2.64] ;  /* 0x00000006020e7980 */ /* 0x010f28000c101900 */
[----:B------:R-:W3:Y:S01]  /*28750*/  LD.E.64 R12, desc[UR4][R8.64] ;  /* 0x00000004080c7980 */ /* 0x000ee2000c101b00 */
[----:B--2---:R-:W-:Y:S01]  /*28760*/  IMAD R6, R11, 0xc00, R6 ;  /* 0x00000c000b067824 */ /* 0x004fe200078e0206 */
[----:B------:R-:W-:Y:S01]  /*28770*/  R2UR UR7, R7 ;  /* 0x00000000070772ca */ /* 0x000fe200000e0000 */
[----:B------:R-:W-:Y:S01]  /*28780*/  WARPGROUP.ARRIVE ;  /* 0x00000000000079c5 */ /* 0x000fe20000000000 */
[----:B------:R-:W-:-:S02]  /*28790*/  R2UR UR8, R4 ;  /* 0x00000000040872ca */ /* 0x000fc400000e0000 */
[----:B------:R-:W-:Y:S02]  /*287a0*/  R2UR UR6, R6 ;  /* 0x00000000060672ca */ /* 0x000fe400000e0000 */
[C---:B------:R-:W-:Y:S02]  /*287b0*/  R2UR UR9, R5.reuse ;  /* 0x00000000050972ca */ /* 0x040fe400000e0000 */
[----:B------:R-:W-:Y:S02]  /*287c0*/  R2UR UR10, R4 ;  /* 0x00000000040a72ca */ /* 0x000fe400000e0000 */
[----:B------:R-:W-:Y:S02]  /*287d0*/  R2UR UR11, R5 ;  /* 0x00000000050b72ca */ /* 0x000fe400000e0000 */
[----:B----4-:R-:W-:Y:S02]  /*287e0*/  ISETP.NE.U32.AND P0, PT, R14, RZ, PT ;  /* 0x000000ff0e00720c */ /* 0x010fe40003f05070 */
[----:B---3--:R-:W-:-:S02]  /*287f0*/  R2UR UR4, R12 ;  /* 0x000000000c0472ca */ /* 0x008fc400000e0000 */
        /* <DEDUP_REMOVED lines=233> */
[----:B------:R-:W0:Y:S01]  /*29690*/  S2R R201, SR_TID.X ;  /* 0x0000000000c97919 */ /* 0x000e220000002100 */
[----:B------:R-:W-:Y:S02]  /*296a0*/  R2UR UR8, R4 ;  /* 0x00000000040872ca */ /* 0x000fe400000e0000 */
[----:B------:R-:W-:Y:S02]  /*296b0*/  R2UR UR6, R12 ;  /* 0x000000000c0672ca */ /* 0x000fe400000e0000 */
[----:B------:R-:W-:Y:S02]  /*296c0*/  R2UR UR7, R13 ;  /* 0x000000000d0772ca */ /* 0x000fe400000e0000 */
[----:B------:R-:W-:Y:S02]  /*296d0*/  R2UR UR9, R5 ;  /* 0x00000000050972ca */ /* 0x000fe400000e0000 */
[----:B------:R-:W-:Y:S02]  /*296e0*/  LOP3.LUT R19, R19, 0xfffbffff, RZ, 0xc0, !PT ;  /* 0xfffbffff13137812 */ /* 0x000fe400078ec0ff */
[----:B0-----:R-:W-:Y:S01]  /*296f0*/  LOP3.LUT P1, RZ, R201, 0x7f, RZ, 0xc0, !PT ;  /* 0x0000007fc9ff7812 */ /* 0x001fe2000782c0ff */
[----:B--2---:R-:W-:-:S02]  /*29700*/  VIADD R6, R8, 0xc06 ;  /* 0x00000c0608067836 */ /* 0x004fc40000000000 */
[----:B------:R-:W-:Y:S01]  /*29710*/  IMAD.MOV.U32 R7, RZ, RZ, R9 ;  /* 0x000000ffff077224 */ /* 0x000fe200078e0009 */
[----:B------:R-:W-:Y:S02]  /*29720*/  SHF.R.U32.HI R11, RZ, 0x7, R201 ;  /* 0x00000007ff0b7819 */ /* 0x000fe400000116c9 */
[----:B------:R-:W-:Y:S02]  /*29730*/  R2UR UR4, R6 ;  /* 0x00000000060472ca */ /* 0x000fe400000e0000 */
[----:B------:R-:W-:-:S05]  /*29740*/  R2UR UR5, R7 ;  /* 0x00000000070572ca */ /* 0x000fca00000e0000 */
[----:B------:R-:W-:-:S08]  /*29750*/  @P1 LOP3.LUT R19, R19, 0x40000, RZ, 0xfc, !PT ;  /* 0x0004000013131812 */ /* 0x000fd000078efcff */
[----:B------:R-:W-:Y:S03]  /*29760*/  HGMMA.64x96x16.F32.BF16 R24, gdesc[UR4], R24, gsb0 ;  /* 0x01600000041879f0 */ /* 0x000fe60008001818 */
[----:B------:R-:W-:Y:S02]  /*29770*/  WARPGROUP.DEPBAR.LE gsb0, 0x0 ;  /* 0x00008000000079c5 */ /* 0x000fe40000010000 */
[----:B------:R-:W-:Y:S04]  /*29780*/  ST.E desc[UR8][R2.64], R194 ;  /* 0x000000c202007985 */ /* 0x000fe8000c101908 */
[----:B------:R-:W2:Y:S04]  /*29790*/  @!P1 LDL.64 R6, [R0+0x18] ;  /* 0x0000180000069983 */ /* 0x000ea80000100a00 */
[----:B------:R-:W3:Y:S01]  /*297a0*/  @!P1 LDL.64 R8, [R0] ;  /* 0x0000000000089983 */ /* 0x000ee20000100a00 */
[----:B------:R-:W-:-:S02]  /*297b0*/  @!P1 R2UR UR4, R4 ;  /* 0x00000000040492ca */ /* 0x000fc400000e0000 */
[C---:B------:R-:W-:Y:S01]  /*297c0*/  @!P1 R2UR UR5, R5.reuse ;  /* 0x00000000050592ca */ /* 0x040fe200000e0000 */
[----:B------:R0:W-:Y:S01]  /*297d0*/  STL [R1+0x460], R19 ;  /* 0x0004601301007387 */ /* 0x0001e20000100800 */
[----:B------:R-:W-:Y:S02]  /*297e0*/  @!P1 R2UR UR6, R4 ;  /* 0x00000000040692ca */ /* 0x000fe400000e0000 */
[----:B------:R-:W-:Y:S02]  /*297f0*/  @!P1 R2UR UR7, R5 ;  /* 0x00000000050792ca */ /* 0x000fe400000e0000 */
[----:B------:R-:W-:-:S05]  /*29800*/  IADD3 R11, -R11, 0xb, RZ ;  /* 0x0000000b0b0b7810 */ /* 0x000fca0007ffe1ff */
[----:B------:R1:W-:Y:S06]  /*29810*/  BAR.ARV R11, 0x100 ;  /* 0x0004000b0000751d */ /* 0x0003ec0000002000 */
[----:B--2---:R-:W2:Y:S04]  /*29820*/  @!P1 LD.E.64 R6, desc[UR4][R6.64+0x30] ;  /* 0x0000300406069980 */ /* 0x004ea8000c101b00 */
[----:B---3--:R-:W3:Y:S01]  /*29830*/  @!P1 LD.E R8, desc[UR6][R8.64] ;  /* 0x0000000608089980 */ /* 0x008ee2000c101900 */
[----:B------:R-:W-:Y:S01]  /*29840*/  R2UR UR4, R4 ;  /* 0x00000000040472ca */ /* 0x000fe200000e0000 */
[----:B0-----:R-:W-:Y:S01]  /*29850*/  IMAD.MOV.U32 R19, RZ, RZ, R165 ;  /* 0x000000ffff137224 */ /* 0x001fe200078e00a5 */
        /* <DEDUP_REMOVED lines=8> */
[----:B------:R-:W-:Y:S02]  /*298e0*/  R2UR UR9, R5 ;  /* 0x00000000050972ca */ /* 0x000fe400000e0000 */
[----:B--2---:R-:W-:-:S05]  /*298f0*/  @!P1 MOV R3, R6 ;  /* 0x0000000600039202 */ /* 0x004fca0000000f00 */
[----:B---3--:R-:W-:-:S05]  /*29900*/  @!P1 IMAD R2, R8, 0x8, R3 ;  /* 0x0000000808029824 */ /* 0x008fca00078e0203 */
[----:B------:R-:W-:-:S04]  /*29910*/  @!P1 PRMT R2, RZ, 0x654, R2 ;  /* 0x00000654ff029816 */ /* 0x000fc80000000002 */
[----:B------:R0:W-:Y:S01]  /*29920*/  @!P1 SYNCS.ARRIVE.TRANS64.RED.A1T0 RZ, [R2+URZ], RZ ;  /* 0x000000ff02ff99a7 */ /* 0x0001e2000810043f */
[----:B------:R-:W2:Y:S01]  /*29930*/  LD.E R12, desc[UR4][R18.64] ;  /* 0x00000004120c7980 */ /* 0x000ea2000c101900 */
[----:B------:R-:W-:Y:S02]  /*29940*/  R2UR UR4, R4 ;  /* 0x00000000040472ca */ /* 0x000fe400000e0000 */
[----:B------:R-:W-:Y:S01]  /*29950*/  R2UR UR5, R5 ;  /* 0x00000000050572ca */ /* 0x000fe200000e0000 */
[----:B------:R-:W-:Y:S01]  /*29960*/  IMAD.MOV.U32 R3, RZ, RZ, R21 ;  /* 0x000000ffff037224 */ /* 0x000fe200078e0015 */
[----:B------:R-:W3:Y:S01]  /*29970*/  LD.E R73, desc[UR12][R18.64+0x18] ;  /* 0x0000180c12497980 */ /* 0x000ee2000c101900 */
[----:B0-----:R-:W-:-:S03]  /*29980*/  IMAD.MOV.U32 R2, RZ, RZ, R20 ;  /* 0x000000ffff027224 */ /* 0x001fc600078e0014 */
[----:B------:R-:W4:Y:S04]  /*29990*/  LD.E R14, desc[UR6][R18.64+0x4] ;  /* 0x00000406120e7980 */ /* 0x000f28000c101900 */
[----:B------:R0:W3:Y:S04]  /*299a0*/  LD.E R72, desc[UR10][R2.64] ;  /* 0x0000000a02487980 */ /* 0x0000e8000c101900 */
[----:B------:R-:W4:Y:S01]  /*299b0*/  LD.E R13, desc[UR4][R18.64+0x8] ;  /* 0x00000804120d7980 */ /* 0x000f22000c101900 */
[C---:B------:R-:W-:Y:S02]  /*299c0*/  R2UR UR4, R4.reuse ;  /* 0x00000000040472ca */ /* 0x040fe400000e0000 */
[----:B------:R-:W-:Y:S01]  /*299d0*/  R2UR UR5, R5 ;  /* 0x00000000050572ca */ /* 0x000fe200000e0000 */
[----:B------:R-:W3:Y:S01]  /*299e0*/  LD.E R20, desc[UR8][R18.64+0xc] ;  /* 0x00000c0812147980 */ /* 0x000ee2000c101900 */
[----:B------:R-:W-:-:S02]  /*299f0*/  R2UR UR10, R4 ;  /* 0x00000000040a72ca */ /* 0x000fc400000e0000 */
[----:B------:R-:W-:-:S09]  /*29a00*/  R2UR UR11, R5 ;  /* 0x00000000050b72ca */ /* 0x000fd200000e0000 */
[----:B------:R-:W3:Y:S04]  /*29a10*/  LD.E R15, desc[UR4][R18.64+0x10] ;  /* 0x00001004120f7980 */ /* 0x000ee8000c101900 */
[----:B------:R-:W3:Y:S01]  /*29a20*/  LD.E R21, desc[UR10][R18.64+0x14] ;  /* 0x0000140a12157980 */ /* 0x000ee2000c101900 */
[----:B------:R-:W-:Y:S01]  /*29a30*/  BSSY B3, `(.L_x_2738) ;  /* 0x0000045000037945 */ /* 0x000fe20003800000 */
[----:B--2---:R-:W-:-:S04]  /*29a40*/  SHF.R.S32.HI R7, RZ, 0x1f, R12 ;  /* 0x0000001fff077819 */ /* 0x004fc8000001140c */
[----:B------:R-:W-:-:S04]  /*29a50*/  LEA.HI R7, R7, R12, RZ, 0x7 ;  /* 0x0000000c07077211 */ /* 0x000fc800078f38ff */
[----:B0-----:R-:W-:-:S05]  /*29a60*/  LOP3.LUT R3, R7, 0xffffff80, RZ, 0xc0, !PT ;  /* 0xffffff8007037812 */ /* 0x001fca00078ec0ff */
[----:B------:R-:W-:-:S05]  /*29a70*/  IMAD.IADD R3, R12, 0x1, -R3 ;  /* 0x000000010c037824 */ /* 0x000fca00078e0a03 */
[----:B------:R-:W-:-:S04]  /*29a80*/  SHF.R.S32.HI R2, RZ, 0x1f, R3 ;  /* 0x0000001fff027819 */ /* 0x000fc80000011403 */
[----:B------:R-:W-:-:S04]  /*29a90*/  LEA.HI R6, R2, R3, RZ, 0x2 ;  /* 0x0000000302067211 */ /* 0x000fc800078f10ff */
[--C-:B------:R-:W-:Y:S02]  /*29aa0*/  SHF.R.S32.HI R8, RZ, 0x2, R6.reuse ;  /* 0x00000002ff087819 */ /* 0x100fe40000011406 */
[----:B-1----:R-:W-:Y:S02]  /*29ab0*/  SHF.R.S32.HI R11, RZ, 0x1f, R6 ;  /* 0x0000001fff0b7819 */ /* 0x002fe40000011406 */
[----:B------:R-:W-:Y:S02]  /*29ac0*/  LEA.HI R9, R2, R3, RZ, 0x5 ;  /* 0x0000000302097211 */ /* 0x000fe400078f28ff */
[----:B------:R-:W-:Y:S02]  /*29ad0*/  SHF.R.S32.HI R2, RZ, 0x7, R7 ;  /* 0x00000007ff027819 */ /* 0x000fe40000011407 */
[----:B------:R-:W-:Y:S02]  /*29ae0*/  LEA.HI R11, R11, R8, RZ, 0x3 ;  /* 0x000000080b0b7211 */ /* 0x000fe400078f18ff */
[----:B------:R-:W-:-:S02]  /*29af0*/  SHF.R.S32.HI R9, RZ, 0x5, R9 ;  /* 0x00000005ff097819 */ /* 0x000fc40000011409 */
[----:B------:R-:W-:Y:S02]  /*29b00*/  LEA.HI R7, R7, R2, RZ, 0x1 ;  /* 0x0000000207077211 */ /* 0x000fe400078f08ff */
[----:B------:R-:W-:Y:S01]  /*29b10*/  LOP3.LUT R11, R11, 0xfffffff8, RZ, 0xc0, !PT ;  /* 0xfffffff80b0b7812 */ /* 0x000fe200078ec0ff */
[----:B----4-:R-:W-:Y:S01]  /*29b20*/  IMAD R12, R10, -0x60, R13 ;  /* 0xffffffa00a0c7824 */ /* 0x010fe200078e020d */
[----:B------:R-:W-:Y:S01]  /*29b30*/  LOP3.LUT R6, R6, 0x7ffffffc, RZ, 0xc0, !PT ;  /* 0x7ffffffc06067812 */ /* 0x000fe200078ec0ff */
[----:B---3--:R-:W-:Y:S01]  /*29b40*/  IMAD R72, R72, 0x8, R9 ;  /* 0x0000000848487824 */ /* 0x008fe200078e0209 */
        /* <DEDUP_REMOVED lines=34> */
.L_x_2743:
[----:B------:R-:W-:Y:S05]  /*29d70*/  BSYNC B5 ;  /* 0x0000000000057941 */ /* 0x000fea0003800000 */
.L_x_2742:
[----:B------:R-:W-:Y:S01]  /*29d80*/  LOP3.LUT R6, RZ, R6, RZ, 0x33, !PT ;  /* 0x00000006ff067212 */ /* 0x000fe200078e33ff */
[----:B------:R-:W-:Y:S06]  /*29d90*/  BRA `(.L_x_2744) ;  /* 0x0000000000287947 */ /* 0x000fec0003800000 */
.L_x_2741:
        /* <DEDUP_REMOVED lines=10> */
.L_x_2744:
[----:B------:R-:W-:Y:S05]  /*29e40*/  BSYNC B4 ;  /* 0x0000000000047941 */ /* 0x000fea0003800000 */
.L_x_2740:
[----:B------:R-:W-:-:S05]  /*29e50*/  IMAD R6, R73, R6, R20 ;  /* 0x0000000649067224 */ /* 0x000fca00078e0214 */
[----:B------:R-:W-:Y:S02]  /*29e60*/  VIMNMX R3, R3, R6, !PT ;  /* 0x0000000603037248 */ /* 0x000fe40007fe0100 */
[----:B------:R-:W-:-:S07]  /*29e70*/  VIADDMNMX R2, R6, R73, R2, PT ;  /* 0x0000004906027246 */ /* 0x000fce0003800102 */
.L_x_2739:
[----:B------:R-:W-:Y:S05]  /*29e80*/  BSYNC B3 ;  /* 0x0000000000037941 */ /* 0x000fea0003800000 */
.L_x_2738:
        /* <DEDUP_REMOVED lines=136> */
.L_x_2750:
[----:B------:R-:W-:Y:S05]  /*2a710*/  BSYNC B5 ;  /* 0x0000000000057941 */ /* 0x000fea0003800000 */
.L_x_2749:
[----:B------:R-:W-:Y:S01]  /*2a720*/  LOP3.LUT R8, RZ, R8, RZ, 0x33, !PT ;  /* 0x00000008ff087212 */ /* 0x000fe200078e33ff */
[----:B------:R-:W-:Y:S06]  /*2a730*/  BRA `(.L_x_2751) ;  /* 0x0000000000287947 */ /* 0x000fec0003800000 */
.L_x_2748:
        /* <DEDUP_REMOVED lines=10> */
.L_x_2751:
[----:B------:R-:W-:Y:S05]  /*2a7e0*/  BSYNC B4 ;  /* 0x0000000000047941 */ /* 0x000fea0003800000 */
.L_x_2747:
[----:B------:R-:W-:-:S05]  /*2a7f0*/  IMAD R8, R73, R8, R20 ;  /* 0x0000000849087224 */ /* 0x000fca00078e0214 */
[----:B------:R-:W-:Y:S02]  /*2a800*/  VIADDMNMX R12, R8, R73, R12, PT ;  /* 0x00000049080c7246 */ /* 0x000fe4000380010c */
[----:B------:R-:W-:-:S07]  /*2a810*/  VIMNMX R9, R9, R8, !PT ;  /* 0x0000000809097248 */ /* 0x000fce0007fe0100 */
.L_x_2746:
[----:B------:R-:W-:Y:S05]  /*2a820*/  BSYNC B3 ;  /* 0x0000000000037941 */ /* 0x000fea0003800000 */
.L_x_2745:
        /* <DEDUP_REMOVED lines=146> */
[----:B------:R-:W0:Y:S04]  /*2b150*/  SHFL.BFLY PT, R13, R8, 0x2, 0x1f ;  /* 0x0c401f00080d7f89 */ /* 0x000e2800000e0000 */
[----:B------:R-:W-:Y:S04]  /*2b160*/  ST.E.64 desc[UR4][R6.64], R8 ;  /* 0x0000000806007985 */ /* 0x000fe8000c101b04 */
[----:B------:R-:W2:Y:S01]  /*2b170*/  LD.E R21, desc[UR6][R6.64+0x4] ;  /* 0x0000040606157980 */ /* 0x000ea2000c101900 */
[----:B0-----:R-:W-:-:S05]  /*2b180*/  FMNMX.FTZ R13, R8, R13, !PT ;  /* 0x0000000d080d7209 */ /* 0x001fca0007810000 */
[----:B------:R-:W0:Y:S02]  /*2b190*/  SHFL.BFLY PT, R12, R13, 0x1, 0x1f ;  /* 0x0c201f000d0c7f89 */ /* 0x000e2400000e0000 */
[----:B0-----:R-:W-:Y:S02]  /*2b1a0*/  FMNMX.FTZ R15, R13, R12, !PT ;  /* 0x0000000c0d0f7209 */ /* 0x001fe40007810000 */
[----:B------:R-:W5:Y:S04]  /*2b1b0*/  LD.E R12, desc[UR4][R6.64+0x20] ;  /* 0x00002004060c7980 */ /* 0x000f68000c101900 */
[----:B------:R-:W-:Y:S04]  /*2b1c0*/  ST.E desc[UR4][R6.64], R15 ;  /* 0x0000000f06007985 */ /* 0x000fe8000c101904 */
[----:B------:R-:W3:Y:S01]  /*2b1d0*/  LD.E R14, desc[UR6][R6.64] ;  /* 0x00000006060e7980 */ /* 0x000ee2000c101900 */
[----:B------:R-:W-:-:S02]  /*2b1e0*/  R2UR UR8, R4 ;  /* 0x00000000040872ca */ /* 0x000fc400000e0000 */
[----:B------:R-:W-:Y:S01]  /*2b1f0*/  R2UR UR9, R5 ;  /* 0x00000000050972ca */ /* 0x000fe200000e0000 */
[----:B--2---:R-:W0:Y:S02]  /*2b200*/  SHFL.BFLY PT, R8, R21, 0x2, 0x1f ;  /* 0x0c401f0015087f89 */ /* 0x004e2400000e0000 */
[----:B0-----:R-:W-:-:S05]  /*2b210*/  FMNMX.FTZ R9, R8, R21, !PT ;  /* 0x0000001508097209 */ /* 0x001fca0007810000 */
[----:B------:R-:W0:Y:S02]  /*2b220*/  SHFL.BFLY PT, R8, R9, 0x1, 0x1f ;  /* 0x0c201f0009087f89 */ /* 0x000e2400000e0000 */
[----:B0-----:R-:W-:Y:S02]  /*2b230*/  FMNMX.FTZ R13, R9, R8, !PT ;  /* 0x00000008090d7209 */ /* 0x001fe40007810000 */
        /* <DEDUP_REMOVED lines=8> */
[----:B------:R-:W0:Y:S08]  /*2b2c0*/  MUFU.EX2 R8, R8 ;  /* 0x0000000800087308 */ /* 0x000e300000000800 */
[----:B------:R-:W4:Y:S01]  /*2b2d0*/  MUFU.EX2 R9, R12 ;  /* 0x0000000c00097308 */ /* 0x000f220000000800 */
[----:B------:R-:W-:Y:S01]  /*2b2e0*/  ST.E desc[UR4][R6.64+0x4], R13 ;  /* 0x0000040d06007985 */ /* 0x000fe2000c101904 */
[----:B0-----:R-:W-:Y:S01]  /*2b2f0*/  FMUL.FTZ R19, R8, R19 ;  /* 0x0000001308137220 */ /* 0x001fe20000410000 */
[----:B----4-:R-:W-:-:S04]  /*2b300*/  FMUL.FTZ R15, R9, R20 ;  /* 0x00000014090f7220 */ /* 0x010fc80000410000 */
[----:B------:R-:W-:Y:S04]  /*2b310*/  ST.E desc[UR6][R6.64+0x10], R19 ;  /* 0x0000101306007985 */ /* 0x000fe8000c101906 */
[----:B------:R0:W-:Y:S04]  /*2b320*/  ST.E desc[UR8][R6.64+0x14], R15 ;  /* 0x0000140f06007985 */ /* 0x0001e8000c101908 */
[----:B------:R-:W2:Y:S04]  /*2b330*/  LDL.64 R2, [R0+0x70] ;  /* 0x0000700000027983 */ /* 0x000ea80000100a00 */
[----:B--2---:R-:W0:Y:S04]  /*2b340*/  LD.E R14, desc[UR6][R2.64+0x20] ;  /* 0x00002006020e7980 */ /* 0x004e28000c101900 */
[----:B------:R-:W0:Y:S04]  /*2b350*/  LD.E R12, desc[UR4][R2.64] ;  /* 0x00000004020c7980 */ /* 0x000e28000c101900 */
[----:B------:R-:W2:Y:S04]  /*2b360*/  LD.E R21, desc[UR8][R2.64+0x4] ;  /* 0x0000040802157980 */ /* 0x000ea8000c101900 */
[----:B------:R-:W3:Y:S04]  /*2b370*/  LD.E R73, desc[UR4][R2.64+0x10] ;  /* 0x0000100402497980 */ /* 0x000ee8000c101900 */
[----:B------:R-:W4:Y:S01]  /*2b380*/  LD.E R24, desc[UR6][R2.64+0x14] ;  /* 0x0000140602187980 */ /* 0x000f22000c101900 */
[C---:B0-----:R-:W-:Y:S01]  /*2b390*/  FMUL.FTZ R6, R12.reuse, R14 ;  /* 0x0000000e0c067220 */ /* 0x041fe20000410000 */
        /* <DEDUP_REMOVED lines=16> */
[----:B------:R-:W0:Y:S08]  /*2b4a0*/  MUFU.EX2 R203, R203 ;  /* 0x000000cb00cb7308 */ /* 0x000e300000000800 */
[----:B------:R-:W1:Y:S01]  /*2b4b0*/  MUFU.EX2 R212, R212 ;  /* 0x000000d400d47308 */ /* 0x000e620000000800 */
[-C--:B------:R-:W-:Y:S01]  /*2b4c0*/  FFMA.FTZ R34, R34, R14.reuse, -R13 ;  /* 0x0000000e22227223 */ /* 0x080fe2000001080d */
[----:B------:R-:W-:-:S06]  /*2b4d0*/  FFMA.FTZ R156, R33, R14, -R7 ;  /* 0x0000000e219c7223 */ /* 0x000fcc0000010807 */
[----:B------:R-:W2:Y:S01]  /*2b4e0*/  MUFU.EX2 R154, R154 ;  /* 0x0000009a009a7308 */ /* 0x000ea20000000800 */
        /* <DEDUP_REMOVED lines=41> */
[----:B---3--:R-:W-:Y:S01]  /*2b780*/  FADD.FTZ R6, R152, R73 ;  /* 0x0000004998067221 */ /* 0x008fe20000010000 */
[----:B------:R-:W3:Y:S01]  /*2b790*/  MUFU.EX2 R13, R34 ;  /* 0x00000022000d7308 */ /* 0x000ee20000000800 */
[----:B----4-:R-:W-:-:S02]  /*2b7a0*/  FADD.FTZ R7, R153, R24 ;  /* 0x0000001899077221 */ /* 0x010fc40000010000 */
[----:B0-----:R-:W-:Y:S02]  /*2b7b0*/  FADD.FTZ R25, R203, R6 ;  /* 0x00000006cb197221 */ /* 0x001fe40000010000 */
[----:B-1----:R-:W-:-:S03]  /*2b7c0*/  FADD.FTZ R6, R212, R7 ;  /* 0x00000007d4067221 */ /* 0x002fc60000010000 */
[----:B------:R-:W0:Y:S01]  /*2b7d0*/  MUFU.EX2 R156, R156 ;  /* 0x0000009c009c7308 */ /* 0x000e220000000800 */
[----:B--2---:R-:W-:Y:S01]  /*2b7e0*/  FADD.FTZ R24, R154, R25 ;  /* 0x000000199a187221 */ /* 0x004fe20000010000 */
[----:B-----5:R-:W-:-:S06]  /*2b7f0*/  FADD.FTZ R7, R155, R6 ;  /* 0x000000069b077221 */ /* 0x020fcc0000010000 */
[----:B------:R-:W1:Y:S01]  /*2b800*/  MUFU.EX2 R12, R12 ;  /* 0x0000000c000c7308 */ /* 0x000e620000000800 */
[----:B------:R-:W-:Y:S01]  /*2b810*/  FADD.FTZ R24, R213, R24 ;  /* 0x00000018d5187221 */ /* 0x000fe20000010000 */
[----:B------:R-:W-:-:S06]  /*2b820*/  FADD.FTZ R6, R158, R7 ;  /* 0x000000079e067221 */ /* 0x000fcc0000010000 */
[----:B------:R-:W2:Y:S08]  /*2b830*/  MUFU.EX2 R21, R21 ;  /* 0x0000001500157308 */ /* 0x000eb00000000800 */
[----:B------:R-:W4:Y:S01]  /*2b840*/  MUFU.EX2 R160, R160 ;  /* 0x000000a000a07308 */ /* 0x000f220000000800 */
[----:B------:R-:W-:Y:S01]  /*2b850*/  FADD.FTZ R7, R157, R24 ;  /* 0x000000189d077221 */ /* 0x000fe20000010000 */
[----:B---3--:R-:W-:-:S06]  /*2b860*/  FADD.FTZ R25, R13, R6 ;  /* 0x000000060d197221 */ /* 0x008fcc0000010000 */
[----:B------:R-:W3:Y:S08]  /*2b870*/  MUFU.EX2 R14, R37 ;  /* 0x00000025000e7308 */ /* 0x000ef00000000800 */
[----:B------:R-:W5:Y:S01]  /*2b880*/  MUFU.EX2 R159, R159 ;  /* 0x0000009f009f7308 */ /* 0x000f620000000800 */
[----:B0-----:R-:W-:Y:S01]  /*2b890*/  FADD.FTZ R6, R156, R7 ;  /* 0x000000079c067221 */ /* 0x001fe20000010000 */
[----:B-1----:R-:W-:-:S06]  /*2b8a0*/  FADD.FTZ R25, R12, R25 ;  /* 0x000000190c197221 */ /* 0x002fcc0000010000 */
[----:B------:R-:W0:Y:S08]  /*2b8b0*/  MUFU.EX2 R167, R167 ;  /* 0x000000a700a77308 */ /* 0x000e300000000800 */
[----:B------:R-:W1:Y:S01]  /*2b8c0*/  MUFU.EX2 R11, R11 ;  /* 0x0000000b000b7308 */ /* 0x000e620000000800 */
[----:B--2---:R-:W-:Y:S01]  /*2b8d0*/  FADD.FTZ R7, R21, R6 ;  /* 0x0000000615077221 */ /* 0x004fe20000010000 */
[----:B----4-:R-:W-:-:S06]  /*2b8e0*/  FADD.FTZ R6, R160, R25 ;  /* 0x00000019a0067221 */ /* 0x010fcc0000010000 */
[----:B------:R-:W2:Y:S08]  /*2b8f0*/  MUFU.EX2 R166, R166 ;  /* 0x000000a600a67308 */ /* 0x000eb00000000800 */
[----:B------:R-:W4:Y:S01]  /*2b900*/  MUFU.EX2 R170, R170 ;  /* 0x000000aa00aa7308 */ /* 0x000f220000000800 */
[----:B---3--:R-:W-:Y:S01]  /*2b910*/  FADD.FTZ R24, R14, R7 ;  /* 0x000000070e187221 */ /* 0x008fe20000010000 */
[----:B-----5:R-:W-:-:S06]  /*2b920*/  FADD.FTZ R6, R159, R6 ;  /* 0x000000069f067221 */ /* 0x020fcc0000010000 */
        /* <DEDUP_REMOVED lines=55> */
[----:B----4-:R-:W-:-:S03]  /*2bca0*/  FADD.FTZ R25, R163, R24 ;  /* 0x00000018a3197221 */ /* 0x010fc60000010000 */
[----:B---3--:R-:W-:Y:S01]  /*2bcb0*/  FADD.FTZ R6, R188, R7 ;  /* 0x00000007bc067221 */ /* 0x008fe20000010000 */
[----:B-----5:R-:W-:-:S03]  /*2bcc0*/  FADD.FTZ R24, R162, R25 ;  /* 0x00000019a2187221 */ /* 0x020fc60000010000 */
[----:B0-----:R-:W-:Y:S01]  /*2bcd0*/  FADD.FTZ R25, R187, R6 ;  /* 0x00000006bb197221 */ /* 0x001fe20000010000 */
[----:B-1----:R-:W-:-:S04]  /*2bce0*/  FADD.FTZ R27, R161, R24 ;  /* 0x00000018a11b7221 */ /* 0x002fc80000010000 */
[----:B------:R0:W-:Y:S04]  /*2bcf0*/  ST.E desc[UR4][R2.64+0x10], R25 ;  /* 0x0000101902007985 */ /* 0x0001e8000c101904 */
[----:B------:R1:W-:Y:S04]  /*2bd00*/  ST.E desc[UR6][R2.64+0x14], R27 ;  /* 0x0000141b02007985 */ /* 0x0003e8000c101906 */
[----:B------:R-:W0:Y:S01]  /*2bd10*/  LDL.64 R6, [R0+0x80] ;  /* 0x0000800000067983 */ /* 0x000e220000100a00 */
[----:B------:R-:W-:Y:S02]  /*2bd20*/  R2UR UR10, R4 ;  /* 0x00000000040a72ca */ /* 0x000fe400000e0000 */
[----:B------:R-:W-:-:S02]  /*2bd30*/  R2UR UR11, R5 ;  /* 0x00000000050b72ca */ /* 0x000fc400000e0000 */
[C---:B------:R-:W-:Y:S02]  /*2bd40*/  R2UR UR12, R4.reuse ;  /* 0x00000000040c72ca */ /* 0x040fe400000e0000 */
[----:B------:R-:W-:Y:S01]  /*2bd50*/  R2UR UR13, R5 ;  /* 0x00000000050d72ca */ /* 0x000fe200000e0000 */
[----:B0-----:R-:W2:Y:S08]  /*2bd60*/  LD.E R25, desc[UR8][R6.64+0x10] ;  /* 0x0000100806197980 */ /* 0x001eb0000c101900 */
[----:B-1----:R-:W3:Y:S04]  /*2bd70*/  LD.E R3, desc[UR10][R6.64+0x14] ;  /* 0x0000140a06037980 */ /* 0x002ee8000c101900 */
        /* <DEDUP_REMOVED lines=47> */
[----:B--2---:R-:W-:-:S05]  /*2c070*/  FMUL.FTZ R25, R8, R25 ;  /* 0x0000001908197220 */ /* 0x004fca0000410000 */
[----:B------:R0:W-:Y:S04]  /*2c080*/  ST.E desc[UR8][R6.64+0x10], R25 ;  /* 0x0000101906007985 */ /* 0x0001e8000c101908 */
[----:B0-----:R-:W2:Y:S01]  /*2c090*/  LD.E R25, desc[UR6][R6.64+0x154] ;  /* 0x0001540606197980 */ /* 0x001ea2000c101900 */
[C---:B---3--:R-:W-:Y:S01]  /*2c0a0*/  FMUL.FTZ R3, R8.reuse, R3 ;  /* 0x0000000308037220 */ /* 0x048fe20000410000 */
[----:B----4-:R-:W-:-:S04]  /*2c0b0*/  FMUL.FTZ R27, R8, R27 ;  /* 0x0000001b081b7220 */ /* 0x010fc80000410000 */
[----:B------:R0:W-:Y:S04]  /*2c0c0*/  ST.E desc[UR10][R6.64+0x14], R3 ;  /* 0x0000140306007985 */ /* 0x0001e8000c10190a */
[----:B------:R1:W-:Y:S04]  /*2c0d0*/  ST.E desc[UR12][R6.64+0x20], R27 ;  /* 0x0000201b06007985 */ /* 0x0003e8000c10190c */
[----:B0-----:R-:W3:Y:S04]  /*2c0e0*/  LD.E R3, desc[UR18][R6.64+0x150] ;  /* 0x0001501206037980 */ /* 0x001ee8000c101900 */
[----:B-1----:R-:W4:Y:S01]  /*2c0f0*/  LD.E R27, desc[UR6][R6.64+0x160] ;  /* 0x00016006061b7980 */ /* 0x002f22000c101900 */
        /* <DEDUP_REMOVED lines=55> */
[----:B------:R5:W-:Y:S02]  /*2c470*/  ST.E desc[UR4][R6.64+0x1e4], R25 ;  /* 0x0001e41906007985 */ /* 0x000be4000c101904 */
[----:B-----5:R-:W-:Y:S02]  /*2c480*/  FMUL.FTZ R25, R9, R2 ;  /* 0x0000000209197220 */ /* 0x020fe40000410000 */
[----:B------:R-:W2:Y:S01]  /*2c490*/  LD.E R2, desc[UR6][R6.64+0xc] ;  /* 0x00000c0606027980 */ /* 0x000ea2000c101900 */
[C---:B---3--:R-:W-:Y:S01]  /*2c4a0*/  FMUL.FTZ R3, R8.reuse, R3 ;  /* 0x0000000308037220 */ /* 0x048fe20000410000 */
[----:B----4-:R-:W-:-:S04]  /*2c4b0*/  FMUL.FTZ R27, R8, R27 ;  /* 0x0000001b081b7220 */ /* 0x010fc80000410000 */
[----:B------:R0:W-:Y:S04]  /*2c4c0*/  ST.E desc[UR4][R6.64+0x1e0], R3 ;  /* 0x0001e00306007985 */ /* 0x0001e8000c101904 */
[----:B------:R2:W-:Y:S04]  /*2c4d0*/  ST.E desc[UR4][R6.64+0x1f0], R27 ;  /* 0x0001f01b06007985 */ /* 0x0005e8000c101904 */
[----:B0-----:R-:W3:Y:S01]  /*2c4e0*/  LD.E R3, desc[UR6][R6.64+0x1f4] ;  /* 0x0001f40606037980 */ /* 0x001ee2000c101900 */
[----:B--2---:R-:W-:-:S03]  /*2c4f0*/  FMUL.FTZ R27, R9, R2 ;  /* 0x00000002091b7220 */ /* 0x004fc60000410000 */
[----:B------:R-:W2:Y:S01]  /*2c500*/  LD.E R2, desc[UR6][R6.64+0x18] ;  /* 0x0000180606027980 */ /* 0x000ea2000c101900 */
[----:B---3--:R-:W-:-:S05]  /*2c510*/  FMUL.FTZ R3, R8, R3 ;  /* 0x0000000308037220 */ /* 0x008fca0000410000 */
        /* <DEDUP_REMOVED lines=134> */
[----:B------:R-:W0:Y:S02]  /*2cd80*/  LD.E R2, desc[UR6][R6.64+0xa8] ;  /* 0x0000a80606027980 */ /* 0x000e24000c101900 */
[----:B0-----:R-:W-:-:S05]  /*2cd90*/  FMUL.FTZ R3, R9, R2 ;  /* 0x0000000209037220 */ /* 0x001fca0000410000 */
[----:B------:R0:W-:Y:S04]  /*2cda0*/  ST.E desc[UR4][R6.64+0xa8], R3 ;  /* 0x0000a80306007985 */ /* 0x0001e8000c101904 */
[----:B------:R-:W1:Y:S02]  /*2cdb0*/  LD.E R2, desc[UR6][R6.64+0xac] ;  /* 0x0000ac0606027980 */ /* 0x000e64000c101900 */
[----:B-1----:R-:W-:-:S05]  /*2cdc0*/  FMUL.FTZ R25, R9, R2 ;  /* 0x0000000209197220 */ /* 0x002fca0000410000 */
[----:B------:R1:W-:Y:S04]  /*2cdd0*/  ST.E desc[UR4][R6.64+0xac], R25 ;  /* 0x0000ac1906007985 */ /* 0x0003e8000c101904 */
[----:B------:R-:W2:Y:S02]  /*2cde0*/  LD.E R2, desc[UR6][R6.64+0xb8] ;  /* 0x0000b80606027980 */ /* 0x000ea4000c101900 */
        /* <DEDUP_REMOVED lines=115> */
[----:B------:R-:W-:Y:S04]  /*2d520*/  ST.E desc[UR4][R6.64+0x1e8], R25 ;  /* 0x0001e81906007985 */ /* 0x000fe8000c101904 */
[----:B------:R-:W2:Y:S02]  /*2d530*/  LD.E R2, desc[UR6][R6.64+0x1ec] ;  /* 0x0001ec0606027980 */ /* 0x000ea4000c101900 */
[----:B--2---:R-:W-:-:S05]  /*2d540*/  FMUL.FTZ R27, R9, R2 ;  /* 0x00000002091b7220 */ /* 0x004fca0000410000 */
[----:B------:R1:W-:Y:S04]  /*2d550*/  ST.E desc[UR4][R6.64+0x1ec], R27 ;  /* 0x0001ec1b06007985 */ /* 0x0003e8000c101904 */
[----:B------:R-:W2:Y:S02]  /*2d560*/  LD.E R2, desc[UR6][R6.64+0x1f8] ;  /* 0x0001f80606027980 */ /* 0x000ea4000c101900 */
[----:B--2---:R-:W-:-:S05]  /*2d570*/  FMUL.FTZ R29, R9, R2 ;  /* 0x00000002091d7220 */ /* 0x004fca0000410000 */
[----:B------:R-:W-:Y:S04]  /*2d580*/  ST.E desc[UR4][R6.64+0x1f8], R29 ;  /* 0x0001f81d06007985 */ /* 0x000fe8000c101904 */
[----:B------:R-:W2:Y:S01]  /*2d590*/  LD.E R2, desc[UR6][R6.64+0x1fc] ;  /* 0x0001fc0606027980 */ /* 0x000ea2000c101900 */
[----:B------:R-:W-:Y:S01]  /*2d5a0*/  LEA.HI R28, R201, 0x8, RZ, 0x19 ;  /* 0x00000008c91c7811 */ /* 0x000fe200078fc8ff */
[----:B--2---:R-:W-:-:S05]  /*2d5b0*/  FMUL.FTZ R9, R9, R2 ;  /* 0x0000000209097220 */ /* 0x004fca0000410000 */
[----:B------:R2:W-:Y:S04]  /*2d5c0*/  ST.E desc[UR4][R6.64+0x1fc], R9 ;  /* 0x0001fc0906007985 */ /* 0x0005e8000c101904 */
[----:B0-----:R-:W3:Y:S01]  /*2d5d0*/  LDL.64 R2, [R0+0x80] ;  /* 0x0000800000027983 */ /* 0x001ee20000100a00 */
[----:B------:R0:W-:Y:S06]  /*2d5e0*/  BAR.SYNC.DEFER_BLOCKING R28, 0x100 ;  /* 0x0004001c0000751d */ /* 0x0001ec0000010000 */
[----:B-1----:R-:W4:Y:S04]  /*2d5f0*/  LDL.64 R26, [R0] ;  /* 0x00000000001a7983 */ /* 0x002f280000100a00 */
[----:B------:R-:W5:Y:S04]  /*2d600*/  LDL.64 R24, [R0+0x98] ;  /* 0x0000980000187983 */ /* 0x000f680000100a00 */
[----:B--2---:R-:W2:Y:S04]  /*2d610*/  LDL.64 R8, [R0+0x88] ;  /* 0x0000880000087983 */ /* 0x004ea80000100a00 */
[----:B---3--:R-:W3:Y:S04]  /*2d620*/  LD.E R29, desc[UR4][R2.64] ;  /* 0x00000004021d7980 */ /* 0x008ee8000c101900 */
[----:B----4-:R-:W4:Y:S04]  /*2d630*/  LD.E R215, desc[UR6][R26.64] ;  /* 0x000000061ad77980 */ /* 0x010f28000c101900 */
[----:B-----5:R-:W4:Y:S04]  /*2d640*/  LD.E.64 R6, desc[UR4][R24.64] ;  /* 0x0000000418067980 */ /* 0x020f28000c101b00 */
[----:B---3--:R1:W-:Y:S04]  /*2d650*/  ST.E desc[UR8][R2.64], R29 ;  /* 0x0000001d02007985 */ /* 0x0083e8000c101908 */
[----:B------:R-:W3:Y:S04]  /*2d660*/  LD.E R31, desc[UR10][R2.64+0x4] ;  /* 0x0000040a021f7980 */ /* 0x000ee8000c101900 */
[----:B---3--:R3:W-:Y:S04]  /*2d670*/  ST.E desc[UR4][R2.64+0x4], R31 ;  /* 0x0000041f02007985 */ /* 0x0087e8000c101904 */
[----:B------:R-:W5:Y:S04]  /*2d680*/  LD.E R33, desc[UR6][R2.64+0x8] ;  /* 0x0000080602217980 */ /* 0x000f68000c101900 */
[----:B-----5:R-:W-:Y:S04]  /*2d690*/  ST.E desc[UR4][R2.64+0x8], R33 ;  /* 0x0000082102007985 */ /* 0x020fe8000c101904 */
[----:B------:R-:W5:Y:S04]  /*2d6a0*/  LD.E R27, desc[UR6][R2.64+0xc] ;  /* 0x00000c06021b7980 */ /* 0x000f68000c101900 */
[----:B-----5:R5:W-:Y:S04]  /*2d6b0*/  ST.E desc[UR4][R2.64+0xc], R27 ;  /* 0x00000c1b02007985 */ /* 0x020be8000c101904 */
[----:B------:R-:W2:Y:S04]  /*2d6c0*/  LD.E R25, desc[UR6][R2.64+0x10] ;  /* 0x0000100602197980 */ /* 0x000ea8000c101900 */
[----:B--2---:R2:W-:Y:S04]  /*2d6d0*/  ST.E desc[UR4][R2.64+0x10], R25 ;  /* 0x0000101902007985 */ /* 0x0045e8000c101904 */
[----:B-1----:R-:W4:Y:S04]  /*2d6e0*/  LD.E R29, desc[UR6][R2.64+0x14] ;  /* 0x00001406021d7980 */ /* 0x002f28000c101900 */
[----:B----4-:R1:W-:Y:S04]  /*2d6f0*/  ST.E desc[UR4][R2.64+0x14], R29 ;  /* 0x0000141d02007985 */ /* 0x0103e8000c101904 */
[----:B---3--:R-:W3:Y:S04]  /*2d700*/  LD.E R31, desc[UR6][R2.64+0x18] ;  /* 0x00001806021f7980 */ /* 0x008ee8000c101900 */
[----:B---3--:R3:W-:Y:S04]  /*2d710*/  ST.E desc[UR4][R2.64+0x18], R31 ;  /* 0x0000181f02007985 */ /* 0x0087e8000c101904 */
[----:B-----5:R-:W4:Y:S04]  /*2d720*/  LD.E R27, desc[UR6][R2.64+0x1c] ;  /* 0x00001c06021b7980 */ /* 0x020f28000c101900 */
[----:B----4-:R4:W-:Y:S04]  /*2d730*/  ST.E desc[UR4][R2.64+0x1c], R27 ;  /* 0x00001c1b02007985 */ /* 0x0109e8000c101904 */
[----:B--2---:R-:W2:Y:S04]  /*2d740*/  LD.E R25, desc[UR6][R2.64+0x20] ;  /* 0x0000200602197980 */ /* 0x004ea8000c101900 */
[----:B--2---:R2:W-:Y:S04]  /*2d750*/  ST.E desc[UR4][R2.64+0x20], R25 ;  /* 0x0000201902007985 */ /* 0x0045e8000c101904 */
[----:B-1----:R-:W5:Y:S04]  /*2d760*/  LD.E R29, desc[UR6][R2.64+0x24] ;  /* 0x00002406021d7980 */ /* 0x002f68000c101900 */
[----:B-----5:R1:W-:Y:S04]  /*2d770*/  ST.E desc[UR4][R2.64+0x24], R29 ;  /* 0x0000241d02007985 */ /* 0x0203e8000c101904 */
[----:B---3--:R-:W3:Y:S04]  /*2d780*/  LD.E R31, desc[UR6][R2.64+0x28] ;  /* 0x00002806021f7980 */ /* 0x008ee8000c101900 */
[----:B---3--:R3:W-:Y:S04]  /*2d790*/  ST.E desc[UR4][R2.64+0x28], R31 ;  /* 0x0000281f02007985 */ /* 0x0087e8000c101904 */
[----:B----4-:R-:W4:Y:S04]  /*2d7a0*/  LD.E R27, desc[UR6][R2.64+0x2c] ;  /* 0x00002c06021b7980 */ /* 0x010f28000c101900 */
        /* <DEDUP_REMOVED lines=228> */
[----:B-----5:R-:W-:Y:S04]  /*2e5f0*/  ST.E desc[UR4][R2.64+0x1f4], R29 ;  /* 0x0001f41d02007985 */ /* 0x020fe8000c101904 */
[----:B---3--:R-:W3:Y:S04]  /*2e600*/  LD.E R31, desc[UR6][R2.64+0x1f8] ;  /* 0x0001f806021f7980 */ /* 0x008ee8000c101900 */
[----:B---3--:R-:W-:Y:S04]  /*2e610*/  ST.E desc[UR4][R2.64+0x1f8], R31 ;  /* 0x0001f81f02007985 */ /* 0x008fe8000c101904 */
[----:B----4-:R-:W3:Y:S01]  /*2e620*/  LD.E R27, desc[UR6][R2.64+0x1fc] ;  /* 0x0001fc06021b7980 */ /* 0x010ee2000c101900 */
        /* <DEDUP_REMOVED lines=28> */
[----:B------:R-:W-:Y:S02]  /*2e7f0*/  R2UR UR56, R4 ;  /* 0x00000000043872ca */ /* 0x000fe400000e0000 */
[----:B------:R-:W-:Y:S01]  /*2e800*/  R2UR UR57, R5 ;  /* 0x00000000053972ca */ /* 0x000fe200000e0000 */
[----:B---3--:R1:W-:Y:S04]  /*2e810*/  ST.E desc[UR4][R2.64+0x1fc], R27 ;  /* 0x0001fc1b02007985 */ /* 0x0083e8000c101904 */
[----:B------:R-:W3:Y:S04]  /*2e820*/  LD.E R214, desc[UR16][R8.64] ;  /* 0x0000001008d67980 */ /* 0x000ee8000c101900 */
[----:B------:R-:W4:Y:S04]  /*2e830*/  LD.E R24, desc[UR18][R2.64] ;  /* 0x0000001202187980 */ /* 0x000f28000c101900 */
[----:B--2---:R-:W4:Y:S04]  /*2e840*/  LD.E R25, desc[UR20][R2.64+0x4] ;  /* 0x0000041402197980 */ /* 0x004f28000c101900 */
[----:B------:R-:W4:Y:S04]  /*2e850*/  LD.E R26, desc[UR22][R2.64+0x8] ;  /* 0x00000816021a7980 */ /* 0x000f28000c101900 */
[----:B-1----:R-:W4:Y:S04]  /*2e860*/  LD.E R27, desc[UR24][R2.64+0xc] ;  /* 0x00000c18021b7980 */ /* 0x002f28000c101900 */
        /* <DEDUP_REMOVED lines=124> */
[----:B------:R-:W-:Y:S01]  /*2f030*/  IMAD R6, R215, 0xc00, R6 ;  /* 0x00000c00d7067824 */ /* 0x000fe200078e0206 */
[----:B---3--:R-:W-:-:S02]  /*2f040*/  ISETP.NE.U32.AND P0, PT, R214, RZ, PT ;  /* 0x000000ffd600720c */ /* 0x008fc40003f05070 */
        /* <DEDUP_REMOVED lines=27> */
[----:B----4-:R-:W-:-:S06]  /*2f200*/  WARPGROUP.ARRIVE ;  /* 0x00000000000079c5 */ /* 0x010fcc0000000000 */
        /* <DEDUP_REMOVED lines=18> */
[----:B------:R-:W-:Y:S02]  /*2f330*/  R2UR UR6, R4 ;  /* 0x00000000040672ca */ /* 0x000fe400000e0000 */
[----:B------:R-:W-:-:S09]  /*2f340*/  R2UR UR7, R5 ;  /* 0x00000000050772ca */ /* 0x000fd200000e0000 */
        /* <DEDUP_REMOVED lines=356> */
[C---:B------:R-:W-:Y:S01]  /*30990*/  R2UR UR19, R5.reuse ;  /* 0x00000000051372ca */ /* 0x040fe200000e0000 */
[----:B------:R5:W-:Y:S01]  /*309a0*/  ST.E desc[UR24][R2.64+0x1f4], R149 ;  /* 0x0001f49502007985 */ /* 0x000be2000c101918 */
        /* <DEDUP_REMOVED lines=12> */
[C---:B------:R-:W-:Y:S02]  /*30a70*/  R2UR UR52, R4.reuse ;  /* 0x00000000043472ca */ /* 0x040fe400000e0000 */
[----:B------:R-:W-:Y:S01]  /*30a80*/  R2UR UR53, R5 ;  /* 0x00000000053572ca */ /* 0x000fe200000e0000 */
[----:B------:R5:W-:Y:S01]  /*30a90*/  ST.E desc[UR6][R2.64+0x1f8], R150 ;  /* 0x0001f89602007985 */ /* 0x000be2000c101906 */
[----:B------:R-:W-:-:S03]  /*30aa0*/  R2UR UR60, R4 ;  /* 0x00000000043c72ca */ /* 0x000fc600000e0000 */
[----:B------:R5:W-:Y:S01]  /*30ab0*/  ST.E desc[UR8][R2.64+0x1fc], R151 ;  /* 0x0001fc9702007985 */ /* 0x000be2000c101908 */
[----:B------:R-:W-:-:S03]  /*30ac0*/  R2UR UR61, R5 ;  /* 0x00000000053d72ca */ /* 0x000fc600000e0000 */
[----:B------:R-:W-:Y:S01]  /*30ad0*/  ST.E desc[UR16][R8.64], R194 ;  /* 0x000000c208007985 */ /* 0x000fe2000c101910 */
[C---:B------:R-:W-:Y:S02]  /*30ae0*/  R2UR UR58, R4.reuse ;  /* 0x00000000043a72ca */ /* 0x040fe400000e0000 */
[C---:B------:R-:W-:Y:S01]  /*30af0*/  R2UR UR59, R5.reuse ;  /* 0x00000000053b72ca */ /* 0x040fe200000e0000 */
[----:B0-----:R-:W5:Y:S01]  /*30b00*/  LD.E R24, desc[UR18][R2.64] ;  /* 0x0000001202187980 */ /* 0x001f62000c101900 */
[C---:B------:R-:W-:Y:S02]  /*30b10*/  R2UR UR56, R4.reuse ;  /* 0x00000000043872ca */ /* 0x040fe400000e0000 */
[C---:B------:R-:W-:Y:S01]  /*30b20*/  R2UR UR57, R5.reuse ;  /* 0x00000000053972ca */ /* 0x040fe200000e0000 */
[----:B-1----:R-:W5:Y:S01]  /*30b30*/  LD.E R25, desc[UR20][R2.64+0x4] ;  /* 0x0000041402197980 */ /* 0x002f62000c101900 */
[C---:B------:R-:W-:Y:S02]  /*30b40*/  R2UR UR4, R4.reuse ;  /* 0x00000000040472ca */ /* 0x040fe400000e0000 */
[----:B------:R-:W-:Y:S01]  /*30b50*/  R2UR UR5, R5 ;  /* 0x00000000050572ca */ /* 0x000fe200000e0000 */
[----:B--2---:R-:W2:Y:S01]  /*30b60*/  LD.E R26, desc[UR22][R2.64+0x8] ;  /* 0x00000816021a7980 */ /* 0x004ea2000c101900 */
[----:B------:R-:W-:-:S02]  /*30b70*/  R2UR UR6, R4 ;  /* 0x00000000040672ca */ /* 0x000fc400000e0000 */
[C---:B------:R-:W-:Y:S01]  /*30b80*/  R2UR UR7, R5.reuse ;  /* 0x00000000050772ca */ /* 0x040fe200000e0000 */
[----:B---3--:R-:W2:Y:S01]  /*30b90*/  LD.E R27, desc[UR24][R2.64+0xc] ;  /* 0x00000c18021b7980 */ /* 0x008ea2000c101900 */
[C---:B------:R-:W-:Y:S02]  /*30ba0*/  R2UR UR8, R4.reuse ;  /* 0x00000000040872ca */ /* 0x040fe400000e0000 */
[C---:B------:R-:W-:Y:S01]  /*30bb0*/  R2UR UR9, R5.reuse ;  /* 0x00000000050972ca */ /* 0x040fe200000e0000 */
[----:B----4-:R-:W2:Y:S01]  /*30bc0*/  LD.E R28, desc[UR26][R2.64+0x10] ;  /* 0x0000101a021c7980 */ /* 0x010ea2000c101900 */
[C---:B------:R-:W-:Y:S02]  /*30bd0*/  R2UR UR10, R4.reuse ;  /* 0x00000000040a72ca */ /* 0x040fe400000e0000 */
[----:B------:R-:W-:Y:S01]  /*30be0*/  R2UR UR11, R5 ;  /* 0x00000000050b72ca */ /* 0x000fe200000e0000 */
[----:B-----5:R-:W2:Y:S01]  /*30bf0*/  LD.E R29, desc[UR28][R2.64+0x14] ;  /* 0x0000141c021d7980 */ /* 0x020ea2000c101900 */
        /* <DEDUP_REMOVED lines=387> */
[----:B------:R-:W-:Y:S02]  /*32430*/  WARPGROUP.DEPBAR.LE gsb0, 0x0 ;  /* 0x00008000000079c5 */ /* 0x000fe40000010000 */
        /* <DEDUP_REMOVED lines=2713> */
[----:B------:R-:W-:Y:S04]  /*3cdd0*/  ST.E desc[UR6][R2.64+0x1ec], R147 ;  /* 0x0001ec9302007985 */ /* 0x000fe8000c101906 */
[----:B------:R-:W-:Y:S04]  /*3cde0*/  ST.E desc[UR8][R2.64+0x1f0], R148 ;  /* 0x0001f09402007985 */ /* 0x000fe8000c101908 */
[----:B------:R-:W-:Y:S04]  /*3cdf0*/  ST.E desc[UR10][R2.64+0x1f4], R149 ;  /* 0x0001f49502007985 */ /* 0x000fe8000c10190a */
[----:B------:R-:W-:Y:S04]  /*3ce00*/  ST.E desc[UR12][R2.64+0x1f8], R150 ;  /* 0x0001f89602007985 */ /* 0x000fe8000c10190c */
[----:B------:R-:W-:Y:S01]  /*3ce10*/  ST.E desc[UR14][R2.64+0x1fc], R151 ;  /* 0x0001fc9702007985 */ /* 0x000fe2000c10190e */
        /* <DEDUP_REMOVED lines=765> */
[----:B------:R-:W2:Y:S01]  /*3fdf0*/  LD.E R11, desc[UR6][R2.64+0x4] ;  /* 0x00000406020b7980 */ /* 0x000ea2000c101900 */
[C---:B------:R-:W-:Y:S02]  /*3fe00*/  R2UR UR4, R4.reuse ;  /* 0x00000000040472ca */ /* 0x040fe400000e0000 */
        /* <DEDUP_REMOVED lines=10> */
[----:B0-----:R-:W4:Y:S01]  /*3feb0*/  LD.E R9, desc[UR6][R2.64+0xc] ;  /* 0x00000c0602097980 */ /* 0x001f22000c101900 */
[C---:B------:R-:W-:Y:S02]  /*3fec0*/  R2UR UR4, R4.reuse ;  /* 0x00000000040472ca */ /* 0x040fe400000e0000 */
[C---:B------:R-:W-:Y:S02]  /*3fed0*/  R2UR UR5, R5.reuse ;  /* 0x00000000050572ca */ /* 0x040fe400000e0000 */
[----:B------:R-:W-:Y:S02]  /*3fee0*/  R2UR UR6, R4 ;  /* 0x00000000040672ca */ /* 0x000fe400000e0000 */
[----:B------:R-:W-:-:S09]  /*3fef0*/  R2UR UR7, R5 ;  /* 0x00000000050772ca */ /* 0x000fd200000e0000 */
[----:B----4-:R0:W-:Y:S04]  /*3ff00*/  ST.E desc[UR4][R2.64+0xc], R9 ;  /* 0x00000c0902007985 */ /* 0x0101e8000c101904 */
[----:B-1----:R-:W4:Y:S01]  /*3ff10*/  LD.E R7, desc[UR6][R2.64+0x10] ;  /* 0x0000100602077980 */ /* 0x002f22000c101900 */
[C---:B------:R-:W-:Y:S02]  /*3ff20*/  R2UR UR4, R4.reuse ;  /* 0x00000000040472ca */ /* 0x040fe400000e0000 */
[C---:B------:R-:W-:Y:S02]  /*3ff30*/  R2UR UR5, R5.reuse ;  /* 0x00000000050572ca */ /* 0x040fe400000e0000 */
[----:B------:R-:W-:Y:S02]  /*3ff40*/  R2UR UR6, R4 ;  /* 0x00000000040672ca */ /* 0x000fe400000e0000 */
[----:B------:R-:W-:-:S09]  /*3ff50*/  R2UR UR7, R5 ;  /* 0x00000000050772ca */ /* 0x000fd200000e0000 */
[----:B----4-:R1:W-:Y:S04]  /*3ff60*/  ST.E desc[UR4][R2.64+0x10], R7 ;  /* 0x0000100702007985 */ /* 0x0103e8000c101904 */
        /* <DEDUP_REMOVED lines=726> */
[----:B---3--:R-:W2:Y:S01]  /*42cd0*/  LD.E R13, desc[UR6][R2.64+0x1f8] ;  /* 0x0001f806020d7980 */ /* 0x008ea2000c101900 */
[C---:B------:R-:W-:Y:S02]  /*42ce0*/  R2UR UR4, R4.reuse ;  /* 0x00000000040472ca */ /* 0x040fe400000e0000 */
[C---:B------:R-:W-:Y:S02]  /*42cf0*/  R2UR UR5, R5.reuse ;  /* 0x00000000050572ca */ /* 0x040fe400000e0000 */
[----:B------:R-:W-:Y:S02]  /*42d00*/  R2UR UR6, R4 ;  /* 0x00000000040672ca */ /* 0x000fe400000e0000 */
[----:B------:R-:W-:-:S02]  /*42d10*/  R2UR UR7, R5 ;  /* 0x00000000050772ca */ /* 0x000fc400000e0000 */
[----:B------:R-:W-:-:S07]  /*42d20*/  LOP3.LUT P6, RZ, R201, 0x7f, RZ, 0xc0, !PT ;  /* 0x0000007fc9ff7812 */ /* 0x000fce00078cc0ff */
[----:B--2---:R1:W-:Y:S04]  /*42d30*/  ST.E desc[UR4][R2.64+0x1f8], R13 ;  /* 0x0001f80d02007985 */ /* 0x0043e8000c101904 */
[----:B0-----:R-:W2:Y:S01]  /*42d40*/  LD.E R9, desc[UR6][R2.64+0x1fc] ;  /* 0x0001fc0602097980 */ /* 0x001ea2000c101900 */
[----:B------:R-:W-:Y:S02]  /*42d50*/  R2UR UR4, R4 ;  /* 0x00000000040472ca */ /* 0x000fe400000e0000 */
[----:B------:R-:W-:-:S13]  /*42d60*/  R2UR UR5, R5 ;  /* 0x00000000050572ca */ /* 0x000fda00000e0000 */
[----:B--2---:R1:W-:Y:S01]  /*42d70*/  ST.E desc[UR4][R2.64+0x1fc], R9 ;  /* 0x0001fc0902007985 */ /* 0x0043e2000c101904 */
[----:B------:R-:W-:Y:S05]  /*42d80*/  @P6 BRA `(.L_x_2752) ;  /* 0x0000000000306947 */ /* 0x000fea0003800000 */
[----:B-1----:R-:W2:Y:S04]  /*42d90*/  LDL.64 R2, [R0+0x40] ;  /* 0x0000400000027983 */ /* 0x002ea80000100a00 */
        /* <DEDUP_REMOVED lines=11> */
.L_x_2752:
[----:B------:R-:W-:-:S04]  /*42e50*/  IMAD.MOV.U32 R203, RZ, RZ, 0x0 ;  /* 0x00000000ffcb7424 */ /* 0x000fc800078e00ff */
[----:B01----:R-:W-:Y:S05]  /*42e60*/  RET.REL.NODEC R202 `(_ZN7cutlass13device_kernelIN5flash11enable_sm90INS1_16FlashAttnFwdSm90INS1_25CollectiveMainloopFwdSm90ILi2EN4cute5tupleIJNS5_1CILi1EEES8_S8_EEENS6_IJNS7_ILi128EEENS7_ILi96EEENS7_ILi64EEEEEELi256ENS_10bfloat16_tEfNS_4arch4Sm90ELb0ELb1ELb0ELb1ELb0ELb0ELb1ELb1ELb0ELb0ELb0ELb0EEENS1_21CollectiveEpilogueFwdINS6_IJSA_NS7_ILi256EEESB_EEES9_SE_SG_Li256ELb1ELb0ELb0ELb0EEENS1_36VarlenDynamicPersistentTileSchedulerILi128ELi96ELi256ELi32ELb0ELb0ELb1ELb1ELb0ELb1EEEEEEEEEvNT_6ParamsE) ;  /* 0xfffffbd0ca647950 */ /* 0x003fea0003c3ffff */
.L_x_2730:
[----:B0-----:R0:W1:Y:S02]  /*42e70*/  SYNCS.PHASECHK.TRANS64.TRYWAIT P0, [R2+URZ], R3 ;  /* 0x00000003020075a7 */ /* 0x001064000800017f */
[----:B-1----:R-:W-:Y:S05]  /*42e80*/  @!P0 NANOSLEEP.SYNCS 0x989680 ;  /* 0x009896800000895d */ /* 0x002fea0003900000 */
[----:B------:R-:W1:Y:S02]  /*42e90*/  @!P0 SYNCS.PHASECHK.TRANS64 P0, [R2+URZ], R3 ;  /* 0x00000003020085a7 */ /* 0x000e64000800007f */
[----:B-1----:R-:W-:Y:S05]  /*42ea0*/  @!P0 BRA `(.L_x_2730) ;  /* 0xfffffffc00f08947 */ /* 0x002fea000383ffff */
[----:B------:R-:W-:Y:S05]  /*42eb0*/  BRA `(.L_x_2729) ;  /* 0xfffffe4c00ec7947 */ /* 0x000fea000383ffff */
.L_x_2737:
[----:B0-----:R0:W1:Y:S02]  /*42ec0*/  SYNCS.PHASECHK.TRANS64.TRYWAIT P0, [R8+URZ], R9 ;  /* 0x00000009080075a7 */ /* 0x001064000800017f */
[----:B-1----:R-:W-:Y:S05]  /*42ed0*/  @!P0 NANOSLEEP.SYNCS 0x989680 ;  /* 0x009896800000895d */ /* 0x002fea0003900000 */
[----:B------:R-:W1:Y:S02]  /*42ee0*/  @!P0 SYNCS.PHASECHK.TRANS64 P0, [R8+URZ], R9 ;  /* 0x00000009080085a7 */ /* 0x000e64000800007f */
[----:B-1----:R-:W-:Y:S05]  /*42ef0*/  @!P0 BRA `(.L_x_2737) ;  /* 0xfffffffc00f08947 */ /* 0x002fea000383ffff */
[----:B------:R-:W-:Y:S05]  /*42f00*/  BRA `(.L_x_2736) ;  /* 0xfffffe5400c07947 */ /* 0x000fea000383ffff */
.L_x_2753:
        /* <DEDUP_REMOVED lines=15> */
.L_x_4725:


//--------------------- .text._ZN7cutlass13device_kernelIN5flash11enable_sm90INS1_16FlashAttnFwdSm90INS1_25CollectiveMainloopFwdSm90ILi2EN4cute5tupleIJNS5_1CILi1EEES8_S8_EEENS6_IJNS7_ILi128EEENS7_ILi96EEENS7_ILi64EEEEEELi256ENS_10bfloat16_tEfNS_4arch4Sm90ELb0ELb1ELb0ELb1ELb0ELb1ELb1ELb1ELb0ELb0ELb0ELb0EEENS1_21CollectiveEpilogueFwdINS6_IJSA_NS7_ILi256EEESB_EEES9_SE_SG_Li256ELb1ELb0ELb0ELb0EEENS1_36VarlenDynamicPersistentTileSchedulerILi128ELi96ELi256ELi32ELb0ELb0ELb1ELb1ELb0ELb1EEEEEEEEEvNT_6ParamsE --------------------------
	.section	.text._ZN7cutlass13device_kernelIN5flash11enable_sm90INS1_16FlashAttnFwdSm90INS1_25CollectiveMainloopFwdSm90ILi2EN4cute5tupleIJNS5_1CILi1EEES8_S8_EEENS6_IJNS7_ILi128EEENS7_ILi96EEENS7_ILi64EEEEEELi256ENS_10bfloat16_tEfNS_4arch4Sm90ELb0ELb1ELb0ELb1ELb0ELb1ELb1ELb1ELb0ELb0ELb0ELb0EEENS1_21CollectiveEpilogueFwdINS6_IJSA_NS7_ILi256EEESB_EEES9_SE_SG_Li256ELb1ELb0ELb0ELb0EEENS1_36VarlenDynamicPersistentTileSchedulerILi128ELi96ELi256ELi32ELb0ELb0ELb1ELb1ELb0ELb1EEEEEEEEEvNT_6ParamsE,"ax",@progbits
	.align	128
.text._ZN7cutlass13device_kernelIN5flash11enable_sm90INS1_16FlashAttnFwdSm90INS1_25CollectiveMainloopFwdSm90ILi2EN4cute5tupleIJNS5_1CILi1EEES8_S8_EEENS6_IJNS7_ILi128EEENS7_ILi96EEENS7_ILi64EEEEEELi256ENS_10bfloat16_tEfNS_4arch4Sm90ELb0ELb1ELb0ELb1ELb0ELb1ELb1ELb1ELb0ELb0ELb0ELb0EEENS1_21CollectiveEpilogueFwdINS6_IJSA_NS7_ILi256EEESB_EEES9_SE_SG_Li256ELb1ELb0ELb0ELb0EEENS1_36VarlenDynamicPersistentTileSchedulerILi128ELi96ELi256ELi32ELb0ELb0ELb1ELb1ELb0ELb1EEEEEEEEEvNT_6ParamsE:
        .type           _ZN7cutlass13device_kernelIN5flash11enable_sm90INS1_16FlashAttnFwdSm90INS1_25CollectiveMainloopFwdSm90ILi2EN4cute5tupleIJNS5_1CILi1EEES8_S8_EEENS6_IJNS7_ILi128EEENS7_ILi96EEENS7_ILi64EEEEEELi256ENS_10bfloat16_tEfNS_4arch4Sm90ELb0ELb1ELb0ELb1ELb0ELb1ELb1ELb1ELb0ELb0ELb0ELb0EEENS1_21CollectiveEpilogueFwdINS6_IJSA_NS7_ILi256EEESB_EEES9_SE_SG_Li256ELb1ELb0ELb0ELb0EEENS1_36VarlenDynamicPersistentTileSchedulerILi128ELi96ELi256ELi32ELb0ELb0ELb1ELb1ELb0ELb1EEEEEEEEEvNT_6ParamsE,@function
        .size           _ZN7cutlass13device_kernelIN5flash11enable_sm90INS1_16FlashAttnFwdSm90INS1_25CollectiveMainloopFwdSm90ILi2EN4cute5tupleIJNS5_1CILi1EEES8_S8_EEENS6_IJNS7_ILi128EEENS7_ILi96EEENS7_ILi64EEEEEELi256ENS_10bfloat16_tEfNS_4arch4Sm90ELb0ELb1ELb0ELb1ELb0ELb1ELb1ELb1ELb0ELb0ELb0ELb0EEENS1_21CollectiveEpilogueFwdINS6_IJSA_NS7_ILi256EEESB_EEES9_SE_SG_Li256ELb1ELb0ELb0ELb0EEENS1_36VarlenDynamicPersistentTileSchedulerILi128ELi96ELi256ELi32ELb0ELb0ELb1ELb1ELb0ELb1EEEEEEEEEvNT_6ParamsE,(.L_x_4727 - _ZN7cutlass13device_kernelIN5flash11enable_sm90INS1_16FlashAttnFwdSm90INS1_25CollectiveMainloopFwdSm90ILi2EN4cute5tupleIJNS5_1CILi1EEES8_S8_EEENS6_IJNS7_ILi128EEENS7_ILi96EEENS7_ILi64EEEEEELi256ENS_10bfloat16_tEfNS_4arch4Sm90ELb0ELb1ELb0ELb1ELb0ELb1ELb1ELb1ELb0ELb0ELb0ELb0EEENS1_21CollectiveEpilogueFwdINS6_IJSA_NS7_ILi256EEESB_EEES9_SE_SG_Li256ELb1ELb0ELb0ELb0EEENS1_36VarlenDynamicPersistentTileSchedulerILi128ELi96ELi256ELi32ELb0ELb0ELb1ELb1ELb0ELb1EEEEEEEEEvNT_6ParamsE)
        .other          _ZN7cutlass13device_kernelIN5flash11enable_sm90INS1_16FlashAttnFwdSm90INS1_25CollectiveMainloopFwdSm90ILi2EN4cute5tupleIJNS5_1CILi1EEES8_S8_EEENS6_IJNS7_ILi128EEENS7_ILi96EEENS7_ILi64EEEEEELi256ENS_10bfloat16_tEfNS_4arch4Sm90ELb0ELb1ELb0ELb1ELb0ELb1ELb1ELb1ELb0ELb0ELb0ELb0EEENS1_21CollectiveEpilogueFwdINS6_IJSA_NS7_ILi256EEESB_EEES9_SE_SG_Li256ELb1ELb0ELb0ELb0EEENS1_36VarlenDynamicPersistentTileSchedulerILi128ELi96ELi256ELi32ELb0ELb0ELb1ELb1ELb0ELb1EEEEEEEEEvNT_6ParamsE,@"STO_CUDA_ENTRY STV_DEFAULT"
_ZN7cutlass13device_kernelIN5flash11enable_sm90INS1_16FlashAttnFwdSm90INS1_25CollectiveMainloopFwdSm90ILi2EN4cute5tupleIJNS5_1CILi1EEES8_S8_EEENS6_IJNS7_ILi128EEENS7_ILi96EEENS7_ILi64EEEEEELi256ENS_10bfloat16_tEfNS_4arch4Sm90ELb0ELb1ELb0ELb1ELb0ELb1ELb1ELb1ELb0ELb0ELb0ELb0EEENS1_21CollectiveEpilogueFwdINS6_IJSA_NS7_ILi256EEESB_EEES9_SE_SG_Li256ELb1ELb0ELb0ELb0EEENS1_36VarlenDynamicPersistentTileSchedulerILi128ELi96ELi256ELi32ELb0ELb0ELb1ELb1ELb0ELb1EEEEEEEEEvNT_6ParamsE:
[----:B------:R-:W0:Y:S02]  /*0000*/  LDC R1, c[0x0][0x28] ;  /* 0x00000a00ff017b82 */ /* 0x000e240000000800 */
[----:B0-----:R-:W-:-:S05]  /*0010*/  VIADD R1, R1, 0xfffffb70 ;  /* 0xfffffb7001017836 */ /* 0x001fca0000000000 */
[----:B------:R-:W-:Y:S01]  /*0020*/  R2UR UR4, R1 ;  /* 0x00000000010472ca */ /* 0x000fe200000e0000 */
[----:B------:R-:W0:Y:S01]  /*0030*/  S2R R3, SR_TID.X ;  /* 0x0000000000037919 */ /* 0x000e220000002100 */
[----:B------:R-:W-:Y:S01]  /*0040*/  ELECT P0, URZ, PT ;  /* 0x00000000003f782f */ /* 0x000fe20003800000 */
[----:B------:R-:W-:Y:S01]  /*0050*/  BSSY B0, `(.L_x_2754) ;  /* 0x000001e000007945 */ /* 0x000fe20003800000 */
[----:B------:R-:W-:Y:S01]  /*0060*/  ULDC UR49, c[0x0][0x20] ;  /* 0x0000080000317ab9 */ /* 0x000fe20000000800 */
[----:B------:R-:W-:-:S08]  /*0070*/  ULDC UR48, c[0x0][0x24] ;  /* 0x0000090000307ab9 */ /* 0x000fd00000000800 */
[----:B------:R-:W-:-:S04]  /*0080*/  UIADD3 UR49, UP0, UR4, UR49, URZ ;  /* 0x0000003104317290 */ /* 0x000fc8000ff1e03f */
[----:B------:R-:W-:Y:S01]  /*0090*/  UIADD3.X UR48, URZ, UR48, URZ, UP0, !UPT ;  /* 0x000000303f307290 */ /* 0x000fe200087fe43f */
        /* <DEDUP_REMOVED lines=25> */
.L_x_2755:
[----:B------:R-:W-:Y:S05]  /*0230*/  BSYNC B0 ;  /* 0x0000000000007941 */ /* 0x000fea0003800000 */
.L_x_2754:
        /* <DEDUP_REMOVED lines=43> */
.L_x_2756:
        /* <DEDUP_REMOVED lines=22> */
.L_x_2757:
        /* <DEDUP_REMOVED lines=18> */
.L_x_2758:
        /* <DEDUP_REMOVED lines=22> */
.L_x_2759:
        /* <DEDUP_REMOVED lines=22> */
.L_x_2760:
[----:B------:R-:W-:Y:S01]  /*0a30*/  PLOP3.LUT P0, PT, PT, PT, UP0, 0x80, 0x0 ;  /* 0x000000000000781c */ /* 0x000fe20003f0f008 */
[----:B------:R-:W-:Y:S01]  /*0a40*/  UMOV UR50, 0x1 ;  /* 0x0000000100327882 */ /* 0x000fe20000000000 */
[----:B------:R-:W-:Y:S01]  /*0a50*/  NOP ;  /* 0x0000000000007918 */ /* 0x000fe20000000000 */
[----:B------:R-:W-:Y:S01]  /*0a60*/  USEL UR50, UR50, 0x2, !UP0 ;  /* 0x0000000232327887 */ /* 0x000fe2000c000000 */
[----:B------:R-:W-:Y:S01]  /*0a70*/  BSSY B7, `(.L_x_2761) ;  /* 0x00032d2000077945 */ /* 0x000fe20003800000 */
[----:B------:R-:W-:Y:S01]  /*0a80*/  ULDC.64 UR56, c[0x0][0x208] ;  /* 0x0000820000387ab9 */ /* 0x000fe20000000a00 */
[----:B------:R-:W-:Y:S02]  /*0a90*/  IMAD.U32 R18, RZ, RZ, UR49 ;  /* 0x00000031ff127e24 */ /* 0x000fe4000f8e00ff */
[----:B------:R-:W-:Y:S01]  /*0aa0*/  IMAD.U32 R19, RZ, RZ, UR48 ;  /* 0x00000030ff137e24 */ /* 0x000fe2000f8e00ff */
[----:B0123--:R-:W-:Y:S06]  /*0ab0*/  BAR.SYNC.DEFER_BLOCKING 0x0 ;  /* 0x0000000000007b1d */ /* 0x00ffec0000010000 */
[----:B------:R-:W-:Y:S05]  /*0ac0*/  @!P0 BRA `(.L_x_2762) ;  /* 0x000002c800848947 */ /* 0x000fea0003800000 */
.L_x_2763:
[----:B------:R-:W-:-:S08]  /*0ad0*/  NOP ;  /* 0x0000000000007918 */ /* 0x000fd00000000000 */
[----:B------:R-:W0:Y:S02]  /*0ae0*/  USETMAXREG.TRY_ALLOC.CTAPOOL UP0, 0xf0 ;  /* 0x000000f0000079c8 */ /* 0x000e240008000600 */
[----:B0-----:R-:W-:-:S13]  /*0af0*/  PLOP3.LUT P0, PT, PT, PT, UP0, 0x80, 0x0 ;  /* 0x000000000000781c */ /* 0x001fda0003f0f008 */
[----:B------:R-:W-:Y:S05]  /*0b00*/  @!P0 BRA `(.L_x_2763) ;  /* 0xfffffffc00f08947 */ /* 0x000fea000383ffff */
[----:B------:R-:W2:Y:S01]  /*0b10*/  LDL.LU R2, [R1+0x460] ;  /* 0x0004600001027983 */ /* 0x000ea20000300800 */
[----:B------:R-:W0:Y:S01]  /*0b20*/  S2UR UR5, SR_CgaCtaId ;  /* 0x00000000000579c3 */ /* 0x000e220000008800 */
[----:B------:R-:W-:Y:S01]  /*0b30*/  UMOV UR4, 0x400 ;  /* 0x0000040000047882 */ /* 0x000fe20000000000 */
[----:B------:R-:W-:Y:S01]  /*0b40*/  UIADD3 UR44, UP0, UR49, 0x210, URZ ;  /* 0x00000210312c7890 */ /* 0x000fe2000ff1e03f */
[----:B------:R-:W1:Y:S01]  /*0b50*/  S2R R0, SR_TID.X ;  /* 0x0000000000007919 */ /* 0x000e620000002100 */
[----:B------:R-:W-:Y:S02]  /*0b60*/  UIADD3 UR43, UP1, UR49, 0x21c, URZ ;  /* 0x0000021c312b7890 */ /* 0x000fe4000ff3e03f */
[----:B------:R-:W-:Y:S01]  /*0b70*/  UIADD3.X UR42, URZ, UR48, URZ, UP0, !UPT ;  /* 0x000000303f2a7290 */ /* 0x000fe200087fe43f */
[----:B------:R-:W-:Y:S01]  /*0b80*/  STL.64 [R1+0x210], RZ ;  /* 0x000210ff01007387 */ /* 0x000fe20000100a00 */
[----:B------:R-:W-:-:S03]  /*0b90*/  UIADD3.X UR41, URZ, UR48, URZ, UP1, !UPT ;  /* 0x000000303f297290 */ /* 0x000fc60008ffe43f */
[----:B------:R-:W-:Y:S04]  /*0ba0*/  STL [R1+0x218], RZ ;  /* 0x000218ff01007387 */ /* 0x000fe80000100800 */
[----:B------:R-:W-:Y:S01]  /*0bb0*/  STL [R1+0x21c], RZ ;  /* 0x00021cff01007387 */ /* 0x000fe20000100800 */
[----:B0-----:R-:W-:-:S06]  /*0bc0*/  ULEA UR4, UR5, UR4, 0x18 ;  /* 0x0000000405047291 */ /* 0x001fcc000f8ec03f */
[----:B------:R-:W-:Y:S01]  /*0bd0*/  IMAD.U32 R145, RZ, RZ, UR4 ;  /* 0x00000004ff917e24 */ /* 0x000fe2000f8e00ff */
[----:B------:R-:W-:Y:S06]  /*0be0*/  BAR.ARV 0x8, 0x120 ;  /* 0x0204800000007b1d */ /* 0x000fec0000002000 */
[----:B-1----:R-:W-:Y:S01]  /*0bf0*/  SHF.R.U32.HI R9, RZ, 0x7, R0 ;  /* 0x00000007ff097819 */ /* 0x002fe20000011600 */
[----:B------:R-:W-:-:S03]  /*0c00*/  ULDC UR4, c[0x0][0xd14] ;  /* 0x0003450000047ab9 */ /* 0x000fc60000000800 */
[----:B------:R-:W-:-:S13]  /*0c10*/  ISETP.NE.AND P0, PT, R9, 0x1, PT ;  /* 0x000000010900780c */ /* 0x000fda0003f05270 */
[----:B------:R-:W-:Y:S08]  /*0c20*/  @!P0 BAR.ARV 0x9, 0x100 ;  /* 0x0244000000008b1d */ /* 0x000ff00000002000 */
[----:B------:R-:W-:Y:S06]  /*0c30*/  BAR.SYNC.DEFER_BLOCKING 0x5, 0x120 ;  /* 0x0144800000007b1d */ /* 0x000fec0000010000 */
[----:B------:R-:W0:Y:S02]  /*0c40*/  LDS.128 R116, [R145+0x324d0] ;  /* 0x0324d00091747984 */ /* 0x000e240000000c00 */
[----:B------:R-:W-:Y:S06]  /*0c50*/  BAR.ARV 0x4, 0x120 ;  /* 0x0104800000007b1d */ /* 0x000fec0000002000 */
[----:B--2---:R-:W-:-:S04]  /*0c60*/  LOP3.LUT R2, R2, 0xffefffff, RZ, 0xc0, !PT ;  /* 0xffefffff02027812 */ /* 0x004fc800078ec0ff */
[----:B------:R-:W-:Y:S02]  /*0c70*/  @P0 LOP3.LUT R2, R2, 0x100000, RZ, 0xfc, !PT ;  /* 0x0010000002020812 */ /* 0x000fe400078efcff */
[----:B0-----:R-:W-:-:S03]  /*0c80*/  ISETP.GE.AND P0, PT, R119, UR4, PT ;  /* 0x0000000477007c0c */ /* 0x001fc6000bf06270 */
[----:B------:R0:W-:Y:S10]  /*0c90*/  STL [R1+0x460], R2 ;  /* 0x0004600201007387 */ /* 0x0001f40000100800 */
[----:B0-----:R-:W-:Y:S05]  /*0ca0*/  @P0 BRA `(.L_x_2764) ;  /* 0x0000032800b80947 */ /* 0x001fea0003800000 */
[----:B------:R-:W-:Y:S01]  /*0cb0*/  VIADD R211, R0, 0xffffff80 ;  /* 0xffffff8000d37836 */ /* 0x000fe20000000000 */
[C---:B------:R-:W-:Y:S01]  /*0cc0*/  IADD3 R210, -R9.reuse, 0xb, RZ ;  /* 0x0000000b09d27810 */ /* 0x040fe20007ffe1ff */
[----:B------:R-:W-:Y:S02]  /*0cd0*/  VIADD R179, R9, 0x8 ;  /* 0x0000000809b37836 */ /* 0x000fe40000000000 */
[----:B------:R-:W-:Y:S01]  /*0ce0*/  IMAD.MOV.U32 R152, RZ, RZ, RZ ;  /* 0x000000ffff987224 */ /* 0x000fe200078e00ff */
[----:B------:R-:W-:Y:S01]  /*0cf0*/  SHF.R.S32.HI R0, RZ, 0x1f, R211 ;  /* 0x0000001fff007819 */ /* 0x000fe200000114d3 */
[----:B------:R-:W-:-:S03]  /*0d00*/  IMAD.MOV.U32 R157, RZ, RZ, RZ ;  /* 0x000000ffff9d7224 */ /* 0x000fc600078e00ff */
[CC--:B------:R-:W-:Y:S02]  /*0d10*/  LEA.HI R2, R0.reuse, R211.reuse, RZ, 0x7 ;  /* 0x000000d300027211 */ /* 0x0c0fe400078f38ff */
[-C--:B------:R-:W-:Y:S02]  /*0d20*/  LEA.HI R7, R0, R211.reuse, RZ, 0x4 ;  /* 0x000000d300077211 */ /* 0x080fe400078f20ff */
[----:B------:R-:W-:Y:S02]  /*0d30*/  LOP3.LUT R216, R2, 0xffffff80, RZ, 0xc0, !PT ;  /* 0xffffff8002d87812 */ /* 0x000fe400078ec0ff */
[----:B------:R-:W-:Y:S02]  /*0d40*/  SHF.R.S32.HI R217, RZ, 0x7, R2 ;  /* 0x00000007ffd97819 */ /* 0x000fe40000011402 */
[----:B------:R-:W-:Y:S01]  /*0d50*/  LEA.HI R168, R0, R211, RZ, 0x5 ;  /* 0x000000d300a87211 */ /* 0x000fe200078f28ff */
[----:B------:R-:W-:Y:S01]  /*0d60*/  IMAD.IADD R216, R211, 0x1, -R216 ;  /* 0x00000001d3d87824 */ /* 0x000fe200078e0ad8 */
[----:B------:R-:W-:-:S02]  /*0d70*/  LEA.HI R2, R2, R217, RZ, 0x1 ;  /* 0x000000d902027211 */ /* 0x000fc400078f08ff */
[----:B------:R-:W-:Y:S02]  /*0d80*/  SHF.R.S32.HI R10, RZ, 0x4, R7 ;  /* 0x00000004ff0a7819 */ /* 0x000fe40000011407 */
        /* <DEDUP_REMOVED lines=8> */
[----:B------:R-:W-:Y:S02]  /*0e10*/  LEA.HI R6, R6, R5, RZ, 0x3 ;  /* 0x0000000506067211 */ /* 0x000fe400078f18ff */
[C---:B------:R-:W-:Y:S02]  /*0e20*/  LOP3.LUT R8, R7.reuse, 0x3fffff0, RZ, 0xc0, !PT ;  /* 0x03fffff007087812 */ /* 0x040fe400078ec0ff */
[----:B------:R-:W-:Y:S02]  /*0e30*/  LOP3.LUT R6, R6, 0xfffffff8, RZ, 0xc0, !PT ;  /* 0xfffffff806067812 */ /* 0x000fe400078ec0ff */
[----:B------:R-:W-:-:S02]  /*0e40*/  LEA.HI R7, R7, R10, RZ, 0x1 ;  /* 0x0000000a07077211 */ /* 0x000fc400078f08ff */
[----:B------:R-:W-:Y:S01]  /*0e50*/  SHF.R.S32.HI R168, RZ, 0x5, R168 ;  /* 0x00000005ffa87819 */ /* 0x000fe200000114a8 */
[----:B------:R-:W-:Y:S01]  /*0e60*/  IMAD.IADD R6, R5, 0x1, -R6 ;  /* 0x0000000105067824 */ /* 0x000fe200078e0a06 */
[----:B------:R-:W-:Y:S01]  /*0e70*/  LOP3.LUT R7, R7, 0x1ffffffe, RZ, 0xc0, !PT ;  /* 0x1ffffffe07077812 */ /* 0x000fe200078ec0ff */
[----:B------:R-:W-:Y:S02]  /*0e80*/  IMAD.IADD R5, R211, 0x1, -R8 ;  /* 0x00000001d3057824 */ /* 0x000fe400078e0a08 */
[----:B------:R-:W-:Y:S02]  /*0e90*/  IMAD R3, R3, 0x10, R6 ;  /* 0x0000001003037824 */ /* 0x000fe400078e0206 */
[----:B------:R-:W-:Y:S02]  /*0ea0*/  IMAD.IADD R7, R10, 0x1, -R7 ;  /* 0x000000010a077824 */ /* 0x000fe400078e0a07 */
[----:B------:R-:W-:Y:S01]  /*0eb0*/  IMAD R212, R2, 0x40, R3 ;  /* 0x0000004002d47824 */ /* 0x000fe200078e0203 */
[-C--:B------:R-:W-:Y:S01]  /*0ec0*/  LEA.HI R2, R0, R211.reuse, RZ, 0x3 ;  /* 0x000000d300027211 */ /* 0x080fe200078f18ff */
[----:B------:R-:W-:Y:S01]  /*0ed0*/  IMAD R8, R168, 0x10, R5 ;  /* 0x00000010a8087824 */ /* 0x000fe200078e0205 */
[----:B------:R-:W-:-:S02]  /*0ee0*/  LEA.HI R0, R0, R211, RZ, 0x2 ;  /* 0x000000d300007211 */ /* 0x000fc400078f10ff */
[----:B------:R-:W-:Y:S01]  /*0ef0*/  SHF.R.S32.HI R164, RZ, 0x3, R2 ;  /* 0x00000003ffa47819 */ /* 0x000fe20000011402 */
[----:B------:R-:W-:Y:S01]  /*0f00*/  IMAD R7, R8, 0x8, R7 ;  /* 0x0000000808077824 */ /* 0x000fe200078e0207 */
[--C-:B------:R-:W-:Y:S02]  /*0f10*/  SHF.R.S32.HI R153, RZ, 0x2, R0.reuse ;  /* 0x00000002ff997819 */ /* 0x100fe40000011400 */
[----:B------:R-:W-:Y:S01]  /*0f20*/  LOP3.LUT R214, R0, 0xfffffffc, RZ, 0xc0, !PT ;  /* 0xfffffffc00d67812 */ /* 0x000fe200078ec0ff */
[----:B------:R-:W-:Y:S01]  /*0f30*/  IMAD.SHL.U32 R218, R7, 0x8, RZ ;  /* 0x0000000807da7824 */ /* 0x000fe200078e00ff */
[----:B------:R-:W-:Y:S01]  /*0f40*/  LOP3.LUT R2, R2, 0x1ffffff8, RZ, 0xc0, !PT ;  /* 0x1ffffff802027812 */ /* 0x000fe200078ec0ff */
[----:B------:R-:W-:Y:S01]  /*0f50*/  VIADD R156, R153, 0x40 ;  /* 0x00000040999c7836 */ /* 0x000fe20000000000 */
[----:B------:R-:W-:Y:S01]  /*0f60*/  SHF.R.S32.HI R0, RZ, 0x1f, R0 ;  /* 0x0000001fff007819 */ /* 0x000fe20000011400 */
[C---:B------:R-:W-:Y:S01]  /*0f70*/  IMAD.IADD R214, R211.reuse, 0x1, -R214 ;  /* 0x00000001d3d67824 */ /* 0x040fe200078e0ad6 */
[----:B------:R-:W-:Y:S01]  /*0f80*/  SHF.R.S32.HI R166, RZ, 0x1f, R153 ;  /* 0x0000001fffa67819 */ /* 0x000fe20000011499 */
[----:B------:R-:W-:Y:S01]  /*0f90*/  IMAD.SHL.U32 R169, R156, 0x40, RZ ;  /* 0x000000409ca97824 */ /* 0x000fe200078e00ff */
[----:B------:R-:W-:Y:S01]  /*0fa0*/  SHF.R.S32.HI R3, RZ, 0x1f, R156 ;  /* 0x0000001fff037819 */ /* 0x000fe2000001149c */
[----:B------:R-:W-:Y:S01]  /*0fb0*/  IMAD.IADD R2, R211, 0x1, -R2 ;  /* 0x00000001d3027824 */ /* 0x000fe200078e0a02 */
[----:B------:R-:W-:Y:S01]  /*0fc0*/  LEA.HI R0, R0, R153, RZ, 0x3 ;  /* 0x0000009900007211 */ /* 0x000fe200078f18ff */
[----:B------:R-:W-:Y:S01]  /*0fd0*/  IMAD.SHL.U32 R22, R214, 0x8, RZ ;  /* 0x00000008d6167824 */ /* 0x000fe200078e00ff */
[----:B------:R-:W-:Y:S01]  /*0fe0*/  LEA.HI R3, R3, R156, RZ, 0x3 ;  /* 0x0000009c03037211 */ /* 0x000fe200078f18ff */
[----:B------:R-:W-:Y:S01]  /*0ff0*/  IMAD.SHL.U32 R159, R2, 0x8, RZ ;  /* 0x00000008029f7824 */ /* 0x000fe200078e00ff */
[----:B------:R-:W-:Y:S01]  /*1000*/  LOP3.LUT R169, R169, 0x1c0, RZ, 0xc0, !PT ;  /* 0x000001c0a9a97812 */ /* 0x000fe200078ec0ff */
[----:B------:R-:W-:Y:S01]  /*1010*/  IMAD.SHL.U32 R154, R214, 0x4, RZ ;  /* 0x00000004d69a7824 */ /* 0x000fe200078e00ff */
[----:B------:R-:W-:Y:S01]  /*1020*/  LOP3.LUT R0, R0, 0xfffffff8, RZ, 0xc0, !PT ;  /* 0xfffffff800007812 */ /* 0x000fe200078ec0ff */
[----:B------:R-:W-:Y:S01]  /*1030*/  IMAD.SHL.U32 R171, R3, 0x40, RZ ;  /* 0x0000004003ab7824 */ /* 0x000fe200078e00ff */
[----:B------:R-:W-:Y:S01]  /*1040*/  LOP3.LUT R3, R4, 0x7ffffffc, RZ, 0xc0, !PT ;  /* 0x7ffffffc04037812 */ /* 0x000fe200078ec0ff */
[----:B------:R-:W-:Y:S01]  /*1050*/  VIADD R158, R154, 0x10 ;  /* 0x000000109a9e7836 */ /* 0x000fe20000000000 */
[----:B------:R-:W-:Y:S01]  /*1060*/  SHF.R.U32.HI R170, RZ, 0x3, R169 ;  /* 0x00000003ffaa7819 */ /* 0x000fe200000116a9 */
[----:B------:R-:W-:Y:S01]  /*1070*/  IMAD.IADD R183, R153, 0x1, -R0 ;  /* 0x0000000199b77824 */ /* 0x000fe200078e0a00 */
[----:B------:R-:W-:Y:S01]  /*1080*/  LOP3.LUT R2, R169, 0x38, R22, 0xf8, !PT ;  /* 0x00000038a9027812 */ /* 0x000fe200078ef816 */
[----:B------:R-:W-:Y:S01]  /*1090*/  IMAD.IADD R3, R216, 0x1, -R3 ;  /* 0x00000001d8037824 */ /* 0x000fe200078e0a03 */
[----:B------:R-:W-:-:S02]  /*10a0*/  LOP3.LUT R171, R171, 0xfffffe00, RZ, 0xc0, !PT ;  /* 0xfffffe00abab7812 */ /* 0x000fc400078ec0ff */
[----:B------:R-:W-:Y:S01]  /*10b0*/  SHF.R.S32.HI R176, RZ, 0x1f, R156 ;  /* 0x0000001fffb07819 */ /* 0x000fe2000001149c */
[----:B------:R-:W-:Y:S01]  /*10c0*/  IMAD.SHL.U32 R213, R3, 0x2, RZ ;  /* 0x0000000203d57824 */ /* 0x000fe200078e00ff */
[----:B------:R-:W-:Y:S02]  /*10d0*/  LOP3.LUT R2, R171, R2, R170, 0xf6, !PT ;  /* 0x00000002ab027212 */ /* 0x000fe400078ef6aa */
[----:B------:R-:W-:-:S03]  /*10e0*/  SHF.R.S32.HI R23, RZ, 0x1f, R22 ;  /* 0x0000001fff177819 */ /* 0x000fc60000011416 */
[----:B------:R-:W-:-:S07]  /*10f0*/  IMAD R215, R2, 0x2, R145 ;  /* 0x0000000202d77824 */ /* 0x000fce00078e0291 */
.L_x_2986:
[----:B------:R-:W-:Y:S05]  /*1100*/  YIELD ;  /* 0x0000000000007946 */ /* 0x000fea0003800000 */
[----:B------:R-:W-:Y:S01]  /*1110*/  ULDC.64 UR4, c[0x0][0xb20] ;  /* 0x0002c80000047ab9 */ /* 0x000fe20000000a00 */
[----:B0---4-:R-:W0:Y:S01]  /*1120*/  LDC.64 R4, c[0x0][0xb00] ;  /* 0x0002c000ff047b82 */ /* 0x011e220000000a00 */
        /* <DEDUP_REMOVED lines=11> */
[----:B0-2---:R-:W-:-:S06]  /*11e0*/  IMAD.WIDE R8, R119, 0x4, R4 ;  /* 0x0000000477087825 */ /* 0x005fcc00078e0204 */
[----:B------:R-:W0:Y:S01]  /*11f0*/  @P2 LDC.64 R6, c[0x0][0xb10] ;  /* 0x0002c400ff062b82 */ /* 0x000e220000000a00 */
[----:B------:R-:W-:Y:S02]  /*1200*/  ULDC UR4, c[0x0][0x288] ;  /* 0x0000a20000047ab9 */ /* 0x000fe40000000800 */
[----:B------:R-:W-:Y:S01]  /*1210*/  IMAD.U32 R160, RZ, RZ, UR4 ;  /* 0x00000004ffa07e24 */ /* 0x000fe2000f8e00ff */
[----:B------:R-:W-:Y:S02]  /*1220*/  ULDC.64 UR4, c[0x0][0x3f8] ;  /* 0x0000fe0000047ab9 */ /* 0x000fe40000000a00 */
[----:B-----5:R2:W5:Y:S01]  /*1230*/  @P0 LDG.E R17, desc[UR56][R8.64] ;  /* 0x0000003808110981 */ /* 0x020562000c1e1900 */
        /* <DEDUP_REMOVED lines=23> */
.L_x_2765:
        /* <DEDUP_REMOVED lines=11> */
.L_x_2766:
[----:B------:R-:W-:Y:S05]  /*1460*/  @!P0 BRA `(.L_x_2767) ;  /* 0x00000000000c8947 */ /* 0x000fea0003800000 */
[----:B------:R-:W2:Y:S04]  /*1470*/  LDG.E R3, desc[UR56][R8.64] ;  /* 0x0000003808037981 */ /* 0x000ea8000c1e1900 */
[----:B------:R-:W2:Y:S02]  /*1480*/  LDG.E R16, desc[UR56][R8.64+0x4] ;  /* 0x0000043808107981 */ /* 0x000ea4000c1e1900 */
[----:B--2---:R-:W-:-:S07]  /*1490*/  IMAD.IADD R16, R16, 0x1, -R3 ;  /* 0x0000000110107824 */ /* 0x004fce00078e0a03 */
.L_x_2767:
        /* <DEDUP_REMOVED lines=38> */
.L_x_2770:
[----:B------:R-:W-:-:S13]  /*1700*/  ISETP.NE.AND P0, PT, R9, 0x1, PT ;  /* 0x000000010900780c */ /* 0x000fda0003f05270 */
[----:B------:R-:W0:Y:S02]  /*1710*/  @P0 LDC.64 R4, c[0x0][0xae0] ;  /* 0x0002b800ff040b82 */ /* 0x000e240000000a00 */
[----:B0-----:R-:W-:-:S05]  /*1720*/  @P0 IMAD.HI.U32 R4, R2, R4, RZ ;  /* 0x0000000402040227 */ /* 0x001fca00078e00ff */
[----:B------:R-:W-:-:S07]  /*1730*/  @P0 SHF.R.U32.HI R2, RZ, R5, R4 ;  /* 0x00000005ff020219 */ /* 0x000fce0000011604 */
.L_x_2771:
[----:B------:R-:W-:Y:S05]  /*1740*/  BSYNC B0 ;  /* 0x0000000000007941 */ /* 0x000fea0003800000 */
.L_x_2769:
[----:B------:R-:W-:-:S05]  /*1750*/  IMAD R3, R2, R9, R9 ;  /* 0x0000000902037224 */ /* 0x000fca00078e0209 */
[----:B------:R-:W-:-:S07]  /*1760*/  VIMNMX R0, R0, R3, PT ;  /* 0x0000000300007248 */ /* 0x000fce0003fe0100 */
.L_x_2768:
        /* <DEDUP_REMOVED lines=15> */
.L_x_2774:
[----:B------:R-:W-:Y:S01]  /*1860*/  ISETP.NE.AND P0, PT, R9, 0x1, PT ;  /* 0x000000010900780c */ /* 0x000fe20003f05270 */
[----:B------:R-:W-:-:S12]  /*1870*/  IMAD.MOV.U32 R4, RZ, RZ, R35 ;  /* 0x000000ffff047224 */ /* 0x000fd800078e0023 */
[----:B------:R-:W0:Y:S02]  /*1880*/  @P0 LDC.64 R6, c[0x0][0xae0] ;  /* 0x0002b800ff060b82 */ /* 0x000e240000000a00 */
[----:B0-----:R-:W-:-:S05]  /*1890*/  @P0 IMAD.HI.U32 R6, R35, R6, RZ ;  /* 0x0000000623060227 */ /* 0x001fca00078e00ff */
[----:B------:R-:W-:-:S07]  /*18a0*/  @P0 SHF.R.U32.HI R4, RZ, R7, R6 ;  /* 0x00000007ff040219 */ /* 0x000fce0000011606 */
.L_x_2775:
[----:B------:R-:W-:Y:S05]  /*18b0*/  BSYNC B0 ;  /* 0x0000000000007941 */ /* 0x000fea0003800000 */
.L_x_2773:
[----:B------:R-:W-:-:S05]  /*18c0*/  IMAD R3, R4, R9, RZ ;  /* 0x0000000904037224 */ /* 0x000fca00078e02ff */
[----:B------:R-:W-:-:S07]  /*18d0*/  VIMNMX R2, R2, R3, !PT ;  /* 0x0000000302027248 */ /* 0x000fce0007fe0100 */
.L_x_2772:
        /* <DEDUP_REMOVED lines=12> */
[----:B------:R-:W-:-:S03]  /*19a0*/  VIMNMX R0, R3, R36, PT ;  /* 0x0000002403007248 */ /* 0x000fc60003fe0100 */
[----:B------:R-:W-:Y:S01]  /*19b0*/  IMAD.WIDE.U32 R2, R5, -0x55555555, RZ ;  /* 0xaaaaaaab05027825 */ /* 0x000fe200078e00ff */
[----:B------:R-:W-:-:S04]  /*19c0*/  ISETP.GT.AND P0, PT, R0, R5, PT ;  /* 0x000000050000720c */ /* 0x000fc80003f04270 */
[----:B------:R-:W-:-:S05]  /*19d0*/  SHF.R.U32.HI R34, RZ, 0x6, R3 ;  /* 0x00000006ff227819 */ /* 0x000fca0000011603 */
[----:B------:R-:W-:-:S04]  /*19e0*/  IMAD.MOV.U32 R57, RZ, RZ, R34 ;  /* 0x000000ffff397224 */ /* 0x000fc800078e0022 */
        /* <DEDUP_REMOVED lines=27> */
.L_x_2778:
[----:B------:R-:W-:Y:S05]  /*1ba0*/  BSYNC B6 ;  /* 0x0000000000067941 */ /* 0x000fea0003800000 */
.L_x_2777:
        /* <DEDUP_REMOVED lines=20> */
.L_x_2780:
[----:B------:R-:W-:Y:S05]  /*1cf0*/  BSYNC B6 ;  /* 0x0000000000067941 */ /* 0x000fea0003800000 */
.L_x_2779:
        /* <DEDUP_REMOVED lines=8> */
[----:B------:R-:W-:Y:S01]  /*1d80*/  ULDC.64 UR4, c[0x0][0x2f8] ;  /* 0x0000be0000047ab9 */ /* 0x000fe20000000a00 */
[C---:B------:R-:W-:Y:S02]  /*1d90*/  VIADD R93, R22.reuse, 0x20 ;  /* 0x00000020165d7836 */ /* 0x040fe40000000000 */
[----:B------:R-:W3:Y:S08]  /*1da0*/  LDC R31, c[0x0][0x3d4] ;  /* 0x0000f500ff1f7b82 */ /* 0x000ef00000000800 */
[----:B------:R-:W4:Y:S01]  /*1db0*/  @P0 LDC.64 R2, c[0x0][0xaf0] ;  /* 0x0002bc00ff020b82 */ /* 0x000f220000000a00 */
[----:B------:R-:W-:-:S02]  /*1dc0*/  VIADD R92, R22, 0x40 ;  /* 0x00000040165c7836 */ /* 0x000fc40000000000 */
[----:B------:R-:W-:-:S05]  /*1dd0*/  VIADD R90, R22, 0x60 ;  /* 0x00000060165a7836 */ /* 0x000fca0000000000 */
[----:B------:R-:W3:Y:S01]  /*1de0*/  LDC.64 R38, c[0x0][0x3e8] ;  /* 0x0000fa00ff267b82 */ /* 0x000ee20000000a00 */
[C---:B------:R-:W-:Y:S02]  /*1df0*/  VIADD R88, R22.reuse, 0x80 ;  /* 0x0000008016587836 */ /* 0x040fe40000000000 */
[----:B------:R-:W-:-:S05]  /*1e00*/  VIADD R86, R22, 0xa0 ;  /* 0x000000a016567836 */ /* 0x000fca0000000000 */
[----:B------:R-:W3:Y:S01]  /*1e10*/  LDC.64 R52, c[0x0][0x3d8] ;  /* 0x0000f600ff347b82 */ /* 0x000ee20000000a00 */
[----:B----4-:R-:W-:-:S05]  /*1e20*/  @P0 IMAD.WIDE R2, R119, 0x4, R2 ;  /* 0x0000000477020825 */ /* 0x010fca00078e0202 */
[----:B------:R4:W3:Y:S01]  /*1e30*/  @P0 LDG.E R119, desc[UR56][R2.64] ;  /* 0x0000003802770981 */ /* 0x0008e2000c1e1900 */
[----:B0-----:R-:W-:Y:S01]  /*1e40*/  ISETP.NE.AND P0, PT, R0, 0x1, PT ;  /* 0x000000010000780c */ /* 0x001fe20003f05270 */
[-C--:B-1----:R-:W-:Y:S01]  /*1e50*/  IMAD R6, R166, R20.reuse, RZ ;  /* 0x00000014a6067224 */ /* 0x082fe200078e02ff */
[----:B------:R-:W-:Y:S01]  /*1e60*/  SHF.R.S32.HI R41, RZ, 0x1f, R54 ;  /* 0x0000001fff297819 */ /* 0x000fe20000011436 */
[----:B------:R-:W-:Y:S01]  /*1e70*/  VIADD R9, R22, 0xc0 ;  /* 0x000000c016097836 */ /* 0x000fe20000000000 */
[----:B--2---:R-:W-:Y:S01]  /*1e80*/  SHF.R.U32.HI R24, RZ, 0x7, R24 ;  /* 0x00000007ff187819 */ /* 0x004fe20000011618 */
[----:B------:R-:W-:Y:S01]  /*1e90*/  IMAD R6, R153, R21, R6 ;  /* 0x0000001599067224 */ /* 0x000fe200078e0206 */
[----:B------:R-:W-:Y:S01]  /*1ea0*/  SHF.R.S32.HI R155, RZ, 0x1f, R154 ;  /* 0x0000001fff9b7819 */ /* 0x000fe2000001149a */
[-C--:B------:R-:W-:Y:S01]  /*1eb0*/  IMAD R4, R41, R20.reuse, RZ ;  /* 0x0000001429047224 */ /* 0x080fe200078e02ff */
[----:B------:R-:W-:Y:S01]  /*1ec0*/  ISETP.NE.AND P6, PT, R24, 0x1, PT ;  /* 0x000000011800780c */ /* 0x000fe20003fc5270 */
[----:B----4-:R-:W-:Y:S01]  /*1ed0*/  IMAD.WIDE.U32 R2, R54, R20, RZ ;  /* 0x0000001436027225 */ /* 0x010fe200078e00ff */
[----:B------:R-:W-:-:S02]  /*1ee0*/  SHF.L.U64.HI R82, R20, 0x6, R21 ;  /* 0x0000000614527819 */ /* 0x000fc40000010215 */
[----:B---3--:R-:W-:Y:S01]  /*1ef0*/  SHF.L.U64.HI R78, R38, 0x6, R39 ;  /* 0x00000006264e7819 */ /* 0x008fe20000010227 */
[----:B------:R-:W0:Y:S01]  /*1f00*/  @P0 LDC R5, c[0x0][0x42c] ;  /* 0x00010b00ff050b82 */ /* 0x000e220000000800 */
[----:B------:R-:W-:Y:S01]  /*1f10*/  IMAD.SHL.U32 R83, R183, 0x40, RZ ;  /* 0x00000040b7537824 */ /* 0x000fe200078e00ff */
[----:B------:R-:W-:Y:S01]  /*1f20*/  SHF.L.U64.HI R81, R52, 0x6, R53 ;  /* 0x0000000634517819 */ /* 0x000fe20000010235 */
[----:B------:R-:W-:Y:S02]  /*1f30*/  IMAD.MOV.U32 R76, RZ, RZ, 0x20 ;  /* 0x00000020ff4c7424 */ /* 0x000fe400078e00ff */
[----:B------:R-:W-:Y:S01]  /*1f40*/  IMAD.SHL.U32 R80, R20, 0x40, RZ ;  /* 0x0000004014507824 */ /* 0x000fe200078e00ff */
[----:B------:R-:W-:Y:S01]  /*1f50*/  LOP3.LUT R83, R83, 0x1c0, RZ, 0xc0, !PT ;  /* 0x000001c053537812 */ /* 0x000fe200078ec0ff */
[----:B------:R-:W-:Y:S01]  /*1f60*/  IMAD R71, R39, 0x60, RZ ;  /* 0x0000006027477824 */ /* 0x000fe200078e02ff */
[----:B------:R-:W1:Y:S01]  /*1f70*/  @P0 LDC R7, c[0x0][0x430] ;  /* 0x00010c00ff070b82 */ /* 0x000e620000000800 */
[----:B------:R-:W-:Y:S01]  /*1f80*/  IMAD.SHL.U32 R85, R38, 0x40, RZ ;  /* 0x0000004026557824 */ /* 0x000fe200078e00ff */
[----:B------:R-:W-:Y:S01]  /*1f90*/  SHF.R.U32.HI R77, RZ, 0x3, R83 ;  /* 0x00000003ff4d7819 */ /* 0x000fe20000011653 */
[----:B------:R-:W-:-:S02]  /*1fa0*/  IMAD.SHL.U32 R79, R52, 0x40, RZ ;  /* 0x00000040344f7824 */ /* 0x000fc400078e00ff */
[----:B------:R-:W-:Y:S02]  /*1fb0*/  IMAD.U32 R75, RZ, RZ, UR50 ;  /* 0x00000032ff4b7e24 */ /* 0x000fe4000f8e00ff */
[----:B------:R-:W-:-:S03]  /*1fc0*/  IMAD.SHL.U32 R74, R31, 0x2, RZ ;  /* 0x000000021f4a7824 */ /* 0x000fc600078e00ff */
[----:B------:R-:W-:Y:S01]  /*1fd0*/  LOP3.LUT R75, R75, 0x1, RZ, 0xfc, !PT ;  /* 0x000000014b4b7812 */ /* 0x000fe200078efcff */
[----:B0-----:R-:W-:-:S04]  /*1fe0*/  @P0 IMAD.HI.U32 R0, R118, R5, RZ ;  /* 0x0000000576000227 */ /* 0x001fc800078e00ff */
[----:B------:R-:W-:Y:S01]  /*1ff0*/  IMAD R5, R54, R21, R4 ;  /* 0x0000001536057224 */ /* 0x000fe200078e0204 */
[----:B-1----:R-:W-:-:S03]  /*2000*/  @P0 SHF.R.U32.HI R118, RZ, R7, R0 ;  /* 0x00000007ff760219 */ /* 0x002fc60000011600 */
[----:B------:R-:W-:Y:S01]  /*2010*/  IMAD.IADD R3, R3, 0x1, R5 ;  /* 0x0000000103037824 */ /* 0x000fe200078e0205 */
[----:B------:R-:W-:Y:S02]  /*2020*/  ISETP.NE.U32.AND P0, PT, RZ, UR6, PT ;  /* 0x00000006ff007c0c */ /* 0x000fe4000bf05070 */
        /* <DEDUP_REMOVED lines=11> */
[----:B------:R-:W-:-:S04]  /*20e0*/  IMAD R0, R10, UR4, RZ ;  /* 0x000000040a007c24 */ /* 0x000fc8000f8e02ff */
[----:B------:R-:W-:Y:S01]  /*20f0*/  IMAD R91, R17, UR5, R0 ;  /* 0x00000005115b7c24 */ /* 0x000fe2000f8e0200 */
[----:B------:R-:W-:Y:S05]  /*2100*/  @!P6 WARPSYNC.ALL ;  /* 0x000000000000e948 */ /* 0x000fea0003800000 */
[----:B------:R-:W-:Y:S01]  /*2110*/  ULDC UR4, c[0x0][0x310] ;  /* 0x0000c40000047ab9 */ /* 0x000fe20000000800 */
[----:B------:R-:W-:Y:S01]  /*2120*/  IMAD.IADD R91, R3, 0x1, R91 ;  /* 0x00000001035b7824 */ /* 0x000fe200078e025b */
[----:B------:R-:W-:Y:S01]  /*2130*/  @!P6 BAR.SYNC.DEFER_BLOCKING 0x9, 0x100 ;  /* 0x024400000000eb1d */ /* 0x000fe20000010000 */
[----:B------:R-:W-:Y:S02]  /*2140*/  ISETP.GE.AND P1, PT, R93, UR4, PT ;  /* 0x000000045d007c0c */ /* 0x000fe4000bf26270 */
[----:B------:R-:W-:-:S02]  /*2150*/  ISETP.GE.AND P0, PT, R22, UR4, PT ;  /* 0x0000000416007c0c */ /* 0x000fc4000bf06270 */
[----:B------:R-:W-:Y:S01]  /*2160*/  SEL R4, RZ, 0xffffffff, P1 ;  /* 0xffffffffff047807 */ /* 0x000fe20000800000 */
[----:B------:R-:W-:Y:S01]  /*2170*/  ULDC.64 UR6, c[0x0][0x320] ;  /* 0x0000c80000067ab9 */ /* 0x000fe20000000a00 */
[----:B------:R-:W-:Y:S02]  /*2180*/  SEL R0, RZ, 0x1, P0 ;  /* 0x00000001ff007807 */ /* 0x000fe40000000000 */
[----:B------:R-:W-:Y:S01]  /*2190*/  ISETP.GE.AND P0, PT, R92, UR4, PT ;  /* 0x000000045c007c0c */ /* 0x000fe2000bf06270 */
[----:B------:R-:W-:Y:S01]  /*21a0*/  IMAD.SHL.U32 R5, R4, 0x2, RZ ;  /* 0x0000000204057824 */ /* 0x000fe200078e00ff */
[----:B------:R-:W-:Y:S02]  /*21b0*/  ISETP.GE.AND P1, PT, R90, UR4, PT ;  /* 0x000000045a007c0c */ /* 0x000fe4000bf26270 */
[----:B------:R-:W-:Y:S02]  /*21c0*/  SEL R7, RZ, 0x4, P0 ;  /* 0x00000004ff077807 */ /* 0x000fe40000000000 */
[----:B------:R-:W-:Y:S01]  /*21d0*/  LOP3.LUT R0, R5, 0x2, R0, 0xe2, !PT ;  /* 0x0000000205007812 */ /* 0x000fe200078ee200 */
[----:B------:R-:W-:Y:S01]  /*21e0*/  IMAD.WIDE.U32 R4, R153, R20, R22 ;  /* 0x0000001499047225 */ /* 0x000fe200078e0016 */
[----:B------:R-:W-:-:S02]  /*21f0*/  ISETP.GE.AND P0, PT, R88, UR4, PT ;  /* 0x0000000458007c0c */ /* 0x000fc4000bf06270 */
[----:B------:R-:W-:Y:S02]  /*2200*/  IADD3 R89, P2, R2, R4, RZ ;  /* 0x0000000402597210 */ /* 0x000fe40007f5e0ff */
[----:B------:R-:W-:Y:S02]  /*2210*/  SEL R4, RZ, 0x8, P1 ;  /* 0x00000008ff047807 */ /* 0x000fe40000800000 */
[----:B------:R-:W-:Y:S01]  /*2220*/  IADD3.X R87, R91, R5, R6, P2, !PT ;  /* 0x000000055b577210 */ /* 0x000fe200017fe406 */
[----:B------:R-:W-:Y:S01]  /*2230*/  IMAD R5, R8, UR6, RZ ;  /* 0x0000000608057c24 */ /* 0x000fe2000f8e02ff */
[----:B------:R-:W-:Y:S01]  /*2240*/  ISETP.GE.AND P1, PT, R86, UR4, PT ;  /* 0x0000000456007c0c */ /* 0x000fe2000bf26270 */
[----:B------:R-:W-:Y:S01]  /*2250*/  VIADD R8, R22, 0xe0 ;  /* 0x000000e016087836 */ /* 0x000fe20000000000 */
[----:B------:R-:W-:Y:S02]  /*2260*/  LOP3.LUT R0, R4, R0, R7, 0xfe, !PT ;  /* 0x0000000004007212 */ /* 0x000fe400078efe07 */
[----:B------:R-:W-:Y:S01]  /*2270*/  ISETP.GE.AND P2, PT, R9, UR4, PT ;  /* 0x0000000409007c0c */ /* 0x000fe2000bf46270 */
[C---:B------:R-:W-:Y:S01]  /*2280*/  IMAD R9, R118.reuse, UR7, R5 ;  /* 0x0000000776097c24 */ /* 0x040fe2000f8e0205 */
[----:B------:R-:W-:Y:S01]  /*2290*/  SEL R7, RZ, 0x10, P0 ;  /* 0x00000010ff077807 */ /* 0x000fe20000000000 */
[----:B------:R-:W-:Y:S01]  /*22a0*/  IMAD.WIDE.U32 R4, R118, UR6, R22 ;  /* 0x0000000676047c25 */ /* 0x000fe2000f8e0016 */
[----:B------:R-:W-:-:S02]  /*22b0*/  SEL R6, RZ, 0x20, P1 ;  /* 0x00000020ff067807 */ /* 0x000fc40000800000 */
[----:B------:R-:W-:Y:S01]  /*22c0*/  ISETP.GE.AND P3, PT, R8, UR4, PT ;  /* 0x0000000408007c0c */ /* 0x000fe2000bf66270 */
[----:B------:R-:W-:Y:S01]  /*22d0*/  ULDC.64 UR4, c[0x0][0x328] ;  /* 0x0000ca0000047ab9 */ /* 0x000fe20000000a00 */
[----:B------:R-:W-:Y:S01]  /*22e0*/  LOP3.LUT R7, R6, R0, R7, 0xfe, !PT ;  /* 0x0000000006077212 */ /* 0x000fe200078efe07 */
[----:B------:R-:W-:Y:S01]  /*22f0*/  IMAD R6, R10, UR4, RZ ;  /* 0x000000040a067c24 */ /* 0x000fe2000f8e02ff */
[----:B------:R-:W-:Y:S01]  /*2300*/  SEL R0, RZ, 0x40, P2 ;  /* 0x00000040ff007807 */ /* 0x000fe20001000000 */
[----:B------:R-:W-:Y:S01]  /*2310*/  IMAD.IADD R5, R5, 0x1, R9 ;  /* 0x0000000105057824 */ /* 0x000fe200078e0209 */
[----:B------:R-:W-:Y:S01]  /*2320*/  ISETP.GE.AND P0, PT, R22, R31, PT ;  /* 0x0000001f1600720c */ /* 0x000fe20003f06270 */
[----:B------:R-:W-:Y:S01]  /*2330*/  IMAD R59, R17, UR5, R6 ;  /* 0x00000005113b7c24 */ /* 0x000fe2000f8e0206 */
[----:B------:R-:W-:Y:S01]  /*2340*/  LOP3.LUT R13, R7, R0, RZ, 0xfc, !PT ;  /* 0x00000000070d7212 */ /* 0x000fe200078efcff */
[----:B------:R-:W-:Y:S01]  /*2350*/  IMAD.WIDE.U32 R16, R17, UR4, R4 ;  /* 0x0000000411107c25 */ /* 0x000fe2000f8e0004 */
[----:B------:R-:W-:Y:S01]  /*2360*/  SEL R15, R31, RZ, P0 ;  /* 0x000000ff1f0f7207 */ /* 0x000fe20000000000 */
[----:B------:R-:W-:Y:S01]  /*2370*/  ULDC UR4, c[0x0][0x2e4] ;  /* 0x0000b90000047ab9 */ /* 0x000fe20000000800 */
[----:B------:R-:W-:Y:S01]  /*2380*/  LOP3.LUT P1, RZ, R183, 0x4, RZ, 0xc0, !PT ;  /* 0x00000004b7ff7812 */ /* 0x000fe2000782c0ff */
[C---:B------:R-:W-:Y:S01]  /*2390*/  IMAD R4, R166.reuse, R38, RZ ;  /* 0x00000026a6047224 */ /* 0x040fe200078e02ff */
[C---:B------:R-:W-:Y:S01]  /*23a0*/  IADD3 R54, P2, R153.reuse, R54, RZ ;  /* 0x0000003699367210 */ /* 0x040fe20007f5e0ff */
[-C--:B------:R-:W-:Y:S01]  /*23b0*/  IMAD R0, R166, R52.reuse, RZ ;  /* 0x00000034a6007224 */ /* 0x080fe200078e02ff */
[----:B------:R-:W-:Y:S01]  /*23c0*/  SEL R76, R76, 0xffffffe0, !P1 ;  /* 0xffffffe04c4c7807 */ /* 0x000fe20004800000 */
[C---:B------:R-:W-:Y:S01]  /*23d0*/  IMAD R29, R153.reuse, R39, R4 ;  /* 0x00000027991d7224 */ /* 0x040fe200078e0204 */
[----:B------:R-:W-:Y:S01]  /*23e0*/  SEL R58, RZ, 0xffffff80, P3 ;  /* 0xffffff80ff3a7807 */ /* 0x000fe20001800000 */
[----:B------:R-:W-:Y:S01]  /*23f0*/  IMAD.WIDE.U32 R4, R153, R52, R154 ;  /* 0x0000003499047225 */ /* 0x000fe200078e009a */
[----:B------:R-:W-:-:S02]  /*2400*/  ISETP.GE.AND P1, PT, R22, UR4, PT ;  /* 0x0000000416007c0c */ /* 0x000fc4000bf26270 */
[----:B------:R-:W-:Y:S01]  /*2410*/  LOP3.LUT R58, R13, 0x80, R58, 0xc8, !PT ;  /* 0x000000800d3a7812 */ /* 0x000fe200078ec83a */
[C---:B------:R-:W-:Y:S02]  /*2420*/  IMAD R25, R153.reuse, R53, R0 ;  /* 0x0000003599197224 */ /* 0x040fe400078e0200 */
[----:B------:R-:W-:-:S04]  /*2430*/  IMAD.WIDE.U32 R8, R153, R52, R22 ;  /* 0x0000003499087225 */ /* 0x000fc800078e0016 */
[----:B------:R-:W-:Y:S02]  /*2440*/  IMAD.IADD R15, R22, 0x1, R15 ;  /* 0x00000001160f7824 */ /* 0x000fe400078e020f */
[----:B------:R-:W-:Y:S02]  /*2450*/  IMAD.IADD R5, R5, 0x1, R25 ;  /* 0x0000000105057824 */ /* 0x000fe400078e0219 */
[----:B------:R-:W-:Y:S01]  /*2460*/  IMAD.IADD R9, R25, 0x1, R9 ;  /* 0x0000000119097824 */ /* 0x000fe200078e0209 */
[----:B-----5:R-:W-:Y:S01]  /*2470*/  SHF.R.S32.HI R25, RZ, 0x1f, R37 ;  /* 0x0000001fff197819 */ /* 0x020fe20000011425 */
[----:B------:R-:W-:Y:S01]  /*2480*/  IMAD.WIDE.U32 R48, R37, R52, R4 ;  /* 0x0000003425307225 */ /* 0x000fe200078e0004 */
[----:B------:R-:W-:Y:S02]  /*2490*/  SHF.R.S32.HI R0, RZ, 0x1f, R15 ;  /* 0x0000001fff007819 */ /* 0x000fe4000001140f */
[--C-:B------:R-:W-:Y:S01]  /*24a0*/  LOP3.LUT R4, R83, 0x18, R22.reuse, 0xf8, !PT ;  /* 0x0000001853047812 */ /* 0x100fe200078ef816 */
[----:B------:R-:W-:Y:S01]  /*24b0*/  IMAD.WIDE.U32 R10, R153, R38, R22 ;  /* 0x00000026990a7225 */ /* 0x000fe200078e0016 */
[----:B------:R-:W-:-:S02]  /*24c0*/  LEA.HI R0, R0, R15, RZ, 0x3 ;  /* 0x0000000f00007211 */ /* 0x000fc400078f18ff */
[----:B------:R-:W-:Y:S01]  /*24d0*/  LOP3.LUT R73, R4, R77, RZ, 0x3c, !PT ;  /* 0x0000004d04497212 */ /* 0x000fe200078e3cff */
[-C--:B------:R-:W-:Y:S01]  /*24e0*/  IMAD.WIDE.U32 R6, R153, R38.reuse, R154 ;  /* 0x0000002699067225 */ /* 0x080fe200078e009a */
[--C-:B------:R-:W-:Y:S02]  /*24f0*/  LOP3.LUT R5, R169, 0x38, R0.reuse, 0xf8, !PT ;  /* 0x00000038a9057812 */ /* 0x100fe400078ef800 */
[--C-:B------:R-:W-:Y:S01]  /*2500*/  LOP3.LUT R4, R83, 0x38, R0.reuse, 0xf8, !PT ;  /* 0x0000003853047812 */ /* 0x100fe200078ef800 */
[----:B------:R-:W-:Y:S01]  /*2510*/  IMAD R12, R25, R38, RZ ;  /* 0x00000026190c7224 */ /* 0x000fe200078e02ff */
[----:B------:R-:W-:Y:S01]  /*2520*/  SHF.R.S32.HI R62, RZ, 0x3, R0 ;  /* 0x00000003ff3e7819 */ /* 0x000fe20000011400 */
[----:B------:R-:W-:Y:S01]  /*2530*/  IMAD.IADD R7, R7, 0x1, R29 ;  /* 0x0000000107077824 */ /* 0x000fe200078e021d */
[----:B------:R-:W-:Y:S01]  /*2540*/  LOP3.LUT R65, R0, 0xfffffff8, RZ, 0xc0, !PT ;  /* 0xfffffff800417812 */ /* 0x000fe200078ec0ff */
[----:B------:R-:W-:Y:S01]  /*2550*/  IMAD.IADD R11, R29, 0x1, R11 ;  /* 0x000000011d0b7824 */ /* 0x000fe200078e020b */
[----:B------:R-:W-:Y:S01]  /*2560*/  LOP3.LUT R0, R5, R170, RZ, 0x3c, !PT ;  /* 0x000000aa05007212 */ /* 0x000fe200078e3cff */
[----:B------:R-:W-:Y:S01]  /*2570*/  IMAD R67, R37, R39, R12 ;  /* 0x0000002725437224 */ /* 0x000fe200078e020c */
[----:B------:R-:W-:Y:S01]  /*2580*/  LOP3.LUT R63, R4, R77, RZ, 0x3c, !PT ;  /* 0x0000004d043f7212 */ /* 0x000fe200078e3cff */
[----:B------:R-:W-:Y:S01]  /*2590*/  IMAD R12, R25, R52, RZ ;  /* 0x00000034190c7224 */ /* 0x000fe200078e02ff */
[----:B------:R-:W-:Y:S01]  /*25a0*/  SHF.R.S32.HI R60, RZ, 0x1f, R65 ;  /* 0x0000001fff3c7819 */ /* 0x000fe20000011441 */
[----:B------:R-:W-:-:S04]  /*25b0*/  IMAD.WIDE.U32 R24, R37, R38, R6 ;  /* 0x0000002625187225 */ /* 0x000fc800078e0006 */
[----:B------:R-:W-:-:S04]  /*25c0*/  IMAD.WIDE.U32 R32, R37, R38, R10 ;  /* 0x0000002625207225 */ /* 0x000fc800078e000a */
[----:B------:R-:W-:Y:S02]  /*25d0*/  IMAD R15, R21, 0x60, RZ ;  /* 0x00000060150f7824 */ /* 0x000fe400078e02ff */
[----:B------:R-:W-:Y:S02]  /*25e0*/  IMAD R7, R37, R53, R12 ;  /* 0x0000003525077224 */ /* 0x000fe400078e020c */
[----:B------:R-:W-:Y:S02]  /*25f0*/  IMAD R11, R53, 0x60, RZ ;  /* 0x00000060350b7824 */ /* 0x000fe400078e02ff */
[----:B------:R-:W-:-:S04]  /*2600*/  IMAD.WIDE.U32 R50, R37, R52, R8 ;  /* 0x0000003425327225 */ /* 0x000fc800078e0008 */
[----:B------:R-:W-:-:S04]  /*2610*/  IMAD.WIDE.U32 R20, R20, 0x60, RZ ;  /* 0x0000006014147825 */ /* 0x000fc800078e00ff */
[----:B------:R-:W-:-:S04]  /*2620*/  IMAD.WIDE.U32 R38, R38, 0x60, RZ ;  /* 0x0000006026267825 */ /* 0x000fc800078e00ff */
[----:B------:R-:W-:-:S04]  /*2630*/  IMAD.WIDE.U32 R52, R52, 0x60, RZ ;  /* 0x0000006034347825 */ /* 0x000fc800078e00ff */
[----:B------:R-:W-:Y:S02]  /*2640*/  IMAD R73, R168, 0x200, R73 ;  /* 0x00000200a8497824 */ /* 0x000fe400078e0249 */
[----:B------:R-:W-:Y:S01]  /*2650*/  IMAD.X R55, R166, 0x1, R41, P2 ;  /* 0x00000001a6377824 */ /* 0x000fe200010e0629 */
[----:B------:R-:W-:Y:S01]  /*2660*/  ISETP.GE.AND P2, PT, R93, UR4, PT ;  /* 0x000000045d007c0c */ /* 0x000fe2000bf46270 */
[----:B------:R-:W-:Y:S02]  /*2670*/  IMAD.IADD R68, R25, 0x1, R67 ;  /* 0x0000000119447824 */ /* 0x000fe400078e0243 */
[----:B------:R-:W-:Y:S01]  /*2680*/  IMAD.IADD R61, R171, 0x1, R0 ;  /* 0x00000001ab3d7824 */ /* 0x000fe200078e0200 */
[----:B------:R-:W-:Y:S01]  /*2690*/  LOP3.LUT R0, R13, 0x40, RZ, 0xc0, !PT ;  /* 0x000000400d007812 */ /* 0x000fe200078ec0ff */
        /* <DEDUP_REMOVED lines=8> */
[----:B------:R-:W-:-:S07]  /*2720*/  IMAD.IADD R59, R17, 0x1, R59 ;  /* 0x00000001113b7824 */ /* 0x000fce00078e023b */
.L_x_2828:
        /* <DEDUP_REMOVED lines=58> */
[----:B------:R-:W-:Y:S02]  /*2ad0*/  LEA.HI.X R29, R29, UR5, R30, 0x1, P3 ;  /* 0x000000051d1d7c11 */ /* 0x000fe400098f0c1e */
        /* <DEDUP_REMOVED lines=8> */
.L_x_2785:
[----:B------:R-:W-:Y:S05]  /*2b60*/  BSYNC B1 ;  /* 0x0000000000017941 */ /* 0x000fea0003800000 */
.L_x_2784:
        /* <DEDUP_REMOVED lines=28> */
.L_x_2787:
[----:B------:R-:W-:Y:S05]  /*2d30*/  BSYNC B1 ;  /* 0x0000000000017941 */ /* 0x000fea0003800000 */
.L_x_2786:
        /* <DEDUP_REMOVED lines=17> */
[--C-:B------:R-:W-:Y:S01]  /*2e50*/  PRMT R97, R97, 0x5410, R96.reuse ;  /* 0x0000541061617816 */ /* 0x100fe20000000060 */
        /* <DEDUP_REMOVED lines=15> */
.L_x_2788:
[----:B------:R-:W-:Y:S01]  /*2f50*/  IMAD R84, R152, 0x8, R145 ;  /* 0x0000000898547824 */ /* 0x000fe200078e0291 */
[----:B------:R-:W-:Y:S01]  /*2f60*/  SHF.L.U32 R105, R157, 0x1f, RZ ;  /* 0x0000001f9d697819 */ /* 0x000fe200000006ff */
[----:B------:R-:W-:Y:S03]  /*2f70*/  BSSY B1, `(.L_x_2789) ;  /* 0x0000003000017945 */ /* 0x000fe60003800000 */
[----:B------:R-:W0:Y:S02]  /*2f80*/  SYNCS.PHASECHK.TRANS64.TRYWAIT P6, [R84+URZ+0x32490], R105 ;  /* 0x03249069540075a7 */ /* 0x000e2400080c017f */
[----:B0-----:R-:W-:Y:S05]  /*2f90*/  @!P6 BRA `(.L_x_2790) ;  /* 0x000003080004e947 */ /* 0x001fea0003800000 */
.L_x_3104:
[----:B------:R-:W-:Y:S05]  /*2fa0*/  BSYNC B1 ;  /* 0x0000000000017941 */ /* 0x000fea0003800000 */
.L_x_2789:
        /* <DEDUP_REMOVED lines=54> */
.L_x_2796:
[----:B------:R-:W-:Y:S05]  /*3310*/  BSYNC B3 ;  /* 0x0000000000037941 */ /* 0x000fea0003800000 */
.L_x_2795:
[----:B--2---:R1:W-:Y:S02]  /*3320*/  STG.E.128 desc[UR56][R14.64], R4 ;  /* 0x000000040e007986 */ /* 0x0043e4000c101d38 */
.L_x_2794:
[----:B------:R-:W-:Y:S05]  /*3330*/  BSYNC B2 ;  /* 0x0000000000027941 */ /* 0x000fea0003800000 */
.L_x_2793:
[----:B------:R-:W-:Y:S05]  /*3340*/  @P2 BRA `(.L_x_2792) ;  /* 0x0000000000d02947 */ /* 0x000fea0003800000 */
[----:B-1----:R1:W2:Y:S01]  /*3350*/  LDS.128 R4, [R98] ;  /* 0x0000000062047984 */ /* 0x0022a20000000c00 */
        /* <DEDUP_REMOVED lines=49> */
.L_x_2798:
[----:B------:R-:W-:Y:S05]  /*3670*/  BSYNC B2 ;  /* 0x0000000000027941 */ /* 0x000fea0003800000 */
.L_x_2797:
[----:B--2---:R2:W-:Y:S02]  /*3680*/  STG.E.128 desc[UR56][R14.64+0x40], R4 ;  /* 0x000040040e007986 */ /* 0x0045e4000c101d38 */
.L_x_2792:
[----:B------:R-:W-:Y:S05]  /*3690*/  BSYNC B1 ;  /* 0x0000000000017941 */ /* 0x000fea0003800000 */
.L_x_2791:
        /* <DEDUP_REMOVED lines=30> */
[C---:B------:R-:W-:Y:S01]  /*3880*/  FMUL.FTZ R43, R7.reuse, R40 ;  /* 0x00000028072b7220 */ /* 0x040fe20000410000 */
        /* <DEDUP_REMOVED lines=22> */
.L_x_2803:
[----:B------:R-:W-:Y:S05]  /*39f0*/  BSYNC B2 ;  /* 0x0000000000027941 */ /* 0x000fea0003800000 */
.L_x_2802:
[----:B--2---:R3:W-:Y:S02]  /*3a00*/  STG.E.128 desc[UR56][R12.64], R4 ;  /* 0x000000040c007986 */ /* 0x0047e4000c101d38 */
.L_x_2801:
[----:B------:R-:W-:Y:S05]  /*3a10*/  BSYNC B1 ;  /* 0x0000000000017941 */ /* 0x000fea0003800000 */
.L_x_2800:
[----:B------:R-:W-:Y:S05]  /*3a20*/  @P2 BRA `(.L_x_2799) ;  /* 0x00000018008c2947 */ /* 0x000fea0003800000 */
[----:B-123--:R1:W2:Y:S01]  /*3a30*/  LDS.128 R4, [R98+0x2000] ;  /* 0x0020000062047984 */ /* 0x00e2a20000000c00 */
[----:B------:R-:W-:Y:S01]  /*3a40*/  ISETP.GE.AND P4, PT, R158, R99, PT ;  /* 0x000000639e00720c */ /* 0x000fe20003f86270 */
[----:B------:R-:W-:-:S12]  /*3a50*/  BSSY B1, `(.L_x_2804) ;  /* 0x0000030000017945 */ /* 0x000fd80003800000 */
        /* <DEDUP_REMOVED lines=47> */
.L_x_2805:
[----:B------:R-:W-:Y:S05]  /*3d50*/  BSYNC B1 ;  /* 0x0000000000017941 */ /* 0x000fea0003800000 */
.L_x_2804:
[----:B--2---:R4:W-:Y:S01]  /*3d60*/  STG.E.128 desc[UR56][R12.64+0x40], R4 ;  /* 0x000040040c007986 */ /* 0x0049e2000c101d38 */
[----:B------:R-:W-:Y:S05]  /*3d70*/  BRA `(.L_x_2799) ;  /* 0x0000001400b87947 */ /* 0x000fea0003800000 */
.L_x_2783:
        /* <DEDUP_REMOVED lines=72> */
.L_x_2806:
        /* <DEDUP_REMOVED lines=9> */
.L_x_3105:
[----:B------:R-:W-:Y:S05]  /*4290*/  BSYNC B1 ;  /* 0x0000000000017941 */ /* 0x000fea0003800000 */
.L_x_2807:
        /* <DEDUP_REMOVED lines=116> */
.L_x_2812:
[----:B------:R-:W-:Y:S05]  /*49e0*/  BSYNC B2 ;  /* 0x0000000000027941 */ /* 0x000fea0003800000 */
.L_x_2811:
        /* <DEDUP_REMOVED lines=12> */
.L_x_2810:
[----:B------:R-:W-:Y:S05]  /*4ab0*/  BSYNC B1 ;  /* 0x0000000000017941 */ /* 0x000fea0003800000 */
.L_x_2809:
        /* <DEDUP_REMOVED lines=118> */
.L_x_2814:
[----:B------:R-:W-:Y:S05]  /*5220*/  BSYNC B1 ;  /* 0x0000000000017941 */ /* 0x000fea0003800000 */
.L_x_2813:
        /* <DEDUP_REMOVED lines=10> */
.L_x_2782:
[----:B------:R-:W-:-:S13]  /*52d0*/  ISETP.NE.AND P3, PT, R75, 0x3, PT ;  /* 0x000000034b00780c */ /* 0x000fda0003f65270 */
[----:B------:R-:W-:Y:S05]  /*52e0*/  @!P3 BRA `(.L_x_2815) ;  /* 0x000000000004b947 */ /* 0x000fea0003800000 */
[----:B------:R-:W-:Y:S01]  /*52f0*/  BPT.TRAP 0x1 ;  /* 0x000000040000795c */ /* 0x000fe20000300000 */
.L_x_2815:
[----:B------:R-:W-:Y:S01]  /*5300*/  IMAD R84, R152, 0x8, R145 ;  /* 0x0000000898547824 */ /* 0x000fe200078e0291 */
[----:B------:R-:W-:Y:S01]  /*5310*/  SHF.L.U32 R105, R157, 0x1f, RZ ;  /* 0x0000001f9d697819 */ /* 0x000fe200000006ff */
[----:B------:R-:W-:Y:S01]  /*5320*/  IMAD R95, R57, -0x60, R36 ;  /* 0xffffffa0395f7824 */ /* 0x000fe200078e0224 */
[----:B------:R-:W-:Y:S02]  /*5330*/  BSSY B1, `(.L_x_2816) ;  /* 0x0000004000017945 */ /* 0x000fe40003800000 */
[----:B------:R-:W0:Y:S02]  /*5340*/  SYNCS.PHASECHK.TRANS64.TRYWAIT P4, [R84+URZ+0x32490], R105 ;  /* 0x03249069540075a7 */ /* 0x000e24000808017f */
[----:B------:R-:W-:Y:S01]  /*5350*/  VIMNMX R95, R95, 0x60, PT ;  /* 0x000000605f5f7848 */ /* 0x000fe20003fe0100 */
[----:B0-----:R-:W-:Y:S06]  /*5360*/  @!P4 BRA `(.L_x_2817) ;  /* 0x000002e40038c947 */ /* 0x001fec0003800000 */
.L_x_3106:
[----:B------:R-:W-:Y:S05]  /*5370*/  BSYNC B1 ;  /* 0x0000000000017941 */ /* 0x000fea0003800000 */
.L_x_2816:
        /* <DEDUP_REMOVED lines=8> */
.L_x_2819:
[----:B------:R-:W-:Y:S05]  /*5400*/  BSYNC B1 ;  /* 0x0000000000017941 */ /* 0x000fea0003800000 */
.L_x_2818:
[----:B------:R-:W-:Y:S05]  /*5410*/  @P4 BRA `(.L_x_2799) ;  /* 0x0000000000104947 */ /* 0x000fea0003800000 */
[----:B-1----:R-:W1:Y:S04]  /*5420*/  @!P1 LDS.128 R4, [R102+0x2000] ;  /* 0x0020000066049984 */ /* 0x002e680000000c00 */
[----:B------:R-:W2:Y:S04]  /*5430*/  @!P2 LDS.128 R8, [R98+0x2000] ;  /* 0x002000006208a984 */ /* 0x000ea80000000c00 */
[----:B-1----:R1:W-:Y:S04]  /*5440*/  @!P1 STG.E.128 desc[UR56][R12.64], R4 ;  /* 0x000000040c009986 */ /* 0x0023e8000c101d38 */
[----:B--2---:R1:W-:Y:S02]  /*5450*/  @!P2 STG.E.128 desc[UR56][R12.64+0x40], R8 ;  /* 0x000040080c00a986 */ /* 0x0043e4000c101d38 */
.L_x_2799:
[----:B------:R-:W-:Y:S05]  /*5460*/  BSYNC B0 ;  /* 0x0000000000007941 */ /* 0x000fea0003800000 */
.L_x_2781:
        /* <DEDUP_REMOVED lines=17> */
.L_x_2821:
[----:B------:R-:W-:Y:S05]  /*5580*/  BSYNC B0 ;  /* 0x0000000000007941 */ /* 0x000fea0003800000 */
.L_x_2820:
[----:B------:R-:W2:Y:S01]  /*5590*/  SYNCS.PHASECHK.TRANS64.TRYWAIT P3, [R84+URZ+0x324b0], R105 ;  /* 0x0324b069540075a7 */ /* 0x000ea2000806017f */
[----:B------:R-:W-:Y:S01]  /*55a0*/  ULDC UR40, c[0x0][0x310] ;  /* 0x0000c40000287ab9 */ /* 0x000fe20000000800 */
[----:B------:R-:W-:Y:S01]  /*55b0*/  ULDC.64 UR38, c[0x0][0x318] ;  /* 0x0000c60000267ab9 */ /* 0x000fe20000000a00 */
[----:B------:R-:W-:Y:S01]  /*55c0*/  ULDC.64 UR36, c[0x0][0x308] ;  /* 0x0000c20000247ab9 */ /* 0x000fe20000000a00 */
[----:B------:R-:W-:Y:S01]  /*55d0*/  BSSY B0, `(.L_x_2822) ;  /* 0x0000003000007945 */ /* 0x000fe20003800000 */
[----:B------:R-:W-:-:S03]  /*55e0*/  IMAD R5, R152, 0x6000, R73 ;  /* 0x0000600098057824 */ /* 0x000fc600078e0249 */
[----:B--2---:R-:W-:Y:S05]  /*55f0*/  @!P3 BRA `(.L_x_2823) ;  /* 0x000002e000a8b947 */ /* 0x004fea0003800000 */
.L_x_3107:
[----:B------:R-:W-:Y:S05]  /*5600*/  BSYNC B0 ;  /* 0x0000000000007941 */ /* 0x000fea0003800000 */
.L_x_2822:
        /* <DEDUP_REMOVED lines=39> */
.L_x_2825:
[----:B------:R-:W-:Y:S05]  /*5880*/  BSYNC B0 ;  /* 0x0000000000007941 */ /* 0x000fea0003800000 */
.L_x_2824:
        /* <DEDUP_REMOVED lines=37> */
.L_x_2827:
[----:B------:R-:W-:Y:S05]  /*5ae0*/  BSYNC B0 ;  /* 0x0000000000007941 */ /* 0x000fea0003800000 */
.L_x_2826:
        /* <DEDUP_REMOVED lines=22> */
.L_x_2776:
[----:B------:R-:W1:Y:S01]  /*5c50*/  S2R R0, SR_TID.X ;  /* 0x0000000000007919 */ /* 0x000e620000002100 */
[----:B------:R-:W2:Y:S01]  /*5c60*/  LDC R12, c[0x0][0xa80] ;  /* 0x0002a000ff0c7b82 */ /* 0x000ea20000000800 */
[----:B------:R-:W-:Y:S02]  /*5c70*/  IMAD.MOV.U32 R5, RZ, RZ, 0x100 ;  /* 0x00000100ff057424 */ /* 0x000fe400078e00ff */
[----:B------:R-:W-:Y:S01]  /*5c80*/  IMAD.MOV.U32 R6, RZ, RZ, 0x1 ;  /* 0x00000001ff067424 */ /* 0x000fe200078e00ff */
[----:B------:R-:W-:Y:S01]  /*5c90*/  STL [R1+0x70], R117 ;  /* 0x0000707501007387 */ /* 0x000fe20000100800 */
[----:B------:R-:W-:Y:S02]  /*5ca0*/  IMAD.MOV.U32 R7, RZ, RZ, RZ ;  /* 0x000000ffff077224 */ /* 0x000fe400078e00ff */
[----:B------:R-:W-:Y:S01]  /*5cb0*/  IMAD.MOV.U32 R14, RZ, RZ, 0x1 ;  /* 0x00000001ff0e7424 */ /* 0x000fe200078e00ff */
[----:B------:R-:W-:Y:S01]  /*5cc0*/  STL.128 [R1+0x430], RZ ;  /* 0x000430ff01007387 */ /* 0x000fe20000100c00 */
[----:B------:R-:W-:-:S02]  /*5cd0*/  IMAD.MOV.U32 R15, RZ, RZ, RZ ;  /* 0x000000ffff0f7224 */ /* 0x000fc400078e00ff */
[----:B---34-:R-:W-:Y:S01]  /*5ce0*/  IMAD.MOV.U32 R28, RZ, RZ, 0xc000 ;  /* 0x0000c000ff1c7424 */ /* 0x018fe200078e00ff */
[----:B------:R-:W-:Y:S01]  /*5cf0*/  STL.128 [R1+0x440], RZ ;  /* 0x000440ff01007387 */ /* 0x000fe20000100c00 */
[----:B------:R-:W-:Y:S02]  /*5d00*/  IMAD.U32 R29, RZ, RZ, UR50 ;  /* 0x00000032ff1d7e24 */ /* 0x000fe4000f8e00ff */
[----:B------:R-:W-:Y:S01]  /*5d10*/  IMAD.MOV.U32 R31, RZ, RZ, 0x100 ;  /* 0x00000100ff1f7424 */ /* 0x000fe200078e00ff */
[----:B------:R-:W-:Y:S01]  /*5d20*/  STL.64 [R1+0x60], R14 ;  /* 0x0000600e01007387 */ /* 0x000fe20000100a00 */
[----:B------:R-:W-:Y:S02]  /*5d30*/  IMAD.U32 R3, RZ, RZ, UR50 ;  /* 0x00000032ff037e24 */ /* 0x000fe4000f8e00ff */
[----:B------:R-:W-:Y:S01]  /*5d40*/  IMAD.U32 R16, RZ, RZ, UR49 ;  /* 0x00000031ff107e24 */ /* 0x000fe2000f8e00ff */
[----:B------:R-:W-:Y:S01]  /*5d50*/  STL.128 [R1+0x220], RZ ;  /* 0x000220ff01007387 */ /* 0x000fe20000100c00 */
[----:B------:R-:W-:-:S02]  /*5d60*/  IMAD.U32 R26, RZ, RZ, UR49 ;  /* 0x00000031ff1a7e24 */ /* 0x000fc4000f8e00ff */
[----:B------:R-:W-:Y:S01]  /*5d70*/  IMAD.U32 R17, RZ, RZ, UR49 ;  /* 0x00000031ff117e24 */ /* 0x000fe2000f8e00ff */
[----:B--2---:R-:W-:Y:S04]  /*5d80*/  STL [R1+0x450], R12 ;  /* 0x0004500c01007387 */ /* 0x004fe80000100800 */
[----:B------:R-:W-:Y:S01]  /*5d90*/  STL.128 [R1+0x230], RZ ;  /* 0x000230ff01007387 */ /* 0x000fe20000100c00 */
[----:B-1----:R-:W-:-:S03]  /*5da0*/  LOP3.LUT R2, R0, 0x7f, RZ, 0xc0, !PT ;  /* 0x0000007f00027812 */ /* 0x002fc600078ec0ff */
[----:B------:R-:W-:Y:S01]  /*5db0*/  STL.128 [R1+0x240], RZ ;  /* 0x000240ff01007387 */ /* 0x000fe20000100c00 */
[----:B------:R-:W-:Y:S01]  /*5dc0*/  ISETP.NE.AND P1, PT, R2, RZ, PT ;  /* 0x000000ff0200720c */ /* 0x000fe20003f25270 */
[----:B------:R-:W1:Y:S01]  /*5dd0*/  S2R R0, SR_SWINHI ;  /* 0x0000000000007919 */ /* 0x000e620000002f00 */
[----:B------:R-:W-:Y:S02]  /*5de0*/  IMAD.MOV.U32 R2, RZ, RZ, 0x3000 ;  /* 0x00003000ff027424 */ /* 0x000fe400078e00ff */
[----:B------:R-:W-:Y:S01]  /*5df0*/  SEL R4, RZ, 0x1, P1 ;  /* 0x00000001ff047807 */ /* 0x000fe20000800000 */
[----:B------:R-:W-:Y:S04]  /*5e00*/  STL.128 [R1+0x250], RZ ;  /* 0x000250ff01007387 */ /* 0x000fe80000100c00 */
[----:B------:R2:W-:Y:S01]  /*5e10*/  STL.128 [R1+0x20], R4 ;  /* 0x0000200401007387 */ /* 0x0005e20000100c00 */
[----:B------:R-:W-:-:S03]  /*5e20*/  IMAD.MOV.U32 R30, RZ, RZ, R4 ;  /* 0x000000ffff1e7224 */ /* 0x000fc600078e0004 */
[----:B------:R-:W-:Y:S04]  /*5e30*/  STL.128 [R1+0x260], RZ ;  /* 0x000260ff01007387 */ /* 0x000fe80000100c00 */
[----:B------:R-:W-:Y:S04]  /*5e40*/  STL.128 [R1+0x50], R28 ;  /* 0x0000501c01007387 */ /* 0x000fe80000100c00 */
[----:B------:R-:W-:Y:S04]  /*5e50*/  STL.128 [R1+0x270], RZ ;  /* 0x000270ff01007387 */ /* 0x000fe80000100c00 */
[----:B------:R-:W-:Y:S04]  /*5e60*/  STL.128 [R1+0x280], RZ ;  /* 0x000280ff01007387 */ /* 0x000fe80000100c00 */
[----:B------:R-:W-:Y:S01]  /*5e70*/  STL.128 [R1+0x290], RZ ;  /* 0x000290ff01007387 */ /* 0x000fe20000100c00 */
[----:B------:R-:W-:-:S02]  /*5e80*/  MOV R24, R145 ;  /* 0x0000009100187202 */ /* 0x000fc40000000f00 */
[----:B-1----:R-:W-:Y:S01]  /*5e90*/  MOV R25, R0 ;  /* 0x0000000000197202 */ /* 0x002fe20000000f00 */
[----:B------:R-:W-:Y:S01]  /*5ea0*/  STL.128 [R1+0x2a0], RZ ;  /* 0x0002a0ff01007387 */ /* 0x000fe20000100c00 */
[----:B------:R-:W-:-:S03]  /*5eb0*/  IADD3 R0, P3, R24, 0x32450, RZ ;  /* 0x0003245018007810 */ /* 0x000fc60007f7e0ff */
[----:B------:R-:W-:Y:S01]  /*5ec0*/  STL.128 [R1+0x2b0], RZ ;  /* 0x0002b0ff01007387 */ /* 0x000fe20000100c00 */
[C---:B------:R-:W-:Y:S02]  /*5ed0*/  IADD3 R10, P4, R24.reuse, 0x32460, RZ ;  /* 0x00032460180a7810 */ /* 0x040fe40007f9e0ff */
[----:B------:R-:W-:Y:S01]  /*5ee0*/  IADD3 R8, P1, R24, 0x32430, RZ ;  /* 0x0003243018087810 */ /* 0x000fe20007f3e0ff */
[--C-:B--2---:R-:W-:Y:S01]  /*5ef0*/  IMAD.X R5, RZ, RZ, R25.reuse, P3 ;  /* 0x000000ffff057224 */ /* 0x104fe200018e0619 */
[----:B------:R-:W-:Y:S01]  /*5f00*/  STL.128 [R1+0x2c0], RZ ;  /* 0x0002c0ff01007387 */ /* 0x000fe20000100c00 */
[--C-:B------:R-:W-:Y:S01]  /*5f10*/  IMAD.X R7, RZ, RZ, R25.reuse, P4 ;  /* 0x000000ffff077224 */ /* 0x100fe200020e0619 */
[----:B------:R-:W-:Y:S01]  /*5f20*/  IADD3 R26, P3, R26, 0x220, RZ ;  /* 0x000002201a1a7810 */ /* 0x000fe20007f7e0ff */
[----:B------:R-:W-:Y:S01]  /*5f30*/  IMAD.MOV.U32 R4, RZ, RZ, R0 ;  /* 0x000000ffff047224 */ /* 0x000fe200078e0000 */
[----:B------:R-:W-:Y:S01]  /*5f40*/  STL.128 [R1+0x2d0], RZ ;  /* 0x0002d0ff01007387 */ /* 0x000fe20000100c00 */
[----:B------:R-:W-:Y:S01]  /*5f50*/  IMAD.MOV.U32 R6, RZ, RZ, R10 ;  /* 0x000000ffff067224 */ /* 0x000fe200078e000a */
[----:B------:R-:W-:Y:S01]  /*5f60*/  IADD3 R17, P4, R17, 0x38, RZ ;  /* 0x0000003811117810 */ /* 0x000fe20007f9e0ff */
[----:B------:R-:W-:Y:S01]  /*5f70*/  IMAD.X R9, RZ, RZ, R25, P1 ;  /* 0x000000ffff097224 */ /* 0x000fe200008e0619 */
[----:B------:R-:W-:Y:S04]  /*5f80*/  STL.128 [R1+0x2e0], RZ ;  /* 0x0002e0ff01007387 */ /* 0x000fe80000100c00 */
[----:B------:R1:W-:Y:S04]  /*5f90*/  STL.128 [R1+0x40], R4 ;  /* 0x0000400401007387 */ /* 0x0003e80000100c00 */
[----:B------:R-:W-:Y:S04]  /*5fa0*/  STL.64 [R1+0x68], R6 ;  /* 0x0000680601007387 */ /* 0x000fe80000100a00 */
[----:B------:R-:W-:Y:S04]  /*5fb0*/  STL.64 [R1+0x8], R8 ;  /* 0x0000080801007387 */ /* 0x000fe80000100a00 */
[----:B------:R-:W-:Y:S01]  /*5fc0*/  STL.128 [R1+0x2f0], RZ ;  /* 0x0002f0ff01007387 */ /* 0x000fe20000100c00 */
[----:B-1----:R-:W1:Y:S03]  /*5fd0*/  LDC.64 R4, c[0x0][0xad8] ;  /* 0x0002b600ff047b82 */ /* 0x002e660000000a00 */
[----:B------:R-:W-:Y:S04]  /*5fe0*/  STL.128 [R1+0x300], RZ ;  /* 0x000300ff01007387 */ /* 0x000fe80000100c00 */
[----:B------:R-:W-:Y:S04]  /*5ff0*/  STL.128 [R1+0x310], RZ ;  /* 0x000310ff01007387 */ /* 0x000fe80000100c00 */
[----:B------:R-:W-:Y:S04]  /*6000*/  STL.128 [R1+0x320], RZ ;  /* 0x000320ff01007387 */ /* 0x000fe80000100c00 */
[----:B------:R-:W-:Y:S04]  /*6010*/  STL.128 [R1+0x330], RZ ;  /* 0x000330ff01007387 */ /* 0x000fe80000100c00 */
[----:B------:R-:W-:Y:S04]  /*6020*/  STL.128 [R1+0x340], RZ ;  /* 0x000340ff01007387 */ /* 0x000fe80000100c00 */
[----:B------:R-:W-:Y:S01]  /*6030*/  STL.128 [R1+0x350], RZ ;  /* 0x000350ff01007387 */ /* 0x000fe20000100c00 */
[----:B-1----:R-:W-:-:S03]  /*6040*/  ISETP.GE.AND P1, PT, R5, 0x1, PT ;  /* 0x000000010500780c */ /* 0x002fc60003f26270 */
[----:B------:R-:W-:Y:S01]  /*6050*/  STL.128 [R1+0x360], RZ ;  /* 0x000360ff01007387 */ /* 0x000fe20000100c00 */
[----:B------:R-:W-:-:S03]  /*6060*/  IMAD.IADD R0, R27, 0x1, R4 ;  /* 0x000000011b007824 */ /* 0x000fc600078e0204 */
[----:B------:R-:W-:Y:S04]  /*6070*/  STL.128 [R1+0x370], RZ ;  /* 0x000370ff01007387 */ /* 0x000fe80000100c00 */
        /* <DEDUP_REMOVED lines=10> */
[----:B------:R-:W-:Y:S04]  /*6120*/  STL.64 [R1], RZ ;  /* 0x000000ff01007387 */ /* 0x000fe80000100a00 */
[----:B------:R-:W-:Y:S04]  /*6130*/  STL.64 [R1+0x38], RZ ;  /* 0x000038ff01007387 */ /* 0x000fe80000100a00 */
[----:B------:R1:W-:Y:S02]  /*6140*/  STL.64 [R1+0x18], R2 ;  /* 0x0000180201007387 */ /* 0x0003e40000100a00 */
[----:B-1----:R-:W-:-:S05]  /*6150*/  IADD3 R2, P2, R24, 0x32440, RZ ;  /* 0x0003244018027810 */ /* 0x002fca0007f5e0ff */
[----:B------:R-:W-:Y:S01]  /*6160*/  IMAD.X R3, RZ, RZ, R25, P2 ;  /* 0x000000ffff037224 */ /* 0x000fe200010e0619 */
[----:B------:R-:W-:-:S04]  /*6170*/  IADD3 R16, P2, R16, 0x430, RZ ;  /* 0x0000043010107810 */ /* 0x000fc80007f5e0ff */
[----:B------:R-:W-:Y:S04]  /*6180*/  STL.64 [R1+0x10], R2 ;  /* 0x0000100201007387 */ /* 0x000fe80000100a00 */
[----:B------:R1:W-:Y:S02]  /*6190*/  STL.64 [R1+0x30], R2 ;  /* 0x0000300201007387 */ /* 0x0003e40000100a00 */
[----:B-1----:R-:W-:-:S05]  /*61a0*/  IMAD.U32 R2, RZ, RZ, UR49 ;  /* 0x00000031ff027e24 */ /* 0x002fca000f8e00ff */
[----:B------:R-:W-:Y:S01]  /*61b0*/  IADD3 R2, P5, R2, 0x70, RZ ;  /* 0x0000007002027810 */ /* 0x000fe20007fbe0ff */
[----:B------:R-:W-:-:S12]  /*61c0*/  @P0 BRA `(.L_x_2829) ;  /* 0x00000000000c0947 */ /* 0x000fd80003800000 */
[----:B------:R-:W1:Y:S01]  /*61d0*/  FENCE.VIEW.ASYNC.G ;  /* 0x00000000000073c6 */ /* 0x000e620000000100 */
[----:B------:R-:W-:Y:S05]  /*61e0*/  WARPSYNC.ALL ;  /* 0x0000000000007948 */ /* 0x000fea0003800000 */
[----:B-1----:R-:W-:Y:S06]  /*61f0*/  BAR.ARV 0xc, 0x120 ;  /* 0x0304800000007b1d */ /* 0x002fec0000002000 */
.L_x_2829:
[----:B------:R-:W-:Y:S02]  /*6200*/  IMAD.X R31, RZ, RZ, UR48, P2 ;  /* 0x00000030ff1f7e24 */ /* 0x000fe400090e06ff */
[----:B------:R-:W-:Y:S02]  /*6210*/  IMAD.X R33, RZ, RZ, UR48, P3 ;  /* 0x00000030ff217e24 */ /* 0x000fe400098e06ff */
[----:B------:R-:W-:Y:S02]  /*6220*/  IMAD.X R58, RZ, RZ, UR48, P4 ;  /* 0x00000030ff3a7e24 */ /* 0x000fe4000a0e06ff */
[----:B------:R-:W-:Y:S01]  /*6230*/  IMAD.X R73, RZ, RZ, UR48, P5 ;  /* 0x00000030ff497e24 */ /* 0x000fe2000a8e06ff */
        /* <DEDUP_REMOVED lines=12> */
.L_x_2832:
[----:B------:R-:W-:-:S13]  /*6300*/  ISETP.NE.AND P0, PT, R5, 0x1, PT ;  /* 0x000000010500780c */ /* 0x000fda0003f05270 */
[----:B------:R-:W1:Y:S02]  /*6310*/  @P0 LDC.64 R6, c[0x0][0xae0] ;  /* 0x0002b800ff060b82 */ /* 0x000e640000000a00 */
[----:B-1----:R-:W-:-:S05]  /*6320*/  @P0 IMAD.HI.U32 R4, R3, R6, RZ ;  /* 0x0000000603040227 */ /* 0x002fca00078e00ff */
[----:B------:R-:W-:-:S07]  /*6330*/  @P0 SHF.R.U32.HI R3, RZ, R7, R4 ;  /* 0x00000007ff030219 */ /* 0x000fce0000011604 */
.L_x_2833:
[----:B------:R-:W-:Y:S05]  /*6340*/  BSYNC B0 ;  /* 0x0000000000007941 */ /* 0x000fea0003800000 */
.L_x_2831:
[----:B------:R-:W-:-:S05]  /*6350*/  IMAD R3, R3, R5, R5 ;  /* 0x0000000503037224 */ /* 0x000fca00078e0205 */
[----:B------:R-:W-:-:S07]  /*6360*/  VIMNMX R0, R0, R3, PT ;  /* 0x0000000300007248 */ /* 0x000fce0003fe0100 */
.L_x_2830:
        /* <DEDUP_REMOVED lines=18> */
.L_x_2836:
[----:B------:R-:W-:-:S13]  /*6490*/  ISETP.NE.AND P0, PT, R5, 0x1, PT ;  /* 0x000000010500780c */ /* 0x000fda0003f05270 */
[----:B------:R-:W1:Y:S02]  /*64a0*/  @P0 LDC.64 R6, c[0x0][0xae0] ;  /* 0x0002b800ff060b82 */ /* 0x000e640000000a00 */
[----:B-1----:R-:W-:-:S05]  /*64b0*/  @P0 IMAD.HI.U32 R6, R35, R6, RZ ;  /* 0x0000000623060227 */ /* 0x002fca00078e00ff */
[----:B------:R-:W-:-:S07]  /*64c0*/  @P0 SHF.R.U32.HI R35, RZ, R7, R6 ;  /* 0x00000007ff230219 */ /* 0x000fce0000011606 */
.L_x_2837:
[----:B------:R-:W-:Y:S05]  /*64d0*/  BSYNC B0 ;  /* 0x0000000000007941 */ /* 0x000fea0003800000 */
.L_x_2835:
[----:B------:R-:W-:-:S05]  /*64e0*/  IMAD R0, R35, R5, RZ ;  /* 0x0000000523007224 */ /* 0x000fca00078e02ff */
[----:B------:R-:W-:-:S07]  /*64f0*/  VIMNMX R3, R3, R0, !PT ;  /* 0x0000000003037248 */ /* 0x000fce0007fe0100 */
.L_x_2834:
[----:B------:R-:W-:Y:S01]  /*6500*/  IMAD.HI R3, R3, 0x2aaaaaab, RZ ;  /* 0x2aaaaaab03037827 */ /* 0x000fe200078e02ff */
[----:B------:R-:W-:-:S04]  /*6510*/  PLOP3.LUT P0, PT, PT, PT, PT, 0x80, 0x0 ;  /* 0x000000000000781c */ /* 0x000fc80003f0f070 */
[----:B------:R-:W-:-:S04]  /*6520*/  SHF.R.U32.HI R0, RZ, 0x1f, R3 ;  /* 0x0000001fff007819 */ /* 0x000fc80000011603 */
[----:B------:R-:W-:-:S04]  /*6530*/  LEA.HI.SX32 R0, R3, R0, 0x1c ;  /* 0x0000000003007211 */ /* 0x000fc800078fe2ff */
[----:B------:R-:W-:-:S04]  /*6540*/  VIMNMX R167, RZ, R0, !PT ;  /* 0x00000000ffa77248 */ /* 0x000fc80007fe0100 */
[----:B------:R-:W-:-:S13]  /*6550*/  ISETP.GT.AND P1, PT, R181, R167, PT ;  /* 0x000000a7b500720c */ /* 0x000fda0003f24270 */
[----:B------:R-:W-:Y:S05]  /*6560*/  @!P1 BRA `(.L_x_2838) ;  /* 0x0000024000f09947 */ /* 0x000fea0003800000 */
[----:B------:R1:W-:Y:S01]  /*6570*/  STL.64 [R1+0x78], RZ ;  /* 0x000078ff01007387 */ /* 0x0003e20000100a00 */
[----:B------:R-:W-:Y:S01]  /*6580*/  IMAD.U32 R52, RZ, RZ, UR49 ;  /* 0x00000031ff347e24 */ /* 0x000fe2000f8e00ff */
[----:B------:R-:W-:Y:S01]  /*6590*/  UMOV UR4, 0xffffffff ;  /* 0xffffffff00047882 */ /* 0x000fe20000000000 */
[----:B------:R-:W-:Y:S02]  /*65a0*/  IMAD.U32 R54, RZ, RZ, UR49 ;  /* 0x00000031ff367e24 */ /* 0x000fe4000f8e00ff */
[----:B------:R-:W-:Y:S01]  /*65b0*/  IMAD.U32 R48, RZ, RZ, UR49 ;  /* 0x00000031ff307e24 */ /* 0x000fe2000f8e00ff */
[----:B------:R-:W-:Y:S01]  /*65c0*/  IADD3 R52, P1, R52, 0x118, RZ ;  /* 0x0000011834347810 */ /* 0x000fe20007f3e0ff */
        /* <DEDUP_REMOVED lines=10> */
[----:B------:R-:W-:-:S02]  /*6670*/  IMAD.U32 R28, RZ, RZ, UR49 ;  /* 0x00000031ff1c7e24 */ /* 0x000fc4000f8e00ff */
[----:B------:R-:W-:Y:S01]  /*6680*/  IMAD.X R53, RZ, RZ, UR48, P1 ;  /* 0x00000030ff357e24 */ /* 0x000fe200088e06ff */
[----:B------:R-:W-:Y:S01]  /*6690*/  IADD3 R50, P1, R50, 0x88, RZ ;  /* 0x0000008832327810 */ /* 0x000fe20007f3e0ff */
[----:B------:R-:W-:Y:S01]  /*66a0*/  IMAD.X R55, RZ, RZ, UR48, P5 ;  /* 0x00000030ff377e24 */ /* 0x000fe2000a8e06ff */
[----:B------:R-:W-:Y:S01]  /*66b0*/  IADD3 R34, P5, R34, 0x80, RZ ;  /* 0x0000008022227810 */ /* 0x000fe20007fbe0ff */
[----:B------:R-:W-:Y:S01]  /*66c0*/  IMAD.X R49, RZ, RZ, UR48, P4 ;  /* 0x00000030ff317e24 */ /* 0x000fe2000a0e06ff */
[----:B------:R-:W-:Y:S01]  /*66d0*/  IADD3 R28, P4, R28, 0x78, RZ ;  /* 0x000000781c1c7810 */ /* 0x000fe20007f9e0ff */
[----:B------:R-:W-:Y:S02]  /*66e0*/  IMAD.X R60, RZ, RZ, UR48, P0 ;  /* 0x00000030ff3c7e24 */ /* 0x000fe400080e06ff */
[----:B------:R-:W-:Y:S02]  /*66f0*/  IMAD.X R62, RZ, RZ, UR48, P3 ;  /* 0x00000030ff3e7e24 */ /* 0x000fe400098e06ff */
[----:B------:R-:W-:-:S02]  /*6700*/  IMAD.X R57, RZ, RZ, UR48, P2 ;  /* 0x00000030ff397e24 */ /* 0x000fc400090e06ff */
[----:B------:R-:W-:Y:S02]  /*6710*/  IMAD.X R51, RZ, RZ, UR48, P1 ;  /* 0x00000030ff337e24 */ /* 0x000fe400088e06ff */
[----:B------:R-:W-:Y:S02]  /*6720*/  IMAD.X R35, RZ, RZ, UR48, P5 ;  /* 0x00000030ff237e24 */ /* 0x000fe4000a8e06ff */
[----:B------:R-:W-:Y:S01]  /*6730*/  IMAD.X R29, RZ, RZ, UR48, P4 ;  /* 0x00000030ff1d7e24 */ /* 0x000fe2000a0e06ff */
[----:B-1----:R-:W-:Y:S06]  /*6740*/  BRA.DIV UR4, `(.L_x_2839) ;  /* 0x000002d204687947 */ /* 0x002fec000b800000 */
[----:B------:R1:W2:Y:S02]  /*6750*/  SHFL.IDX PT, R14, R217, RZ, 0x1f ;  /* 0x00001fffd90e7589 */ /* 0x0002a400000e0000 */
.L_x_3110:
[----:B--2---:R-:W-:Y:S01]  /*6760*/  LEA.HI R0, R14, R14, RZ, 0x1 ;  /* 0x0000000e0e007211 */ /* 0x004fe200078f08ff */
[C---:B------:R-:W-:Y:S01]  /*6770*/  VIADD R39, R145.reuse, 0x18400 ;  /* 0x0001840091277836 */ /* 0x040fe20000000000 */
[----:B------:R-:W-:Y:S01]  /*6780*/  STL.128 [R1+0xb0], RZ ;  /* 0x0000b0ff01007387 */ /* 0x000fe20000100c00 */
[C---:B------:R-:W-:Y:S01]  /*6790*/  VIADD R8, R145.reuse, 0x400 ;  /* 0x0000040091087836 */ /* 0x040fe20000000000 */
[----:B------:R-:W-:Y:S01]  /*67a0*/  LOP3.LUT R3, R0, 0x7fffe, RZ, 0xc0, !PT ;  /* 0x0007fffe00037812 */ /* 0x000fe200078ec0ff */
[----:B------:R-:W-:Y:S01]  /*67b0*/  IMAD.MOV.U32 R4, RZ, RZ, 0x1 ;  /* 0x00000001ff047424 */ /* 0x000fe200078e00ff */
[----:B------:R-:W-:Y:S01]  /*67c0*/  STL.128 [R1+0xc0], RZ ;  /* 0x0000c0ff01007387 */ /* 0x000fe20000100c00 */
[----:B------:R-:W-:Y:S01]  /*67d0*/  IMAD.MOV.U32 R5, RZ, RZ, RZ ;  /* 0x000000ffff057224 */ /* 0x000fe200078e00ff */
[----:B------:R-:W-:Y:S01]  /*67e0*/  SHF.R.U32.HI R8, RZ, 0x4, R8 ;  /* 0x00000004ff087819 */ /* 0x000fe20000011608 */
[----:B------:R-:W-:Y:S01]  /*67f0*/  IMAD.IADD R0, R14, 0x1, -R3 ;  /* 0x000000010e007824 */ /* 0x000fe200078e0a03 */
[----:B------:R-:W-:Y:S01]  /*6800*/  STL.128 [R1+0xd0], RZ ;  /* 0x0000d0ff01007387 */ /* 0x000fe20000100c00 */
[----:B------:R-:W-:Y:S01]  /*6810*/  VIADD R3, R145, 0x1c400 ;  /* 0x0001c40091037836 */ /* 0x000fe20000000000 */
[----:B------:R-:W-:Y:S01]  /*6820*/  LOP3.LUT R8, R8, 0x3fff, RZ, 0xc0, !PT ;  /* 0x00003fff08087812 */ /* 0x000fe200078ec0ff */
[----:B------:R-:W-:Y:S01]  /*6830*/  IMAD R0, R0, 0x2000, R39 ;  /* 0x0000200000007824 */ /* 0x000fe200078e0227 */
[----:B------:R-:W-:Y:S01]  /*6840*/  STL.128 [R1+0xe0], RZ ;  /* 0x0000e0ff01007387 */ /* 0x000fe20000100c00 */
[----:B------:R-:W-:Y:S01]  /*6850*/  IMAD.MOV.U32 R6, RZ, RZ, 0x1 ;  /* 0x00000001ff067424 */ /* 0x000fe200078e00ff */
[----:B------:R-:W-:Y:S01]  /*6860*/  SHF.R.U32.HI R3, RZ, 0x4, R3 ;  /* 0x00000004ff037819 */ /* 0x000fe20000011603 */
[----:B------:R-:W-:Y:S01]  /*6870*/  VIADD R9, R0, 0xa000 ;  /* 0x0000a00000097836 */ /* 0x000fe20000000000 */
[----:B------:R-:W-:Y:S01]  /*6880*/  SHF.R.U32.HI R0, RZ, 0x4, R0 ;  /* 0x00000004ff007819 */ /* 0x000fe20000011600 */
[----:B------:R-:W-:Y:S01]  /*6890*/  IMAD.MOV.U32 R7, RZ, RZ, RZ ;  /* 0x000000ffff077224 */ /* 0x000fe200078e00ff */
[----:B------:R-:W-:Y:S01]  /*68a0*/  LOP3.LUT R3, R3, 0x3fff, RZ, 0xc0, !PT ;  /* 0x00003fff03037812 */ /* 0x000fe200078ec0ff */
[----:B------:R-:W-:Y:S01]  /*68b0*/  IMAD.MOV.U32 R12, RZ, RZ, 0x1 ;  /* 0x00000001ff0c7424 */ /* 0x000fe200078e00ff */
[----:B------:R-:W-:Y:S01]  /*68c0*/  SHF.R.U32.HI R9, RZ, 0x4, R9 ;  /* 0x00000004ff097819 */ /* 0x000fe20000011609 */
[----:B------:R-:W-:Y:S01]  /*68d0*/  IMAD.MOV.U32 R13, RZ, RZ, RZ ;  /* 0x000000ffff0d7224 */ /* 0x000fe200078e00ff */
[----:B------:R-:W-:Y:S01]  /*68e0*/  LOP3.LUT R3, R3, 0x10000, RZ, 0xfc, !PT ;  /* 0x0001000003037812 */ /* 0x000fe200078efcff */
[----:B------:R2:W-:Y:S01]  /*68f0*/  STL.128 [R1+0x80], R4 ;  /* 0x0000800401007387 */ /* 0x0005e20000100c00 */
[----:B------:R-:W-:Y:S01]  /*6900*/  LOP3.LUT R9, R9, 0x3fff, RZ, 0xc0, !PT ;  /* 0x00003fff09097812 */ /* 0x000fe200078ec0ff */
[----:B------:R-:W-:Y:S01]  /*6910*/  IMAD.MOV.U32 R11, RZ, RZ, 0x40000040 ;  /* 0x40000040ff0b7424 */ /* 0x000fe200078e00ff */
[----:B------:R-:W-:Y:S01]  /*6920*/  LOP3.LUT R0, R0, 0x3fff, RZ, 0xc0, !PT ;  /* 0x00003fff00007812 */ /* 0x000fe200078ec0ff */
[----:B------:R3:W-:Y:S01]  /*6930*/  STL.64 [R1+0x90], R12 ;  /* 0x0000900c01007387 */ /* 0x0007e20000100a00 */
[----:B------:R-:W-:Y:S01]  /*6940*/  LOP3.LUT R10, R8, 0x10000, RZ, 0xfc, !PT ;  /* 0x00010000080a7812 */ /* 0x000fe200078efcff */
[----:B------:R-:W-:Y:S01]  /*6950*/  IMAD.U32 R30, RZ, RZ, UR49 ;  /* 0x00000031ff1e7e24 */ /* 0x000fe2000f8e00ff */
[----:B------:R-:W-:Y:S01]  /*6960*/  LOP3.LUT P0, RZ, R39, 0x1bf, RZ, 0xc0, !PT ;  /* 0x000001bf27ff7812 */ /* 0x000fe2000780c0ff */
[----:B------:R4:W-:Y:S01]  /*6970*/  STL.128 [R1+0xf0], RZ ;  /* 0x0000f0ff01007387 */ /* 0x0009e20000100c00 */
[----:B------:R-:W-:Y:S02]  /*6980*/  BSSY B6, `(.L_x_2840) ;  /* 0x0000020000067945 */ /* 0x000fe40003800000 */
[----:B------:R-:W-:Y:S01]  /*6990*/  IADD3 R30, P1, R30, 0xb0, RZ ;  /* 0x000000b01e1e7810 */ /* 0x000fe20007f3e0ff */
[----:B------:R4:W-:Y:S01]  /*69a0*/  STL.128 [R1+0x100], RZ ;  /* 0x000100ff01007387 */ /* 0x0009e20000100c00 */
[----:B--2---:R-:W-:Y:S01]  /*69b0*/  LOP3.LUT R6, R8, 0x3000000, RZ, 0xfc, !PT ;  /* 0x0300000008067812 */ /* 0x004fe200078efcff */
[----:B------:R-:W-:Y:S01]  /*69c0*/  IMAD.MOV.U32 R4, RZ, RZ, R3 ;  /* 0x000000ffff047224 */ /* 0x000fe200078e0003 */
[----:B------:R-:W-:Y:S01]  /*69d0*/  LOP3.LUT R8, R9, 0x10000, RZ, 0xfc, !PT ;  /* 0x0001000009087812 */ /* 0x000fe200078efcff */
[----:B------:R-:W-:Y:S01]  /*69e0*/  IMAD.MOV.U32 R5, RZ, RZ, 0x40000040 ;  /* 0x40000040ff057424 */ /* 0x000fe200078e00ff */
[----:B---3--:R-:W-:Y:S01]  /*69f0*/  LOP3.LUT R12, R0, 0x10000, RZ, 0xfc, !PT ;  /* 0x00010000000c7812 */ /* 0x008fe200078efcff */
[----:B------:R-:W-:-:S02]  /*6a00*/  IMAD.MOV.U32 R7, RZ, RZ, 0x40000040 ;  /* 0x40000040ff077424 */ /* 0x000fc400078e00ff */
[----:B------:R-:W-:Y:S02]  /*6a10*/  IMAD.MOV.U32 R13, RZ, RZ, 0x40000040 ;  /* 0x40000040ff0d7424 */ /* 0x000fe400078e00ff */
[----:B------:R-:W-:Y:S01]  /*6a20*/  IMAD.MOV.U32 R9, RZ, RZ, 0x40000040 ;  /* 0x40000040ff097424 */ /* 0x000fe200078e00ff */
[----:B------:R4:W-:Y:S01]  /*6a30*/  STL.128 [R1+0xa0], R4 ;  /* 0x0000a00401007387 */ /* 0x0009e20000100c00 */
[----:B------:R-:W-:-:S03]  /*6a40*/  IMAD.X R27, RZ, RZ, UR48, P1 ;  /* 0x00000030ff1b7e24 */ /* 0x000fc600088e06ff */
[----:B------:R4:W-:Y:S04]  /*6a50*/  STL.64 [R1+0x98], R12 ;  /* 0x0000980c01007387 */ /* 0x0009e80000100a00 */
[----:B------:R4:W-:Y:S01]  /*6a60*/  STL.128 [R1+0x110], R8 ;  /* 0x0001100801007387 */ /* 0x0009e20000100c00 */
[----:B------:R-:W-:Y:S05]  /*6a70*/  @!P0 BRA `(.L_x_2841) ;  /* 0x0000000000408947 */ /* 0x000fea0003800000 */
[----:B------:R-:W-:Y:S01]  /*6a80*/  MOV R0, 0x0 ;  /* 0x0000000000007802 */ /* 0x000fe20000000f00 */
[----:B------:R-:W-:Y:S01]  /*6a90*/  ULDC.64 UR4, c[0x4][0x90] ;  /* 0x0100240000047ab9 */ /* 0x000fe20000000a00 */
[----:B------:R-:W-:Y:S01]  /*6aa0*/  ULDC.64 UR6, c[0x4][0x98] ;  /* 0x0100260000067ab9 */ /* 0x000fe20000000a00 */
[----:B----4-:R-:W-:Y:S01]  /*6ab0*/  IMAD.U32 R4, RZ, RZ, UR4 ;  /* 0x00000004ff047e24 */ /* 0x010fe2000f8e00ff */
[----:B------:R2:W3:Y:S01]  /*6ac0*/  LDC.64 R14, c[0x4][R0] ;  /* 0x01000000000e7b82 */ /* 0x0004e20000000a00 */
        /* <DEDUP_REMOVED lines=8> */
[----:B--2---:R-:W-:-:S07]  /*6b50*/  IMAD.MOV.U32 R13, RZ, RZ, RZ ;  /* 0x000000ffff0d7224 */ /* 0x004fce00078e00ff */
[----:B------:R-:W-:-:S07]  /*6b60*/  LEPC R20, `(.L_x_2841) ;  /* 0x000000001014794e */ /* 0x000fce0000000000 */
[----:B01-3-5:R-:W-:Y:S05]  /*6b70*/  CALL.ABS.NOINC R14 ;  /* 0x000000000e007343 */ /* 0x02bfea0003c00000 */
.L_x_2841:
[----:B------:R-:W-:Y:S05]  /*6b80*/  BSYNC B6 ;  /* 0x0000000000067941 */ /* 0x000fea0003800000 */
.L_x_2840:
[----:B------:R-:W2:Y:S01]  /*6b90*/  S2R R20, SR_TID.X ;  /* 0x0000000000147919 */ /* 0x000ea20000002100 */
[----:B----4-:R-:W3:Y:S01]  /*6ba0*/  LDC.64 R6, c[0x0][0xad8] ;  /* 0x0002b600ff067b82 */ /* 0x010ee20000000a00 */
[----:B------:R-:W-:Y:S01]  /*6bb0*/  UIADD3 UR4, UP0, UR49, 0x120, URZ ;  /* 0x0000012031047890 */ /* 0x000fe2000ff1e03f */
[----:B------:R-:W-:Y:S01]  /*6bc0*/  IMAD.MOV.U32 R4, RZ, RZ, RZ ;  /* 0x000000ffff047224 */ /* 0x000fe200078e00ff */
[----:B------:R-:W-:Y:S01]  /*6bd0*/  STL.64 [R1+0x120], R212 ;  /* 0x000120d401007387 */ /* 0x000fe20000100a00 */
[----:B------:R-:W-:Y:S01]  /*6be0*/  IMAD.U32 R72, RZ, RZ, UR49 ;  /* 0x00000031ff487e24 */ /* 0x000fe2000f8e00ff */
[----:B------:R-:W-:Y:S01]  /*6bf0*/  UIADD3.X UR5, URZ, UR48, URZ, UP0, !UPT ;  /* 0x000000303f057290 */ /* 0x000fe200087fe43f */
[----:B------:R-:W-:Y:S01]  /*6c00*/  IMAD.U32 R32, RZ, RZ, UR49 ;  /* 0x00000031ff207e24 */ /* 0x000fe2000f8e00ff */
[----:B------:R-:W-:Y:S01]  /*6c10*/  STL.U8 [R1+0x138], RZ ;  /* 0x000138ff01007387 */ /* 0x000fe20000100000 */
[----:B------:R-:W4:Y:S01]  /*6c20*/  LDC.64 R12, c[0x0][0xae0] ;  /* 0x0002b800ff0c7b82 */ /* 0x000f220000000a00 */
[----:B------:R-:W-:Y:S01]  /*6c30*/  IMAD.U32 R8, RZ, RZ, UR4 ;  /* 0x00000004ff087e24 */ /* 0x000fe2000f8e00ff */
[----:B------:R-:W-:Y:S01]  /*6c40*/  ULDC UR4, c[0x0][0x3d4] ;  /* 0x0000f50000047ab9 */ /* 0x000fe20000000800 */
[----:B------:R-:W-:Y:S01]  /*6c50*/  IMAD.U32 R9, RZ, RZ, UR5 ;  /* 0x00000005ff097e24 */ /* 0x000fe2000f8e00ff */
[----:B------:R-:W-:Y:S01]  /*6c60*/  STL.U8 [R1+0x16c], RZ ;  /* 0x00016cff01007387 */ /* 0x000fe20000100000 */
[----:B------:R-:W-:-:S02]  /*6c70*/  ISETP.LT.AND P0, PT, RZ, UR4, PT ;  /* 0x00000004ff007c0c */ /* 0x000fc4000bf01270 */
[----:B------:R-:W-:Y:S01]  /*6c80*/  IADD3 R72, P2, R72, 0x13c, RZ ;  /* 0x0000013c48487810 */ /* 0x000fe20007f5e0ff */
[----:B------:R-:W0:Y:S01]  /*6c90*/  LDC R162, c[0x0][0xad4] ;  /* 0x0002b500ffa27b82 */ /* 0x000e220000000800 */
[----:B------:R-:W-:Y:S01]  /*6ca0*/  STL.64 [R1+0x128], R8 ;  /* 0x0001280801007387 */ /* 0x000fe20000100a00 */
[----:B------:R-:W-:Y:S02]  /*6cb0*/  IADD3 R32, P4, R32, 0x128, RZ ;  /* 0x0000012820207810 */ /* 0x000fe40007f9e0ff */
[----:B------:R-:W-:Y:S01]  /*6cc0*/  IMAD.X R75, RZ, RZ, UR48, P2 ;  /* 0x00000030ff4b7e24 */ /* 0x000fe200090e06ff */
[----:B------:R1:W-:Y:S02]  /*6cd0*/  STL.64 [R1+0x130], R28 ;  /* 0x0001301c01007387 */ /* 0x0003e40000100a00 */
[----:B------:R-:W-:Y:S01]  /*6ce0*/  IMAD.X R65, RZ, RZ, UR48, P4 ;  /* 0x00000030ff417e24 */ /* 0x000fe2000a0e06ff */
[----:B------:R-:W0:Y:S01]  /*6cf0*/  LDC.64 R10, c[0x0][0x428] ;  /* 0x00010a00ff0a7b82 */ /* 0x000e220000000a00 */
[----:B---3--:R-:W-:-:S02]  /*6d00*/  IMAD.MOV.U32 R163, RZ, RZ, R6 ;  /* 0x000000ffffa37224 */ /* 0x008fc400078e0006 */
[----:B------:R-:W-:Y:S02]  /*6d10*/  IMAD.MOV.U32 R5, RZ, RZ, R7 ;  /* 0x000000ffff057224 */ /* 0x000fe400078e0007 */
[----:B--2---:R-:W-:-:S03]  /*6d20*/  VIADD R211, R20, 0xffffff80 ;  /* 0xffffff8014d37836 */ /* 0x004fc60000000000 */
[----:B------:R-:W2:Y:S01]  /*6d30*/  LDC R0, c[0x0][0x430] ;  /* 0x00010c00ff007b82 */ /* 0x000ea20000000800 */
[----:B----4-:R-:W-:Y:S02]  /*6d40*/  IMAD.MOV.U32 R6, RZ, RZ, R12 ;  /* 0x000000ffff067224 */ /* 0x010fe400078e000c */
[----:B------:R-:W-:Y:S01]  /*6d50*/  IMAD.MOV.U32 R7, RZ, RZ, R13 ;  /* 0x000000ffff077224 */ /* 0x000fe200078e000d */
[----:B------:R3:W-:Y:S01]  /*6d60*/  STL [R1+0x13c], R211 ;  /* 0x00013cd301007387 */ /* 0x0007e20000100800 */
[----:B-1----:R-:W-:Y:S02]  /*6d70*/  IMAD.U32 R28, RZ, RZ, UR49 ;  /* 0x00000031ff1c7e24 */ /* 0x002fe4000f8e00ff */
[----:B------:R-:W-:Y:S01]  /*6d80*/  IMAD.U32 R29, RZ, RZ, UR49 ;  /* 0x00000031ff1d7e24 */ /* 0x000fe2000f8e00ff */
[----:B0-----:R3:W-:Y:S02]  /*6d90*/  STL.128 [R1+0x140], R160 ;  /* 0x000140a001007387 */ /* 0x0017e40000100c00 */
[----:B------:R-:W-:-:S02]  /*6da0*/  IADD3 R28, P1, R28, 0x16c, RZ ;  /* 0x0000016c1c1c7810 */ /* 0x000fc40007f3e0ff */
[----:B------:R3:W-:Y:S01]  /*6db0*/  STL.128 [R1+0x150], R4 ;  /* 0x0001500401007387 */ /* 0x0007e20000100c00 */
[----:B------:R-:W-:Y:S02]  /*6dc0*/  IADD3 R29, P3, R29, 0x138, RZ ;  /* 0x000001381d1d7810 */ /* 0x000fe40007f7e0ff */
[----:B------:R-:W-:Y:S01]  /*6dd0*/  IMAD.X R63, RZ, RZ, UR48, P1 ;  /* 0x00000030ff3f7e24 */ /* 0x000fe200088e06ff */
[----:B------:R3:W-:Y:S02]  /*6de0*/  STL.64 [R1+0x160], R10 ;  /* 0x0001600a01007387 */ /* 0x0007e40000100a00 */
[----:B------:R-:W-:Y:S02]  /*6df0*/  IMAD.X R64, RZ, RZ, UR48, P3 ;  /* 0x00000030ff407e24 */ /* 0x000fe400098e06ff */
[----:B--2---:R3:W-:Y:S01]  /*6e00*/  STL [R1+0x168], R0 ;  /* 0x0001680001007387 */ /* 0x0047e20000100800 */
[----:B------:R-:W-:Y:S05]  /*6e10*/  @P0 BRA `(.L_x_2842) ;  /* 0x0000000000400947 */ /* 0x000fea0003800000 */
[----:B------:R-:W3:Y:S02]  /*6e20*/  LDL R3, [R1+0x21c] ;  /* 0x00021c0001037983 */ /* 0x000ee40000100800 */
[----:B---3--:R-:W-:-:S04]  /*6e30*/  LEA.HI R0, R3, R3, RZ, 0x1 ;  /* 0x0000000303007211 */ /* 0x008fc800078f08ff */
        /* <DEDUP_REMOVED lines=8> */
.L_x_2845:
[----:B-1----:R1:W2:Y:S02]  /*6ec0*/  SYNCS.PHASECHK.TRANS64.TRYWAIT P0, [R145+URZ+0x32400], R0 ;  /* 0x03240000910075a7 */ /* 0x0022a4000800017f */
[----:B--2---:R-:W-:Y:S05]  /*6ed0*/  @!P0 NANOSLEEP.SYNCS 0x989680 ;  /* 0x009896800000895d */ /* 0x004fea0003900000 */
[----:B------:R-:W2:Y:S02]  /*6ee0*/  @!P0 SYNCS.PHASECHK.TRANS64 P0, [R145+URZ+0x32400], R0 ;  /* 0x03240000910085a7 */ /* 0x000ea4000800007f */
[----:B--2---:R-:W-:Y:S05]  /*6ef0*/  @!P0 BRA `(.L_x_2845) ;  /* 0xfffffffc00f08947 */ /* 0x004fea000383ffff */
.L_x_2844:
[----:B------:R-:W-:Y:S05]  /*6f00*/  BSYNC B0 ;  /* 0x0000000000007941 */ /* 0x000fea0003800000 */
.L_x_2843:
[----:B------:R-:W-:Y:S05]  /*6f10*/  BRA `(.L_x_2846) ;  /* 0x00000030000c7947 */ /* 0x000fea0003800000 */
.L_x_2842:
[----:B------:R-:W0:Y:S01]  /*6f20*/  LDC.64 R12, c[0x0][0x3d8] ;  /* 0x0000f600ff0c7b82 */ /* 0x000e220000000a00 */
[----:B-----5:R-:W-:Y:S01]  /*6f30*/  SHF.R.S32.HI R3, RZ, 0x1f, R37 ;  /* 0x0000001fff037819 */ /* 0x020fe20000011425 */
[----:B---3--:R-:W-:Y:S01]  /*6f40*/  IMAD.MOV.U32 R6, RZ, RZ, R22 ;  /* 0x000000ffff067224 */ /* 0x008fe200078e0016 */
[--C-:B------:R-:W-:Y:S01]  /*6f50*/  SHF.R.S32.HI R5, RZ, 0x1f, R154.reuse ;  /* 0x0000001fff057819 */ /* 0x100fe2000001149a */
[----:B------:R-:W-:Y:S01]  /*6f60*/  IMAD.MOV.U32 R7, RZ, RZ, R23 ;  /* 0x000000ffff077224 */ /* 0x000fe200078e0017 */
[----:B------:R-:W-:Y:S01]  /*6f70*/  LOP3.LUT P0, RZ, R39, 0x3ff, RZ, 0xc0, !PT ;  /* 0x000003ff27ff7812 */ /* 0x000fe2000780c0ff */
[----:B------:R-:W-:Y:S01]  /*6f80*/  IMAD.MOV.U32 R4, RZ, RZ, R154 ;  /* 0x000000ffff047224 */ /* 0x000fe200078e009a */
[----:B------:R-:W-:Y:S01]  /*6f90*/  BSSY B6, `(.L_x_2847) ;  /* 0x000002f000067945 */ /* 0x000fe20003800000 */
[----:B------:R-:W1:Y:S01]  /*6fa0*/  LDC.64 R14, c[0x0][0x3e8] ;  /* 0x0000fa00ff0e7b82 */ /* 0x000e620000000a00 */
[-C--:B0-----:R-:W-:Y:S01]  /*6fb0*/  IMAD R0, R3, R12.reuse, RZ ;  /* 0x0000000c03007224 */ /* 0x081fe200078e02ff */
[----:B------:R-:W-:Y:S01]  /*6fc0*/  SHF.L.U64.HI R80, R12, 0x6, R13 ;  /* 0x000000060c507819 */ /* 0x000fe2000001020d */
[----:B------:R-:W-:-:S04]  /*6fd0*/  IMAD.WIDE.U32 R8, R153, R12, R6 ;  /* 0x0000000c99087225 */ /* 0x000fc800078e0006 */
[----:B------:R-:W-:Y:S02]  /*6fe0*/  IMAD R40, R166, R12, RZ ;  /* 0x0000000ca6287224 */ /* 0x000fe400078e02ff */
[-C--:B-1----:R-:W-:Y:S01]  /*6ff0*/  IMAD R20, R3, R14.reuse, RZ ;  /* 0x0000000e03147224 */ /* 0x082fe200078e02ff */
[----:B------:R-:W-:Y:S01]  /*7000*/  SHF.L.U64.HI R83, R14, 0x6, R15 ;  /* 0x000000060e537819 */ /* 0x000fe2000001020f */
[----:B------:R-:W-:-:S04]  /*7010*/  IMAD.WIDE.U32 R10, R153, R14, R6 ;  /* 0x0000000e990a7225 */ /* 0x000fc800078e0006 */
[----:B------:R-:W-:-:S04]  /*7020*/  IMAD.WIDE.U32 R38, R37, R12, RZ ;  /* 0x0000000c25267225 */ /* 0x000fc800078e00ff */
[C---:B------:R-:W-:Y:S01]  /*7030*/  IMAD R41, R37.reuse, R13, R0 ;  /* 0x0000000d25297224 */ /* 0x040fe200078e0200 */
[----:B------:R-:W-:Y:S01]  /*7040*/  IADD3 R45, P3, R8, R38, RZ ;  /* 0x00000026082d7210 */ /* 0x000fe20007f7e0ff */
[----:B------:R-:W-:Y:S02]  /*7050*/  IMAD R43, R37, R15, R20 ;  /* 0x0000000f252b7224 */ /* 0x000fe400078e0214 */
[----:B------:R-:W-:-:S04]  /*7060*/  IMAD.WIDE.U32 R6, R153, R12, R4 ;  /* 0x0000000c99067225 */ /* 0x000fc800078e0004 */
[----:B------:R-:W-:Y:S01]  /*7070*/  IMAD R42, R166, R14, RZ ;  /* 0x0000000ea62a7224 */ /* 0x000fe200078e02ff */
[----:B------:R-:W-:Y:S01]  /*7080*/  IADD3 R77, P1, R6, R38, RZ ;  /* 0x00000026064d7210 */ /* 0x000fe20007f3e0ff */
[----:B------:R-:W-:-:S04]  /*7090*/  IMAD.WIDE.U32 R36, R37, R14, RZ ;  /* 0x0000000e25247225 */ /* 0x000fc800078e00ff */
[----:B------:R-:W-:Y:S01]  /*70a0*/  IMAD.WIDE.U32 R4, R153, R14, R4 ;  /* 0x0000000e99047225 */ /* 0x000fe200078e0004 */
[----:B------:R-:W-:-:S03]  /*70b0*/  IADD3 R67, P4, R10, R36, RZ ;  /* 0x000000240a437210 */ /* 0x000fc60007f9e0ff */
[----:B------:R-:W-:Y:S01]  /*70c0*/  IMAD R40, R153, R13, R40 ;  /* 0x0000000d99287224 */ /* 0x000fe200078e0228 */
[----:B------:R-:W-:Y:S01]  /*70d0*/  IADD3 R81, P2, R4, R36, RZ ;  /* 0x0000002404517210 */ /* 0x000fe20007f5e0ff */
[----:B------:R-:W-:Y:S02]  /*70e0*/  IMAD.IADD R41, R41, 0x1, R39 ;  /* 0x0000000129297824 */ /* 0x000fe400078e0227 */
[----:B------:R-:W-:Y:S02]  /*70f0*/  IMAD R42, R153, R15, R42 ;  /* 0x0000000f992a7224 */ /* 0x000fe400078e022a */
[----:B------:R-:W-:Y:S01]  /*7100*/  IMAD.IADD R43, R43, 0x1, R37 ;  /* 0x000000012b2b7824 */ /* 0x000fe200078e0225 */
[C---:B------:R-:W-:Y:S01]  /*7110*/  IADD3.X R79, R41.reuse, R7, R40, P1, !PT ;  /* 0x00000007294f7210 */ /* 0x040fe20000ffe428 */
[----:B------:R-:W-:Y:S01]  /*7120*/  IMAD.SHL.U32 R82, R12, 0x40, RZ ;  /* 0x000000400c527824 */ /* 0x000fe200078e00ff */
[----:B------:R-:W-:Y:S01]  /*7130*/  IADD3.X R47, R41, R40, R9, P3, !PT ;  /* 0x00000028292f7210 */ /* 0x000fe20001ffe409 */
[----:B------:R-:W-:Y:S01]  /*7140*/  IMAD.SHL.U32 R84, R14, 0x40, RZ ;  /* 0x000000400e547824 */ /* 0x000fe200078e00ff */
[----:B------:R-:W-:-:S02]  /*7150*/  IADD3.X R78, R43, R5, R42, P2, !PT ;  /* 0x000000052b4e7210 */ /* 0x000fc400017fe42a */
        /* <DEDUP_REMOVED lines=18> */
.L_x_2848:
[----:B------:R-:W-:Y:S05]  /*7280*/  BSYNC B6 ;  /* 0x0000000000067941 */ /* 0x000fea0003800000 */
.L_x_2847:
[----:B------:R-:W2:Y:S01]  /*7290*/  LDL R15, [R1+0x70] ;  /* 0x00007000010f7983 */ /* 0x000ea20000100800 */
[----:B------:R-:W0:Y:S01]  /*72a0*/  LDC.64 R4, c[0x0][0x3e8] ;  /* 0x0000fa00ff047b82 */ /* 0x000e220000000a00 */
[----:B------:R-:W-:Y:S01]  /*72b0*/  ULDC.U8 UR4, c[0x0][0x3f0] ;  /* 0x0000fc0000047ab9 */ /* 0x000fe20000000000 */
[----:B------:R-:W-:Y:S01]  /*72c0*/  BSSY B0, `(.L_x_2849) ;  /* 0x00002c0000007945 */ /* 0x000fe20003800000 */
[----:B------:R-:W-:-:S05]  /*72d0*/  ISETP.NE.AND P0, PT, RZ, UR4, PT ;  /* 0x00000004ff007c0c */ /* 0x000fca000bf05270 */
[----:B------:R-:W1:Y:S01]  /*72e0*/  LDC.64 R6, c[0x0][0x3d8] ;  /* 0x0000f600ff067b82 */ /* 0x000e620000000a00 */
[----:B--2---:R-:W-:Y:S01]  /*72f0*/  SHF.R.S32.HI R3, RZ, 0x1f, R15 ;  /* 0x0000001fff037819 */ /* 0x004fe2000001140f */
[----:B0-----:R-:W-:-:S04]  /*7300*/  IMAD.WIDE.U32 R10, R15, R4, RZ ;  /* 0x000000040f0a7225 */ /* 0x001fc800078e00ff */
[C---:B------:R-:W-:Y:S02]  /*7310*/  IMAD R12, R3.reuse, R4, RZ ;  /* 0x00000004030c7224 */ /* 0x040fe400078e02ff */
[-C--:B-1----:R-:W-:Y:S02]  /*7320*/  IMAD R0, R3, R6.reuse, RZ ;  /* 0x0000000603007224 */ /* 0x082fe400078e02ff */
[C---:B------:R-:W-:Y:S02]  /*7330*/  IMAD R13, R15.reuse, R5, R12 ;  /* 0x000000050f0d7224 */ /* 0x040fe400078e020c */
[----:B------:R-:W-:-:S04]  /*7340*/  IMAD.WIDE.U32 R8, R15, R6, RZ ;  /* 0x000000060f087225 */ /* 0x000fc800078e00ff */
[----:B------:R-:W-:Y:S02]  /*7350*/  IMAD R3, R15, R7, R0 ;  /* 0x000000070f037224 */ /* 0x000fe400078e0200 */
[----:B------:R-:W-:Y:S02]  /*7360*/  IMAD.IADD R13, R11, 0x1, R13 ;  /* 0x000000010b0d7824 */ /* 0x000fe400078e020d */
[----:B------:R-:W-:Y:S02]  /*7370*/  IMAD.IADD R3, R9, 0x1, R3 ;  /* 0x0000000109037824 */ /* 0x000fe400078e0203 */
[----:B------:R-:W-:Y:S01]  /*7380*/  IMAD R0, R15, -0x80, R160 ;  /* 0xffffff800f007824 */ /* 0x000fe200078e02a0 */
[C---:B------:R-:W-:Y:S01]  /*7390*/  SHF.L.U64.HI R71, R10.reuse, 0x7, R13 ;  /* 0x000000070a477819 */ /* 0x040fe2000001020d */
[----:B------:R-:W-:Y:S01]  /*73a0*/  IMAD.SHL.U32 R70, R10, 0x80, RZ ;  /* 0x000000800a467824 */ /* 0x000fe200078e00ff */
[C---:B------:R-:W-:Y:S01]  /*73b0*/  SHF.L.U64.HI R76, R8.reuse, 0x7, R3 ;  /* 0x00000007084c7819 */ /* 0x040fe20000010203 */
[----:B------:R-:W-:Y:S01]  /*73c0*/  IMAD.SHL.U32 R74, R8, 0x80, RZ ;  /* 0x00000080084a7824 */ /* 0x000fe200078e00ff */
[----:B------:R-:W-:Y:S01]  /*73d0*/  VIMNMX R10, R0, 0x80, PT ;  /* 0x00000080000a7848 */ /* 0x000fe20003fe0100 */
[----:B------:R-:W-:Y:S06]  /*73e0*/  @!P0 BRA `(.L_x_2850) ;  /* 0x0000001400a48947 */ /* 0x000fec0003800000 */
[----:B------:R0:W5:Y:S01]  /*73f0*/  LDL R68, [R1+0x21c] ;  /* 0x00021c0001447983 */ /* 0x0001620000100800 */
[----:B------:R-:W1:Y:S01]  /*7400*/  LDC R0, c[0x0][0x428] ;  /* 0x00010a00ff007b82 */ /* 0x000e620000000800 */
[----:B------:R-:W-:Y:S01]  /*7410*/  IMAD R3, R15, 0x80, R153 ;  /* 0x000000800f037824 */ /* 0x000fe200078e0299 */
[-C--:B------:R-:W-:Y:S01]  /*7420*/  ISETP.GE.AND P1, PT, R153, R10.reuse, PT ;  /* 0x0000000a9900720c */ /* 0x080fe20003f26270 */
[----:B------:R-:W-:Y:S01]  /*7430*/  BSSY B1, `(.L_x_2851) ;  /* 0x000002b000017945 */ /* 0x000fe20003800000 */
[----:B------:R-:W-:Y:S01]  /*7440*/  ISETP.GE.AND P0, PT, R156, R10, PT ;  /* 0x0000000a9c00720c */ /* 0x000fe20003f06270 */
[----:B------:R-:W-:Y:S01]  /*7450*/  IMAD R3, R214, 0x40, R3 ;  /* 0x00000040d6037824 */ /* 0x000fe200078e0203 */
[----:B------:R-:W-:Y:S01]  /*7460*/  CS2R R20, SRZ ;  /* 0x0000000000147805 */ /* 0x000fe2000001ff00 */
        /* <DEDUP_REMOVED lines=10> */
[----:B-1----:R-:W-:-:S13]  /*7510*/  ISETP.NE.AND P2, PT, R0, 0x1, PT ;  /* 0x000000010000780c */ /* 0x002fda0003f45270 */
[----:B------:R-:W1:Y:S08]  /*7520*/  @P2 LDC R0, c[0x0][0x42c] ;  /* 0x00010b00ff002b82 */ /* 0x000e700000000800 */
[----:B------:R-:W2:Y:S01]  /*7530*/  @P2 LDC R9, c[0x0][0x430] ;  /* 0x00010c00ff092b82 */ /* 0x000ea20000000800 */
[----:B-1----:R-:W-:-:S05]  /*7540*/  @P2 IMAD.HI.U32 R0, R3, R0, RZ ;  /* 0x0000000003002227 */ /* 0x002fca00078e00ff */
[----:B--2---:R-:W-:Y:S02]  /*7550*/  @P2 SHF.R.U32.HI R3, RZ, R9, R0 ;  /* 0x00000009ff032219 */ /* 0x004fe40000011600 */
[----:B------:R-:W-:Y:S02]  /*7560*/  CS2R R8, SRZ ;  /* 0x0000000000087805 */ /* 0x000fe4000001ff00 */
[----:B------:R-:W-:Y:S01]  /*7570*/  SHF.R.S32.HI R69, RZ, 0x1f, R3 ;  /* 0x0000001fff457819 */ /* 0x000fe20000011403 */
[----:B0-----:R-:W-:Y:S06]  /*7580*/  @P1 BRA `(.L_x_2852) ;  /* 0x0000000000541947 */ /* 0x001fec0003800000 */
[----:B------:R-:W-:Y:S01]  /*7590*/  IADD3 R15, P3, R74, R77, RZ ;  /* 0x0000004d4a0f7210 */ /* 0x000fe20007f7e0ff */
[----:B------:R-:W-:Y:S01]  /*75a0*/  ULDC UR4, c[0x0][0x3d4] ;  /* 0x0000f50000047ab9 */ /* 0x000fe20000000800 */
[----:B------:R-:W-:Y:S01]  /*75b0*/  IADD3 R0, P4, R70, R81, RZ ;  /* 0x0000005146007210 */ /* 0x000fe20007f9e0ff */
[----:B------:R-:W-:Y:S01]  /*75c0*/  ULDC.64 UR6, c[0x0][0x3c8] ;  /* 0x0000f20000067ab9 */ /* 0x000fe20000000a00 */
[----:B------:R-:W-:Y:S01]  /*75d0*/  ULDC.64 UR8, c[0x0][0x3e0] ;  /* 0x0000f80000087ab9 */ /* 0x000fe20000000a00 */
[----:B------:R-:W-:Y:S01]  /*75e0*/  ISETP.GE.AND P2, PT, R154, UR4, PT ;  /* 0x000000049a007c0c */ /* 0x000fe2000bf46270 */
[----:B------:R-:W-:Y:S01]  /*75f0*/  IMAD.X R40, R76, 0x1, R79, P3 ;  /* 0x000000014c287824 */ /* 0x000fe200018e064f */
[----:B------:R-:W-:Y:S01]  /*7600*/  ISETP.GE.AND P1, PT, R158, UR4, PT ;  /* 0x000000049e007c0c */ /* 0x000fe2000bf26270 */
[----:B------:R-:W-:Y:S01]  /*7610*/  IMAD.X R41, R71, 0x1, R78, P4 ;  /* 0x0000000147297824 */ /* 0x000fe200020e064e */
[----:B------:R-:W-:Y:S02]  /*7620*/  LEA R14, P3, R15, UR6, 0x1 ;  /* 0x000000060f0e7c11 */ /* 0x000fe4000f8608ff */
[----:B------:R-:W-:-:S02]  /*7630*/  CS2R R44, SRZ ;  /* 0x00000000002c7805 */ /* 0x000fc4000001ff00 */
[C---:B------:R-:W-:Y:S02]  /*7640*/  LEA R66, P4, R0.reuse, UR8, 0x1 ;  /* 0x0000000800427c11 */ /* 0x040fe4000f8808ff */
[----:B------:R-:W-:Y:S02]  /*7650*/  CS2R R46, SRZ ;  /* 0x00000000002e7805 */ /* 0x000fe4000001ff00 */
[----:B------:R-:W-:Y:S02]  /*7660*/  LEA.HI.X R15, R15, UR7, R40, 0x1, P3 ;  /* 0x000000070f0f7c11 */ /* 0x000fe400098f0c28 */
[----:B------:R-:W-:Y:S02]  /*7670*/  CS2R R42, SRZ ;  /* 0x00000000002a7805 */ /* 0x000fe4000001ff00 */
[----:B------:R-:W-:Y:S02]  /*7680*/  LEA.HI.X R67, R0, UR9, R41, 0x1, P4 ;  /* 0x0000000900437c11 */ /* 0x000fe4000a0f0c29 */
[----:B------:R-:W-:Y:S01]  /*7690*/  CS2R R40, SRZ ;  /* 0x0000000000287805 */ /* 0x000fe2000001ff00 */
[----:B------:R0:W5:Y:S05]  /*76a0*/  @!P2 LDG.E.64 R44, desc[UR56][R14.64] ;  /* 0x000000380e2ca981 */ /* 0x00016a000c1e1b00 */
[----:B------:R0:W5:Y:S04]  /*76b0*/  @!P1 LDG.E.64 R40, desc[UR56][R14.64+0x20] ;  /* 0x000020380e289981 */ /* 0x000168000c1e1b00 */
[----:B------:R0:W5:Y:S04]  /*76c0*/  @!P2 LDG.E.64 R46, desc[UR56][R66.64] ;  /* 0x00000038422ea981 */ /* 0x000168000c1e1b00 */
[----:B------:R0:W5:Y:S02]  /*76d0*/  @!P1 LDG.E.64 R42, desc[UR56][R66.64+0x20] ;  /* 0x00002038422a9981 */ /* 0x000164000c1e1b00 */
.L_x_2852:
[----:B------:R-:W-:Y:S05]  /*76e0*/  BSYNC B1 ;  /* 0x0000000000017941 */ /* 0x000fea0003800000 */
.L_x_2851:
[----:B------:R-:W-:Y:S04]  /*76f0*/  BSSY B1, `(.L_x_2853) ;  /* 0x0000017000017945 */ /* 0x000fe80003800000 */
[----:B------:R-:W-:Y:S05]  /*7700*/  @P0 BRA `(.L_x_2854) ;  /* 0x0000000000540947 */ /* 0x000fea0003800000 */
[----:B------:R-:W-:Y:S01]  /*7710*/  IADD3 R0, P2, P3, R81, R84, R70 ;  /* 0x0000005451007210 */ /* 0x000fe20007b5e046 */
[----:B------:R-:W-:Y:S01]  /*7720*/  ULDC UR4, c[0x0][0x3d4] ;  /* 0x0000f50000047ab9 */ /* 0x000fe20000000800 */
[----:B------:R-:W-:Y:S01]  /*7730*/  IADD3 R8, P0, P1, R77, R82, R74 ;  /* 0x000000524d087210 */ /* 0x000fe2000791e04a */
[----:B------:R-:W-:Y:S01]  /*7740*/  ULDC.64 UR6, c[0x0][0x3c8] ;  /* 0x0000f20000067ab9 */ /* 0x000fe20000000a00 */
[----:B------:R-:W-:Y:S01]  /*7750*/  IADD3.X R9, R78, R83, R71, P2, P3 ;  /* 0x000000534e097210 */ /* 0x000fe200017e6447 */
[----:B------:R-:W-:Y:S01]  /*7760*/  ULDC.64 UR8, c[0x0][0x3e0] ;  /* 0x0000f80000087ab9 */ /* 0x000fe20000000a00 */
[----:B------:R-:W-:Y:S02]  /*7770*/  ISETP.GE.AND P2, PT, R154, UR4, PT ;  /* 0x000000049a007c0c */ /* 0x000fe4000bf46270 */
[----:B------:R-:W-:Y:S02]  /*7780*/  CS2R R36, SRZ ;  /* 0x0000000000247805 */ /* 0x000fe4000001ff00 */
[----:B------:R-:W-:-:S02]  /*7790*/  ISETP.GE.AND P3, PT, R158, UR4, PT ;  /* 0x000000049e007c0c */ /* 0x000fc4000bf66270 */
[----:B------:R-:W-:Y:S02]  /*77a0*/  CS2R R20, SRZ ;  /* 0x0000000000147805 */ /* 0x000fe4000001ff00 */
[----:B0-----:R-:W-:Y:S02]  /*77b0*/  IADD3.X R15, R79, R80, R76, P0, P1 ;  /* 0x000000504f0f7210 */ /* 0x001fe400007e244c */
[----:B------:R-:W-:Y:S02]  /*77c0*/  CS2R R38, SRZ ;  /* 0x0000000000267805 */ /* 0x000fe4000001ff00 */
[----:B------:R-:W-:Y:S02]  /*77d0*/  LEA R14, P0, R8, UR6, 0x1 ;  /* 0x00000006080e7c11 */ /* 0x000fe4000f8008ff */
[----:B------:R-:W-:Y:S02]  /*77e0*/  LEA R66, P1, R0, UR8, 0x1 ;  /* 0x0000000800427c11 */ /* 0x000fe4000f8208ff */
[----:B------:R-:W-:-:S02]  /*77f0*/  LEA.HI.X R15, R8, UR7, R15, 0x1, P0 ;  /* 0x00000007080f7c11 */ /* 0x000fc400080f0c0f */
[----:B------:R-:W-:Y:S02]  /*7800*/  LEA.HI.X R67, R0, UR9, R9, 0x1, P1 ;  /* 0x0000000900437c11 */ /* 0x000fe400088f0c09 */
[----:B------:R-:W-:Y:S01]  /*7810*/  CS2R R8, SRZ ;  /* 0x0000000000087805 */ /* 0x000fe2000001ff00 */
[----:B------:R1:W5:Y:S04]  /*7820*/  @!P2 LDG.E.64 R36, desc[UR56][R14.64] ;  /* 0x000000380e24a981 */ /* 0x000368000c1e1b00 */
[----:B------:R1:W5:Y:S04]  /*7830*/  @!P3 LDG.E.64 R20, desc[UR56][R14.64+0x20] ;  /* 0x000020380e14b981 */ /* 0x000368000c1e1b00 */
[----:B------:R1:W5:Y:S04]  /*7840*/  @!P2 LDG.E.64 R38, desc[UR56][R66.64] ;  /* 0x000000384226a981 */ /* 0x000368000c1e1b00 */
[----:B------:R1:W5:Y:S02]  /*7850*/  @!P3 LDG.E.64 R8, desc[UR56][R66.64+0x20] ;  /* 0x000020384208b981 */ /* 0x000364000c1e1b00 */
.L_x_2854:
[----:B------:R-:W-:Y:S05]  /*7860*/  BSYNC B1 ;  /* 0x0000000000017941 */ /* 0x000fea0003800000 */
.L_x_2853:
[----:B------:R-:W-:Y:S01]  /*7870*/  IMAD.WIDE.U32 R10, R3, R6, R10 ;  /* 0x00000006030a7225 */ /* 0x000fe200078e000a */
[----:B-----5:R-:W-:Y:S01]  /*7880*/  LEA.HI R0, R68, R68, RZ, 0x1 ;  /* 0x0000004444007211 */ /* 0x020fe200078f08ff */
[----:B------:R-:W-:Y:S01]  /*7890*/  ULDC.64 UR4, c[0x0][0x3c8] ;  /* 0x0000f20000047ab9 */ /* 0x000fe20000000a00 */
[----:B------:R-:W-:Y:S01]  /*78a0*/  ULDC.64 UR6, c[0x0][0x3e0] ;  /* 0x0000f80000067ab9 */ /* 0x000fe20000000a00 */
[C---:B------:R-:W-:Y:S01]  /*78b0*/  IMAD R6, R69.reuse, R6, RZ ;  /* 0x0000000645067224 */ /* 0x040fe200078e02ff */
[----:B01----:R-:W-:Y:S01]  /*78c0*/  LOP3.LUT R15, R0, 0xfffffffe, RZ, 0xc0, !PT ;  /* 0xfffffffe000f7812 */ /* 0x003fe200078ec0ff */
[-C--:B------:R-:W-:Y:S02]  /*78d0*/  IMAD R14, R69, R4.reuse, RZ ;  /* 0x00000004450e7224 */ /* 0x080fe400078e02ff */
[----:B------:R-:W-:Y:S01]  /*78e0*/  IMAD.WIDE.U32 R12, R3, R4, R12 ;  /* 0x00000004030c7225 */ /* 0x000fe200078e000c */
[----:B------:R-:W-:Y:S01]  /*78f0*/  LEA R4, P0, R10, UR4, 0x1 ;  /* 0x000000040a047c11 */ /* 0x000fe2000f8008ff */
[----:B------:R-:W-:-:S02]  /*7900*/  UMOV UR4, 0xffffffff ;  /* 0xffffffff00047882 */ /* 0x000fc40000000000 */
[C---:B------:R-:W-:Y:S01]  /*7910*/  IMAD R7, R3.reuse, R7, R6 ;  /* 0x0000000703077224 */ /* 0x040fe200078e0206 */
[----:B------:R-:W-:Y:S01]  /*7920*/  LEA R0, P1, R12, UR6, 0x1 ;  /* 0x000000060c007c11 */ /* 0x000fe2000f8208ff */
[----:B------:R-:W-:Y:S02]  /*7930*/  IMAD R3, R3, R5, R14 ;  /* 0x0000000503037224 */ /* 0x000fe400078e020e */
[----:B------:R-:W-:Y:S02]  /*7940*/  IMAD.IADD R5, R11, 0x1, R7 ;  /* 0x000000010b057824 */ /* 0x000fe400078e0207 */
[----:B------:R-:W-:Y:S02]  /*7950*/  IMAD.IADD R3, R13, 0x1, R3 ;  /* 0x000000010d037824 */ /* 0x000fe400078e0203 */
[----:B------:R-:W-:Y:S01]  /*7960*/  IMAD.IADD R15, R68, 0x1, -R15 ;  /* 0x00000001440f7824 */ /* 0x000fe200078e0a0f */
[----:B------:R-:W-:Y:S02]  /*7970*/  LEA.HI.X R5, R10, UR5, R5, 0x1, P0 ;  /* 0x000000050a057c11 */ /* 0x000fe400080f0c05 */
[----:B------:R-:W-:-:S02]  /*7980*/  LEA.HI.X R3, R12, UR7, R3, 0x1, P1 ;  /* 0x000000070c037c11 */ /* 0x000fc400088f0c03 */
[----:B------:R-:W-:Y:S01]  /*7990*/  SHF.L.U32 R6, R15, 0x1f, RZ ;  /* 0x0000001f0f067819 */ /* 0x000fe200000006ff */
[----:B------:R-:W-:Y:S06]  /*79a0*/  BRA.DIV UR4, `(.L_x_2855) ;  /* 0x000002be04f87947 */ /* 0x000fec000b800000 */
.L_x_3113:
[----:B------:R-:W-:-:S03]  /*79b0*/  UMOV UR4, 0xffffffff ;  /* 0xffffffff00047882 */ /* 0x000fc60000000000 */
[----:B------:R-:W-:Y:S05]  /*79c0*/  BRA.DIV UR4, `(.L_x_2856) ;  /* 0x000002c204187947 */ /* 0x000fea000b800000 */
.L_x_3116:
[----:B------:R-:W-:-:S03]  /*79d0*/  UMOV UR4, 0xffffffff ;  /* 0xffffffff00047882 */ /* 0x000fc60000000000 */
[----:B------:R-:W-:Y:S05]  /*79e0*/  BRA.DIV UR4, `(.L_x_2857) ;  /* 0x000002c204387947 */ /* 0x000fea000b800000 */
.L_x_3119:
[----:B------:R-:W-:-:S03]  /*79f0*/  UMOV UR4, 0xffffffff ;  /* 0xffffffff00047882 */ /* 0x000fc60000000000 */
[----:B------:R-:W-:Y:S05]  /*7a00*/  BRA.DIV UR4, `(.L_x_2858) ;  /* 0x000002c204587947 */ /* 0x000fea000b800000 */
.L_x_3122:
[----:B------:R-:W-:-:S03]  /*7a10*/  UMOV UR4, 0xffffffff ;  /* 0xffffffff00047882 */ /* 0x000fc60000000000 */
[----:B------:R-:W-:Y:S05]  /*7a20*/  BRA.DIV UR4, `(.L_x_2859) ;  /* 0x000002c204787947 */ /* 0x000fea000b800000 */
.L_x_3125:
[----:B------:R-:W-:-:S03]  /*7a30*/  UMOV UR4, 0xffffffff ;  /* 0xffffffff00047882 */ /* 0x000fc60000000000 */
[----:B------:R-:W-:Y:S05]  /*7a40*/  BRA.DIV UR4, `(.L_x_2860) ;  /* 0x000002c204987947 */ /* 0x000fea000b800000 */
.L_x_3128:
[----:B------:R-:W-:-:S03]  /*7a50*/  UMOV UR4, 0xffffffff ;  /* 0xffffffff00047882 */ /* 0x000fc60000000000 */
[----:B------:R-:W-:Y:S05]  /*7a60*/  BRA.DIV UR4, `(.L_x_2861) ;  /* 0x000002c204b87947 */ /* 0x000fea000b800000 */
.L_x_3131:
[----:B------:R-:W-:-:S03]  /*7a70*/  UMOV UR4, 0xffffffff ;  /* 0xffffffff00047882 */ /* 0x000fc60000000000 */
[----:B------:R-:W-:Y:S05]  /*7a80*/  BRA.DIV UR4, `(.L_x_2862) ;  /* 0x000002c204d87947 */ /* 0x000fea000b800000 */
.L_x_3134:
[----:B------:R-:W0:Y:S01]  /*7a90*/  SYNCS.PHASECHK.TRANS64.TRYWAIT P0, [R145+URZ+0x32400], R6 ;  /* 0x03240006910075a7 */ /* 0x000e22000800017f */
[----:B------:R-:W-:Y:S04]  /*7aa0*/  BSSY B1, `(.L_x_2863) ;  /* 0x0000002000017945 */ /* 0x000fe80003800000 */
[----:B0-----:R-:W-:Y:S05]  /*7ab0*/  @!P0 BRA `(.L_x_2864) ;  /* 0x000002c000f48947 */ /* 0x001fea0003800000 */
.L_x_3135:
[----:B------:R-:W-:Y:S05]  /*7ac0*/  BSYNC B1 ;  /* 0x0000000000017941 */ /* 0x000fea0003800000 */
.L_x_2863:
[----:B------:R-:W2:Y:S01]  /*7ad0*/  LDL R5, [R1+0x70] ;  /* 0x0000700001057983 */ /* 0x000ea20000100800 */
[C---:B------:R-:W-:Y:S01]  /*7ae0*/  IMAD.SHL.U32 R0, R183.reuse, 0x40, RZ ;  /* 0x00000040b7007824 */ /* 0x040fe200078e00ff */
[----:B------:R-:W-:Y:S01]  /*7af0*/  LOP3.LUT P0, RZ, R183, 0x4, RZ, 0xc0, !PT ;  /* 0x00000004b7ff7812 */ /* 0x000fe2000780c0ff */
[----:B------:R-:W-:Y:S01]  /*7b00*/  IMAD.MOV.U32 R4, RZ, RZ, R40 ;  /* 0x000000ffff047224 */ /* 0x000fe200078e0028 */
[----:B------:R-:W-:Y:S01]  /*7b10*/  BSSY B1, `(.L_x_2865) ;  /* 0x0000090000017945 */ /* 0x000fe20003800000 */
[----:B------:R-:W-:Y:S01]  /*7b20*/  IMAD.MOV.U32 R7, RZ, RZ, R42 ;  /* 0x000000ffff077224 */ /* 0x000fe200078e002a */
[----:B------:R-:W-:Y:S01]  /*7b30*/  LOP3.LUT R3, R0, 0x1c0, RZ, 0xc0, !PT ;  /* 0x000001c000037812 */ /* 0x000fe200078ec0ff */
[----:B0-----:R-:W-:-:S03]  /*7b40*/  IMAD.MOV.U32 R6, RZ, RZ, R45 ;  /* 0x000000ffff067224 */ /* 0x001fc600078e002d */
[----:B------:R-:W-:Y:S02]  /*7b50*/  LOP3.LUT R0, R3, 0x18, R22, 0xf8, !PT ;  /* 0x0000001803007812 */ /* 0x000fe400078ef816 */
[----:B------:R-:W-:Y:S02]  /*7b60*/  SHF.R.U32.HI R3, RZ, 0x3, R3 ;  /* 0x00000003ff037819 */ /* 0x000fe40000011603 */
[----:B------:R-:W-:Y:S01]  /*7b70*/  PRMT R12, R12, 0x5410, R7 ;  /* 0x000054100c0c7816 */ /* 0x000fe20000000007 */
[----:B------:R-:W-:Y:S01]  /*7b80*/  IMAD.MOV.U32 R7, RZ, RZ, R47 ;  /* 0x000000ffff077224 */ /* 0x000fe200078e002f */
[----:B------:R-:W-:Y:S02]  /*7b90*/  LOP3.LUT R3, R0, R3, RZ, 0x3c, !PT ;  /* 0x0000000300037212 */ /* 0x000fe400078e3cff */
[----:B------:R-:W-:Y:S01]  /*7ba0*/  PRMT R11, R11, 0x5410, R6 ;  /* 0x000054100b0b7816 */ /* 0x000fe20000000006 */
[----:B------:R-:W-:Y:S01]  /*7bb0*/  IMAD.MOV.U32 R6, RZ, RZ, R46 ;  /* 0x000000ffff067224 */ /* 0x000fe200078e002e */
[----:B------:R-:W-:Y:S01]  /*7bc0*/  PRMT R13, R13, 0x5410, R7 ;  /* 0x000054100d0d7816 */ /* 0x000fe20000000007 */
[----:B------:R-:W-:-:S02]  /*7bd0*/  IMAD R0, R168, 0x200, R3 ;  /* 0x00000200a8007824 */ /* 0x000fc400078e0203 */
[----:B------:R-:W-:Y:S01]  /*7be0*/  IMAD.MOV.U32 R3, RZ, RZ, R41 ;  /* 0x000000ffff037224 */ /* 0x000fe200078e0029 */
[----:B------:R-:W-:Y:S01]  /*7bf0*/  PRMT R15, R6, 0x7610, R15 ;  /* 0x00007610060f7816 */ /* 0x000fe2000000000f */
[----:B------:R-:W-:Y:S01]  /*7c00*/  IMAD R145, R0, 0x2, R145 ;  /* 0x0000000200917824 */ /* 0x000fe200078e0291 */
[----:B------:R-:W-:Y:S01]  /*7c10*/  PRMT R0, R4, 0x7610, R0 ;  /* 0x0000761004007816 */ /* 0x000fe20000000000 */
[----:B------:R-:W-:Y:S02]  /*7c20*/  IMAD.MOV.U32 R4, RZ, RZ, R44 ;  /* 0x000000ffff047224 */ /* 0x000fe400078e002c */
[C---:B------:R-:W-:Y:S01]  /*7c30*/  VIADD R14, R145.reuse, 0x18400 ;  /* 0x00018400910e7836 */ /* 0x040fe20000000000 */
[----:B------:R-:W-:Y:S01]  /*7c40*/  PRMT R0, R0, 0x5410, R3 ;  /* 0x0000541000007816 */ /* 0x000fe20000000003 */
[----:B------:R-:W-:Y:S01]  /*7c50*/  VIADD R3, R145, 0x18440 ;  /* 0x0001844091037836 */ /* 0x000fe20000000000 */
[----:B------:R-:W-:Y:S01]  /*7c60*/  PRMT R10, R10, 0x5410, R4 ;  /* 0x000054100a0a7816 */ /* 0x000fe20000000004 */
[----:B------:R-:W-:-:S02]  /*7c70*/  IMAD.MOV.U32 R4, RZ, RZ, R43 ;  /* 0x000000ffff047224 */ /* 0x000fc400078e002b */
[----:B------:R-:W-:Y:S02]  /*7c80*/  @P0 VIADD R3, R14, 0xffffffc0 ;  /* 0xffffffc00e030836 */ /* 0x000fe40000000000 */
[----:B------:R-:W-:Y:S01]  /*7c90*/  IMAD.MOV.U32 R6, RZ, RZ, R21 ;  /* 0x000000ffff067224 */ /* 0x000fe200078e0015 */
[----:B------:R-:W-:Y:S01]  /*7ca0*/  PRMT R76, R4, 0x7610, R76 ;  /* 0x00007610044c7816 */ /* 0x000fe2000000004c */
        /* <DEDUP_REMOVED lines=10> */
[----:B------:R-:W-:-:S03]  /*7d50*/  IMAD.MOV.U32 R4, RZ, RZ, R8 ;  /* 0x000000ffff047224 */ /* 0x000fc600078e0008 */
[----:B------:R-:W-:Y:S02]  /*7d60*/  PRMT R78, R7, 0x7610, R78 ;  /* 0x00007610074e7816 */ /* 0x000fe4000000004e */
[----:B------:R-:W-:Y:S01]  /*7d70*/  PRMT R12, R4, 0x7610, R12 ;  /* 0x00007610040c7816 */ /* 0x000fe2000000000c */
[----:B--2---:R-:W-:-:S05]  /*7d80*/  IMAD R5, R5, -0x80, R160 ;  /* 0xffffff8005057824 */ /* 0x004fca00078e02a0 */
[----:B------:R-:W-:Y:S01]  /*7d90*/  VIMNMX R74, R5, 0x80, PT ;  /* 0x00000080054a7848 */ /* 0x000fe20003fe0100 */
[----:B------:R-:W-:-:S03]  /*7da0*/  IMAD.MOV.U32 R5, RZ, RZ, R9 ;  /* 0x000000ffff057224 */ /* 0x000fc600078e0009 */
[----:B------:R-:W-:Y:S02]  /*7db0*/  ISETP.GE.AND P0, PT, R153, R74, PT ;  /* 0x0000004a9900720c */ /* 0x000fe40003f06270 */
[----:B------:R-:W-:-:S11]  /*7dc0*/  PRMT R10, R5, 0x7610, R10 ;  /* 0x00007610050a7816 */ /* 0x000fd6000000000a */
[----:B------:R-:W-:Y:S05]  /*7dd0*/  @P0 BRA `(.L_x_2866) ;  /* 0x00000004008c0947 */ /* 0x000fea0003800000 */
[----:B------:R-:W0:Y:S01]  /*7de0*/  LDC R5, c[0x0][0x3d4] ;  /* 0x0000f500ff057b82 */ /* 0x000e220000000800 */
[----:B------:R-:W-:Y:S01]  /*7df0*/  BSSY B2, `(.L_x_2867) ;  /* 0x0000032000027945 */ /* 0x000fe20003800000 */
[-C--:B0-----:R-:W-:Y:S02]  /*7e00*/  ISETP.GE.AND P0, PT, R154, R5.reuse, PT ;  /* 0x000000059a00720c */ /* 0x081fe40003f06270 */
[----:B------:R-:W-:-:S11]  /*7e10*/  ISETP.GE.AND P1, PT, R158, R5, PT ;  /* 0x000000059e00720c */ /* 0x000fd60003f26270 */
[----:B------:R-:W-:Y:S05]  /*7e20*/  @P0 BRA `(.L_x_2868) ;  /* 0x0000000000b80947 */ /* 0x000fea0003800000 */
[----:B------:R-:W0:Y:S01]  /*7e30*/  LDS.128 R4, [R145+0x18400] ;  /* 0x0184000091047984 */ /* 0x000e220000000c00 */
        /* <DEDUP_REMOVED lines=8> */
[----:B------:R-:W-:Y:S01]  /*7ec0*/  LOP3.LUT R68, R68, 0xffff0000, RZ, 0xc0, !PT ;  /* 0xffff000044447812 */ /* 0x000fe200078ec0ff */
[C---:B------:R-:W-:Y:S01]  /*7ed0*/  IMAD.U32 R66, R47.reuse, 0x10000, RZ ;  /* 0x000100002f427824 */ /* 0x040fe200078e00ff */
[----:B------:R-:W-:Y:S02]  /*7ee0*/  PRMT R46, R10, 0x5432, R14 ;  /* 0x000054320a2e7816 */ /* 0x000fe4000000000e */
        /* <DEDUP_REMOVED lines=34> */
.L_x_2868:
[----:B------:R-:W-:Y:S05]  /*8110*/  BSYNC B2 ;  /* 0x0000000000027941 */ /* 0x000fea0003800000 */
.L_x_2867:
[----:B------:R-:W-:Y:S05]  /*8120*/  @P1 BRA `(.L_x_2866) ;  /* 0x0000000000b81947 */ /* 0x000fea0003800000 */
[----:B0-----:R-:W0:Y:S01]  /*8130*/  LDS.128 R4, [R3] ;  /* 0x0000000003047984 */ /* 0x001e220000000c00 */
        /* <DEDUP_REMOVED lines=10> */
[----:B------:R-:W-:Y:S02]  /*81e0*/  LOP3.LUT R42, R42, 0xffff0000, RZ, 0xc0, !PT ;  /* 0xffff00002a2a7812 */ /* 0x000fe400078ec0ff */
[----:B------:R-:W-:Y:S02]  /*81f0*/  PRMT R44, R12, 0x5432, R44 ;  /* 0x000054320c2c7816 */ /* 0x000fe4000000002c */
[C---:B0-----:R-:W-:Y:S01]  /*8200*/  LOP3.LUT R15, R6.reuse, 0xffff0000, RZ, 0xc0, !PT ;  /* 0xffff0000060f7812 */ /* 0x041fe200078ec0ff */
[C---:B------:R-:W-:Y:S01]  /*8210*/  IMAD.U32 R40, R7.reuse, 0x10000, RZ ;  /* 0x0001000007287824 */ /* 0x040fe200078e00ff */
[----:B------:R-:W-:Y:S01]  /*8220*/  LOP3.LUT R7, R7, 0xffff0000, RZ, 0xc0, !PT ;  /* 0xffff000007077812 */ /* 0x000fe200078ec0ff */
[----:B------:R-:W-:-:S02]  /*8230*/  IMAD.U32 R14, R6, 0x10000, RZ ;  /* 0x00010000060e7824 */ /* 0x000fc400078e00ff */
[CC--:B------:R-:W-:Y:S01]  /*8240*/  FMUL.FTZ R47, R15.reuse, R46.reuse ;  /* 0x0000002e0f2f7220 */ /* 0x0c0fe20000410000 */
[----:B------:R-:W-:Y:S01]  /*8250*/  FMUL.FTZ R15, R15, R43 ;  /* 0x0000002b0f0f7220 */ /* 0x000fe20000410000 */
[C---:B------:R-:W-:Y:S01]  /*8260*/  FMUL.FTZ R69, R7.reuse, R45 ;  /* 0x0000002d07457220 */ /* 0x040fe20000410000 */
[----:B------:R-:W-:Y:S02]  /*8270*/  IMAD.U32 R0, R4, 0x10000, RZ ;  /* 0x0001000004007824 */ /* 0x000fe400078e00ff */
[C---:B------:R-:W-:Y:S01]  /*8280*/  FFMA.FTZ R66, R14.reuse, R43, -R47 ;  /* 0x0000002b0e427223 */ /* 0x040fe2000001082f */
[----:B------:R-:W-:Y:S01]  /*8290*/  FFMA.FTZ R67, R14, R46, R15 ;  /* 0x0000002e0e437223 */ /* 0x000fe2000001000f */
[-C--:B------:R-:W-:Y:S01]  /*82a0*/  FMUL.FTZ R43, R7, R42.reuse ;  /* 0x0000002a072b7220 */ /* 0x080fe20000410000 */
[C---:B------:R-:W-:Y:S01]  /*82b0*/  IMAD.U32 R6, R5.reuse, 0x10000, RZ ;  /* 0x0001000005067824 */ /* 0x040fe200078e00ff */
[----:B------:R-:W-:Y:S01]  /*82c0*/  LOP3.LUT R4, R4, 0xffff0000, RZ, 0xc0, !PT ;  /* 0xffff000004047812 */ /* 0x000fe200078ec0ff */
[C---:B------:R-:W-:Y:S01]  /*82d0*/  IMAD.U32 R15, R44.reuse, 0x10000, RZ ;  /* 0x000100002c0f7824 */ /* 0x040fe200078e00ff */
[----:B------:R-:W-:Y:S01]  /*82e0*/  LOP3.LUT R5, R5, 0xffff0000, RZ, 0xc0, !PT ;  /* 0xffff000005057812 */ /* 0x000fe200078ec0ff */
[C---:B------:R-:W-:Y:S01]  /*82f0*/  IMAD.U32 R7, R41.reuse, 0x10000, RZ ;  /* 0x0001000029077824 */ /* 0x040fe200078e00ff */
[----:B------:R-:W-:Y:S01]  /*8300*/  LOP3.LUT R44, R44, 0xffff0000, RZ, 0xc0, !PT ;  /* 0xffff00002c2c7812 */ /* 0x000fe200078ec0ff */
[C---:B------:R-:W-:Y:S01]  /*8310*/  FFMA.FTZ R69, R40.reuse, R42, -R69 ;  /* 0x0000002a28457223 */ /* 0x040fe20000010845 */
[----:B------:R-:W-:Y:S01]  /*8320*/  LOP3.LUT R41, R41, 0xffff0000, RZ, 0xc0, !PT ;  /* 0xffff000029297812 */ /* 0x000fe200078ec0ff */
[----:B------:R-:W-:Y:S01]  /*8330*/  FFMA.FTZ R40, R40, R45, R43 ;  /* 0x0000002d28287223 */ /* 0x000fe2000001002b */
[C---:B------:R-:W-:Y:S01]  /*8340*/  FMUL.FTZ R43, R4.reuse, R15 ;  /* 0x0000000f042b7220 */ /* 0x040fe20000410000 */
[----:B------:R-:W-:Y:S01]  /*8350*/  FMUL.FTZ R14, R4, R7 ;  /* 0x00000007040e7220 */ /* 0x000fe20000410000 */
        /* <DEDUP_REMOVED lines=11> */
.L_x_2866:
[----:B------:R-:W-:Y:S05]  /*8410*/  BSYNC B1 ;  /* 0x0000000000017941 */ /* 0x000fea0003800000 */
.L_x_2865:
[----:B------:R-:W-:-:S13]  /*8420*/  ISETP.GE.AND P0, PT, R156, R74, PT ;  /* 0x0000004a9c00720c */ /* 0x000fda0003f06270 */
[----:B------:R-:W-:Y:S05]  /*8430*/  @P0 BRA `(.L_x_2869) ;  /* 0x0000001800a00947 */ /* 0x000fea0003800000 */
[----:B01----:R-:W0:Y:S01]  /*8440*/  LDC R5, c[0x0][0x3d4] ;  /* 0x0000f500ff057b82 */ /* 0x003e220000000800 */
        /* <DEDUP_REMOVED lines=9> */
[C---:B------:R-:W-:Y:S02]  /*84e0*/  PRMT R41, R78.reuse, 0x5410, R41 ;  /* 0x000054104e297816 */ /* 0x040fe40000000029 */
        /* <DEDUP_REMOVED lines=40> */
.L_x_2871:
[----:B------:R-:W-:Y:S05]  /*8770*/  BSYNC B1 ;  /* 0x0000000000017941 */ /* 0x000fea0003800000 */
.L_x_2870:
[----:B------:R-:W-:Y:S05]  /*8780*/  @P1 BRA `(.L_x_2869) ;  /* 0x0000001400cc1947 */ /* 0x000fea0003800000 */
[----:B0-----:R-:W0:Y:S01]  /*8790*/  LDS.128 R4, [R3+0x2000] ;  /* 0x0020000003047984 */ /* 0x001e220000000c00 */
[----:B------:R-:W-:Y:S02]  /*87a0*/  SHF.R.U64 R0, R20, 0x10, R21 ;  /* 0x0000001014007819 */ /* 0x000fe40000001215 */
[----:B------:R-:W-:Y:S02]  /*87b0*/  SHF.R.U32.HI R15, RZ, 0x10, R9 ;  /* 0x00000010ff0f7819 */ /* 0x000fe40000011609 */
[----:B------:R-:W-:Y:S02]  /*87c0*/  SHF.R.U32.HI R20, RZ, 0x10, R21 ;  /* 0x00000010ff147819 */ /* 0x000fe40000011615 */
[----:B------:R-:W-:Y:S02]  /*87d0*/  PRMT R15, R10, 0x5410, R15 ;  /* 0x000054100a0f7816 */ /* 0x000fe4000000000f */
[----:B------:R-:W-:Y:S02]  /*87e0*/  SHF.R.U64 R21, R8, 0x10, R9 ;  /* 0x0000001008157819 */ /* 0x000fe40000001209 */
[----:B------:R-:W-:Y:S01]  /*87f0*/  PRMT R11, R11, 0x5410, R20 ;  /* 0x000054100b0b7816 */ /* 0x000fe20000000014 */
[----:B------:R-:W-:Y:S01]  /*8800*/  IMAD.U32 R20, R15, 0x10000, RZ ;  /* 0x000100000f147824 */ /* 0x000fe200078e00ff */
[----:B------:R-:W-:-:S02]  /*8810*/  PRMT R14, R12, 0x5410, R21 ;  /* 0x000054100c0e7816 */ /* 0x000fc40000000015 */
[----:B------:R-:W-:Y:S01]  /*8820*/  LOP3.LUT R15, R15, 0xffff0000, RZ, 0xc0, !PT ;  /* 0xffff00000f0f7812 */ /* 0x000fe200078ec0ff */
[C---:B------:R-:W-:Y:S01]  /*8830*/  IMAD.U32 R12, R11.reuse, 0x10000, RZ ;  /* 0x000100000b0c7824 */ /* 0x040fe200078e00ff */
        /* <DEDUP_REMOVED lines=8> */
[----:B------:R-:W-:Y:S01]  /*88c0*/  FMUL.FTZ R39, R7, R15 ;  /* 0x0000000f07277220 */ /* 0x000fe20000410000 */
[----:B------:R-:W-:-:S02]  /*88d0*/  IMAD.U32 R0, R4, 0x10000, RZ ;  /* 0x0001000004007824 */ /* 0x000fc400078e00ff */
        /* <DEDUP_REMOVED lines=24> */
[----:B------:R2:W-:Y:S01]  /*8a60*/  STS.128 [R3+0x2000], R4 ;  /* 0x0020000403007388 */ /* 0x0005e20000000c00 */
[----:B------:R-:W-:Y:S05]  /*8a70*/  BRA `(.L_x_2869) ;  /* 0x0000001400107947 */ /* 0x000fea0003800000 */
.L_x_2850:
[----:B------:R0:W5:Y:S01]  /*8a80*/  LDL R46, [R1+0x21c] ;  /* 0x00021c00012e7983 */ /* 0x0001620000100800 */
[----:B------:R-:W1:Y:S01]  /*8a90*/  LDC R0, c[0x0][0x428] ;  /* 0x00010a00ff007b82 */ /* 0x000e620000000800 */
[----:B------:R-:W-:Y:S01]  /*8aa0*/  IMAD R9, R15, 0x80, R153 ;  /* 0x000000800f097824 */ /* 0x000fe200078e0299 */
[----:B------:R-:W-:Y:S01]  /*8ab0*/  ULDC.64 UR4, c[0x0][0x3c8] ;  /* 0x0000f20000047ab9 */ /* 0x000fe20000000a00 */
[----:B------:R-:W-:Y:S01]  /*8ac0*/  IMAD.MOV.U32 R12, RZ, RZ, R36 ;  /* 0x000000ffff0c7224 */ /* 0x000fe200078e0024 */
[----:B------:R-:W-:Y:S01]  /*8ad0*/  ULDC.64 UR6, c[0x0][0x3e0] ;  /* 0x0000f80000067ab9 */ /* 0x000fe20000000a00 */
[----:B------:R-:W-:-:S03]  /*8ae0*/  IMAD.MOV.U32 R13, RZ, RZ, R43 ;  /* 0x000000ffff0d7224 */ /* 0x000fc600078e002b */
[----:B------:R-:W2:Y:S01]  /*8af0*/  LDC R3, c[0x0][0x3d4] ;  /* 0x0000f500ff037b82 */ /* 0x000ea20000000800 */
[----:B-1----:R-:W-:Y:S01]  /*8b00*/  ISETP.NE.AND P3, PT, R0, 0x1, PT ;  /* 0x000000010000780c */ /* 0x002fe20003f65270 */
[----:B------:R-:W-:Y:S01]  /*8b10*/  IMAD R0, R214, 0x40, R9 ;  /* 0x00000040d6007824 */ /* 0x000fe200078e0209 */
[----:B--2---:R-:W-:-:S04]  /*8b20*/  ISETP.GE.AND P0, PT, R22, R3, PT ;  /* 0x000000031600720c */ /* 0x004fc80003f06270 */
[----:B------:R-:W-:-:S07]  /*8b30*/  ISETP.GE.OR P1, PT, R156, R10, P0 ;  /* 0x0000000a9c00720c */ /* 0x000fce0000726670 */
[----:B------:R-:W1:Y:S01]  /*8b40*/  @P3 LDC R11, c[0x0][0x42c] ;  /* 0x00010b00ff0b3b82 */ /* 0x000e620000000800 */
[----:B------:R-:W-:Y:S01]  /*8b50*/  ISETP.GE.OR P2, PT, R153, R10, P0 ;  /* 0x0000000a9900720c */ /* 0x000fe20000746670 */
[----:B------:R-:W-:-:S06]  /*8b60*/  IMAD.MOV.U32 R10, RZ, RZ, R38 ;  /* 0x000000ffff0a7224 */ /* 0x000fcc00078e0026 */
[----:B------:R-:W2:Y:S08]  /*8b70*/  @P3 LDC R8, c[0x0][0x430] ;  /* 0x00010c00ff083b82 */ /* 0x000eb00000000800 */
[----:B------:R-:W3:Y:S01]  /*8b80*/  @!P1 LDC.64 R20, c[0x0][0x3e0] ;  /* 0x0000f800ff149b82 */ /* 0x000ee20000000a00 */
[----:B-1----:R-:W-:-:S04]  /*8b90*/  @P3 IMAD.HI.U32 R9, R0, R11, RZ ;  /* 0x0000000b00093227 */ /* 0x002fc800078e00ff */
[----:B------:R-:W-:Y:S01]  /*8ba0*/  IMAD.MOV.U32 R11, RZ, RZ, R41 ;  /* 0x000000ffff0b7224 */ /* 0x000fe200078e0029 */
[----:B------:R-:W-:Y:S02]  /*8bb0*/  @!P2 IADD3 R41, P5, R74, R45, RZ ;  /* 0x0000002d4a29a210 */ /* 0x000fe40007fbe0ff */
[----:B--2---:R-:W-:Y:S02]  /*8bc0*/  @P3 SHF.R.U32.HI R0, RZ, R8, R9 ;  /* 0x00000008ff003219 */ /* 0x004fe40000011609 */
[----:B------:R-:W1:Y:S01]  /*8bd0*/  @!P1 LDC.64 R8, c[0x0][0x3c8] ;  /* 0x0000f200ff089b82 */ /* 0x000e620000000a00 */
[----:B------:R-:W-:Y:S01]  /*8be0*/  @!P1 IADD3 R38, P3, P4, R45, R82, R74 ;  /* 0x000000522d269210 */ /* 0x000fe20007c7e04a */
[----:B------:R-:W-:Y:S01]  /*8bf0*/  @!P2 IMAD.X R42, R76, 0x1, R47, P5 ;  /* 0x000000014c2aa824 */ /* 0x000fe200028e062f */
[----:B------:R-:W-:Y:S01]  /*8c00*/  SHF.R.S32.HI R15, RZ, 0x1f, R0 ;  /* 0x0000001fff0f7819 */ /* 0x000fe20000011400 */
[----:B------:R-:W-:Y:S01]  /*8c10*/  IMAD.WIDE.U32 R10, R0, R6, R10 ;  /* 0x00000006000a7225 */ /* 0x000fe200078e000a */
[----:B------:R-:W-:-:S02]  /*8c20*/  @!P1 IADD3.X R39, R47, R80, R76, P3, P4 ;  /* 0x000000502f279210 */ /* 0x000fc40001fe844c */
[----:B------:R-:W-:Y:S01]  /*8c30*/  @!P1 IADD3 R36, P3, P4, R67, R84, R70 ;  /* 0x0000005443249210 */ /* 0x000fe20007c7e046 */
[C---:B------:R-:W-:Y:S01]  /*8c40*/  IMAD R44, R15.reuse, R6, RZ ;  /* 0x000000060f2c7224 */ /* 0x040fe200078e02ff */
[----:B------:R-:W-:Y:S01]  /*8c50*/  @!P2 IADD3 R14, P5, R70, R67, RZ ;  /* 0x00000043460ea210 */ /* 0x000fe20007fbe0ff */
[-C--:B------:R-:W-:Y:S01]  /*8c60*/  IMAD R15, R15, R4.reuse, RZ ;  /* 0x000000040f0f7224 */ /* 0x080fe200078e02ff */
[----:B------:R-:W-:Y:S01]  /*8c70*/  @!P1 IADD3.X R37, R40, R83, R71, P3, P4 ;  /* 0x0000005328259210 */ /* 0x000fe20001fe8447 */
[----:B------:R-:W-:Y:S01]  /*8c80*/  IMAD R7, R0, R7, R44 ;  /* 0x0000000700077224 */ /* 0x000fe200078e022c */
[----:B------:R-:W-:Y:S01]  /*8c90*/  LEA R6, P4, R10, UR4, 0x1 ;  /* 0x000000040a067c11 */ /* 0x000fe2000f8808ff */
[----:B------:R-:W-:Y:S01]  /*8ca0*/  @!P2 IMAD.X R43, R71, 0x1, R40, P5 ;  /* 0x00000001472ba824 */ /* 0x000fe200028e0628 */
[----:B------:R-:W-:Y:S01]  /*8cb0*/  @!P2 LEA R40, P3, R41, UR4, 0x1 ;  /* 0x000000042928ac11 */ /* 0x000fe2000f8608ff */
[----:B------:R-:W-:Y:S01]  /*8cc0*/  IMAD.IADD R7, R11, 0x1, R7 ;  /* 0x000000010b077824 */ /* 0x000fe200078e0207 */
[----:B------:R-:W-:Y:S01]  /*8cd0*/  UMOV UR4, 0xffffffff ;  /* 0xffffffff00047882 */ /* 0x000fe20000000000 */
[----:B------:R-:W-:Y:S01]  /*8ce0*/  IMAD.WIDE.U32 R12, R0, R4, R12 ;  /* 0x00000004000c7225 */ /* 0x000fe200078e000c */
[----:B------:R-:W-:-:S02]  /*8cf0*/  @!P2 LEA.HI.X R41, R41, UR5, R42, 0x1, P3 ;  /* 0x000000052929ac11 */ /* 0x000fc400098f0c2a */
[----:B------:R-:W-:Y:S01]  /*8d00*/  @!P2 LEA R42, P3, R14, UR6, 0x1 ;  /* 0x000000060e2aac11 */ /* 0x000fe2000f8608ff */
[----:B------:R-:W-:Y:S01]  /*8d10*/  IMAD R15, R0, R5, R15 ;  /* 0x00000005000f7224 */ /* 0x000fe200078e020f */
[----:B------:R-:W-:Y:S02]  /*8d20*/  LEA.HI.X R5, R10, UR5, R7, 0x1, P4 ;  /* 0x000000050a057c11 */ /* 0x000fe4000a0f0c07 */
[----:B------:R-:W-:Y:S01]  /*8d30*/  LEA R0, P5, R12, UR6, 0x1 ;  /* 0x000000060c007c11 */ /* 0x000fe2000f8a08ff */
[----:B------:R-:W-:Y:S01]  /*8d40*/  IMAD.IADD R7, R13, 0x1, R15 ;  /* 0x000000010d077824 */ /* 0x000fe200078e020f */
[----:B------:R-:W-:Y:S02]  /*8d50*/  @!P2 LEA.HI.X R43, R14, UR7, R43, 0x1, P3 ;  /* 0x000000070e2bac11 */ /* 0x000fe400098f0c2b */
[----:B-1----:R-:W-:Y:S02]  /*8d60*/  @!P1 LEA R44, P3, R38, R8, 0x1 ;  /* 0x00000008262c9211 */ /* 0x002fe400078608ff */
[----:B------:R-:W-:-:S02]  /*8d70*/  LEA.HI.X R4, R12, UR7, R7, 0x1, P5 ;  /* 0x000000070c047c11 */ /* 0x000fc4000a8f0c07 */
[----:B---3--:R-:W-:Y:S01]  /*8d80*/  @!P1 LEA R20, P4, R36, R20, 0x1 ;  /* 0x0000001424149211 */ /* 0x008fe200078808ff */
[----:B0-----:R-:W-:-:S12]  /*8d90*/  BRA.DIV UR4, `(.L_x_2872) ;  /* 0x000002b204507947 */ /* 0x001fd8000b800000 */
.L_x_3138:
[----:B------:R-:W-:-:S03]  /*8da0*/  UMOV UR4, 0xffffffff ;  /* 0xffffffff00047882 */ /* 0x000fc60000000000 */
[----:B------:R-:W-:Y:S05]  /*8db0*/  BRA.DIV UR4, `(.L_x_2873) ;  /* 0x000002b204707947 */ /* 0x000fea000b800000 */
.L_x_3141:
[----:B------:R-:W-:-:S03]  /*8dc0*/  UMOV UR4, 0xffffffff ;  /* 0xffffffff00047882 */ /* 0x000fc60000000000 */
[----:B------:R-:W-:Y:S05]  /*8dd0*/  BRA.DIV UR4, `(.L_x_2874) ;  /* 0x000002b204907947 */ /* 0x000fea000b800000 */
.L_x_3144:
[----:B------:R-:W-:-:S03]  /*8de0*/  UMOV UR4, 0xffffffff ;  /* 0xffffffff00047882 */ /* 0x000fc60000000000 */
[----:B------:R-:W-:Y:S05]  /*8df0*/  BRA.DIV UR4, `(.L_x_2875) ;  /* 0x000002b204b07947 */ /* 0x000fea000b800000 */
.L_x_3147:
[----:B------:R-:W-:-:S03]  /*8e00*/  UMOV UR4, 0xffffffff ;  /* 0xffffffff00047882 */ /* 0x000fc60000000000 */
[----:B------:R-:W-:Y:S05]  /*8e10*/  BRA.DIV UR4, `(.L_x_2876) ;  /* 0x000002b204d07947 */ /* 0x000fea000b800000 */
.L_x_3150:
[----:B------:R-:W-:-:S03]  /*8e20*/  UMOV UR4, 0xffffffff ;  /* 0xffffffff00047882 */ /* 0x000fc60000000000 */
[----:B------:R-:W-:Y:S05]  /*8e30*/  BRA.DIV UR4, `(.L_x_2877) ;  /* 0x000002b204f07947 */ /* 0x000fea000b800000 */
.L_x_3153:
[----:B------:R-:W-:-:S03]  /*8e40*/  UMOV UR4, 0xffffffff ;  /* 0xffffffff00047882 */ /* 0x000fc60000000000 */
[----:B------:R-:W-:Y:S05]  /*8e50*/  BRA.DIV UR4, `(.L_x_2878) ;  /* 0x000002b604107947 */ /* 0x000fea000b800000 */
.L_x_3156:
[----:B------:R-:W-:-:S03]  /*8e60*/  UMOV UR4, 0xffffffff ;  /* 0xffffffff00047882 */ /* 0x000fc60000000000 */
[----:B------:R-:W-:Y:S05]  /*8e70*/  BRA.DIV UR4, `(.L_x_2879) ;  /* 0x000002b604307947 */ /* 0x000fea000b800000 */
.L_x_3159:
[----:B-----5:R-:W-:Y:S02]  /*8e80*/  LEA.HI R0, R46, R46, RZ, 0x1 ;  /* 0x0000002e2e007211 */ /* 0x020fe400078f08ff */
[----:B------:R-:W-:Y:S02]  /*8e90*/  CS2R R12, SRZ ;  /* 0x00000000000c7805 */ /* 0x000fe4000001ff00 */
[----:B------:R-:W-:Y:S02]  /*8ea0*/  @!P1 LEA.HI.X R45, R38, R9, R39, 0x1, P3 ;  /* 0x00000009262d9211 */ /* 0x000fe400018f0c27 */
[----:B------:R-:W-:Y:S02]  /*8eb0*/  CS2R R14, SRZ ;  /* 0x00000000000e7805 */ /* 0x000fe4000001ff00 */
[----:B------:R-:W-:Y:S02]  /*8ec0*/  LOP3.LUT R5, R0, 0xfffffffe, RZ, 0xc0, !PT ;  /* 0xfffffffe00057812 */ /* 0x000fe400078ec0ff */
[----:B------:R-:W-:-:S02]  /*8ed0*/  CS2R R38, SRZ ;  /* 0x0000000000267805 */ /* 0x000fc4000001ff00 */
[----:B------:R-:W-:Y:S02]  /*8ee0*/  @!P1 LEA.HI.X R21, R36, R21, R37, 0x1, P4 ;  /* 0x0000001524159211 */ /* 0x000fe400020f0c25 */
[----:B------:R-:W-:Y:S01]  /*8ef0*/  CS2R R36, SRZ ;  /* 0x0000000000247805 */ /* 0x000fe2000001ff00 */
[----:B------:R-:W-:Y:S01]  /*8f00*/  IMAD.IADD R46, R46, 0x1, -R5 ;  /* 0x000000012e2e7824 */ /* 0x000fe200078e0a05 */
[----:B------:R-:W-:Y:S02]  /*8f10*/  CS2R R4, SRZ ;  /* 0x0000000000047805 */ /* 0x000fe4000001ff00 */
[----:B------:R-:W-:Y:S02]  /*8f20*/  CS2R R6, SRZ ;  /* 0x0000000000067805 */ /* 0x000fe4000001ff00 */
[----:B------:R-:W-:Y:S02]  /*8f30*/  CS2R R8, SRZ ;  /* 0x0000000000087805 */ /* 0x000fe4000001ff00 */
[----:B------:R-:W-:-:S02]  /*8f40*/  CS2R R10, SRZ ;  /* 0x00000000000a7805 */ /* 0x000fc4000001ff00 */
[----:B------:R-:W-:Y:S01]  /*8f50*/  SHF.L.U32 R46, R46, 0x1f, RZ ;  /* 0x0000001f2e2e7819 */ /* 0x000fe200000006ff */
[----:B------:R0:W5:Y:S04]  /*8f60*/  @!P2 LDG.E.128 R12, desc[UR56][R40.64] ;  /* 0x00000038280ca981 */ /* 0x000168000c1e1d00 */
[----:B------:R0:W5:Y:S04]  /*8f70*/  @!P2 LDG.E.128 R36, desc[UR56][R42.64] ;  /* 0x000000382a24a981 */ /* 0x000168000c1e1d00 */
[----:B------:R0:W5:Y:S04]  /*8f80*/  @!P1 LDG.E.128 R4, desc[UR56][R44.64] ;  /* 0x000000382c049981 */ /* 0x000168000c1e1d00 */
[----:B------:R0:W5:Y:S01]  /*8f90*/  @!P1 LDG.E.128 R8, desc[UR56][R20.64] ;  /* 0x0000003814089981 */ /* 0x000162000c1e1d00 */
[----:B------:R-:W1:Y:S01]  /*8fa0*/  SYNCS.PHASECHK.TRANS64.TRYWAIT P1, [R145+URZ+0x32400], R46 ;  /* 0x0324002e910075a7 */ /* 0x000e62000802017f */
[----:B------:R-:W-:Y:S04]  /*8fb0*/  BSSY B1, `(.L_x_2880) ;  /* 0x0000002000017945 */ /* 0x000fe80003800000 */
[----:B01----:R-:W-:Y:S05]  /*8fc0*/  @!P1 BRA `(.L_x_2881) ;  /* 0x000002b400049947 */ /* 0x003fea0003800000 */
.L_x_3160:
[----:B------:R-:W-:Y:S05]  /*8fd0*/  BSYNC B1 ;  /* 0x0000000000017941 */ /* 0x000fea0003800000 */
.L_x_2880:
[----:B------:R-:W2:Y:S01]  /*8fe0*/  LDL R43, [R1+0x70] ;  /* 0x00007000012b7983 */ /* 0x000ea20000100800 */
[----:B-----5:R-:W-:Y:S01]  /*8ff0*/  IMAD.MOV.U32 R40, RZ, RZ, R36 ;  /* 0x000000ffff287224 */ /* 0x020fe200078e0024 */
[----:B------:R-:W-:Y:S01]  /*9000*/  BSSY B1, `(.L_x_2882) ;  /* 0x0000088000017945 */ /* 0x000fe20003800000 */
[----:B------:R-:W-:Y:S02]  /*9010*/  IMAD.MOV.U32 R0, RZ, RZ, R12 ;  /* 0x000000ffff007224 */ /* 0x000fe400078e000c */
        /* <DEDUP_REMOVED lines=24> */
[----:B------:R-:W-:Y:S02]  /*91a0*/  IMAD.MOV.U32 R89, RZ, RZ, R11 ;  /* 0x000000ffff597224 */ /* 0x000fe400078e000b */
[----:B--2---:R-:W-:-:S05]  /*91b0*/  IMAD R43, R43, -0x80, R160 ;  /* 0xffffff802b2b7824 */ /* 0x004fca00078e02a0 */
[----:B------:R-:W-:-:S04]  /*91c0*/  VIMNMX R43, R43, 0x80, PT ;  /* 0x000000802b2b7848 */ /* 0x000fc80003fe0100 */
[-C--:B------:R-:W-:Y:S02]  /*91d0*/  ISETP.GE.OR P1, PT, R153, R43.reuse, P0 ;  /* 0x0000002b9900720c */ /* 0x080fe40000726670 */
[----:B------:R-:W-:-:S11]  /*91e0*/  ISETP.GE.OR P0, PT, R156, R43, P0 ;  /* 0x0000002b9c00720c */ /* 0x000fd60000706670 */
[----:B------:R-:W-:Y:S05]  /*91f0*/  @P1 BRA `(.L_x_2883) ;  /* 0x0000000400a01947 */ /* 0x000fea0003800000 */
[----:B------:R-:W-:Y:S01]  /*9200*/  IMAD.SHL.U32 R40, R183, 0x40, RZ ;  /* 0x00000040b7287824 */ /* 0x000fe200078e00ff */
[----:B------:R-:W-:Y:S01]  /*9210*/  SHF.R.U64 R79, R36, 0x10, R37 ;  /* 0x00000010244f7819 */ /* 0x000fe20000001225 */
[----:B------:R-:W-:Y:S01]  /*9220*/  IMAD.IADD R42, R22, 0x1, R3 ;  /* 0x00000001162a7824 */ /* 0x000fe200078e0203 */
[----:B------:R-:W-:Y:S02]  /*9230*/  SHF.R.U64 R83, R12, 0x10, R13 ;  /* 0x000000100c537819 */ /* 0x000fe4000000120d */
[----:B------:R-:W-:Y:S02]  /*9240*/  LOP3.LUT R43, R40, 0x1c0, RZ, 0xc0, !PT ;  /* 0x000001c0282b7812 */ /* 0x000fe400078ec0ff */
[----:B------:R-:W-:Y:S02]  /*9250*/  SHF.R.U64 R78, R14, 0x10, R15 ;  /* 0x000000100e4e7819 */ /* 0x000fe4000000120f */
[----:B------:R-:W-:Y:S02]  /*9260*/  LOP3.LUT R40, R43, 0x38, R22, 0xf8, !PT ;  /* 0x000000382b287812 */ /* 0x000fe400078ef816 */
[----:B------:R-:W-:-:S02]  /*9270*/  SHF.R.U32.HI R45, RZ, 0x3, R43 ;  /* 0x00000003ff2d7819 */ /* 0x000fc4000001162b */
[----:B------:R-:W-:Y:S02]  /*9280*/  LOP3.LUT R42, R43, 0x38, R42, 0xf8, !PT ;  /* 0x000000382b2a7812 */ /* 0x000fe400078ef82a */
[-C--:B------:R-:W-:Y:S02]  /*9290*/  LOP3.LUT R41, R40, R45.reuse, RZ, 0x3c, !PT ;  /* 0x0000002d28297212 */ /* 0x080fe400078e3cff */
[----:B------:R-:W-:Y:S02]  /*92a0*/  SHF.R.U32.HI R15, RZ, 0x10, R15 ;  /* 0x00000010ff0f7819 */ /* 0x000fe4000001160f */
[----:B------:R-:W-:Y:S01]  /*92b0*/  SHF.R.U32.HI R77, RZ, 0x10, R13 ;  /* 0x00000010ff4d7819 */ /* 0x000fe2000001160d */
[----:B------:R-:W-:Y:S01]  /*92c0*/  IMAD R40, R168, 0x200, R41 ;  /* 0x00000200a8287824 */ /* 0x000fe200078e0229 */
[----:B------:R-:W-:Y:S02]  /*92d0*/  LOP3.LUT R41, R42, R45, RZ, 0x3c, !PT ;  /* 0x0000002d2a297212 */ /* 0x000fe400078e3cff */
[----:B------:R-:W-:Y:S01]  /*92e0*/  SHF.R.U32.HI R82, RZ, 0x10, R39 ;  /* 0x00000010ff527819 */ /* 0x000fe20000011627 */
[----:B------:R-:W-:Y:S01]  /*92f0*/  IMAD R85, R40, 0x2, R145 ;  /* 0x0000000228557824 */ /* 0x000fe200078e0291 */
[----:B------:R-:W-:Y:S01]  /*9300*/  PRMT R79, R84, 0x5410, R79 ;  /* 0x00005410544f7816 */ /* 0x000fe2000000004f */
[----:B------:R-:W-:Y:S01]  /*9310*/  IMAD R44, R168, 0x200, R41 ;  /* 0x00000200a82c7824 */ /* 0x000fe200078e0229 */
[----:B------:R-:W-:-:S02]  /*9320*/  PRMT R76, R0, 0x5410, R83 ;  /* 0x00005410004c7816 */ /* 0x000fc40000000053 */
[----:B------:R-:W1:Y:S01]  /*9330*/  LDS.128 R40, [R85+0x18400] ;  /* 0x0184000055287984 */ /* 0x000e620000000c00 */
[----:B------:R-:W-:Y:S01]  /*9340*/  IMAD R86, R44, 0x2, R145 ;  /* 0x000000022c567824 */ /* 0x000fe200078e0291 */
[----:B------:R-:W-:Y:S02]  /*9350*/  SHF.R.U32.HI R80, RZ, 0x10, R37 ;  /* 0x00000010ff507819 */ /* 0x000fe40000011625 */
[----:B------:R-:W-:Y:S02]  /*9360*/  PRMT R78, R21, 0x5410, R78 ;  /* 0x00005410154e7816 */ /* 0x000fe4000000004e */
[----:B0-----:R-:W0:Y:S01]  /*9370*/  LDS.128 R44, [R86+0x18400] ;  /* 0x01840000562c7984 */ /* 0x001e220000000c00 */
[----:B------:R-:W-:Y:S02]  /*9380*/  PRMT R66, R66, 0x5410, R15 ;  /* 0x0000541042427816 */ /* 0x000fe4000000000f */
[C---:B------:R-:W-:Y:S02]  /*9390*/  PRMT R77, R20.reuse, 0x5410, R77 ;  /* 0x00005410144d7816 */ /* 0x040fe4000000004d */
[----:B------:R-:W-:-:S02]  /*93a0*/  PRMT R82, R20, 0x5432, R82 ;  /* 0x0000543214527816 */ /* 0x000fc40000000052 */
[----:B------:R-:W-:Y:S02]  /*93b0*/  PRMT R80, R0, 0x5432, R80 ;  /* 0x0000543200507816 */ /* 0x000fe40000000050 */
[----:B------:R-:W-:-:S04]  /*93c0*/  SHF.R.U64 R81, R38, 0x10, R39 ;  /* 0x0000001026517819 */ /* 0x000fc80000001227 */
[----:B------:R-:W-:Y:S01]  /*93d0*/  PRMT R81, R87, 0x5410, R81 ;  /* 0x0000541057517816 */ /* 0x000fe20000000051 */
[C---:B-1----:R-:W-:Y:S01]  /*93e0*/  IMAD.U32 R14, R42.reuse, 0x10000, RZ ;  /* 0x000100002a0e7824 */ /* 0x042fe200078e00ff */
[----:B------:R-:W-:Y:S01]  /*93f0*/  LOP3.LUT R15, R42, 0xffff0000, RZ, 0xc0, !PT ;  /* 0xffff00002a0f7812 */ /* 0x000fe200078ec0ff */
[C---:B------:R-:W-:Y:S01]  /*9400*/  IMAD.U32 R20, R43.reuse, 0x10000, RZ ;  /* 0x000100002b147824 */ /* 0x040fe200078e00ff */
[----:B------:R-:W-:Y:S01]  /*9410*/  LOP3.LUT R42, R43, 0xffff0000, RZ, 0xc0, !PT ;  /* 0xffff00002b2a7812 */ /* 0x000fe200078ec0ff */
[----:B------:R-:W-:Y:S01]  /*9420*/  IMAD.U32 R43, R76, 0x10000, RZ ;  /* 0x000100004c2b7824 */ /* 0x000fe200078e00ff */
[----:B------:R-:W-:Y:S01]  /*9430*/  LOP3.LUT R12, R40, 0xffff0000, RZ, 0xc0, !PT ;  /* 0xffff0000280c7812 */ /* 0x000fe200078ec0ff */
[C---:B0-----:R-:W-:Y:S01]  /*9440*/  IMAD.U32 R21, R44.reuse, 0x10000, RZ ;  /* 0x000100002c157824 */ /* 0x041fe200078e00ff */
[----:B------:R-:W-:Y:S01]  /*9450*/  LOP3.LUT R36, R44, 0xffff0000, RZ, 0xc0, !PT ;  /* 0xffff00002c247812 */ /* 0x000fe200078ec0ff */
[C---:B------:R-:W-:Y:S01]  /*9460*/  IMAD.U32 R37, R45.reuse, 0x10000, RZ ;  /* 0x000100002d257824 */ /* 0x040fe200078e00ff */
[----:B------:R-:W-:Y:S01]  /*9470*/  LOP3.LUT R44, R45, 0xffff0000, RZ, 0xc0, !PT ;  /* 0xffff00002d2c7812 */ /* 0x000fe200078ec0ff */
[----:B------:R-:W-:Y:S01]  /*9480*/  IMAD.U32 R45, R79, 0x10000, RZ ;  /* 0x000100004f2d7824 */ /* 0x000fe200078e00ff */
[----:B------:R-:W-:Y:S01]  /*9490*/  LOP3.LUT R39, R46, 0xffff0000, RZ, 0xc0, !PT ;  /* 0xffff00002e277812 */ /* 0x000fe200078ec0ff */
[----:B------:R-:W-:Y:S01]  /*94a0*/  IMAD.U32 R0, R40, 0x10000, RZ ;  /* 0x0001000028007824 */ /* 0x000fe200078e00ff */
[C---:B------:R-:W-:Y:S01]  /*94b0*/  LOP3.LUT R40, R41.reuse, 0xffff0000, RZ, 0xc0, !PT ;  /* 0xffff000029287812 */ /* 0x040fe200078ec0ff */
[----:B------:R-:W-:-:S02]  /*94c0*/  IMAD.U32 R13, R41, 0x10000, RZ ;  /* 0x00010000290d7824 */ /* 0x000fc400078e00ff */
[----:B------:R-:W-:Y:S01]  /*94d0*/  FMUL.FTZ R83, R21, R45 ;  /* 0x0000002d15537220 */ /* 0x000fe20000410000 */
[----:B------:R-:W-:Y:S01]  /*94e0*/  IMAD.U32 R38, R46, 0x10000, RZ ;  /* 0x000100002e267824 */ /* 0x000fe200078e00ff */
[C---:B------:R-:W-:Y:S01]  /*94f0*/  LOP3.LUT R46, R47.reuse, 0xffff0000, RZ, 0xc0, !PT ;  /* 0xffff00002f2e7812 */ /* 0x040fe200078ec0ff */
[----:B------:R-:W-:Y:S01]  /*9500*/  IMAD.U32 R41, R47, 0x10000, RZ ;  /* 0x000100002f297824 */ /* 0x000fe200078e00ff */
[----:B------:R-:W-:Y:S01]  /*9510*/  LOP3.LUT R79, R79, 0xffff0000, RZ, 0xc0, !PT ;  /* 0xffff00004f4f7812 */ /* 0x000fe200078ec0ff */
[-C--:B------:R-:W-:Y:S01]  /*9520*/  FMUL.FTZ R47, R21, R43.reuse ;  /* 0x0000002b152f7220 */ /* 0x080fe20000410000 */
[----:B------:R-:W-:Y:S01]  /*9530*/  LOP3.LUT R21, R76, 0xffff0000, RZ, 0xc0, !PT ;  /* 0xffff00004c157812 */ /* 0x000fe200078ec0ff */
[----:B------:R-:W-:Y:S01]  /*9540*/  FFMA.FTZ R83, R0, R43, -R83 ;  /* 0x0000002b00537223 */ /* 0x000fe20000010853 */
[----:B------:R-:W-:Y:S02]  /*9550*/  IMAD.U32 R76, R80, 0x10000, RZ ;  /* 0x00010000504c7824 */ /* 0x000fe400078e00ff */
[----:B------:R-:W-:Y:S01]  /*9560*/  FMUL.FTZ R43, R36, R79 ;  /* 0x0000004f242b7220 */ /* 0x000fe20000410000 */
[----:B------:R-:W-:Y:S01]  /*9570*/  FFMA.FTZ R47, R0, R45, R47 ;  /* 0x0000002d002f7223 */ /* 0x000fe2000001002f */
[----:B------:R-:W-:-:S02]  /*9580*/  IMAD.U32 R0, R77, 0x10000, RZ ;  /* 0x000100004d007824 */ /* 0x000fc400078e00ff */
[-C--:B------:R-:W-:Y:S01]  /*9590*/  FMUL.FTZ R45, R36, R21.reuse ;  /* 0x00000015242d7220 */ /* 0x080fe20000410000 */
[----:B------:R-:W-:Y:S01]  /*95a0*/  LOP3.LUT R77, R77, 0xffff0000, RZ, 0xc0, !PT ;  /* 0xffff00004d4d7812 */ /* 0x000fe200078ec0ff */
[----:B------:R-:W-:Y:S01]  /*95b0*/  FFMA.FTZ R36, R12, R21, -R43 ;  /* 0x000000150c247223 */ /* 0x000fe2000001082b */
[C---:B------:R-:W-:Y:S01]  /*95c0*/  FMUL.FTZ R84, R37.reuse, R76 ;  /* 0x0000004c25547220 */ /* 0x040fe20000410000 */
[----:B------:R-:W-:Y:S01]  /*95d0*/  LOP3.LUT R21, R80, 0xffff0000, RZ, 0xc0, !PT ;  /* 0xffff000050157812 */ /* 0x000fe200078ec0ff */
[----:B------:R-:W-:Y:S01]  /*95e0*/  FMUL.FTZ R37, R37, R0 ;  /* 0x0000000025257220 */ /* 0x000fe20000410000 */
[----:B------:R-:W-:Y:S01]  /*95f0*/  FFMA.FTZ R80, R12, R79, R45 ;  /* 0x0000004f0c507223 */ /* 0x000fe2000001002d */
[----:B------:R-:W-:Y:S01]  /*9600*/  FMUL.FTZ R45, R44, R77 ;  /* 0x0000004d2c2d7220 */ /* 0x000fe20000410000 */
[----:B------:R-:W-:Y:S02]  /*9610*/  IMAD.U32 R12, R82, 0x10000, RZ ;  /* 0x00010000520c7824 */ /* 0x000fe400078e00ff */
[C---:B------:R-:W-:Y:S01]  /*9620*/  FFMA.FTZ R76, R13.reuse, R76, R37 ;  /* 0x0000004c0d4c7223 */ /* 0x040fe20000010025 */
[----:B------:R-:W-:Y:S01]  /*9630*/  FMUL.FTZ R43, R44, R21 ;  /* 0x000000152c2b7220 */ /* 0x000fe20000410000 */
[----:B------:R-:W-:Y:S01]  /*9640*/  FFMA.FTZ R84, R13, R0, -R84 ;  /* 0x000000000d547223 */ /* 0x000fe20000010854 */
[----:B------:R-:W-:-:S02]  /*9650*/  IMAD.U32 R37, R81, 0x10000, RZ ;  /* 0x0001000051257824 */ /* 0x000fc400078e00ff */
[----:B------:R-:W-:Y:S01]  /*9660*/  FFMA.FTZ R45, R40, R21, R45 ;  /* 0x00000015282d7223 */ /* 0x000fe2000001002d */
[----:B------:R-:W-:Y:S02]  /*9670*/  IMAD.U32 R0, R66, 0x10000, RZ ;  /* 0x0001000042007824 */ /* 0x000fe400078e00ff */
[C---:B------:R-:W-:Y:S01]  /*9680*/  FMUL.FTZ R21, R41.reuse, R12 ;  /* 0x0000000c29157220 */ /* 0x040fe20000410000 */
[----:B------:R-:W-:Y:S01]  /*9690*/  FFMA.FTZ R43, R40, R77, -R43 ;  /* 0x0000004d282b7223 */ /* 0x000fe2000001082b */
[----:B------:R-:W-:Y:S02]  /*96a0*/  IMAD.U32 R13, R78, 0x10000, RZ ;  /* 0x000100004e0d7824 */ /* 0x000fe400078e00ff */
[----:B------:R-:W-:Y:S01]  /*96b0*/  FMUL.FTZ R77, R38, R37 ;  /* 0x00000025264d7220 */ /* 0x000fe20000410000 */
[-C--:B------:R-:W-:Y:S01]  /*96c0*/  FMUL.FTZ R41, R41, R0.reuse ;  /* 0x0000000029297220 */ /* 0x080fe20000410000 */
[----:B------:R-:W-:Y:S01]  /*96d0*/  FFMA.FTZ R40, R20, R0, -R21 ;  /* 0x0000000014287223 */ /* 0x000fe20000010815 */
[----:B------:R-:W-:Y:S01]  /*96e0*/  LOP3.LUT R0, R81, 0xffff0000, RZ, 0xc0, !PT ;  /* 0xffff000051007812 */ /* 0x000fe200078ec0ff */
[-C--:B------:R-:W-:Y:S01]  /*96f0*/  FMUL.FTZ R38, R38, R13.reuse ;  /* 0x0000000d26267220 */ /* 0x080fe20000410000 */
[----:B------:R-:W-:Y:S01]  /*9700*/  LOP3.LUT R78, R78, 0xffff0000, RZ, 0xc0, !PT ;  /* 0xffff00004e4e7812 */ /* 0x000fe200078ec0ff */
[----:B------:R-:W-:Y:S01]  /*9710*/  FFMA.FTZ R77, R14, R13, -R77 ;  /* 0x0000000d0e4d7223 */ /* 0x000fe2000001084d */
[----:B------:R-:W-:Y:S01]  /*9720*/  LOP3.LUT R21, R82, 0xffff0000, RZ, 0xc0, !PT ;  /* 0xffff000052157812 */ /* 0x000fe200078ec0ff */
[----:B------:R-:W-:Y:S01]  /*9730*/  FFMA.FTZ R41, R20, R12, R41 ;  /* 0x0000000c14297223 */ /* 0x000fe20000010029 */
[----:B------:R-:W-:Y:S01]  /*9740*/  LOP3.LUT R13, R66, 0xffff0000, RZ, 0xc0, !PT ;  /* 0xffff0000420d7812 */ /* 0x000fe200078ec0ff */
[C---:B------:R-:W-:Y:S01]  /*9750*/  FMUL.FTZ R12, R39.reuse, R0 ;  /* 0x00000000270c7220 */ /* 0x040fe20000410000 */
[----:B------:R-:W-:Y:S01]  /*9760*/  FFMA.FTZ R38, R14, R37, R38 ;  /* 0x000000250e267223 */ /* 0x000fe20000010026 */
        /* <DEDUP_REMOVED lines=17> */
.L_x_2883:
[----:B------:R-:W-:Y:S05]  /*9880*/  BSYNC B1 ;  /* 0x0000000000017941 */ /* 0x000fea0003800000 */
.L_x_2882:
[----:B------:R-:W-:Y:S01]  /*9890*/  PRMT R20, R88, 0x5410, R89 ;  /* 0x0000541058147816 */ /* 0x000fe20000000059 */
[----:B------:R-:W-:Y:S06]  /*98a0*/  @P0 BRA `(.L_x_2869) ;  /* 0x0000000400840947 */ /* 0x000fec0003800000 */
[----:B------:R-:W-:Y:S01]  /*98b0*/  IMAD.IADD R0, R22, 0x1, R3 ;  /* 0x0000000116007824 */ /* 0x000fe200078e0203 */
[----:B-1----:R-:W1:Y:S01]  /*98c0*/  LDS.128 R12, [R215+0x18400] ;  /* 0x01840000d70c7984 */ /* 0x002e620000000c00 */
[--C-:B------:R-:W-:Y:S02]  /*98d0*/  SHF.R.U64 R43, R4, 0x10, R5.reuse ;  /* 0x00000010042b7819 */ /* 0x100fe40000001205 */
[----:B------:R-:W-:Y:S02]  /*98e0*/  SHF.R.U32.HI R4, RZ, 0x10, R5 ;  /* 0x00000010ff047819 */ /* 0x000fe40000011605 */
[----:B------:R-:W-:Y:S02]  /*98f0*/  LOP3.LUT R3, R169, 0x38, R0, 0xf8, !PT ;  /* 0x00000038a9037812 */ /* 0x000fe400078ef800 */
[----:B------:R-:W-:Y:S02]  /*9900*/  PRMT R74, R74, 0x5410, R43 ;  /* 0x000054104a4a7816 */ /* 0x000fe4000000002b */
[----:B------:R-:W-:-:S02]  /*9910*/  LOP3.LUT R0, R3, R170, RZ, 0x3c, !PT ;  /* 0x000000aa03007212 */ /* 0x000fc400078e3cff */
[--C-:B------:R-:W-:Y:S01]  /*9920*/  SHF.R.U64 R3, R8, 0x10, R9.reuse ;  /* 0x0000001008037819 */ /* 0x100fe20000001209 */
[----:B------:R-:W-:Y:S01]  /*9930*/  IMAD.U32 R40, R74, 0x10000, RZ ;  /* 0x000100004a287824 */ /* 0x000fe200078e00ff */
[----:B------:R-:W-:Y:S01]  /*9940*/  SHF.R.U32.HI R8, RZ, 0x10, R9 ;  /* 0x00000010ff087819 */ /* 0x000fe20000011609 */
[----:B------:R-:W-:Y:S01]  /*9950*/  IMAD.IADD R0, R171, 0x1, R0 ;  /* 0x00000001ab007824 */ /* 0x000fe200078e0200 */
[----:B------:R-:W-:Y:S02]  /*9960*/  PRMT R68, R68, 0x5410, R3 ;  /* 0x0000541044447816 */ /* 0x000fe40000000003 */
[----:B------:R-:W-:Y:S01]  /*9970*/  SHF.R.U32.HI R41, RZ, 0x10, R11 ;  /* 0x00000010ff297819 */ /* 0x000fe2000001160b */
[----:B------:R-:W-:Y:S01]  /*9980*/  IMAD R0, R0, 0x2, R145 ;  /* 0x0000000200007824 */ /* 0x000fe200078e0291 */
[----:B------:R-:W-:Y:S01]  /*9990*/  SHF.R.U64 R5, R6, 0x10, R7 ;  /* 0x0000001006057819 */ /* 0x000fe20000001207 */
[----:B------:R-:W-:Y:S01]  /*99a0*/  IMAD.U32 R42, R68, 0x10000, RZ ;  /* 0x00010000442a7824 */ /* 0x000fe200078e00ff */
[----:B------:R-:W-:-:S02]  /*99b0*/  PRMT R67, R67, 0x5410, R8 ;  /* 0x0000541043437816 */ /* 0x000fc40000000008 */
[----:B------:R-:W2:Y:S01]  /*99c0*/  LDS.128 R36, [R0+0x18400] ;  /* 0x0184000000247984 */ /* 0x000ea20000000c00 */
[----:B------:R-:W-:Y:S02]  /*99d0*/  SHF.R.U32.HI R6, RZ, 0x10, R7 ;  /* 0x00000010ff067819 */ /* 0x000fe40000011607 */
[----:B------:R-:W-:Y:S01]  /*99e0*/  PRMT R71, R71, 0x5410, R4 ;  /* 0x0000541047477816 */ /* 0x000fe20000000004 */
[----:B------:R-:W-:Y:S01]  /*99f0*/  IMAD.U32 R44, R67, 0x10000, RZ ;  /* 0x00010000432c7824 */ /* 0x000fe200078e00ff */
[----:B------:R-:W-:Y:S02]  /*9a00*/  SHF.R.U64 R21, R10, 0x10, R11 ;  /* 0x000000100a157819 */ /* 0x000fe4000000120b */
[C---:B------:R-:W-:Y:S02]  /*9a10*/  PRMT R41, R20.reuse, 0x5432, R41 ;  /* 0x0000543214297816 */ /* 0x040fe40000000029 */
[----:B------:R-:W-:Y:S02]  /*9a20*/  PRMT R69, R69, 0x5410, R6 ;  /* 0x0000541045457816 */ /* 0x000fe40000000006 */
[----:B------:R-:W-:-:S02]  /*9a30*/  PRMT R21, R20, 0x5410, R21 ;  /* 0x0000541014157816 */ /* 0x000fc40000000015 */
[----:B------:R-:W-:Y:S02]  /*9a40*/  PRMT R70, R70, 0x5410, R5 ;  /* 0x0000541046467816 */ /* 0x000fe40000000005 */
[----:B------:R-:W-:Y:S01]  /*9a50*/  LOP3.LUT R67, R67, 0xffff0000, RZ, 0xc0, !PT ;  /* 0xffff000043437812 */ /* 0x000fe200078ec0ff */
[C---:B-1----:R-:W-:Y:S01]  /*9a60*/  IMAD.U32 R3, R12.reuse, 0x10000, RZ ;  /* 0x000100000c037824 */ /* 0x042fe200078e00ff */
[----:B------:R-:W-:Y:S01]  /*9a70*/  LOP3.LUT R4, R12, 0xffff0000, RZ, 0xc0, !PT ;  /* 0xffff00000c047812 */ /* 0x000fe200078ec0ff */
[C---:B------:R-:W-:Y:S01]  /*9a80*/  IMAD.U32 R5, R13.reuse, 0x10000, RZ ;  /* 0x000100000d057824 */ /* 0x040fe200078e00ff */
[----:B------:R-:W-:Y:S01]  /*9a90*/  LOP3.LUT R12, R13, 0xffff0000, RZ, 0xc0, !PT ;  /* 0xffff00000d0c7812 */ /* 0x000fe200078ec0ff */
[C---:B------:R-:W-:Y:S01]  /*9aa0*/  IMAD.U32 R8, R15.reuse, 0x10000, RZ ;  /* 0x000100000f087824 */ /* 0x040fe200078e00ff */
[C---:B------:R-:W-:Y:S01]  /*9ab0*/  LOP3.LUT R7, R14.reuse, 0xffff0000, RZ, 0xc0, !PT ;  /* 0xffff00000e077812 */ /* 0x040fe200078ec0ff */
[----:B------:R-:W-:Y:S01]  /*9ac0*/  IMAD.U32 R6, R14, 0x10000, RZ ;  /* 0x000100000e067824 */ /* 0x000fe200078e00ff */
[----:B------:R-:W-:Y:S01]  /*9ad0*/  LOP3.LUT R14, R15, 0xffff0000, RZ, 0xc0, !PT ;  /* 0xffff00000f0e7812 */ /* 0x000fe200078ec0ff */
[C---:B--2---:R-:W-:Y:S01]  /*9ae0*/  IMAD.U32 R9, R36.reuse, 0x10000, RZ ;  /* 0x0001000024097824 */ /* 0x044fe200078e00ff */
[----:B------:R-:W-:Y:S01]  /*9af0*/  LOP3.LUT R10, R36, 0xffff0000, RZ, 0xc0, !PT ;  /* 0xffff0000240a7812 */ /* 0x000fe200078ec0ff */
[C---:B------:R-:W-:Y:S01]  /*9b00*/  IMAD.U32 R11, R37.reuse, 0x10000, RZ ;  /* 0x00010000250b7824 */ /* 0x040fe200078e00ff */
[----:B------:R-:W-:Y:S01]  /*9b10*/  LOP3.LUT R36, R37, 0xffff0000, RZ, 0xc0, !PT ;  /* 0xffff000025247812 */ /* 0x000fe200078ec0ff */
[C---:B0-----:R-:W-:Y:S01]  /*9b20*/  FMUL.FTZ R46, R9.reuse, R42 ;  /* 0x0000002a092e7220 */ /* 0x041fe20000410000 */
[----:B------:R-:W-:Y:S01]  /*9b30*/  FMUL.FTZ R66, R9, R40 ;  /* 0x0000002809427220 */ /* 0x000fe20000410000 */
[----:B------:R-:W-:-:S02]  /*9b40*/  IMAD.U32 R20, R39, 0x10000, RZ ;  /* 0x0001000027147824 */ /* 0x000fc400078e00ff */
[----:B------:R-:W-:Y:S01]  /*9b50*/  FMUL.FTZ R76, R11, R44 ;  /* 0x0000002c0b4c7220 */ /* 0x000fe20000410000 */
[----:B------:R-:W-:Y:S01]  /*9b60*/  FFMA.FTZ R46, R3, R40, -R46 ;  /* 0x00000028032e7223 */ /* 0x000fe2000001082e */
[----:B------:R-:W-:Y:S02]  /*9b70*/  IMAD.U32 R40, R71, 0x10000, RZ ;  /* 0x0001000047287824 */ /* 0x000fe400078e00ff */
[----:B------:R-:W-:Y:S01]  /*9b80*/  FFMA.FTZ R66, R3, R42, R66 ;  /* 0x0000002a03427223 */ /* 0x000fe20000010042 */
[----:B------:R-:W-:Y:S01]  /*9b90*/  IMAD.U32 R37, R41, 0x10000, RZ ;  /* 0x0001000029257824 */ /* 0x000fe200078e00ff */
[----:B------:R-:W-:Y:S01]  /*9ba0*/  LOP3.LUT R9, R68, 0xffff0000, RZ, 0xc0, !PT ;  /* 0xffff000044097812 */ /* 0x000fe200078ec0ff */
[----:B------:R-:W-:Y:S02]  /*9bb0*/  IMAD.U32 R3, R69, 0x10000, RZ ;  /* 0x0001000045037824 */ /* 0x000fe400078e00ff */
[-C--:B------:R-:W-:Y:S01]  /*9bc0*/  FMUL.FTZ R42, R11, R40.reuse ;  /* 0x000000280b2a7220 */ /* 0x080fe20000410000 */
[C---:B------:R-:W-:Y:S01]  /*9bd0*/  FMUL.FTZ R11, R20.reuse, R37 ;  /* 0x00000025140b7220 */ /* 0x040fe20000410000 */
[C---:B------:R-:W-:Y:S01]  /*9be0*/  FFMA.FTZ R76, R5.reuse, R40, -R76 ;  /* 0x00000028054c7223 */ /* 0x040fe2000001084c */
[-C--:B------:R-:W-:Y:S01]  /*9bf0*/  FMUL.FTZ R40, R20, R3.reuse ;  /* 0x0000000314287220 */ /* 0x080fe20000410000 */
[----:B------:R-:W-:Y:S01]  /*9c00*/  FFMA.FTZ R42, R5, R44, R42 ;  /* 0x0000002c052a7223 */ /* 0x000fe2000001002a */
[----:B------:R-:W-:Y:S01]  /*9c10*/  FFMA.FTZ R20, R8, R3, -R11 ;  /* 0x0000000308147223 */ /* 0x000fe2000001080b */
[----:B------:R-:W-:Y:S01]  /*9c20*/  LOP3.LUT R3, R74, 0xffff0000, RZ, 0xc0, !PT ;  /* 0xffff00004a037812 */ /* 0x000fe200078ec0ff */
[----:B------:R-:W-:Y:S01]  /*9c30*/  FMUL.FTZ R5, R10, R9 ;  /* 0x000000090a057220 */ /* 0x000fe20000410000 */
[----:B------:R-:W-:Y:S01]  /*9c40*/  FFMA.FTZ R40, R8, R37, R40 ;  /* 0x0000002508287223 */ /* 0x000fe20000010028 */
[C---:B------:R-:W-:Y:S01]  /*9c50*/  IMAD.U32 R13, R38.reuse, 0x10000, RZ ;  /* 0x00010000260d7824 */ /* 0x040fe200078e00ff */
[----:B------:R-:W-:Y:S01]  /*9c60*/  LOP3.LUT R15, R38, 0xffff0000, RZ, 0xc0, !PT ;  /* 0xffff0000260f7812 */ /* 0x000fe200078ec0ff */
[-C--:B------:R-:W-:Y:S01]  /*9c70*/  FFMA.FTZ R11, R4, R3.reuse, -R5 ;  /* 0x00000003040b7223 */ /* 0x080fe20000010805 */
[----:B------:R-:W-:Y:S01]  /*9c80*/  FMUL.FTZ R37, R10, R3 ;  /* 0x000000030a257220 */ /* 0x000fe20000410000 */
[----:B------:R-:W-:Y:S01]  /*9c90*/  IMAD.U32 R5, R21, 0x10000, RZ ;  /* 0x0001000015057824 */ /* 0x000fe200078e00ff */
[----:B------:R-:W-:Y:S01]  /*9ca0*/  LOP3.LUT R38, R39, 0xffff0000, RZ, 0xc0, !PT ;  /* 0xffff000027267812 */ /* 0x000fe200078ec0ff */
[----:B------:R-:W-:-:S02]  /*9cb0*/  IMAD.U32 R3, R70, 0x10000, RZ ;  /* 0x0001000046037824 */ /* 0x000fc400078e00ff */
[----:B------:R-:W-:Y:S01]  /*9cc0*/  FFMA.FTZ R37, R4, R9, R37 ;  /* 0x0000000904257223 */ /* 0x000fe20000010025 */
[----:B------:R-:W-:Y:S01]  /*9cd0*/  FMUL.FTZ R43, R13, R5 ;  /* 0x000000050d2b7220 */ /* 0x000fe20000410000 */
[----:B------:R-:W-:Y:S01]  /*9ce0*/  LOP3.LUT R4, R21, 0xffff0000, RZ, 0xc0, !PT ;  /* 0xffff000015047812 */ /* 0x000fe200078ec0ff */
[-C--:B------:R-:W-:Y:S01]  /*9cf0*/  FMUL.FTZ R13, R13, R3.reuse ;  /* 0x000000030d0d7220 */ /* 0x080fe20000410000 */
[----:B------:R-:W-:Y:S01]  /*9d00*/  LOP3.LUT R41, R41, 0xffff0000, RZ, 0xc0, !PT ;  /* 0xffff000029297812 */ /* 0x000fe200078ec0ff */
[C---:B------:R-:W-:Y:S01]  /*9d10*/  FFMA.FTZ R43, R6.reuse, R3, -R43 ;  /* 0x00000003062b7223 */ /* 0x040fe2000001082b */
[----:B------:R-:W-:Y:S01]  /*9d20*/  LOP3.LUT R71, R71, 0xffff0000, RZ, 0xc0, !PT ;  /* 0xffff000047477812 */ /* 0x000fe200078ec0ff */
[----:B------:R-:W-:Y:S01]  /*9d30*/  FFMA.FTZ R10, R6, R5, R13 ;  /* 0x00000005060a7223 */ /* 0x000fe2000001000d */
[----:B------:R-:W-:Y:S01]  /*9d40*/  LOP3.LUT R70, R70, 0xffff0000, RZ, 0xc0, !PT ;  /* 0xffff000046467812 */ /* 0x000fe200078ec0ff */
[----:B------:R-:W-:Y:S01]  /*9d50*/  FMUL.FTZ R39, R36, R67 ;  /* 0x0000004324277220 */ /* 0x000fe20000410000 */
[----:B------:R-:W-:Y:S01]  /*9d60*/  LOP3.LUT R69, R69, 0xffff0000, RZ, 0xc0, !PT ;  /* 0xffff000045457812 */ /* 0x000fe200078ec0ff */
[C---:B------:R-:W-:Y:S01]  /*9d70*/  FMUL.FTZ R6, R15.reuse, R4 ;  /* 0x000000040f067220 */ /* 0x040fe20000410000 */
[----:B------:R-:W-:Y:S01]  /*9d80*/  FMUL.FTZ R3, R38, R41 ;  /* 0x0000002926037220 */ /* 0x000fe20000410000 */
[----:B------:R-:W-:Y:S01]  /*9d90*/  FMUL.FTZ R36, R36, R71 ;  /* 0x0000004724247220 */ /* 0x000fe20000410000 */
[-C--:B------:R-:W-:Y:S01]  /*9da0*/  FMUL.FTZ R15, R15, R70.reuse ;  /* 0x000000460f0f7220 */ /* 0x080fe20000410000 */
[----:B------:R-:W-:Y:S01]  /*9db0*/  FMUL.FTZ R38, R38, R69 ;  /* 0x0000004526267220 */ /* 0x000fe20000410000 */
[----:B------:R-:W-:Y:S01]  /*9dc0*/  FFMA.FTZ R39, R12, R71, -R39 ;  /* 0x000000470c277223 */ /* 0x000fe20000010827 */
[C---:B------:R-:W-:Y:S01]  /*9dd0*/  FFMA.FTZ R6, R7.reuse, R70, -R6 ;  /* 0x0000004607067223 */ /* 0x040fe20000010806 */
[----:B------:R-:W-:Y:S01]  /*9de0*/  FFMA.FTZ R3, R14, R69, -R3 ;  /* 0x000000450e037223 */ /* 0x000fe20000010803 */
[----:B------:R-:W-:Y:S01]  /*9df0*/  FFMA.FTZ R9, R12, R67, R36 ;  /* 0x000000430c097223 */ /* 0x000fe20000010024 */
        /* <DEDUP_REMOVED lines=12> */
.L_x_2869:
[----:B------:R-:W-:Y:S05]  /*9ec0*/  BSYNC B0 ;  /* 0x0000000000007941 */ /* 0x000fea0003800000 */
.L_x_2849:
[----:B------:R-:W-:Y:S01]  /*9ed0*/  @!PT LDS RZ, [RZ] ;  /* 0x00000000fffff984 */ /* 0x000fe20000000800 */
[----:B------:R-:W-:Y:S01]  /*9ee0*/  @!PT LDS RZ, [RZ] ;  /* 0x00000000fffff984 */ /* 0x000fe20000000800 */
[----:B------:R-:W-:Y:S01]  /*9ef0*/  @!PT LDS RZ, [RZ] ;  /* 0x00000000fffff984 */ /* 0x000fe20000000800 */
[----:B------:R-:W-:Y:S01]  /*9f00*/  @!PT LDS RZ, [RZ] ;  /* 0x00000000fffff984 */ /* 0x000fe20000000800 */
[----:B------:R4:W-:Y:S06]  /*9f10*/  MEMBAR.ALL.CTA ;  /* 0x0000000000007992 */ /* 0x0009ec0000008000 */
[----:B----4-:R-:W4:Y:S01]  /*9f20*/  FENCE.VIEW.ASYNC.S ;  /* 0x00000000000073c6 */ /* 0x010f220000000000 */
[----:B------:R-:W-:Y:S05]  /*9f30*/  WARPSYNC.ALL ;  /* 0x0000000000007948 */ /* 0x000fea0003800000 */
[----:B----4-:R-:W-:Y:S06]  /*9f40*/  BAR.SYNC.DEFER_BLOCKING 0xd, 0x100 ;  /* 0x0344000000007b1d */ /* 0x010fec0000010000 */
.L_x_2846:
[----:B0123--:R-:W-:Y:S01]  /*9f50*/  IMAD.MOV.U32 R4, RZ, RZ, R61 ;  /* 0x000000ffff047224 */ /* 0x00ffe200078e003d */
[----:B------:R-:W-:Y:S05]  /*9f60*/  WARPSYNC.ALL ;  /* 0x0000000000007948 */ /* 0x000fea0003800000 */
[----:B------:R-:W-:Y:S01]  /*9f70*/  IMAD.MOV.U32 R5, RZ, RZ, R62 ;  /* 0x000000ffff057224 */ /* 0x000fe200078e003e */
[----:B------:R-:W-:Y:S01]  /*9f80*/  UIADD3 UR4, UP0, UR49, 0x420, URZ ;  /* 0x0000042031047890 */ /* 0x000fe2000ff1e03f */
[----:B------:R-:W-:Y:S01]  /*9f90*/  IMAD.MOV.U32 R6, RZ, RZ, R59 ;  /* 0x000000ffff067224 */ /* 0x000fe200078e003b */
[----:B------:R0:W-:Y:S01]  /*9fa0*/  BAR.SYNC.DEFER_BLOCKING R179, 0x100 ;  /* 0x000400b30000751d */ /* 0x0001e20000010000 */
[----:B------:R-:W-:Y:S01]  /*9fb0*/  IMAD.MOV.U32 R7, RZ, RZ, R60 ;  /* 0x000000ffff077224 */ /* 0x000fe200078e003c */
[----:B------:R-:W-:Y:S01]  /*9fc0*/  UIADD3.X UR5, URZ, UR48, URZ, UP0, !UPT ;  /* 0x000000303f057290 */ /* 0x000fe200087fe43f */
[----:B------:R-:W-:Y:S01]  /*9fd0*/  IMAD.MOV.U32 R8, RZ, RZ, R17 ;  /* 0x000000ffff087224 */ /* 0x000fe200078e0011 */
[----:B------:R-:W-:Y:S01]  /*9fe0*/  MOV R219, 0xa2b0 ;  /* 0x0000a2b000db7802 */ /* 0x000fe20000000f00 */
[----:B------:R-:W-:Y:S01]  /*9ff0*/  IMAD.MOV.U32 R9, RZ, RZ, R58 ;  /* 0x000000ffff097224 */ /* 0x000fe200078e003a */
[----:B------:R-:W-:Y:S01]  /*a000*/  BSSY B0, `(.L_x_2884) ;  /* 0x000002b000007945 */ /* 0x000fe20003800000 */
[----:B------:R-:W-:Y:S01]  /*a010*/  IMAD.MOV.U32 R10, RZ, RZ, R56 ;  /* 0x000000ffff0a7224 */ /* 0x000fe200078e0038 */
[----:B------:R1:W-:Y:S01]  /*a020*/  STL.128 [R1+0x190], R4 ;  /* 0x0001900401007387 */ /* 0x0003e20000100c00 */
[----:B------:R-:W-:-:S02]  /*a030*/  IMAD.MOV.U32 R11, RZ, RZ, R57 ;  /* 0x000000ffff0b7224 */ /* 0x000fc400078e0039 */
[----:B------:R-:W-:Y:S02]  /*a040*/  IMAD.MOV.U32 R17, RZ, RZ, R64 ;  /* 0x000000ffff117224 */ /* 0x000fe400078e0040 */
[----:B------:R-:W-:Y:S01]  /*a050*/  IMAD.U32 R3, RZ, RZ, UR49 ;  /* 0x00000031ff037e24 */ /* 0x000fe2000f8e00ff */
[----:B------:R-:W-:Y:S01]  /*a060*/  STL.128 [R1+0x1b0], R8 ;  /* 0x0001b00801007387 */ /* 0x000fe20000100c00 */
[----:B------:R-:W-:Y:S02]  /*a070*/  VIADD R0, R181, 0xffffffff ;  /* 0xffffffffb5007836 */ /* 0x000fe40000000000 */
[----:B------:R-:W-:Y:S02]  /*a080*/  VIADD R3, R3, 0x170 ;  /* 0x0000017003037836 */ /* 0x000fe40000000000 */
[----:B-1----:R-:W-:Y:S02]  /*a090*/  IMAD.MOV.U32 R4, RZ, RZ, R54 ;  /* 0x000000ffff047224 */ /* 0x002fe400078e0036 */
[----:B------:R-:W-:-:S02]  /*a0a0*/  IMAD.MOV.U32 R5, RZ, RZ, R55 ;  /* 0x000000ffff057224 */ /* 0x000fc400078e0037 */
[----:B------:R-:W-:Y:S02]  /*a0b0*/  IMAD.MOV.U32 R6, RZ, RZ, R52 ;  /* 0x000000ffff067224 */ /* 0x000fe400078e0034 */
[----:B------:R-:W-:-:S05]  /*a0c0*/  IMAD.MOV.U32 R7, RZ, RZ, R53 ;  /* 0x000000ffff077224 */ /* 0x000fca00078e0035 */
[----:B------:R1:W-:Y:S02]  /*a0d0*/  STL.128 [R1+0x1c0], R4 ;  /* 0x0001c00401007387 */ /* 0x0003e40000100c00 */
[----:B-1----:R-:W-:Y:S02]  /*a0e0*/  IMAD.MOV.U32 R4, RZ, RZ, R16 ;  /* 0x000000ffff047224 */ /* 0x002fe400078e0010 */
[----:B------:R-:W-:Y:S02]  /*a0f0*/  IMAD.MOV.U32 R5, RZ, RZ, R31 ;  /* 0x000000ffff057224 */ /* 0x000fe400078e001f */
[----:B------:R-:W-:Y:S02]  /*a100*/  IMAD.MOV.U32 R6, RZ, RZ, R32 ;  /* 0x000000ffff067224 */ /* 0x000fe400078e0020 */
[----:B------:R-:W-:Y:S02]  /*a110*/  IMAD.MOV.U32 R7, RZ, RZ, R65 ;  /* 0x000000ffff077224 */ /* 0x000fe400078e0041 */
[----:B------:R-:W-:-:S02]  /*a120*/  IMAD.MOV.U32 R16, RZ, RZ, R29 ;  /* 0x000000ffff107224 */ /* 0x000fc400078e001d */
[----:B------:R-:W-:Y:S01]  /*a130*/  IMAD.U32 R32, RZ, RZ, UR44 ;  /* 0x0000002cff207e24 */ /* 0x000fe2000f8e00ff */
[----:B------:R1:W-:Y:S04]  /*a140*/  STL.128 [R1+0x1e0], R4 ;  /* 0x0001e00401007387 */ /* 0x0003e80000100c00 */
[----:B------:R-:W-:Y:S01]  /*a150*/  STL.128 [R1+0x180], R16 ;  /* 0x0001801001007387 */ /* 0x000fe20000100c00 */
[----:B-1----:R-:W-:Y:S02]  /*a160*/  IMAD.MOV.U32 R4, RZ, RZ, R26 ;  /* 0x000000ffff047224 */ /* 0x002fe400078e001a */
[----:B------:R-:W-:Y:S02]  /*a170*/  IMAD.MOV.U32 R5, RZ, RZ, R33 ;  /* 0x000000ffff057224 */ /* 0x000fe400078e0021 */
[----:B------:R-:W-:-:S02]  /*a180*/  IMAD.MOV.U32 R6, RZ, RZ, R50 ;  /* 0x000000ffff067224 */ /* 0x000fc400078e0032 */
[----:B------:R-:W-:Y:S02]  /*a190*/  IMAD.MOV.U32 R7, RZ, RZ, R51 ;  /* 0x000000ffff077224 */ /* 0x000fe400078e0033 */
[----:B------:R-:W-:Y:S02]  /*a1a0*/  IMAD.U32 R33, RZ, RZ, UR42 ;  /* 0x0000002aff217e24 */ /* 0x000fe4000f8e00ff */
[----:B------:R-:W-:Y:S01]  /*a1b0*/  IMAD.U32 R26, RZ, RZ, UR43 ;  /* 0x0000002bff1a7e24 */ /* 0x000fe2000f8e00ff */
[----:B------:R1:W-:Y:S04]  /*a1c0*/  STL.128 [R1+0x1f0], R4 ;  /* 0x0001f00401007387 */ /* 0x0003e80000100c00 */
[----:B------:R-:W-:Y:S01]  /*a1d0*/  STL.128 [R1+0x170], R32 ;  /* 0x0001702001007387 */ /* 0x000fe20000100c00 */
[----:B-1----:R-:W-:-:S02]  /*a1e0*/  IMAD.MOV.U32 R4, RZ, RZ, R30 ;  /* 0x000000ffff047224 */ /* 0x002fc400078e001e */
[----:B------:R-:W-:Y:S02]  /*a1f0*/  IMAD.MOV.U32 R5, RZ, RZ, R27 ;  /* 0x000000ffff057224 */ /* 0x000fe400078e001b */
[----:B------:R-:W-:Y:S02]  /*a200*/  IMAD.MOV.U32 R6, RZ, RZ, R48 ;  /* 0x000000ffff067224 */ /* 0x000fe400078e0030 */
[----:B------:R-:W-:Y:S02]  /*a210*/  IMAD.MOV.U32 R7, RZ, RZ, R49 ;  /* 0x000000ffff077224 */ /* 0x000fe400078e0031 */
[----:B------:R-:W-:-:S03]  /*a220*/  IMAD.U32 R27, RZ, RZ, UR41 ;  /* 0x00000029ff1b7e24 */ /* 0x000fc6000f8e00ff */
[----:B------:R1:W-:Y:S04]  /*a230*/  STL.128 [R1+0x200], R4 ;  /* 0x0002000401007387 */ /* 0x0003e80000100c00 */
[----:B------:R0:W-:Y:S01]  /*a240*/  STL.128 [R1+0x1a0], R24 ;  /* 0x0001a01801007387 */ /* 0x0001e20000100c00 */
[----:B-1----:R-:W-:Y:S02]  /*a250*/  IMAD.U32 R4, RZ, RZ, UR4 ;  /* 0x00000004ff047e24 */ /* 0x002fe4000f8e00ff */
[----:B------:R-:W-:Y:S02]  /*a260*/  IMAD.U32 R5, RZ, RZ, UR5 ;  /* 0x00000005ff057e24 */ /* 0x000fe4000f8e00ff */
[----:B------:R-:W-:Y:S02]  /*a270*/  IMAD.MOV.U32 R6, RZ, RZ, R28 ;  /* 0x000000ffff067224 */ /* 0x000fe400078e001c */
[----:B------:R-:W-:-:S05]  /*a280*/  IMAD.MOV.U32 R7, RZ, RZ, R63 ;  /* 0x000000ffff077224 */ /* 0x000fca00078e003f */
[----:B------:R0:W-:Y:S02]  /*a290*/  STL.128 [R1+0x1d0], R4 ;  /* 0x0001d00401007387 */ /* 0x0001e40000100c00 */
[----:B0----5:R-:W-:Y:S05]  /*a2a0*/  CALL.REL.NOINC `($_ZN7cutlass13device_kernelIN5flash11enable_sm90INS1_16FlashAttnFwdSm90INS1_25CollectiveMainloopFwdSm90ILi2EN4cute5tupleIJNS5_1CILi1EEES8_S8_EEENS6_IJNS7_ILi128EEENS7_ILi96EEENS7_ILi64EEEEEELi256ENS_10bfloat16_tEfNS_4arch4Sm90ELb0ELb1ELb0ELb1ELb0ELb1ELb1ELb1ELb0ELb0ELb0ELb0EEENS1_21CollectiveEpilogueFwdINS6_IJSA_NS7_ILi256EEESB_EEES9_SE_SG_Li256ELb1ELb0ELb0ELb0EEENS1_36VarlenDynamicPersistentTileSchedulerILi128ELi96ELi256ELi32ELb0ELb0ELb1ELb1ELb0ELb1EEEEEEEEEvNT_6ParamsE$_ZZN5flash25CollectiveMainloopFwdSm90ILi2EN4cute5tupleIJNS1_1CILi1EEES4_S4_EEENS2_IJNS3_ILi128EEENS3_ILi96EEENS3_ILi64EEEEEELi256EN7cutlass10bfloat16_tEfNSA_4arch4Sm90ELb0ELb1ELb0ELb1ELb0ELb1ELb1ELb1ELb0ELb0ELb0ELb0EE3mmaINS_16FlashAttnFwdSm90ISE_NS_21CollectiveEpilogueFwdINS2_IJS6_NS3_ILi256EEES7_EEES5_SB_SD_Li256ELb1ELb0ELb0ELb0EEENS_36VarlenDynamicPersistentTileSchedulerILi128ELi96ELi256ELi32ELb0ELb0ELb1ELb1ELb0ELb1EEEE13SharedStorageENS1_6TensorINS1_11ArrayEngineIfLm128EEENS1_6LayoutINS2_IJNS2_IJNS3_ILi2EEEST_NS3_ILi32EEEEEES4_S4_EEENS2_IJNS2_IJS4_ST_NS3_ILi4EEEEEENS3_ILi0EEESZ_EEEEEEENS_7SoftmaxILi2ELi0EEEEEbRKNSE_6ParamsENSA_25PipelineTmaAsyncNoClusterILi2ENSA_16PipelineTmaAsyncILi2EEEEES1B_RNSA_13PipelineStateILj2EEERT0_RT1_iRiRKNS_16SeqlenInfoQKNewKILb1ELb1EEENS2_IJiiiiEEERT_ENKUliT_T0_T1_E_clIZSF_ISO_S12_S14_EbS17_S1B_S1B_S1E_S1G_S1I_iS1J_S1N_S1O_S1Q_EUlRS1R_iE0_NS3_ILb1EEES1Y_EEDaiS1R_S1S_S1T_) ;  /* 0x000002b400a47944 */ /* 0x021fea0003c00000 */
[----:B------:R-:W-:Y:S05]  /*a2b0*/  BSYNC B0 ;  /* 0x0000000000007941 */ /* 0x000fea0003800000 */
.L_x_2884:
[----:B------:R-:W2:Y:S01]  /*a2c0*/  LDL R2, [R1+0x70] ;  /* 0x0000700001027983 */ /* 0x000ea20000100800 */
[----:B------:R-:W0:Y:S01]  /*a2d0*/  LDC.64 R6, c[0x0][0xad8] ;  /* 0x0002b600ff067b82 */ /* 0x000e220000000a00 */
[----:B------:R-:W-:Y:S01]  /*a2e0*/  VIADD R0, R181, 0xfffffffe ;  /* 0xfffffffeb5007836 */ /* 0x000fe20000000000 */
[----:B0-----:R-:W-:Y:S01]  /*a2f0*/  ISETP.GE.AND P0, PT, R7, 0x1, PT ;  /* 0x000000010700780c */ /* 0x001fe20003f06270 */
[----:B--2---:R-:W-:-:S05]  /*a300*/  IMAD.SHL.U32 R2, R2, 0x80, RZ ;  /* 0x0000008002027824 */ /* 0x004fca00078e00ff */
[----:B------:R-:W-:-:S05]  /*a310*/  IADD3 R5, R2, R161, -R160 ;  /* 0x000000a102057210 */ /* 0x000fca0007ffe8a0 */
[----:B------:R-:W-:Y:S02]  /*a320*/  IMAD.IADD R3, R5, 0x1, R6 ;  /* 0x0000000105037824 */ /* 0x000fe400078e0206 */
[----:B------:R-:W-:Y:S05]  /*a330*/  @!P0 BRA `(.L_x_2885) ;  /* 0x0000000000488947 */ /* 0x000fea0003800000 */
        /* <DEDUP_REMOVED lines=11> */
.L_x_2887:
[----:B------:R-:W-:-:S13]  /*a3f0*/  ISETP.NE.AND P0, PT, R7, 0x1, PT ;  /* 0x000000010700780c */ /* 0x000fda0003f05270 */
[----:B------:R-:W0:Y:S02]  /*a400*/  @P0 LDC.64 R8, c[0x0][0xae0] ;  /* 0x0002b800ff080b82 */ /* 0x000e240000000a00 */
[----:B0-----:R-:W-:-:S05]  /*a410*/  @P0 IMAD.HI.U32 R6, R4, R8, RZ ;  /* 0x0000000804060227 */ /* 0x001fca00078e00ff */
[----:B------:R-:W-:-:S07]  /*a420*/  @P0 SHF.R.U32.HI R4, RZ, R9, R6 ;  /* 0x00000009ff040219 */ /* 0x000fce0000011606 */
.L_x_2888:
[----:B------:R-:W-:Y:S05]  /*a430*/  BSYNC B0 ;  /* 0x0000000000007941 */ /* 0x000fea0003800000 */
.L_x_2886:
[----:B------:R-:W-:-:S05]  /*a440*/  IMAD R4, R4, R7, R7 ;  /* 0x0000000704047224 */ /* 0x000fca00078e0207 */
[----:B------:R-:W-:-:S07]  /*a450*/  VIMNMX R3, R3, R4, PT ;  /* 0x0000000403037248 */ /* 0x000fce0003fe0100 */
.L_x_2885:
[----:B------:R-:W-:-:S05]  /*a460*/  IMAD.HI R3, R3, 0x2aaaaaab, RZ ;  /* 0x2aaaaaab03037827 */ /* 0x000fca00078e02ff */
[----:B------:R-:W-:-:S04]  /*a470*/  SHF.R.U32.HI R4, RZ, 0x1f, R3 ;  /* 0x0000001fff047819 */ /* 0x000fc80000011603 */
[----:B------:R-:W-:-:S04]  /*a480*/  LEA.HI.SX32 R4, R3, R4, 0x1c ;  /* 0x0000000403047211 */ /* 0x000fc800078fe2ff */
[----:B------:R-:W-:-:S04]  /*a490*/  VIMNMX R3, R167, R4, !PT ;  /* 0x00000004a7037248 */ /* 0x000fc80007fe0100 */
[----:B------:R-:W-:-:S13]  /*a4a0*/  ISETP.GE.AND P0, PT, R0, R3, PT ;  /* 0x000000030000720c */ /* 0x000fda0003f06270 */
[----:B------:R-:W-:Y:S05]  /*a4b0*/  @!P0 BRA `(.L_x_2889) ;  /* 0x000000a800b88947 */ /* 0x000fea0003800000 */
.L_x_2916:
        /* <DEDUP_REMOVED lines=16> */
[----:B-1----:R-:W-:Y:S01]  /*a5c0*/  @!P0 IMAD.MOV.U32 R5, RZ, RZ, RZ ;  /* 0x000000ffff058224 */ /* 0x002fe200078e00ff */
[----:B--2---:R-:W-:-:S04]  /*a5d0*/  LOP3.LUT R2, R2, 0x1, RZ, 0xfc, !PT ;  /* 0x0000000102027812 */ /* 0x004fc800078efcff */
[----:B------:R-:W-:-:S13]  /*a5e0*/  ISETP.NE.AND P1, PT, R2, 0x3, PT ;  /* 0x000000030200780c */ /* 0x000fda0003f25270 */
[----:B0-----:R-:W-:Y:S05]  /*a5f0*/  @!P1 BRA `(.L_x_2891) ;  /* 0x0000000000049947 */ /* 0x001fea0003800000 */
[----:B------:R-:W-:Y:S01]  /*a600*/  BPT.TRAP 0x1 ;  /* 0x000000040000795c */ /* 0x000fe20000300000 */
.L_x_2891:
[----:B------:R-:W-:Y:S05]  /*a610*/  BSYNC B0 ;  /* 0x0000000000007941 */ /* 0x000fea0003800000 */
.L_x_2890:
        /* <DEDUP_REMOVED lines=13> */
.L_x_2893:
[----:B------:R-:W-:Y:S05]  /*a6f0*/  BSYNC B0 ;  /* 0x0000000000007941 */ /* 0x000fea0003800000 */
.L_x_2892:
        /* <DEDUP_REMOVED lines=8> */
.L_x_2895:
[----:B------:R-:W-:Y:S05]  /*a780*/  BSYNC B0 ;  /* 0x0000000000007941 */ /* 0x000fea0003800000 */
.L_x_2894:
[----:B------:R-:W2:Y:S04]  /*a790*/  LD.E R5, desc[UR56][R18.64+0x210] ;  /* 0x0002103812057980 */ /* 0x000ea8000c101900 */
[----:B------:R-:W2:Y:S01]  /*a7a0*/  LDL.64 R8, [R1+0xa0] ;  /* 0x0000a00001087983 */ /* 0x000ea20000100a00 */
[----:B------:R-:W-:Y:S05]  /*a7b0*/  WARPSYNC.ALL ;  /* 0x0000000000007948 */ /* 0x000fea0003800000 */
[----:B------:R-:W3:Y:S04]  /*a7c0*/  LDL.64 R14, [R1+0x98] ;  /* 0x00009800010e7983 */ /* 0x000ee80000100a00 */
[----:B0----5:R-:W4:Y:S04]  /*a7d0*/  LDL.64 R6, [R1+0x98] ;  /* 0x0000980001067983 */ /* 0x021f280000100a00 */
[----:B------:R-:W4:Y:S01]  /*a7e0*/  LDL.64 R10, [R1+0x98] ;  /* 0x00009800010a7983 */ /* 0x000f220000100a00 */
[----:B--2---:R-:W-:-:S03]  /*a7f0*/  IMAD R4, R5, 0x300, R8 ;  /* 0x0000030005047824 */ /* 0x004fc600078e0208 */
[----:B------:R-:W2:Y:S01]  /*a800*/  LDL.64 R12, [R1+0x98] ;  /* 0x00009800010c7983 */ /* 0x000ea20000100a00 */
[----:B------:R-:W-:Y:S01]  /*a810*/  IMAD.MOV.U32 R5, RZ, RZ, R9 ;  /* 0x000000ffff057224 */ /* 0x000fe200078e0009 */
[----:B------:R-:W-:Y:S01]  /*a820*/  R2UR UR6, R4 ;  /* 0x00000000040672ca */ /* 0x000fe200000e0000 */
[----:B------:R-:W-:-:S03]  /*a830*/  WARPGROUP.ARRIVE ;  /* 0x00000000000079c5 */ /* 0x000fc60000000000 */
        /* <DEDUP_REMOVED lines=9> */
[----:B------:R-:W-:Y:S02]  /*a8d0*/  R2UR UR5, R15 ;  /* 0x000000000f0572ca */ /* 0x000fe400000e0000 */
[----:B------:R-:W3:Y:S11]  /*a8e0*/  LDL R15, [R1+0x54] ;  /* 0x00005400010f7983 */ /* 0x000ef60000100800 */
[----:B------:R-:W-:Y:S01]  /*a8f0*/  HGMMA.64x96x16.F32.BF16 R24, gdesc[UR4], RZ, !UPT, gsb0 ;  /* 0x01600000041879f0 */ /* 0x000fe2000c0018ff */
[----:B----4-:R-:W-:Y:S01]  /*a900*/  VIADD R6, R6, 0x2 ;  /* 0x0000000206067836 */ /* 0x010fe20000000000 */
[----:B------:R-:W-:-:S02]  /*a910*/  R2UR UR6, R8 ;  /* 0x00000000080672ca */ /* 0x000fc400000e0000 */
[----:B------:R-:W-:Y:S02]  /*a920*/  R2UR UR7, R9 ;  /* 0x00000000090772ca */ /* 0x000fe400000e0000 */
[----:B------:R-:W-:Y:S02]  /*a930*/  R2UR UR4, R6 ;  /* 0x00000000060472ca */ /* 0x000fe400000e0000 */
[----:B------:R-:W-:Y:S01]  /*a940*/  R2UR UR5, R7 ;  /* 0x00000000070572ca */ /* 0x000fe200000e0000 */
[----:B------:R-:W-:Y:S02]  /*a950*/  VIADD R10, R10, 0x4 ;  /* 0x000000040a0a7836 */ /* 0x000fe40000000000 */
[----:B------:R-:W-:Y:S02]  /*a960*/  VIADD R6, R4, 0x4 ;  /* 0x0000000404067836 */ /* 0x000fe40000000000 */
[----:B------:R-:W-:Y:S01]  /*a970*/  IMAD.MOV.U32 R7, RZ, RZ, R9 ;  /* 0x000000ffff077224 */ /* 0x000fe200078e0009 */
[----:B------:R-:W-:-:S02]  /*a980*/  WARPGROUP.DEPBAR.LE gsb0, 0x0 ;  /* 0x00008000000079c5 */ /* 0x000fc40000010000 */
        /* <DEDUP_REMOVED lines=21> */
[----:B---3--:R-:W-:-:S04]  /*aae0*/  LOP3.LUT R15, R15, 0x1, RZ, 0xfc, !PT ;  /* 0x000000010f0f7812 */ /* 0x008fc800078efcff */
[----:B------:R-:W-:Y:S01]  /*aaf0*/  ISETP.NE.AND P1, PT, R15, 0x3, PT ;  /* 0x000000030f00780c */ /* 0x000fe20003f25270 */
[----:B------:R-:W-:Y:S01]  /*ab00*/  BSSY B0, `(.L_x_2897) ;  /* 0x0000004000007945 */ /* 0x000fe20003800000 */
[----:B------:R-:W-:-:S11]  /*ab10*/  WARPGROUP.DEPBAR.LE gsb0, 0x0 ;  /* 0x00008000000079c5 */ /* 0x000fd60000010000 */
[----:B0-----:R-:W-:Y:S05]  /*ab20*/  @!P1 BRA `(.L_x_2898) ;  /* 0x0000000000049947 */ /* 0x001fea0003800000 */
[----:B------:R-:W-:Y:S01]  /*ab30*/  BPT.TRAP 0x1 ;  /* 0x000000040000795c */ /* 0x000fe20000300000 */
.L_x_2898:
[----:B------:R-:W-:Y:S05]  /*ab40*/  BSYNC B0 ;  /* 0x0000000000007941 */ /* 0x000fea0003800000 */
.L_x_2897:
        /* <DEDUP_REMOVED lines=10> */
.L_x_2900:
[----:B------:R-:W-:Y:S05]  /*abf0*/  BSYNC B0 ;  /* 0x0000000000007941 */ /* 0x000fea0003800000 */
.L_x_2899:
[----:B------:R-:W-:Y:S04]  /*ac00*/  BSSY B0, `(.L_x_2901) ;  /* 0x0000006000007945 */ /* 0x000fe80003800000 */
[----:B-1----:R-:W-:Y:S05]  /*ac10*/  @P0 BRA `(.L_x_2902) ;  /* 0x0000000000100947 */ /* 0x002fea0003800000 */
[----:B-----5:R-:W-:Y:S01]  /*ac20*/  IMAD R4, R4, 0x8, R7 ;  /* 0x0000000804047824 */ /* 0x020fe200078e0207 */
[----:B0-----:R-:W-:-:S04]  /*ac30*/  SHF.L.U32 R5, R6, 0x1f, RZ ;  /* 0x0000001f06057819 */ /* 0x001fc800000006ff */
[----:B------:R-:W0:Y:S02]  /*ac40*/  SYNCS.PHASECHK.TRANS64.TRYWAIT P0, [R4+URZ], R5 ;  /* 0x00000005040075a7 */ /* 0x000e24000800017f */
[----:B0-----:R-:W-:Y:S05]  /*ac50*/  @!P0 BRA `(.L_x_2903) ;  /* 0x0000029800088947 */ /* 0x001fea0003800000 */
.L_x_2902:
[----:B------:R-:W-:Y:S05]  /*ac60*/  BSYNC B0 ;  /* 0x0000000000007941 */ /* 0x000fea0003800000 */
.L_x_2901:
[----:B------:R-:W2:Y:S04]  /*ac70*/  LDL R7, [R1+0x90] ;  /* 0x0000900001077983 */ /* 0x000ea80000100800 */
[----:B------:R-:W3:Y:S04]  /*ac80*/  LD.E R15, desc[UR56][R18.64+0x210] ;  /* 0x00021038120f7980 */ /* 0x000ee8000c101900 */
[----:B------:R-:W3:Y:S04]  /*ac90*/  LDL.64 R20, [R1+0x118] ;  /* 0x0001180001147983 */ /* 0x000ee80000100a00 */
[----:B0----5:R-:W4:Y:S04]  /*aca0*/  LDL.64 R4, [R1+0x110] ;  /* 0x0001100001047983 */ /* 0x021f280000100a00 */
[----:B------:R-:W4:Y:S04]  /*acb0*/  LDL.64 R8, [R1+0x110] ;  /* 0x0001100001087983 */ /* 0x000f280000100a00 */
[----:B------:R-:W4:Y:S04]  /*acc0*/  LDL.64 R10, [R1+0x110] ;  /* 0x00011000010a7983 */ /* 0x000f280000100a00 */
[----:B------:R-:W4:Y:S01]  /*acd0*/  LDL.64 R12, [R1+0x110] ;  /* 0x00011000010c7983 */ /* 0x000f220000100a00 */
[----:B------:R-:W-:Y:S05]  /*ace0*/  WARPSYNC.ALL ;  /* 0x0000000000007948 */ /* 0x000fea0003800000 */
[----:B------:R-:W-:Y:S01]  /*acf0*/  WARPGROUP.ARRIVE ;  /* 0x00000000000079c5 */ /* 0x000fe20000000000 */
[----:B--2---:R-:W-:Y:S01]  /*ad00*/  ISETP.NE.U32.AND P0, PT, R7, RZ, PT ;  /* 0x000000ff0700720c */ /* 0x004fe20003f05070 */
[----:B---3--:R-:W-:-:S02]  /*ad10*/  IMAD R6, R15, 0xc00, R20 ;  /* 0x00000c000f067824 */ /* 0x008fc400078e0214 */
[----:B------:R-:W-:Y:S01]  /*ad20*/  IMAD.MOV.U32 R7, RZ, RZ, R21 ;  /* 0x000000ffff077224 */ /* 0x000fe200078e0015 */
[----:B------:R-:W2:Y:S01]  /*ad30*/  LDL.64 R14, [R1+0x110] ;  /* 0x00011000010e7983 */ /* 0x000ea20000100a00 */
[----:B----4-:R-:W-:Y:S02]  /*ad40*/  R2UR UR4, R4 ;  /* 0x00000000040472ca */ /* 0x010fe400000e0000 */
[----:B------:R-:W-:Y:S02]  /*ad50*/  R2UR UR6, R6 ;  /* 0x00000000060672ca */ /* 0x000fe400000e0000 */
[----:B------:R-:W-:Y:S02]  /*ad60*/  R2UR UR7, R7 ;  /* 0x00000000070772ca */ /* 0x000fe400000e0000 */
[----:B------:R-:W-:Y:S02]  /*ad70*/  R2UR UR5, R5 ;  /* 0x00000000050572ca */ /* 0x000fe400000e0000 */
[----:B------:R-:W-:-:S11]  /*ad80*/  VOTEU.ANY UP0, P0 ;  /* 0x00000000003f7886 */ /* 0x000fd60000000100 */
        /* <DEDUP_REMOVED lines=159> */
[----:B------:R-:W0:Y:S01]  /*b780*/  S2R R72, SR_TID.X ;  /* 0x0000000000487919 */ /* 0x000e220000002100 */
[----:B------:R1:W-:Y:S04]  /*b790*/  STL [R1+0x90], R2 ;  /* 0x0000900201007387 */ /* 0x0003e80000100800 */
[----:B------:R1:W-:Y:S01]  /*b7a0*/  STL [R1+0x90], R2 ;  /* 0x0000900201007387 */ /* 0x0003e20000100800 */
[----:B------:R-:W-:-:S02]  /*b7b0*/  WARPGROUP.DEPBAR.LE gsb0, 0x0 ;  /* 0x00008000000079c5 */ /* 0x000fc40000010000 */
[----:B------:R-:W-:-:S06]  /*b7c0*/  WARPGROUP.ARRIVE ;  /* 0x00000000000079c5 */ /* 0x000fcc0000000000 */
[----:B------:R-:W-:Y:S01]  /*b7d0*/  HGMMA.64x96x16.F32.BF16 R24, gdesc[UR4], R24, gsb0 ;  /* 0x01600000041879f0 */ /* 0x000fe20008001818 */
[----:B0-----:R-:W-:Y:S01]  /*b7e0*/  LOP3.LUT R72, R72, 0x7f, RZ, 0xc0, !PT ;  /* 0x0000007f48487812 */ /* 0x001fe200078ec0ff */
[----:B------:R1:W-:Y:S03]  /*b7f0*/  STL [R1+0x90], R2 ;  /* 0x0000900201007387 */ /* 0x0003e60000100800 */
[----:B------:R-:W-:Y:S01]  /*b800*/  ISETP.NE.AND P0, PT, R72, RZ, PT ;  /* 0x000000ff4800720c */ /* 0x000fe20003f05270 */
        /* <DEDUP_REMOVED lines=21> */
[----:B------:R-:W2:Y:S04]  /*b960*/  LDL R12, [R1+0x13c] ;  /* 0x00013c00010c7983 */ /* 0x000ea80000100800 */
[----:B------:R-:W3:Y:S04]  /*b970*/  LDL.128 R8, [R1+0x150] ;  /* 0x0001500001087983 */ /* 0x000ee80000100c00 */
[----:B0-----:R-:W4:Y:S04]  /*b980*/  LDL.128 R4, [R1+0x140] ;  /* 0x0001400001047983 */ /* 0x001f280000100c00 */
[----:B------:R-:W3:Y:S01]  /*b990*/  LDL R21, [R1+0x70] ;  /* 0x0000700001157983 */ /* 0x000ee20000100800 */
[----:B------:R-:W-:Y:S01]  /*b9a0*/  BSSY B0, `(.L_x_2904) ;  /* 0x0000035000007945 */ /* 0x000fe20003800000 */
[----:B--2---:R-:W-:-:S04]  /*b9b0*/  SHF.R.S32.HI R13, RZ, 0x1f, R12 ;  /* 0x0000001fff0d7819 */ /* 0x004fc8000001140c */
[----:B------:R-:W-:-:S04]  /*b9c0*/  LEA.HI R13, R13, R12, RZ, 0x7 ;  /* 0x0000000c0d0d7211 */ /* 0x000fc800078f38ff */
[----:B------:R-:W-:-:S05]  /*b9d0*/  LOP3.LUT R15, R13, 0xffffff80, RZ, 0xc0, !PT ;  /* 0xffffff800d0f7812 */ /* 0x000fca00078ec0ff */
[----:B------:R-:W-:-:S05]  /*b9e0*/  IMAD.IADD R15, R12, 0x1, -R15 ;  /* 0x000000010c0f7824 */ /* 0x000fca00078e0a0f */
[----:B------:R-:W-:-:S04]  /*b9f0*/  SHF.R.S32.HI R14, RZ, 0x1f, R15 ;  /* 0x0000001fff0e7819 */ /* 0x000fc8000001140f */
[----:B------:R-:W-:-:S04]  /*ba00*/  LEA.HI R16, R14, R15, RZ, 0x2 ;  /* 0x0000000f0e107211 */ /* 0x000fc800078f10ff */
[--C-:B------:R-:W-:Y:S02]  /*ba10*/  SHF.R.S32.HI R17, RZ, 0x2, R16.reuse ;  /* 0x00000002ff117819 */ /* 0x100fe40000011410 */
[----:B------:R-:W-:Y:S02]  /*ba20*/  SHF.R.S32.HI R12, RZ, 0x1f, R16 ;  /* 0x0000001fff0c7819 */ /* 0x000fe40000011410 */
[----:B------:R-:W-:Y:S02]  /*ba30*/  LEA.HI R14, R14, R15, RZ, 0x5 ;  /* 0x0000000f0e0e7211 */ /* 0x000fe400078f28ff */
[----:B------:R-:W-:Y:S02]  /*ba40*/  LEA.HI R20, R12, R17, RZ, 0x3 ;  /* 0x000000110c147211 */ /* 0x000fe400078f18ff */
[----:B------:R-:W-:Y:S01]  /*ba50*/  SHF.R.S32.HI R12, RZ, 0x7, R13 ;  /* 0x00000007ff0c7819 */ /* 0x000fe2000001140d */
[----:B----4-:R-:W-:Y:S01]  /*ba60*/  IMAD R73, R0, -0x60, R5 ;  /* 0xffffffa000497824 */ /* 0x010fe200078e0205 */
[----:B------:R-:W-:-:S02]  /*ba70*/  LOP3.LUT R20, R20, 0xfffffff8, RZ, 0xc0, !PT ;  /* 0xfffffff814147812 */ /* 0x000fc400078ec0ff */
[----:B------:R-:W-:Y:S02]  /*ba80*/  LEA.HI R13, R13, R12, RZ, 0x1 ;  /* 0x0000000c0d0d7211 */ /* 0x000fe400078f08ff */
[----:B------:R-:W-:Y:S02]  /*ba90*/  SHF.R.S32.HI R14, RZ, 0x5, R14 ;  /* 0x00000005ff0e7819 */ /* 0x000fe4000001140e */
[----:B------:R-:W-:Y:S02]  /*baa0*/  LOP3.LUT R16, R16, 0x7ffffffc, RZ, 0xc0, !PT ;  /* 0x7ffffffc10107812 */ /* 0x000fe400078ec0ff */
[----:B---3--:R-:W-:Y:S01]  /*bab0*/  ISETP.GE.AND P1, PT, R9, 0x1, PT ;  /* 0x000000010900780c */ /* 0x008fe20003f26270 */
[----:B------:R-:W-:Y:S01]  /*bac0*/  IMAD.IADD R20, R17, 0x1, -R20 ;  /* 0x0000000111147824 */ /* 0x000fe200078e0a14 */
[----:B------:R-:W-:Y:S01]  /*bad0*/  LOP3.LUT R13, R13, 0x3fffffe, RZ, 0xc0, !PT ;  /* 0x03fffffe0d0d7812 */ /* 0x000fe200078ec0ff */
[----:B------:R-:W-:Y:S01]  /*bae0*/  IMAD R21, R21, 0x8, R14 ;  /* 0x0000000815157824 */ /* 0x000fe200078e020e */
[----:B------:R-:W-:Y:S01]  /*baf0*/  IADD3 R73, -R4, 0x1, R73 ;  /* 0x0000000104497810 */ /* 0x000fe20007ffe149 */
[----:B------:R-:W-:Y:S01]  /*bb00*/  IMAD.IADD R16, R15, 0x1, -R16 ;  /* 0x000000010f107824 */ /* 0x000fe200078e0a10 */
[----:B------:R-:W-:Y:S01]  /*bb10*/  LOP3.LUT R15, RZ, R6, RZ, 0x33, !PT ;  /* 0x00000006ff0f7212 */ /* 0x000fe200078e33ff */
[----:B------:R-:W-:-:S02]  /*bb20*/  IMAD.IADD R13, R12, 0x1, -R13 ;  /* 0x000000010c0d7824 */ /* 0x000fc400078e0a0d */
[----:B------:R-:W-:Y:S02]  /*bb30*/  IMAD.U32 R20, R21, 0x10, R20 ;  /* 0x0000001015147824 */ /* 0x000fe400078e0014 */
[----:B------:R-:W-:Y:S02]  /*bb40*/  IMAD R12, R16, -0x2, R73 ;  /* 0xfffffffe100c7824 */ /* 0x000fe400078e0249 */
[----:B------:R-:W-:Y:S02]  /*bb50*/  IMAD R20, R13, 0x40, R20 ;  /* 0x000000400d147824 */ /* 0x000fe400078e0214 */
[----:B------:R-:W-:Y:S02]  /*bb60*/  IMAD R13, R0, -0x60, RZ ;  /* 0xffffffa0000d7824 */ /* 0x000fe400078e02ff */
[C---:B------:R-:W-:Y:S02]  /*bb70*/  IMAD.IADD R21, R12.reuse, 0x1, R7 ;  /* 0x000000010c157824 */ /* 0x040fe400078e0207 */
[----:B------:R-:W-:-:S02]  /*bb80*/  IMAD.IADD R91, R12, 0x1, R15 ;  /* 0x000000010c5b7824 */ /* 0x000fc400078e020f */
[----:B------:R-:W-:Y:S02]  /*bb90*/  IMAD R16, R16, -0x2, R13 ;  /* 0xfffffffe10107824 */ /* 0x000fe400078e020d */
[----:B------:R-:W-:Y:S02]  /*bba0*/  IMAD R14, R0, -0x60, R8 ;  /* 0xffffffa0000e7824 */ /* 0x000fe400078e0208 */
[--C-:B------:R-:W-:Y:S02]  /*bbb0*/  IMAD.IADD R6, R21, 0x1, R20.reuse ;  /* 0x0000000115067824 */ /* 0x100fe400078e0214 */
[----:B------:R-:W-:Y:S01]  /*bbc0*/  IMAD.IADD R7, R91, 0x1, R20 ;  /* 0x000000015b077824 */ /* 0x000fe200078e0214 */
[----:B-1----:R-:W-:Y:S06]  /*bbd0*/  @!P1 BRA `(.L_x_2905) ;  /* 0x0000000000449947 */ /* 0x002fec0003800000 */
[----:B------:R-:W-:Y:S01]  /*bbe0*/  IADD3 R8, R20, R5, -R4 ;  /* 0x0000000514087210 */ /* 0x000fe20007ffe804 */
[----:B------:R-:W-:Y:S03]  /*bbf0*/  BSSY B1, `(.L_x_2906) ;  /* 0x000000c000017945 */ /* 0x000fe60003800000 */
[----:B------:R-:W-:-:S13]  /*bc00*/  ISETP.GT.AND P1, PT, R8, -0x1, PT ;  /* 0xffffffff0800780c */ /* 0x000fda0003f24270 */
[----:B------:R-:W-:Y:S05]  /*bc10*/  @P1 BRA `(.L_x_2907) ;  /* 0x0000000000181947 */ /* 0x000fea0003800000 */
[----:B------:R-:W-:Y:S02]  /*bc20*/  ISETP.NE.AND P1, PT, R9, 0x1, PT ;  /* 0x000000010900780c */ /* 0x000fe40003f25270 */
[----:B------:R-:W-:-:S11]  /*bc30*/  LOP3.LUT R13, RZ, R8, RZ, 0x33, !PT ;  /* 0x00000008ff0d7212 */ /* 0x000fd600078e33ff */
[----:B------:R-:W-:-:S05]  /*bc40*/  @P1 IMAD.HI.U32 R8, R13, R10, RZ ;  /* 0x0000000a0d081227 */ /* 0x000fca00078e00ff */
[----:B------:R-:W-:-:S04]  /*bc50*/  @P1 SHF.R.U32.HI R13, RZ, R11, R8 ;  /* 0x0000000bff0d1219 */ /* 0x000fc80000011608 */
[----:B------:R-:W-:Y:S01]  /*bc60*/  LOP3.LUT R8, RZ, R13, RZ, 0x33, !PT ;  /* 0x0000000dff087212 */ /* 0x000fe200078e33ff */
[----:B------:R-:W-:Y:S06]  /*bc70*/  BRA `(.L_x_2908) ;  /* 0x00000000000c7947 */ /* 0x000fec0003800000 */
.L_x_2907:
[----:B------:R-:W-:-:S13]  /*bc80*/  ISETP.NE.AND P1, PT, R9, 0x1, PT ;  /* 0x000000010900780c */ /* 0x000fda0003f25270 */
[----:B------:R-:W-:-:S05]  /*bc90*/  @P1 IMAD.HI.U32 R12, R8, R10, RZ ;  /* 0x0000000a080c1227 */ /* 0x000fca00078e00ff */
[----:B------:R-:W-:-:S07]  /*bca0*/  @P1 SHF.R.U32.HI R8, RZ, R11, R12 ;  /* 0x0000000bff081219 */ /* 0x000fce000001160c */
.L_x_2908:
[----:B------:R-:W-:Y:S05]  /*bcb0*/  BSYNC B1 ;  /* 0x0000000000017941 */ /* 0x000fea0003800000 */
.L_x_2906:
[----:B------:R-:W-:-:S05]  /*bcc0*/  IMAD R8, R8, R9, R16 ;  /* 0x0000000908087224 */ /* 0x000fca00078e0210 */
[----:B------:R-:W-:Y:S02]  /*bcd0*/  VIMNMX R7, R7, R8, !PT ;  /* 0x0000000807077248 */ /* 0x000fe40007fe0100 */
[----:B------:R-:W-:-:S07]  /*bce0*/  VIADDMNMX R6, R8, R9, R6, PT ;  /* 0x0000000908067246 */ /* 0x000fce0003800106 */
.L_x_2905:
[----:B------:R-:W-:Y:S05]  /*bcf0*/  BSYNC B0 ;  /* 0x0000000000007941 */ /* 0x000fea0003800000 */
.L_x_2904:
[----:B------:R-:W-:Y:S01]  /*bd00*/  ISETP.GE.AND P1, PT, R14, 0x9, PT ;  /* 0x000000090e00780c */ /* 0x000fe20003f26270 */
[----:B------:R-:W-:Y:S01]  /*bd10*/  VIADD R20, R20, 0x8 ;  /* 0x0000000814147836 */ /* 0x000fe20000000000 */
[----:B------:R-:W-:Y:S01]  /*bd20*/  ISETP.GE.AND P2, PT, R14, 0x2, PT ;  /* 0x000000020e00780c */ /* 0x000fe20003f46270 */
[----:B------:R-:W-:Y:S01]  /*bd30*/  BSSY B0, `(.L_x_2909) ;  /* 0x0000087000007945 */ /* 0x000fe20003800000 */
[----:B------:R-:W-:Y:S02]  /*bd40*/  P2R R12, PR, RZ, 0x2 ;  /* 0x00000002ff0c7803 */ /* 0x000fe40000000000 */
[----:B------:R-:W-:Y:S02]  /*bd50*/  ISETP.GT.AND P1, PT, R7, 0x8, !P1 ;  /* 0x000000080700780c */ /* 0x000fe40004f24270 */
[----:B------:R-:W-:Y:S02]  /*bd60*/  P2R R8, PR, RZ, 0x4 ;  /* 0x00000004ff087803 */ /* 0x000fe40000000000 */
[----:B------:R-:W-:-:S02]  /*bd70*/  ISETP.LT.OR P1, PT, R6, 0x9, P1 ;  /* 0x000000090600780c */ /* 0x000fc40000f21670 */
[C---:B------:R-:W-:Y:S02]  /*bd80*/  ISETP.GT.AND P2, PT, R7.reuse, 0x1, !P2 ;  /* 0x000000010700780c */ /* 0x040fe40005744270 */
[----:B------:R-:W-:Y:S02]  /*bd90*/  ISETP.GE.AND P3, PT, R14, 0xa, PT ;  /* 0x0000000a0e00780c */ /* 0x000fe40003f66270 */
[----:B------:R-:W-:Y:S02]  /*bda0*/  FSEL R87, R28, -INF , !P1 ;  /* 0xff8000001c577808 */ /* 0x000fe40004800000 */
[----:B------:R-:W-:Y:S02]  /*bdb0*/  ISETP.LT.OR P2, PT, R6, 0x2, P2 ;  /* 0x000000020600780c */ /* 0x000fe40001741670 */
[----:B------:R-:W-:Y:S02]  /*bdc0*/  ISETP.GT.AND P1, PT, R7, 0x9, !P3 ;  /* 0x000000090700780c */ /* 0x000fe40005f24270 */
[----:B------:R-:W-:-:S02]  /*bdd0*/  FSEL R89, R25, -INF , !P2 ;  /* 0xff80000019597808 */ /* 0x000fc40005000000 */
        /* <DEDUP_REMOVED lines=76> */
[----:B------:R-:W-:Y:S02]  /*c2a0*/  P2R R25, PR, RZ, 0x8 ;  /* 0x00000008ff197803 */ /* 0x000fe40000000000 */
        /* <DEDUP_REMOVED lines=40> */
.L_x_2912:
[----:B------:R-:W-:-:S13]  /*c530*/  ISETP.NE.AND P6, PT, R9, 0x1, PT ;  /* 0x000000010900780c */ /* 0x000fda0003fc5270 */
[----:B------:R-:W-:-:S05]  /*c540*/  @P6 IMAD.HI.U32 R10, R4, R10, RZ ;  /* 0x0000000a040a6227 */ /* 0x000fca00078e00ff */
[----:B------:R-:W-:-:S07]  /*c550*/  @P6 SHF.R.U32.HI R4, RZ, R11, R10 ;  /* 0x0000000bff046219 */ /* 0x000fce000001160a */
.L_x_2913:
[----:B------:R-:W-:Y:S05]  /*c560*/  BSYNC B1 ;  /* 0x0000000000017941 */ /* 0x000fea0003800000 */
.L_x_2911:
[----:B------:R-:W-:-:S05]  /*c570*/  IMAD R4, R4, R9, R16 ;  /* 0x0000000904047224 */ /* 0x000fca00078e0210 */
[----:B------:R-:W-:Y:S02]  /*c580*/  VIADDMNMX R6, R4, R9, R6, PT ;  /* 0x0000000904067246 */ /* 0x000fe40003800106 */
[----:B------:R-:W-:-:S07]  /*c590*/  VIMNMX R7, R7, R4, !PT ;  /* 0x0000000407077248 */ /* 0x000fce0007fe0100 */
.L_x_2910:
[----:B------:R-:W-:Y:S05]  /*c5a0*/  BSYNC B0 ;  /* 0x0000000000007941 */ /* 0x000fea0003800000 */
.L_x_2909:
[----:B------:R-:W2:Y:S01]  /*c5b0*/  LDL.64 R20, [R1+0x430] ;  /* 0x0004300001147983 */ /* 0x000ea20000100a00 */
[----:B------:R-:W-:Y:S02]  /*c5c0*/  ISETP.GT.AND P5, PT, R7, RZ, !P5 ;  /* 0x000000ff0700720c */ /* 0x000fe40006fa4270 */
        /* <DEDUP_REMOVED lines=11> */
[----:B------:R-:W-:Y:S02]  /*c680*/  ISETP.NE.AND P5, PT, R25, RZ, PT ;  /* 0x000000ff1900720c */ /* 0x000fe40003fa5270 */
[C---:B------:R-:W-:Y:S01]  /*c690*/  ISETP.GT.AND P1, PT, R7.reuse, 0x49, !P1 ;  /* 0x000000490700780c */ /* 0x040fe20004f24270 */
[----:B------:R-:W3:Y:S01]  /*c6a0*/  LDL R25, [R1+0x450] ;  /* 0x0004500001197983 */ /* 0x000ee20000100800 */
        /* <DEDUP_REMOVED lines=60> */
[----:B--2---:R-:W-:Y:S02]  /*ca70*/  FMNMX.FTZ R4, R93, R20, !PT ;  /* 0x000000145d047209 */ /* 0x004fe40007810000 */
[----:B------:R-:W-:Y:S02]  /*ca80*/  FMNMX.FTZ R5, R24, R21, !PT ;  /* 0x0000001518057209 */ /* 0x000fe40007810000 */
[----:B------:R-:W-:Y:S02]  /*ca90*/  FMNMX.FTZ R4, R89, R4, !PT ;  /* 0x0000000459047209 */ /* 0x000fe40007810000 */
[----:B------:R-:W-:-:S02]  /*caa0*/  ISETP.LT.OR P5, PT, R6, 0x49, P5 ;  /* 0x000000490600780c */ /* 0x000fc40002fa1670 */
[----:B------:R-:W-:Y:S02]  /*cab0*/  FMNMX.FTZ R4, R87, R4, !PT ;  /* 0x0000000457047209 */ /* 0x000fe40007810000 */
[----:B------:R-:W-:Y:S02]  /*cac0*/  FMNMX.FTZ R5, R28, R5, !PT ;  /* 0x000000051c057209 */ /* 0x000fe40007810000 */
[----:B------:R-:W-:Y:S02]  /*cad0*/  FMNMX.FTZ R4, R85, R4, !PT ;  /* 0x0000000455047209 */ /* 0x000fe40007810000 */
[----:B------:R-:W-:Y:S02]  /*cae0*/  FSEL R62, R62, -INF , !P5 ;  /* 0xff8000003e3e7808 */ /* 0x000fe40006800000 */
[----:B------:R-:W-:Y:S02]  /*caf0*/  FMNMX.FTZ R4, R83, R4, !PT ;  /* 0x0000000453047209 */ /* 0x000fe40007810000 */
[----:B------:R-:W-:-:S02]  /*cb00*/  ISETP.GT.AND P2, PT, R7, 0x50, !P2 ;  /* 0x000000500700780c */ /* 0x000fc40005744270 */
[----:B------:R-:W-:Y:S02]  /*cb10*/  FMNMX.FTZ R4, R81, R4, !PT ;  /* 0x0000000451047209 */ /* 0x000fe40007810000 */
[----:B------:R-:W-:Y:S02]  /*cb20*/  ISETP.LT.OR P1, PT, R6, 0x4a, P1 ;  /* 0x0000004a0600780c */ /* 0x000fe40000f21670 */
[----:B------:R-:W-:Y:S02]  /*cb30*/  FMNMX.FTZ R4, R79, R4, !PT ;  /* 0x000000044f047209 */ /* 0x000fe40007810000 */
[----:B------:R-:W-:Y:S02]  /*cb40*/  ISETP.GT.AND P3, PT, R7, 0x51, !P3 ;  /* 0x000000510700780c */ /* 0x000fe40005f64270 */
[----:B------:R-:W-:Y:S02]  /*cb50*/  FMNMX.FTZ R4, R77, R4, !PT ;  /* 0x000000044d047209 */ /* 0x000fe40007810000 */
[----:B------:R-:W-:-:S02]  /*cb60*/  ISETP.NE.AND P6, PT, R14, RZ, PT ;  /* 0x000000ff0e00720c */ /* 0x000fc40003fc5270 */
        /* <DEDUP_REMOVED lines=25> */
[----:B------:R-:W0:Y:S01]  /*cd00*/  SHFL.BFLY PT, R9, R8, 0x2, 0x1f ;  /* 0x0c401f0008097f89 */ /* 0x000e2200000e0000 */
[----:B------:R-:W-:-:S04]  /*cd10*/  FMNMX.FTZ R5, R47, R4, !PT ;  /* 0x000000042f057209 */ /* 0x000fc80007810000 */
[----:B------:R-:W-:-:S04]  /*cd20*/  FMNMX.FTZ R4, R50, R5, !PT ;  /* 0x0000000532047209 */ /* 0x000fc80007810000 */
[----:B------:R-:W-:-:S04]  /*cd30*/  FMNMX.FTZ R5, R51, R4, !PT ;  /* 0x0000000433057209 */ /* 0x000fc80007810000 */
[----:B------:R-:W-:-:S04]  /*cd40*/  FMNMX.FTZ R4, R54, R5, !PT ;  /* 0x0000000536047209 */ /* 0x000fc80007810000 */
[----:B------:R-:W-:-:S04]  /*cd50*/  FMNMX.FTZ R5, R55, R4, !PT ;  /* 0x0000000437057209 */ /* 0x000fc80007810000 */
[----:B------:R-:W-:Y:S02]  /*cd60*/  FMNMX.FTZ R4, R58, R5, !PT ;  /* 0x000000053a047209 */ /* 0x000fe40007810000 */
[----:B0-----:R-:W-:Y:S02]  /*cd70*/  FMNMX.FTZ R10, R8, R9, !PT ;  /* 0x00000009080a7209 */ /* 0x001fe40007810000 */
[----:B------:R-:W-:-:S03]  /*cd80*/  FMNMX.FTZ R5, R59, R4, !PT ;  /* 0x000000043b057209 */ /* 0x000fc60007810000 */
[----:B------:R-:W0:Y:S01]  /*cd90*/  SHFL.BFLY PT, R11, R10, 0x1, 0x1f ;  /* 0x0c201f000a0b7f89 */ /* 0x000e2200000e0000 */
[----:B------:R-:W-:Y:S02]  /*cda0*/  ISETP.LT.OR P2, PT, R6, 0x51, P2 ;  /* 0x000000510600780c */ /* 0x000fe40001741670 */
[----:B------:R-:W-:Y:S02]  /*cdb0*/  FSEL R26, R63, -INF , !P1 ;  /* 0xff8000003f1a7808 */ /* 0x000fe40004800000 */
[----:B------:R-:W-:Y:S02]  /*cdc0*/  FMNMX.FTZ R5, R62, R5, !PT ;  /* 0x000000053e057209 */ /* 0x000fe40007810000 */
[----:B------:R-:W-:Y:S02]  /*cdd0*/  ISETP.GT.AND P4, PT, R7, 0x58, !P4 ;  /* 0x000000580700780c */ /* 0x000fe40006784270 */
[----:B------:R-:W-:Y:S02]  /*cde0*/  ISETP.LT.OR P3, PT, R6, 0x52, P3 ;  /* 0x000000520600780c */ /* 0x000fe40001f61670 */
[----:B------:R-:W-:-:S02]  /*cdf0*/  FSEL R66, R66, -INF , !P2 ;  /* 0xff80000042427808 */ /* 0x000fc40005000000 */
[----:B------:R-:W-:Y:S02]  /*ce00*/  FMNMX.FTZ R5, R26, R5, !PT ;  /* 0x000000051a057209 */ /* 0x000fe40007810000 */
[----:B------:R-:W-:Y:S02]  /*ce10*/  ISETP.GT.AND P1, PT, R7, 0x59, !P6 ;  /* 0x000000590700780c */ /* 0x000fe40007724270 */
[----:B------:R-:W-:Y:S02]  /*ce20*/  ISETP.LT.OR P4, PT, R6, 0x59, P4 ;  /* 0x000000590600780c */ /* 0x000fe40002781670 */
[----:B------:R-:W-:Y:S02]  /*ce30*/  FSEL R67, R67, -INF , !P3 ;  /* 0xff80000043437808 */ /* 0x000fe40005800000 */
[----:B------:R-:W-:Y:S02]  /*ce40*/  FMNMX.FTZ R4, R66, R5, !PT ;  /* 0x0000000542047209 */ /* 0x000fe40007810000 */
[----:B------:R-:W-:-:S02]  /*ce50*/  ISETP.LT.OR P1, PT, R6, 0x5a, P1 ;  /* 0x0000005a0600780c */ /* 0x000fc40000f21670 */
[----:B------:R-:W-:Y:S02]  /*ce60*/  FSEL R70, R70, -INF , !P4 ;  /* 0xff80000046467808 */ /* 0x000fe40006000000 */
[----:B------:R-:W-:Y:S02]  /*ce70*/  FMNMX.FTZ R5, R67, R4, !PT ;  /* 0x0000000443057209 */ /* 0x000fe40007810000 */
[----:B------:R-:W-:Y:S02]  /*ce80*/  FSEL R71, R71, -INF , !P1 ;  /* 0xff80000047477808 */ /* 0x000fe40004800000 */
[----:B------:R-:W-:Y:S02]  /*ce90*/  FMNMX.FTZ R4, R70, R5, !PT ;  /* 0x0000000546047209 */ /* 0x000fe40007810000 */
[----:B0-----:R-:W-:Y:S02]  /*cea0*/  FMNMX.FTZ R6, R10, R11, !PT ;  /* 0x0000000b0a067209 */ /* 0x001fe40007810000 */
[----:B------:R-:W-:-:S02]  /*ceb0*/  FMNMX.FTZ R9, R71, R4, !PT ;  /* 0x0000000447097209 */ /* 0x000fc40007810000 */
[----:B------:R-:W2:Y:S04]  /*cec0*/  LDL.64 R4, [R1+0x440] ;  /* 0x0004400001047983 */ /* 0x000ea80000100a00 */
[----:B------:R-:W-:Y:S04]  /*ced0*/  STL.64 [R1+0x430], R8 ;  /* 0x0004300801007387 */ /* 0x000fe80000100a00 */
[----:B------:R0:W-:Y:S04]  /*cee0*/  STL [R1+0x430], R6 ;  /* 0x0004300601007387 */ /* 0x0001e80000100800 */
[----:B------:R-:W3:Y:S04]  /*cef0*/  LDL R12, [R1+0x430] ;  /* 0x00043000010c7983 */ /* 0x000ee80000100800 */
[----:B------:R-:W4:Y:S01]  /*cf00*/  LDL R11, [R1+0x434] ;  /* 0x00043400010b7983 */ /* 0x000f220000100800 */
[----:B---3--:R-:W-:Y:S01]  /*cf10*/  FMUL.FTZ R7, R25, R12 ;  /* 0x0000000c19077220 */ /* 0x008fe20000410000 */
[----:B------:R-:W-:-:S04]  /*cf20*/  FSETP.NEU.FTZ.AND P1, PT, R12, -INF , PT ;  /* 0xff8000000c00780b */ /* 0x000fc80003f3d000 */
[----:B------:R-:W-:-:S05]  /*cf30*/  FSEL R10, R7, RZ, P1 ;  /* 0x000000ff070a7208 */ /* 0x000fca0000800000 */
[----:B0-----:R-:W-:-:S04]  /*cf40*/  FFMA.FTZ R6, R85, R25, -R10 ;  /* 0x0000001955067223 */ /* 0x001fc8000001080a */
[----:B------:R4:W-:Y:S02]  /*cf50*/  MUFU.EX2 R173, R6 ;  /* 0x0000000600ad7308 */ /* 0x0009e40000000800 */
[----:B----4-:R-:W0:Y:S02]  /*cf60*/  SHFL.BFLY PT, R6, R11, 0x2, 0x1f ;  /* 0x0c401f000b067f89 */ /* 0x010e2400000e0000 */
[----:B0-----:R-:W-:-:S05]  /*cf70*/  FMNMX.FTZ R6, R6, R11, !PT ;  /* 0x0000000b06067209 */ /* 0x001fca0007810000 */
[----:B------:R-:W0:Y:S01]  /*cf80*/  SHFL.BFLY PT, R9, R6, 0x1, 0x1f ;  /* 0x0c201f0006097f89 */ /* 0x000e2200000e0000 */
[----:B------:R-:W-:Y:S01]  /*cf90*/  FSEL R11, R12, RZ, P1 ;  /* 0x000000ff0c0b7208 */ /* 0x000fe20000800000 */
        /* <DEDUP_REMOVED lines=13> */
[--C-:B------:R-:W-:Y:S01]  /*d070*/  FFMA.FTZ R194, R49, R25, -R10.reuse ;  /* 0x0000001931c27223 */ /* 0x100fe2000001080a */
[----:B0-----:R-:W-:Y:S01]  /*d080*/  FMNMX.FTZ R6, R6, R9, !PT ;  /* 0x0000000906067209 */ /* 0x001fe20007810000 */
[----:B------:R-:W-:-:S03]  /*d090*/  FFMA.FTZ R190, R33, R25, -R10 ;  /* 0x0000001921be7223 */ /* 0x000fc6000001080a */
[C---:B------:R-:W-:Y:S01]  /*d0a0*/  FSETP.NEU.FTZ.AND P1, PT, R6.reuse, -INF , PT ;  /* 0xff8000000600780b */ /* 0x040fe20003f3d000 */
[-C--:B------:R-:W-:Y:S01]  /*d0b0*/  FMUL.FTZ R8, R6, R25.reuse ;  /* 0x0000001906087220 */ /* 0x080fe20000410000 */
        /* <DEDUP_REMOVED lines=8> */
[----:B------:R-:W-:-:S02]  /*d140*/  FSEL R10, R8, RZ, P1 ;  /* 0x000000ff080a7208 */ /* 0x000fc40000800000 */
[----:B------:R-:W-:Y:S01]  /*d150*/  FSEL R8, R6, RZ, P1 ;  /* 0x000000ff06087208 */ /* 0x000fe20000800000 */
[----:B------:R-:W-:Y:S02]  /*d160*/  FADD.FTZ R20, R20, -R11 ;  /* 0x8000000b14147221 */ /* 0x000fe40000010000 */
[-C--:B------:R-:W-:Y:S02]  /*d170*/  FFMA.FTZ R226, R24, R25.reuse, -R10 ;  /* 0x0000001918e27223 */ /* 0x080fe4000001080a */
[----:B------:R-:W-:Y:S01]  /*d180*/  FADD.FTZ R8, R21, -R8 ;  /* 0x8000000815087221 */ /* 0x000fe20000010000 */
[-C--:B------:R-:W-:Y:S01]  /*d190*/  FMUL.FTZ R12, R20, R25.reuse ;  /* 0x00000019140c7220 */ /* 0x080fe20000410000 */
[-CC-:B------:R-:W-:Y:S02]  /*d1a0*/  FFMA.FTZ R223, R28, R25.reuse, -R10.reuse ;  /* 0x000000191cdf7223 */ /* 0x180fe4000001080a */
[----:B------:R-:W-:Y:S01]  /*d1b0*/  FMUL.FTZ R8, R25, R8 ;  /* 0x0000000819087220 */ /* 0x000fe20000410000 */
[----:B------:R-:W-:Y:S01]  /*d1c0*/  MUFU.EX2 R7, R7 ;  /* 0x0000000700077308 */ /* 0x000fe20000000800 */
[----:B------:R-:W-:-:S07]  /*d1d0*/  FFMA.FTZ R175, R30, R25, -R10 ;  /* 0x000000191eaf7223 */ /* 0x000fce000001080a */
[----:B------:R-:W2:Y:S01]  /*d1e0*/  MUFU.EX2 R12, R12 ;  /* 0x0000000c000c7308 */ /* 0x000ea20000000800 */
[----:B------:R-:W-:-:S07]  /*d1f0*/  FFMA.FTZ R224, R31, R25, -R10 ;  /* 0x000000191fe07223 */ /* 0x000fce000001080a */
[----:B------:R-:W-:Y:S08]  /*d200*/  MUFU.EX2 R226, R226 ;  /* 0x000000e200e27308 */ /* 0x000ff00000000800 */
[----:B------:R-:W0:Y:S01]  /*d210*/  MUFU.EX2 R24, R8 ;  /* 0x0000000800187308 */ /* 0x000e220000000800 */
[----:B------:R-:W-:-:S07]  /*d220*/  FFMA.FTZ R219, R34, R25, -R10 ;  /* 0x0000001922db7223 */ /* 0x000fce000001080a */
[----:B------:R-:W1:Y:S08]  /*d230*/  MUFU.EX2 R172, R172 ;  /* 0x000000ac00ac7308 */ /* 0x000e700000000800 */
[----:B------:R-:W3:Y:S01]  /*d240*/  MUFU.EX2 R223, R223 ;  /* 0x000000df00df7308 */ /* 0x000ee20000000800 */
[----:B------:R-:W-:-:S07]  /*d250*/  FFMA.FTZ R220, R35, R25, -R10 ;  /* 0x0000001923dc7223 */ /* 0x000fce000001080a */
[----:B------:R-:W4:Y:S08]  /*d260*/  MUFU.EX2 R174, R174 ;  /* 0x000000ae00ae7308 */ /* 0x000f300000000800 */
[----:B------:R-:W5:Y:S01]  /*d270*/  MUFU.EX2 R175, R175 ;  /* 0x000000af00af7308 */ /* 0x000f620000000800 */
[----:B--2---:R-:W-:Y:S01]  /*d280*/  FFMA.FTZ R9, R12, R4, R7 ;  /* 0x000000040c097223 */ /* 0x004fe20000010007 */
[----:B0-----:R-:W-:-:S06]  /*d290*/  FFMA.FTZ R4, R5, R24, R226 ;  /* 0x0000001805047223 */ /* 0x001fcc00000100e2 */
[----:B------:R-:W0:Y:S01]  /*d2a0*/  MUFU.EX2 R224, R224 ;  /* 0x000000e000e07308 */ /* 0x000e220000000800 */
[----:B------:R-:W-:Y:S01]  /*d2b0*/  FFMA.FTZ R206, R38, R25, -R10 ;  /* 0x0000001926ce7223 */ /* 0x000fe2000001080a */
[----:B-1----:R-:W-:-:S06]  /*d2c0*/  FADD.FTZ R9, R172, R9 ;  /* 0x00000009ac097221 */ /* 0x002fcc0000010000 */
[----:B------:R-:W1:Y:S01]  /*d2d0*/  MUFU.EX2 R222, R222 ;  /* 0x000000de00de7308 */ /* 0x000e620000000800 */
[----:B---3--:R-:W-:Y:S01]  /*d2e0*/  FADD.FTZ R4, R223, R4 ;  /* 0x00000004df047221 */ /* 0x008fe20000010000 */
[----:B------:R-:W-:-:S06]  /*d2f0*/  FFMA.FTZ R207, R39, R25, -R10 ;  /* 0x0000001927cf7223 */ /* 0x000fcc000001080a */
[----:B------:R-:W2:Y:S01]  /*d300*/  MUFU.EX2 R219, R219 ;  /* 0x000000db00db7308 */ /* 0x000ea20000000800 */
[----:B----4-:R-:W-:Y:S01]  /*d310*/  FADD.FTZ R8, R174, R9 ;  /* 0x00000009ae087221 */ /* 0x010fe20000010000 */
[----:B-----5:R-:W-:-:S06]  /*d320*/  FADD.FTZ R5, R175, R4 ;  /* 0x00000004af057221 */ /* 0x020fcc0000010000 */
[----:B------:R-:W3:Y:S01]  /*d330*/  MUFU.EX2 R221, R221 ;  /* 0x000000dd00dd7308 */ /* 0x000ee20000000800 */
[----:B------:R-:W-:-:S07]  /*d340*/  FFMA.FTZ R202, R42, R25, -R10 ;  /* 0x000000192aca7223 */ /* 0x000fce000001080a */
[----:B------:R-:W4:Y:S01]  /*d350*/  MUFU.EX2 R220, R220 ;  /* 0x000000dc00dc7308 */ /* 0x000f220000000800 */
[----:B------:R-:W-:Y:S01]  /*d360*/  FADD.FTZ R9, R173, R8 ;  /* 0x00000008ad097221 */ /* 0x000fe20000010000 */
[----:B0-----:R-:W-:-:S06]  /*d370*/  FADD.FTZ R4, R224, R5 ;  /* 0x00000005e0047221 */ /* 0x001fcc0000010000 */
[----:B------:R-:W0:Y:S01]  /*d380*/  MUFU.EX2 R208, R208 ;  /* 0x000000d000d07308 */ /* 0x000e220000000800 */
[----:B------:R-:W-:-:S07]  /*d390*/  FFMA.FTZ R203, R43, R25, -R10 ;  /* 0x000000192bcb7223 */ /* 0x000fce000001080a */
[----:B------:R-:W5:Y:S01]  /*d3a0*/  MUFU.EX2 R206, R206 ;  /* 0x000000ce00ce7308 */ /* 0x000f620000000800 */
[----:B-1----:R-:W-:Y:S01]  /*d3b0*/  FADD.FTZ R8, R222, R9 ;  /* 0x00000009de087221 */ /* 0x002fe20000010000 */
[----:B--2---:R-:W-:-:S06]  /*d3c0*/  FADD.FTZ R5, R219, R4 ;  /* 0x00000004db057221 */ /* 0x004fcc0000010000 */
[----:B------:R-:W1:Y:S01]  /*d3d0*/  MUFU.EX2 R209, R209 ;  /* 0x000000d100d17308 */ /* 0x000e620000000800 */
[----:B------:R-:W-:-:S07]  /*d3e0*/  FFMA.FTZ R198, R46, R25, -R10 ;  /* 0x000000192ec67223 */ /* 0x000fce000001080a */
[----:B------:R-:W2:Y:S01]  /*d3f0*/  MUFU.EX2 R207, R207 ;  /* 0x000000cf00cf7308 */ /* 0x000ea20000000800 */
[----:B---3--:R-:W-:Y:S01]  /*d400*/  FADD.FTZ R9, R221, R8 ;  /* 0x00000008dd097221 */ /* 0x008fe20000010000 */
[----:B----4-:R-:W-:-:S06]  /*d410*/  FADD.FTZ R5, R220, R5 ;  /* 0x00000005dc057221 */ /* 0x010fcc0000010000 */
[----:B------:R-:W3:Y:S01]  /*d420*/  MUFU.EX2 R204, R204 ;  /* 0x000000cc00cc7308 */ /* 0x000ee20000000800 */
[----:B------:R-:W-:-:S07]  /*d430*/  FFMA.FTZ R199, R47, R25, -R10 ;  /* 0x000000192fc77223 */ /* 0x000fce000001080a */
[----:B------:R-:W4:Y:S01]  /*d440*/  MUFU.EX2 R202, R202 ;  /* 0x000000ca00ca7308 */ /* 0x000f220000000800 */
[----:B0-----:R-:W-:Y:S01]  /*d450*/  FADD.FTZ R4, R208, R9 ;  /* 0x00000009d0047221 */ /* 0x001fe20000010000 */
[----:B-----5:R-:W-:-:S06]  /*d460*/  FADD.FTZ R8, R206, R5 ;  /* 0x00000005ce087221 */ /* 0x020fcc0000010000 */
        /* <DEDUP_REMOVED lines=60> */
[----:B------:R-:W0:Y:S08]  /*d830*/  MUFU.EX2 R16, R16 ;  /* 0x0000001000107308 */ /* 0x000e300000000800 */
[----:B------:R-:W5:Y:S01]  /*d840*/  MUFU.EX2 R163, R163 ;  /* 0x000000a300a37308 */ /* 0x000f620000000800 */
[----:B-1----:R-:W-:Y:S01]  /*d850*/  FADD.FTZ R8, R182, R9 ;  /* 0x00000009b6087221 */ /* 0x002fe20000010000 */
[----:B--2---:R-:W-:-:S06]  /*d860*/  FADD.FTZ R5, R187, R4 ;  /* 0x00000004bb057221 */ /* 0x004fcc0000010000 */
[----:B------:R-:W1:Y:S08]  /*d870*/  MUFU.EX2 R14, R14 ;  /* 0x0000000e000e7308 */ /* 0x000e700000000800 */
[----:B------:R-:W2:Y:S01]  /*d880*/  MUFU.EX2 R20, R20 ;  /* 0x0000001400147308 */ /* 0x000ea20000000800 */
[----:B---3--:R-:W-:Y:S01]  /*d890*/  FADD.FTZ R9, R15, R8 ;  /* 0x000000080f097221 */ /* 0x008fe20000010000 */
[----:B----4-:R-:W-:-:S06]  /*d8a0*/  FADD.FTZ R4, R162, R5 ;  /* 0x00000005a2047221 */ /* 0x010fcc0000010000 */
[----:B------:R-:W3:Y:S08]  /*d8b0*/  MUFU.EX2 R17, R17 ;  /* 0x0000001100117308 */ /* 0x000ef00000000800 */
[----:B------:R-:W4:Y:S01]  /*d8c0*/  MUFU.EX2 R21, R21 ;  /* 0x0000001500157308 */ /* 0x000f220000000800 */
[----:B0-----:R-:W-:Y:S01]  /*d8d0*/  FADD.FTZ R9, R16, R9 ;  /* 0x0000000910097221 */ /* 0x001fe20000010000 */
[----:B-----5:R-:W-:-:S03]  /*d8e0*/  FADD.FTZ R5, R163, R4 ;  /* 0x00000004a3057221 */ /* 0x020fc60000010000 */
[----:B-1----:R-:W-:Y:S01]  /*d8f0*/  FADD.FTZ R8, R14, R9 ;  /* 0x000000090e087221 */ /* 0x002fe20000010000 */
[----:B--2---:R-:W-:-:S03]  /*d900*/  FADD.FTZ R4, R20, R5 ;  /* 0x0000000514047221 */ /* 0x004fc60000010000 */
[----:B---3--:R-:W-:Y:S01]  /*d910*/  FADD.FTZ R8, R17, R8 ;  /* 0x0000000811087221 */ /* 0x008fe20000010000 */
[----:B------:R-:W-:Y:S01]  /*d920*/  STL [R1+0x434], R6 ;  /* 0x0004340601007387 */ /* 0x000fe20000100800 */
[----:B----4-:R-:W-:-:S05]  /*d930*/  FADD.FTZ R9, R21, R4 ;  /* 0x0000000415097221 */ /* 0x010fca0000010000 */
[----:B------:R-:W-:Y:S04]  /*d940*/  STL.64 [R1+0x440], R8 ;  /* 0x0004400801007387 */ /* 0x000fe80000100a00 */
[----:B------:R-:W2:Y:S01]  /*d950*/  LD.E R10, desc[UR56][R18.64+0x220] ;  /* 0x00022038120a7980 */ /* 0x000ea2000c101900 */
[----:B------:R-:W-:-:S04]  /*d960*/  UIADD3 UR4, UP0, UR49, 0x220, URZ ;  /* 0x0000022031047890 */ /* 0x000fc8000ff1e03f */
[----:B------:R-:W-:Y:S02]  /*d970*/  ULOP3.LUT UR5, UR4, 0x4, URZ, 0xfc, !UPT ;  /* 0x0000000404057892 */ /* 0x000fe4000f8efc3f */
[----:B------:R-:W-:-:S04]  /*d980*/  UIADD3.X UR6, URZ, UR48, URZ, UP0, !UPT ;  /* 0x000000303f067290 */ /* 0x000fc800087fe43f */
[----:B------:R-:W-:Y:S02]  /*d990*/  IMAD.U32 R4, RZ, RZ, UR5 ;  /* 0x00000005ff047e24 */ /* 0x000fe4000f8e00ff */
[----:B------:R-:W-:Y:S02]  /*d9a0*/  IMAD.U32 R5, RZ, RZ, UR6 ;  /* 0x00000006ff057e24 */ /* 0x000fe4000f8e00ff */
[----:B--2---:R-:W-:-:S05]  /*d9b0*/  FMUL.FTZ R11, R12, R10 ;  /* 0x0000000a0c0b7220 */ /* 0x004fca0000410000 */
[----:B------:R0:W-:Y:S04]  /*d9c0*/  ST.E desc[UR56][R18.64+0x220], R11 ;  /* 0x0002200b12007985 */ /* 0x0001e8000c101938 */
[----:B------:R-:W2:Y:S02]  /*d9d0*/  LD.E R10, desc[UR56][R4.64] ;  /* 0x00000038040a7980 */ /* 0x000ea4000c101900 */
[----:B--2---:R-:W-:-:S05]  /*d9e0*/  FMUL.FTZ R13, R12, R10 ;  /* 0x0000000a0c0d7220 */ /* 0x004fca0000410000 */
[----:B------:R1:W-:Y:S04]  /*d9f0*/  ST.E desc[UR56][R4.64], R13 ;  /* 0x0000000d04007985 */ /* 0x0003e8000c101938 */
[----:B0-----:R-:W2:Y:S04]  /*da00*/  LD.E R11, desc[UR56][R18.64+0x260] ;  /* 0x00026038120b7980 */ /* 0x001ea8000c101900 */
[----:B------:R-:W3:Y:S04]  /*da10*/  LD.E R141, desc[UR56][R18.64+0x414] ;  /* 0x00041438128d7980 */ /* 0x000ee8000c101900 */
[----:B------:R-:W4:Y:S04]  /*da20*/  LD.E R9, desc[UR56][R18.64+0x230] ;  /* 0x0002303812097980 */ /* 0x000f28000c101900 */
        /* <DEDUP_REMOVED lines=59> */
[----:B------:R-:W-:-:S06]  /*dde0*/  ULOP3.LUT UR5, UR4, 0x8, URZ, 0xfc, !UPT ;  /* 0x0000000804057892 */ /* 0x000fcc000f8efc3f */
[----:B------:R-:W-:Y:S02]  /*ddf0*/  IMAD.U32 R10, RZ, RZ, UR5 ;  /* 0x00000005ff0a7e24 */ /* 0x000fe4000f8e00ff */
[C---:B--2---:R-:W-:Y:S01]  /*de00*/  FMUL.FTZ R11, R12.reuse, R11 ;  /* 0x0000000b0c0b7220 */ /* 0x044fe20000410000 */
[----:B---3--:R-:W-:-:S04]  /*de10*/  FMUL.FTZ R141, R12, R141 ;  /* 0x0000008d0c8d7220 */ /* 0x008fc80000410000 */
[----:B------:R0:W-:Y:S01]  /*de20*/  ST.E desc[UR56][R18.64+0x260], R11 ;  /* 0x0002600b12007985 */ /* 0x0001e2000c101938 */
[C---:B----4-:R-:W-:Y:S01]  /*de30*/  FMUL.FTZ R9, R12.reuse, R9 ;  /* 0x000000090c097220 */ /* 0x050fe20000410000 */
[C---:B-----5:R-:W-:Y:S01]  /*de40*/  FMUL.FTZ R25, R12.reuse, R25 ;  /* 0x000000190c197220 */ /* 0x060fe20000410000 */
[C---:B------:R-:W-:Y:S01]  /*de50*/  FMUL.FTZ R27, R12.reuse, R27 ;  /* 0x0000001b0c1b7220 */ /* 0x040fe20000410000 */
[----:B0-----:R-:W-:Y:S02]  /*de60*/  IMAD.U32 R11, RZ, RZ, UR6 ;  /* 0x00000006ff0b7e24 */ /* 0x001fe4000f8e00ff */
        /* <DEDUP_REMOVED lines=118> */
[----:B0-----:R-:W2:Y:S01]  /*e5d0*/  LD.E R13, desc[UR56][R10.64] ;  /* 0x000000380a0d7980 */ /* 0x001ea2000c101900 */
[----:B------:R-:W-:Y:S01]  /*e5e0*/  ULOP3.LUT UR4, UR4, 0xc, URZ, 0xfc, !UPT ;  /* 0x0000000c04047892 */ /* 0x000fe2000f8efc3f */
[----:B------:R-:W-:-:S05]  /*e5f0*/  IMAD.U32 R9, RZ, RZ, UR6 ;  /* 0x00000006ff097e24 */ /* 0x000fca000f8e00ff */
[----:B------:R-:W-:Y:S02]  /*e600*/  IMAD.U32 R8, RZ, RZ, UR4 ;  /* 0x00000004ff087e24 */ /* 0x000fe4000f8e00ff */
[----:B--2---:R-:W-:-:S05]  /*e610*/  FMUL.FTZ R13, R24, R13 ;  /* 0x0000000d180d7220 */ /* 0x004fca0000410000 */
[----:B------:R0:W-:Y:S04]  /*e620*/  ST.E desc[UR56][R10.64], R13 ;  /* 0x0000000d0a007985 */ /* 0x0001e8000c101938 */
[----:B------:R-:W2:Y:S02]  /*e630*/  LD.E R25, desc[UR56][R8.64] ;  /* 0x0000003808197980 */ /* 0x000ea4000c101900 */
[----:B--2---:R-:W-:-:S05]  /*e640*/  FMUL.FTZ R25, R24, R25 ;  /* 0x0000001918197220 */ /* 0x004fca0000410000 */
[----:B------:R1:W-:Y:S04]  /*e650*/  ST.E desc[UR56][R8.64], R25 ;  /* 0x0000001908007985 */ /* 0x0003e8000c101938 */
[----:B------:R-:W2:Y:S04]  /*e660*/  LD.E R145, desc[UR56][R18.64+0x41c] ;  /* 0x00041c3812917980 */ /* 0x000ea8000c101900 */
[----:B------:R-:W3:Y:S04]  /*e670*/  LD.E R27, desc[UR56][R18.64+0x238] ;  /* 0x00023838121b7980 */ /* 0x000ee8000c101900 */
[----:B------:R-:W4:Y:S04]  /*e680*/  LD.E R29, desc[UR56][R18.64+0x23c] ;  /* 0x00023c38121d7980 */ /* 0x000f28000c101900 */
[----:B------:R-:W5:Y:S04]  /*e690*/  LD.E R31, desc[UR56][R18.64+0x248] ;  /* 0x00024838121f7980 */ /* 0x000f68000c101900 */
[----:B------:R-:W5:Y:S04]  /*e6a0*/  LD.E R33, desc[UR56][R18.64+0x24c] ;  /* 0x00024c3812217980 */ /* 0x000f68000c101900 */
[----:B------:R-:W5:Y:S04]  /*e6b0*/  LD.E R35, desc[UR56][R18.64+0x258] ;  /* 0x0002583812237980 */ /* 0x000f68000c101900 */
[----:B------:R-:W5:Y:S04]  /*e6c0*/  LD.E R37, desc[UR56][R18.64+0x25c] ;  /* 0x00025c3812257980 */ /* 0x000f68000c101900 */
[----:B0-----:R-:W5:Y:S04]  /*e6d0*/  LD.E R13, desc[UR56][R18.64+0x268] ;  /* 0x00026838120d7980 */ /* 0x001f68000c101900 */
        /* <DEDUP_REMOVED lines=177> */
[----:B------:R-:W-:Y:S01]  /*f1f0*/  ST.E desc[UR56][R18.64+0x418], R143 ;  /* 0x0004188f12007985 */ /* 0x000fe2000c101938 */
[----:B------:R1:W-:Y:S06]  /*f200*/  BAR.SYNC.DEFER_BLOCKING R179, 0x100 ;  /* 0x000400b30000751d */ /* 0x0003ec0000010000 */
[----:B0-----:R-:W2:Y:S04]  /*f210*/  LD.E R25, desc[UR56][R18.64+0x220] ;  /* 0x0002203812197980 */ /* 0x001ea8000c101900 */
[----:B------:R-:W3:Y:S04]  /*f220*/  LD.E R225, desc[UR56][R18.64+0x210] ;  /* 0x0002103812e17980 */ /* 0x000ee8000c101900 */
[----:B------:R-:W3:Y:S04]  /*f230*/  LD.E.64 R12, desc[UR56][R18.64+0xa8] ;  /* 0x0000a838120c7980 */ /* 0x000ee8000c101b00 */
[----:B--2---:R0:W-:Y:S04]  /*f240*/  ST.E desc[UR56][R18.64+0x220], R25 ;  /* 0x0002201912007985 */ /* 0x0041e8000c101938 */
[----:B------:R-:W2:Y:S04]  /*f250*/  LD.E R27, desc[UR56][R4.64] ;  /* 0x00000038041b7980 */ /* 0x000ea8000c101900 */
[----:B--2---:R2:W-:Y:S04]  /*f260*/  ST.E desc[UR56][R4.64], R27 ;  /* 0x0000001b04007985 */ /* 0x0045e8000c101938 */
[----:B------:R-:W4:Y:S04]  /*f270*/  LD.E R29, desc[UR56][R10.64] ;  /* 0x000000380a1d7980 */ /* 0x000f28000c101900 */
[----:B----4-:R4:W-:Y:S04]  /*f280*/  ST.E desc[UR56][R10.64], R29 ;  /* 0x0000001d0a007985 */ /* 0x0109e8000c101938 */
[----:B------:R-:W5:Y:S04]  /*f290*/  LD.E R31, desc[UR56][R8.64] ;  /* 0x00000038081f7980 */ /* 0x000f68000c101900 */
[----:B-----5:R5:W-:Y:S04]  /*f2a0*/  ST.E desc[UR56][R8.64], R31 ;  /* 0x0000001f08007985 */ /* 0x020be8000c101938 */
[----:B------:R-:W3:Y:S04]  /*f2b0*/  LD.E R33, desc[UR56][R18.64+0x230] ;  /* 0x0002303812217980 */ /* 0x000ee8000c101900 */
[----:B------:R-:W3:Y:S04]  /*f2c0*/  LD.E R35, desc[UR56][R18.64+0x234] ;  /* 0x0002343812237980 */ /* 0x000ee8000c101900 */
[----:B0-----:R-:W3:Y:S04]  /*f2d0*/  LD.E R25, desc[UR56][R18.64+0x238] ;  /* 0x0002383812197980 */ /* 0x001ee8000c101900 */
[----:B------:R-:W3:Y:S04]  /*f2e0*/  LD.E R37, desc[UR56][R18.64+0x23c] ;  /* 0x00023c3812257980 */ /* 0x000ee8000c101900 */
[----:B------:R-:W3:Y:S04]  /*f2f0*/  LD.E R39, desc[UR56][R18.64+0x240] ;  /* 0x0002403812277980 */ /* 0x000ee8000c101900 */
[----:B------:R-:W3:Y:S04]  /*f300*/  LD.E R41, desc[UR56][R18.64+0x244] ;  /* 0x0002443812297980 */ /* 0x000ee8000c101900 */
[----:B--2---:R-:W2:Y:S04]  /*f310*/  LD.E R27, desc[UR56][R18.64+0x248] ;  /* 0x00024838121b7980 */ /* 0x004ea8000c101900 */
[----:B------:R-:W2:Y:S04]  /*f320*/  LD.E R43, desc[UR56][R18.64+0x24c] ;  /* 0x00024c38122b7980 */ /* 0x000ea8000c101900 */
        /* <DEDUP_REMOVED lines=116> */
[----:B---3--:R-:W-:Y:S04]  /*fa70*/  ST.E desc[UR56][R18.64+0x230], R33 ;  /* 0x0002302112007985 */ /* 0x008fe8000c101938 */
[----:B------:R-:W-:Y:S04]  /*fa80*/  ST.E desc[UR56][R18.64+0x234], R35 ;  /* 0x0002342312007985 */ /* 0x000fe8000c101938 */
[----:B------:R-:W-:Y:S04]  /*fa90*/  ST.E desc[UR56][R18.64+0x238], R25 ;  /* 0x0002381912007985 */ /* 0x000fe8000c101938 */
[----:B------:R-:W-:Y:S04]  /*faa0*/  ST.E desc[UR56][R18.64+0x23c], R37 ;  /* 0x00023c2512007985 */ /* 0x000fe8000c101938 */
[----:B------:R-:W-:Y:S04]  /*fab0*/  ST.E desc[UR56][R18.64+0x240], R39 ;  /* 0x0002402712007985 */ /* 0x000fe8000c101938 */
[----:B------:R-:W-:Y:S04]  /*fac0*/  ST.E desc[UR56][R18.64+0x244], R41 ;  /* 0x0002442912007985 */ /* 0x000fe8000c101938 */
[----:B--2---:R-:W-:Y:S04]  /*fad0*/  ST.E desc[UR56][R18.64+0x248], R27 ;  /* 0x0002481b12007985 */ /* 0x004fe8000c101938 */
[----:B------:R-:W-:Y:S04]  /*fae0*/  ST.E desc[UR56][R18.64+0x24c], R43 ;  /* 0x00024c2b12007985 */ /* 0x000fe8000c101938 */
        /* <DEDUP_REMOVED lines=116> */
[----:B0-----:R-:W5:Y:S04]  /*10230*/  LDL R6, [R1+0x88] ;  /* 0x0000880001067983 */ /* 0x001f680000100800 */
[----:B--2---:R-:W2:Y:S04]  /*10240*/  LD.E R24, desc[UR56][R18.64+0x220] ;  /* 0x0002203812187980 */ /* 0x004ea8000c101900 */
[----:B---3--:R-:W2:Y:S04]  /*10250*/  LD.E R28, desc[UR56][R18.64+0x230] ;  /* 0x00023038121c7980 */ /* 0x008ea8000c101900 */
[----:B------:R-:W2:Y:S04]  /*10260*/  LD.E R29, desc[UR56][R18.64+0x234] ;  /* 0x00023438121d7980 */ /* 0x000ea8000c101900 */
[----:B----4-:R-:W2:Y:S04]  /*10270*/  LD.E R30, desc[UR56][R18.64+0x238] ;  /* 0x00023838121e7980 */ /* 0x010ea8000c101900 */
[----:B------:R-:W2:Y:S04]  /*10280*/  LD.E R31, desc[UR56][R18.64+0x23c] ;  /* 0x00023c38121f7980 */ /* 0x000ea8000c101900 */
[----:B-----5:R-:W2:Y:S04]  /*10290*/  LD.E R32, desc[UR56][R18.64+0x240] ;  /* 0x0002403812207980 */ /* 0x020ea8000c101900 */
[----:B------:R-:W2:Y:S04]  /*102a0*/  LD.E R33, desc[UR56][R18.64+0x244] ;  /* 0x0002443812217980 */ /* 0x000ea8000c101900 */
[----:B-1----:R-:W2:Y:S04]  /*102b0*/  LD.E R34, desc[UR56][R18.64+0x248] ;  /* 0x0002483812227980 */ /* 0x002ea8000c101900 */
        /* <DEDUP_REMOVED lines=138> */
[----:B------:R-:W-:Y:S01]  /*10b60*/  ST.E desc[UR56][R18.64+0x220], R24 ;  /* 0x0002201812007985 */ /* 0x000fe2000c101938 */
[----:B------:R-:W-:-:S02]  /*10b70*/  F2FP.BF16.F32.PACK_AB R172, R221, R222 ;  /* 0x000000deddac723e */ /* 0x000fc400000010ff */
[----:B------:R-:W-:Y:S01]  /*10b80*/  F2FP.BF16.F32.PACK_AB R174, R209, R208 ;  /* 0x000000d0d1ae723e */ /* 0x000fe200000010ff */
[----:B------:R-:W-:Y:S01]  /*10b90*/  ST.E desc[UR56][R4.64], R25 ;  /* 0x0000001904007985 */ /* 0x000fe2000c101938 */
        /* <DEDUP_REMOVED lines=130> */
[----:B------:R-:W-:Y:S01]  /*113c0*/  R2UR UR6, R6 ;  /* 0x00000000060672ca */ /* 0x000fe200000e0000 */
[----:B------:R-:W-:Y:S01]  /*113d0*/  STL [R1+0x88], R2 ;  /* 0x0000880201007387 */ /* 0x000fe20000100800 */
        /* <DEDUP_REMOVED lines=281> */
[----:B------:R-:W-:Y:S01]  /*12570*/  VIADD R12, R12, 0x280 ;  /* 0x000002800c0c7836 */ /* 0x000fe20000000000 */
[----:B------:R-:W-:Y:S02]  /*12580*/  WARPGROUP.DEPBAR.LE gsb0, 0x0 ;  /* 0x00008000000079c5 */ /* 0x000fe40000010000 */
[----:B------:R-:W-:Y:S01]  /*12590*/  ST.E desc[UR56][R18.64+0x220], R24 ;  /* 0x0002201812007985 */ /* 0x000fe2000c101938 */
[----:B------:R-:W-:Y:S02]  /*125a0*/  F2FP.BF16.F32.PACK_AB R172, R184, R185 ;  /* 0x000000b9b8ac723e */ /* 0x000fe400000010ff */
[----:B------:R-:W-:Y:S01]  /*125b0*/  F2FP.BF16.F32.PACK_AB R174, R182, R181 ;  /* 0x000000b5b6ae723e */ /* 0x000fe200000010ff */
[----:B------:R-:W-:Y:S01]  /*125c0*/  ST.E desc[UR56][R4.64], R25 ;  /* 0x0000001904007985 */ /* 0x000fe2000c101938 */
        /* <DEDUP_REMOVED lines=398> */
[----:B------:R-:W-:Y:S04]  /*13eb0*/  STL [R1+0x88], R2 ;  /* 0x0000880201007387 */ /* 0x000fe80000100800 */
[----:B------:R-:W3:Y:S04]  /*13ec0*/  LD.E R7, desc[UR56][R18.64+0x220] ;  /* 0x0002203812077980 */ /* 0x000ee8000c101900 */
[----:B---3--:R3:W-:Y:S04]  /*13ed0*/  ST.E desc[UR56][R18.64+0x220], R7 ;  /* 0x0002200712007985 */ /* 0x0087e8000c101938 */
[----:B------:R-:W4:Y:S04]  /*13ee0*/  LD.E R13, desc[UR56][R4.64] ;  /* 0x00000038040d7980 */ /* 0x000f28000c101900 */
[----:B----4-:R4:W-:Y:S04]  /*13ef0*/  ST.E desc[UR56][R4.64], R13 ;  /* 0x0000000d04007985 */ /* 0x0109e8000c101938 */
[----:B------:R-:W5:Y:S04]  /*13f00*/  LD.E R15, desc[UR56][R10.64] ;  /* 0x000000380a0f7980 */ /* 0x000f68000c101900 */
[----:B-----5:R5:W-:Y:S04]  /*13f10*/  ST.E desc[UR56][R10.64], R15 ;  /* 0x0000000f0a007985 */ /* 0x020be8000c101938 */
[----:B------:R-:W2:Y:S04]  /*13f20*/  LD.E R17, desc[UR56][R8.64] ;  /* 0x0000003808117980 */ /* 0x000ea8000c101900 */
[----:B--2---:R2:W-:Y:S04]  /*13f30*/  ST.E desc[UR56][R8.64], R17 ;  /* 0x0000001108007985 */ /* 0x0045e8000c101938 */
[----:B------:R-:W2:Y:S04]  /*13f40*/  LD.E R21, desc[UR56][R18.64+0x230] ;  /* 0x0002303812157980 */ /* 0x000ea8000c101900 */
[----:B0-----:R-:W2:Y:S04]  /*13f50*/  LD.E R25, desc[UR56][R18.64+0x234] ;  /* 0x0002343812197980 */ /* 0x001ea8000c101900 */
[----:B-1----:R-:W2:Y:S04]  /*13f60*/  LD.E R27, desc[UR56][R18.64+0x238] ;  /* 0x00023838121b7980 */ /* 0x002ea8000c101900 */
[----:B------:R-:W2:Y:S04]  /*13f70*/  LD.E R29, desc[UR56][R18.64+0x23c] ;  /* 0x00023c38121d7980 */ /* 0x000ea8000c101900 */
[----:B---3--:R-:W3:Y:S04]  /*13f80*/  LD.E R7, desc[UR56][R18.64+0x240] ;  /* 0x0002403812077980 */ /* 0x008ee8000c101900 */
[----:B------:R-:W3:Y:S04]  /*13f90*/  LD.E R31, desc[UR56][R18.64+0x244] ;  /* 0x00024438121f7980 */ /* 0x000ee8000c101900 */
[----:B----4-:R-:W4:Y:S04]  /*13fa0*/  LD.E R5, desc[UR56][R18.64+0x248] ;  /* 0x0002483812057980 */ /* 0x010f28000c101900 */
[----:B------:R-:W4:Y:S04]  /*13fb0*/  LD.E R13, desc[UR56][R18.64+0x24c] ;  /* 0x00024c38120d7980 */ /* 0x000f28000c101900 */
[----:B-----5:R-:W5:Y:S04]  /*13fc0*/  LD.E R11, desc[UR56][R18.64+0x250] ;  /* 0x00025038120b7980 */ /* 0x020f68000c101900 */
        /* <DEDUP_REMOVED lines=115> */
[----:B------:R0:W-:Y:S04]  /*14700*/  ST.E desc[UR56][R18.64+0x230], R21 ;  /* 0x0002301512007985 */ /* 0x0001e8000c101938 */
[----:B------:R0:W-:Y:S04]  /*14710*/  ST.E desc[UR56][R18.64+0x234], R25 ;  /* 0x0002341912007985 */ /* 0x0001e8000c101938 */
[----:B------:R0:W-:Y:S04]  /*14720*/  ST.E desc[UR56][R18.64+0x238], R27 ;  /* 0x0002381b12007985 */ /* 0x0001e8000c101938 */
[----:B------:R0:W-:Y:S04]  /*14730*/  ST.E desc[UR56][R18.64+0x23c], R29 ;  /* 0x00023c1d12007985 */ /* 0x0001e8000c101938 */
[----:B---3--:R0:W-:Y:S04]  /*14740*/  ST.E desc[UR56][R18.64+0x240], R7 ;  /* 0x0002400712007985 */ /* 0x0081e8000c101938 */
[----:B------:R0:W-:Y:S04]  /*14750*/  ST.E desc[UR56][R18.64+0x244], R31 ;  /* 0x0002441f12007985 */ /* 0x0001e8000c101938 */
[----:B----4-:R0:W-:Y:S04]  /*14760*/  ST.E desc[UR56][R18.64+0x248], R5 ;  /* 0x0002480512007985 */ /* 0x0101e8000c101938 */
[----:B------:R0:W-:Y:S04]  /*14770*/  ST.E desc[UR56][R18.64+0x24c], R13 ;  /* 0x00024c0d12007985 */ /* 0x0001e8000c101938 */
[----:B-----5:R0:W-:Y:S04]  /*14780*/  ST.E desc[UR56][R18.64+0x250], R11 ;  /* 0x0002500b12007985 */ /* 0x0201e8000c101938 */
[----:B------:R0:W-:Y:S04]  /*14790*/  ST.E desc[UR56][R18.64+0x254], R15 ;  /* 0x0002540f12007985 */ /* 0x0001e8000c101938 */
[----:B--2---:R0:W-:Y:S04]  /*147a0*/  ST.E desc[UR56][R18.64+0x258], R9 ;  /* 0x0002580912007985 */ /* 0x0041e8000c101938 */
        /* <DEDUP_REMOVED lines=121> */
.L_x_2915:
[----:B------:R-:W-:Y:S05]  /*14f40*/  BSYNC B0 ;  /* 0x0000000000007941 */ /* 0x000fea0003800000 */
.L_x_2914:
[C---:B------:R-:W-:Y:S01]  /*14f50*/  ISETP.GT.AND P0, PT, R0.reuse, R3, PT ;  /* 0x000000030000720c */ /* 0x040fe20003f04270 */
[----:B------:R-:W-:-:S12]  /*14f60*/  VIADD R0, R0, 0xffffffff ;  /* 0xffffffff00007836 */ /* 0x000fd80000000000 */
[----:B------:R-:W-:Y:S05]  /*14f70*/  @P0 BRA `(.L_x_2916) ;  /* 0xffffff5400500947 */ /* 0x000fea000383ffff */
[----:B01----:R-:W2:Y:S02]  /*14f80*/  LDL R2, [R1+0x70] ;  /* 0x0000700001027983 */ /* 0x003ea40000100800 */
[----:B--2---:R-:W-:-:S07]  /*14f90*/  IMAD.SHL.U32 R2, R2, 0x80, RZ ;  /* 0x0000008002027824 */ /* 0x004fce00078e00ff */
.L_x_2889:
[----:B------:R-:W0:Y:S01]  /*14fa0*/  LDC R6, c[0x0][0xadc] ;  /* 0x0002b700ff067b82 */ /* 0x000e220000000800 */
[----:B------:R-:W-:Y:S01]  /*14fb0*/  IADD3 R161, R161, 0x80, -R160 ;  /* 0x00000080a1a17810 */ /* 0x000fe20007ffe8a0 */
[----:B------:R-:W-:-:S04]  /*14fc0*/  ULDC UR4, c[0x0][0xad4] ;  /* 0x0002b50000047ab9 */ /* 0x000fc80000000800 */
[----:B------:R-:W-:-:S04]  /*14fd0*/  IMAD.IADD R161, R161, 0x1, R2 ;  /* 0x00000001a1a17824 */ /* 0x000fc800078e0202 */
        /* <DEDUP_REMOVED lines=13> */
.L_x_2919:
[----:B------:R-:W-:-:S13]  /*150b0*/  ISETP.NE.AND P0, PT, R6, 0x1, PT ;  /* 0x000000010600780c */ /* 0x000fda0003f05270 */
[----:B------:R-:W0:Y:S02]  /*150c0*/  @P0 LDC.64 R4, c[0x0][0xae0] ;  /* 0x0002b800ff040b82 */ /* 0x000e240000000a00 */
[----:B0-----:R-:W-:-:S05]  /*150d0*/  @P0 IMAD.HI.U32 R4, R161, R4, RZ ;  /* 0x00000004a1040227 */ /* 0x001fca00078e00ff */
[----:B------:R-:W-:-:S07]  /*150e0*/  @P0 SHF.R.U32.HI R161, RZ, R5, R4 ;  /* 0x00000005ffa10219 */ /* 0x000fce0000011604 */
.L_x_2920:
[----:B------:R-:W-:Y:S05]  /*150f0*/  BSYNC B0 ;  /* 0x0000000000007941 */ /* 0x000fea0003800000 */
.L_x_2918:
[----:B------:R-:W-:-:S05]  /*15100*/  IMAD R161, R161, R6, RZ ;  /* 0x00000006a1a17224 */ /* 0x000fca00078e02ff */
[----:B------:R-:W-:-:S07]  /*15110*/  VIMNMX R2, R2, R161, !PT ;  /* 0x000000a102027248 */ /* 0x000fce0007fe0100 */
.L_x_2917:
[----:B------:R-:W-:-:S04]  /*15120*/  VIADD R2, R2, 0x5f ;  /* 0x0000005f02027836 */ /* 0x000fc80000000000 */
[----:B------:R-:W-:-:S05]  /*15130*/  IMAD.HI R2, R2, 0x2aaaaaab, RZ ;  /* 0x2aaaaaab02027827 */ /* 0x000fca00078e02ff */
[----:B------:R-:W-:-:S04]  /*15140*/  SHF.R.U32.HI R3, RZ, 0x1f, R2 ;  /* 0x0000001fff037819 */ /* 0x000fc80000011602 */
[----:B------:R-:W-:-:S04]  /*15150*/  LEA.HI.SX32 R2, R2, R3, 0x1c ;  /* 0x0000000302027211 */ /* 0x000fc800078fe2ff */
[----:B------:R-:W-:-:S04]  /*15160*/  VIMNMX R5, R167, R2, !PT ;  /* 0x00000002a7057248 */ /* 0x000fc80007fe0100 */
[----:B------:R-:W-:-:S13]  /*15170*/  ISETP.GE.AND P0, PT, R0, R5, PT ;  /* 0x000000050000720c */ /* 0x000fda0003f06270 */
[----:B------:R-:W-:Y:S05]  /*15180*/  @!P0 BRA `(.L_x_2921) ;  /* 0x0000009400fc8947 */ /* 0x000fea0003800000 */
[----:B------:R0:W5:Y:S01]  /*15190*/  LDL.64 R2, [R1+0x170] ;  /* 0x0001700001027983 */ /* 0x0001620000100a00 */
[----:B------:R-:W-:-:S07]  /*151a0*/  IMAD.MOV.U32 R4, RZ, RZ, R0 ;  /* 0x000000ffff047224 */ /* 0x000fce00078e0000 */
.L_x_2938:
[----:B0----5:R-:W2:Y:S04]  /*151b0*/  LD.E R7, desc[UR56][R2.64] ;  /* 0x0000003802077980 */ /* 0x021ea8000c101900 */
        /* <DEDUP_REMOVED lines=23> */
.L_x_2923:
[----:B------:R-:W-:Y:S05]  /*15330*/  BSYNC B0 ;  /* 0x0000000000007941 */ /* 0x000fea0003800000 */
.L_x_2922:
        /* <DEDUP_REMOVED lines=13> */
.L_x_2925:
[----:B------:R-:W-:Y:S05]  /*15410*/  BSYNC B0 ;  /* 0x0000000000007941 */ /* 0x000fea0003800000 */
.L_x_2924:
        /* <DEDUP_REMOVED lines=8> */
.L_x_2927:
[----:B------:R-:W-:Y:S05]  /*154a0*/  BSYNC B0 ;  /* 0x0000000000007941 */ /* 0x000fea0003800000 */
.L_x_2926:
        /* <DEDUP_REMOVED lines=57> */
[----:B-1----:R-:W-:Y:S05]  /*15840*/  @!P2 BRA `(.L_x_2930) ;  /* 0x000000000004a947 */ /* 0x002fea0003800000 */
[----:B------:R-:W-:Y:S01]  /*15850*/  BPT.TRAP 0x1 ;  /* 0x000000040000795c */ /* 0x000fe20000300000 */
.L_x_2930:
[----:B------:R-:W-:Y:S05]  /*15860*/  BSYNC B0 ;  /* 0x0000000000007941 */ /* 0x000fea0003800000 */
.L_x_2929:
        /* <DEDUP_REMOVED lines=10> */
.L_x_2932:
[----:B------:R-:W-:Y:S05]  /*15910*/  BSYNC B0 ;  /* 0x0000000000007941 */ /* 0x000fea0003800000 */
.L_x_2931:
[----:B------:R-:W-:Y:S04]  /*15920*/  BSSY B0, `(.L_x_2933) ;  /* 0x0000006000007945 */ /* 0x000fe80003800000 */
[----:B--2---:R-:W-:Y:S05]  /*15930*/  @P1 BRA `(.L_x_2934) ;  /* 0x0000000000101947 */ /* 0x004fea0003800000 */
[----:B-----5:R-:W-:Y:S01]  /*15940*/  IMAD R6, R6, 0x8, R9 ;  /* 0x0000000806067824 */ /* 0x020fe200078e0209 */
[----:B-1----:R-:W-:-:S04]  /*15950*/  SHF.L.U32 R7, R8, 0x1f, RZ ;  /* 0x0000001f08077819 */ /* 0x002fc800000006ff */
[----:B------:R-:W1:Y:S02]  /*15960*/  SYNCS.PHASECHK.TRANS64.TRYWAIT P1, [R6+URZ], R7 ;  /* 0x00000007060075a7 */ /* 0x000e64000802017f */
[----:B-1----:R-:W-:Y:S05]  /*15970*/  @!P1 BRA `(.L_x_2935) ;  /* 0x000001e800e89947 */ /* 0x002fea0003800000 */
.L_x_2934:
[----:B------:R-:W-:Y:S05]  /*15980*/  BSYNC B0 ;  /* 0x0000000000007941 */ /* 0x000fea0003800000 */
.L_x_2933:
[----:B------:R-:W2:Y:S04]  /*15990*/  LDL R9, [R1+0x90] ;  /* 0x0000900001097983 */ /* 0x000ea80000100800 */
[----:B------:R-:W3:Y:S04]  /*159a0*/  LD.E R17, desc[UR56][R2.64] ;  /* 0x0000003802117980 */ /* 0x000ee8000c101900 */
[----:B------:R-:W3:Y:S04]  /*159b0*/  LDL.64 R72, [R1+0x118] ;  /* 0x0001180001487983 */ /* 0x000ee80000100a00 */
[----:B-1---5:R-:W4:Y:S04]  /*159c0*/  LDL.64 R6, [R1+0x110] ;  /* 0x0001100001067983 */ /* 0x022f280000100a00 */
        /* <DEDUP_REMOVED lines=179> */
[----:B-1----:R-:W-:Y:S01]  /*16500*/  LOP3.LUT R74, R74, 0x7f, RZ, 0xc0, !PT ;  /* 0x0000007f4a4a7812 */ /* 0x002fe200078ec0ff */
[----:B------:R-:W-:Y:S03]  /*16510*/  STL [R1+0x90], R0 ;  /* 0x0000900001007387 */ /* 0x000fe60000100800 */
[----:B------:R-:W-:Y:S01]  /*16520*/  ISETP.NE.AND P2, PT, R74, RZ, PT ;  /* 0x000000ff4a00720c */ /* 0x000fe20003f45270 */
        /* <DEDUP_REMOVED lines=76> */
[----:B------:R2:W-:Y:S04]  /*169f0*/  STL.64 [R1+0x430], R6 ;  /* 0x0004300601007387 */ /* 0x0005e80000100a00 */
[----:B------:R-:W3:Y:S04]  /*16a00*/  LDL R10, [R1+0x434] ;  /* 0x00043400010a7983 */ /* 0x000ee80000100800 */
[----:B------:R-:W-:Y:S04]  /*16a10*/  STL [R1+0x430], R8 ;  /* 0x0004300801007387 */ /* 0x000fe80000100800 */
[----:B------:R-:W4:Y:S04]  /*16a20*/  LDL R75, [R1+0x430] ;  /* 0x00043000014b7983 */ /* 0x000f280000100800 */
[----:B---3--:R-:W3:Y:S01]  /*16a30*/  SHFL.BFLY PT, R7, R10, 0x2, 0x1f ;  /* 0x0c401f000a077f89 */ /* 0x008ee200000e0000 */
[----:B----4-:R-:W-:Y:S01]  /*16a40*/  FADD.FTZ R9, R16, -R75 ;  /* 0x8000004b10097221 */ /* 0x010fe20000010000 */
[----:B------:R-:W-:-:S04]  /*16a50*/  FMUL.FTZ R75, R20, R75 ;  /* 0x0000004b144b7220 */ /* 0x000fc80000410000 */
[----:B--2---:R-:W-:Y:S01]  /*16a60*/  FFMA.FTZ R6, R25, R20, -R75 ;  /* 0x0000001419067223 */ /* 0x004fe2000001084b */
[----:B---3--:R-:W-:-:S05]  /*16a70*/  FMNMX.FTZ R8, R7, R10, !PT ;  /* 0x0000000a07087209 */ /* 0x008fca0007810000 */
[----:B------:R-:W2:Y:S01]  /*16a80*/  SHFL.BFLY PT, R25, R8, 0x1, 0x1f ;  /* 0x0c201f0008197f89 */ /* 0x000ea200000e0000 */
[-CC-:B------:R-:W-:Y:S01]  /*16a90*/  FFMA.FTZ R160, R24, R20.reuse, -R75.reuse ;  /* 0x0000001418a07223 */ /* 0x180fe2000001084b */
[-CC-:B------:R-:W-:Y:S01]  /*16aa0*/  FFMA.FTZ R163, R29, R20.reuse, -R75.reuse ;  /* 0x000000141da37223 */ /* 0x180fe2000001084b */
[-C--:B------:R-:W-:Y:S01]  /*16ab0*/  FMUL.FTZ R9, R9, R20.reuse ;  /* 0x0000001409097220 */ /* 0x080fe20000410000 */
[-CC-:B------:R-:W-:Y:S01]  /*16ac0*/  FFMA.FTZ R14, R44, R20.reuse, -R75.reuse ;  /* 0x000000142c0e7223 */ /* 0x180fe2000001084b */
[----:B------:R-:W-:Y:S02]  /*16ad0*/  FFMA.FTZ R162, R28, R20, -R75 ;  /* 0x000000141ca27223 */ /* 0x000fe4000001084b */
[----:B------:R-:W-:Y:S01]  /*16ae0*/  MUFU.EX2 R21, R9 ;  /* 0x0000000900157308 */ /* 0x000fe20000000800 */
[----:B--2---:R-:W-:-:S05]  /*16af0*/  FMNMX.FTZ R24, R8, R25, !PT ;  /* 0x0000001908187209 */ /* 0x004fca0007810000 */
[----:B------:R-:W-:Y:S01]  /*16b00*/  FMUL.FTZ R29, R24, R20 ;  /* 0x00000014181d7220 */ /* 0x000fe20000410000 */
[----:B------:R-:W-:-:S03]  /*16b10*/  FADD.FTZ R25, R17, -R24 ;  /* 0x8000001811197221 */ /* 0x000fc60000010000 */
[-CC-:B------:R-:W-:Y:S01]  /*16b20*/  FFMA.FTZ R161, R26, R20.reuse, -R29.reuse ;  /* 0x000000141aa17223 */ /* 0x180fe2000001081d */
[----:B------:R-:W-:Y:S01]  /*16b30*/  FMUL.FTZ R25, R20, R25 ;  /* 0x0000001914197220 */ /* 0x000fe20000410000 */
[-CC-:B------:R-:W-:Y:S01]  /*16b40*/  FFMA.FTZ R208, R27, R20.reuse, -R29.reuse ;  /* 0x000000141bd07223 */ /* 0x180fe2000001081d */
[----:B------:R-:W-:Y:S01]  /*16b50*/  MUFU.EX2 R160, R160 ;  /* 0x000000a000a07308 */ /* 0x000fe20000000800 */
[----:B------:R-:W-:-:S07]  /*16b60*/  FFMA.FTZ R207, R30, R20, -R29 ;  /* 0x000000141ecf7223 */ /* 0x000fce000001081d */
[----:B------:R-:W-:Y:S01]  /*16b70*/  MUFU.EX2 R44, R25 ;  /* 0x00000019002c7308 */ /* 0x000fe20000000800 */
[----:B------:R-:W-:-:S07]  /*16b80*/  FFMA.FTZ R209, R31, R20, -R29 ;  /* 0x000000141fd17223 */ /* 0x000fce000001081d */
[----:B------:R-:W2:Y:S01]  /*16b90*/  MUFU.EX2 R161, R161 ;  /* 0x000000a100a17308 */ /* 0x000ea20000000800 */
[----:B------:R-:W-:-:S07]  /*16ba0*/  FFMA.FTZ R15, R32, R20, -R75 ;  /* 0x00000014200f7223 */ /* 0x000fce000001084b */
[----:B------:R-:W3:Y:S01]  /*16bb0*/  MUFU.EX2 R208, R208 ;  /* 0x000000d000d07308 */ /* 0x000ee20000000800 */
[----:B------:R-:W-:-:S07]  /*16bc0*/  FFMA.FTZ R203, R34, R20, -R29 ;  /* 0x0000001422cb7223 */ /* 0x000fce000001081d */
[----:B------:R-:W4:Y:S01]  /*16bd0*/  MUFU.EX2 R6, R6 ;  /* 0x0000000600067308 */ /* 0x000f220000000800 */
[----:B------:R-:W-:-:S07]  /*16be0*/  FFMA.FTZ R186, R33, R20, -R75 ;  /* 0x0000001421ba7223 */ /* 0x000fce000001084b */
[----:B------:R-:W0:Y:S01]  /*16bf0*/  MUFU.EX2 R207, R207 ;  /* 0x000000cf00cf7308 */ /* 0x000e220000000800 */
[----:B------:R-:W-:-:S07]  /*16c00*/  FFMA.FTZ R205, R35, R20, -R29 ;  /* 0x0000001423cd7223 */ /* 0x000fce000001081d */
[----:B------:R-:W1:Y:S01]  /*16c10*/  MUFU.EX2 R162, R162 ;  /* 0x000000a200a27308 */ /* 0x000e620000000800 */
[----:B--2---:R-:W-:Y:S01]  /*16c20*/  FFMA.FTZ R73, R73, R44, R161 ;  /* 0x0000002c49497223 */ /* 0x004fe200000100a1 */
[----:B------:R-:W-:-:S06]  /*16c30*/  FFMA.FTZ R25, R21, R72, R160 ;  /* 0x0000004815197223 */ /* 0x000fcc00000100a0 */
[----:B------:R-:W-:Y:S01]  /*16c40*/  MUFU.EX2 R163, R163 ;  /* 0x000000a300a37308 */ /* 0x000fe20000000800 */
[-C--:B------:R-:W-:Y:S01]  /*16c50*/  FFMA.FTZ R16, R36, R20.reuse, -R75 ;  /* 0x0000001424107223 */ /* 0x080fe2000001084b */
[----:B------:R-:W-:-:S06]  /*16c60*/  FFMA.FTZ R204, R38, R20, -R29 ;  /* 0x0000001426cc7223 */ /* 0x000fcc000001081d */
[----:B------:R-:W2:Y:S01]  /*16c70*/  MUFU.EX2 R209, R209 ;  /* 0x000000d100d17308 */ /* 0x000ea20000000800 */
[----:B---3--:R-:W-:Y:S01]  /*16c80*/  FADD.FTZ R26, R208, R73 ;  /* 0x00000049d01a7221 */ /* 0x008fe20000010000 */
[----:B----4-:R-:W-:-:S06]  /*16c90*/  FADD.FTZ R25, R6, R25 ;  /* 0x0000001906197221 */ /* 0x010fcc0000010000 */
[----:B------:R-:W-:Y:S01]  /*16ca0*/  MUFU.EX2 R15, R15 ;  /* 0x0000000f000f7308 */ /* 0x000fe20000000800 */
[-C--:B------:R-:W-:Y:S01]  /*16cb0*/  FFMA.FTZ R185, R37, R20.reuse, -R75 ;  /* 0x0000001425b97223 */ /* 0x080fe2000001084b */
[----:B------:R-:W-:-:S06]  /*16cc0*/  FFMA.FTZ R206, R39, R20, -R29 ;  /* 0x0000001427ce7223 */ /* 0x000fcc000001081d */
[----:B------:R-:W3:Y:S01]  /*16cd0*/  MUFU.EX2 R203, R203 ;  /* 0x000000cb00cb7308 */ /* 0x000ee20000000800 */
[----:B0-----:R-:W-:Y:S01]  /*16ce0*/  FADD.FTZ R28, R207, R26 ;  /* 0x0000001acf1c7221 */ /* 0x001fe20000010000 */
[----:B-1----:R-:W-:-:S06]  /*16cf0*/  FADD.FTZ R26, R162, R25 ;  /* 0x00000019a21a7221 */ /* 0x002fcc0000010000 */
[----:B------:R-:W-:Y:S01]  /*16d00*/  MUFU.EX2 R186, R186 ;  /* 0x000000ba00ba7308 */ /* 0x000fe20000000800 */
[-C--:B------:R-:W-:Y:S01]  /*16d10*/  FFMA.FTZ R13, R40, R20.reuse, -R75 ;  /* 0x00000014280d7223 */ /* 0x080fe2000001084b */
[----:B------:R-:W-:-:S06]  /*16d20*/  FFMA.FTZ R199, R42, R20, -R29 ;  /* 0x000000142ac77223 */ /* 0x000fcc000001081d */
[----:B------:R-:W0:Y:S01]  /*16d30*/  MUFU.EX2 R205, R205 ;  /* 0x000000cd00cd7308 */ /* 0x000e220000000800 */
[----:B--2---:R-:W-:Y:S01]  /*16d40*/  FADD.FTZ R28, R209, R28 ;  /* 0x0000001cd11c7221 */ /* 0x004fe20000010000 */
[----:B------:R-:W-:-:S06]  /*16d50*/  FADD.FTZ R26, R163, R26 ;  /* 0x0000001aa31a7221 */ /* 0x000fcc0000010000 */
[----:B------:R-:W-:Y:S01]  /*16d60*/  MUFU.EX2 R16, R16 ;  /* 0x0000001000107308 */ /* 0x000fe20000000800 */
[-C--:B------:R-:W-:Y:S01]  /*16d70*/  FFMA.FTZ R182, R41, R20.reuse, -R75 ;  /* 0x0000001429b67223 */ /* 0x080fe2000001084b */
[----:B------:R-:W-:-:S06]  /*16d80*/  FFMA.FTZ R201, R43, R20, -R29 ;  /* 0x000000142bc97223 */ /* 0x000fcc000001081d */
[----:B------:R-:W1:Y:S01]  /*16d90*/  MUFU.EX2 R204, R204 ;  /* 0x000000cc00cc7308 */ /* 0x000e620000000800 */
[----:B---3--:R-:W-:Y:S01]  /*16da0*/  FADD.FTZ R28, R203, R28 ;  /* 0x0000001ccb1c7221 */ /* 0x008fe20000010000 */
[----:B------:R-:W-:-:S06]  /*16db0*/  FADD.FTZ R25, R15, R26 ;  /* 0x0000001a0f197221 */ /* 0x000fcc0000010000 */
[----:B------:R-:W-:Y:S01]  /*16dc0*/  MUFU.EX2 R185, R185 ;  /* 0x000000b900b97308 */ /* 0x000fe20000000800 */
[----:B------:R-:W-:-:S07]  /*16dd0*/  FFMA.FTZ R200, R46, R20, -R29 ;  /* 0x000000142ec87223 */ /* 0x000fce000001081d */
[----:B------:R-:W2:Y:S01]  /*16de0*/  MUFU.EX2 R206, R206 ;  /* 0x000000ce00ce7308 */ /* 0x000ea20000000800 */
[----:B0-----:R-:W-:Y:S01]  /*16df0*/  FADD.FTZ R27, R205, R28 ;  /* 0x0000001ccd1b7221 */ /* 0x001fe20000010000 */
[----:B------:R-:W-:-:S06]  /*16e00*/  FADD.FTZ R25, R186, R25 ;  /* 0x00000019ba197221 */ /* 0x000fcc0000010000 */
[----:B------:R-:W-:Y:S01]  /*16e10*/  MUFU.EX2 R13, R13 ;  /* 0x0000000d000d7308 */ /* 0x000fe20000000800 */
[-C--:B------:R-:W-:Y:S01]  /*16e20*/  FFMA.FTZ R184, R45, R20.reuse, -R75 ;  /* 0x000000142db87223 */ /* 0x080fe2000001084b */
[----:B------:R-:W-:-:S06]  /*16e30*/  FFMA.FTZ R202, R47, R20, -R29 ;  /* 0x000000142fca7223 */ /* 0x000fcc000001081d */
[----:B------:R-:W0:Y:S01]  /*16e40*/  MUFU.EX2 R199, R199 ;  /* 0x000000c700c77308 */ /* 0x000e220000000800 */
[----:B-1----:R-:W-:Y:S01]  /*16e50*/  FADD.FTZ R27, R204, R27 ;  /* 0x0000001bcc1b7221 */ /* 0x002fe20000010000 */
[----:B------:R-:W-:-:S06]  /*16e60*/  FADD.FTZ R26, R16, R25 ;  /* 0x00000019101a7221 */ /* 0x000fcc0000010000 */
[----:B------:R-:W-:Y:S01]  /*16e70*/  MUFU.EX2 R182, R182 ;  /* 0x000000b600b67308 */ /* 0x000fe20000000800 */
[-C--:B------:R-:W-:Y:S01]  /*16e80*/  FFMA.FTZ R11, R48, R20.reuse, -R75 ;  /* 0x00000014300b7223 */ /* 0x080fe2000001084b */
[----:B------:R-:W-:-:S06]  /*16e90*/  FFMA.FTZ R187, R50, R20, -R29 ;  /* 0x0000001432bb7223 */ /* 0x000fcc000001081d */
[----:B------:R-:W1:Y:S01]  /*16ea0*/  MUFU.EX2 R201, R201 ;  /* 0x000000c900c97308 */ /* 0x000e620000000800 */
[----:B--2---:R-:W-:Y:S01]  /*16eb0*/  FADD.FTZ R28, R206, R27 ;  /* 0x0000001bce1c7221 */ /* 0x004fe20000010000 */
[----:B------:R-:W-:-:S06]  /*16ec0*/  FADD.FTZ R26, R185, R26 ;  /* 0x0000001ab91a7221 */ /* 0x000fcc0000010000 */
[----:B------:R-:W-:Y:S01]  /*16ed0*/  MUFU.EX2 R14, R14 ;  /* 0x0000000e000e7308 */ /* 0x000fe20000000800 */
[-C--:B------:R-:W-:Y:S01]  /*16ee0*/  FFMA.FTZ R175, R49, R20.reuse, -R75 ;  /* 0x0000001431af7223 */ /* 0x080fe2000001084b */
[----:B------:R-:W-:-:S06]  /*16ef0*/  FFMA.FTZ R193, R51, R20, -R29 ;  /* 0x0000001433c17223 */ /* 0x000fcc000001081d */
        /* <DEDUP_REMOVED lines=52> */
[----:B------:R-:W-:-:S07]  /*17240*/  FFMA.FTZ R192, R70, R20, -R29 ;  /* 0x0000001446c07223 */ /* 0x000fce000001081d */
[----:B------:R-:W2:Y:S01]  /*17250*/  MUFU.EX2 R196, R196 ;  /* 0x000000c400c47308 */ /* 0x000ea20000000800 */
[----:B------:R-:W-:Y:S01]  /*17260*/  FFMA.FTZ R68, R68, R20, -R75 ;  /* 0x0000001444447223 */ /* 0x000fe2000001084b */
[----:B0-----:R-:W-:Y:S01]  /*17270*/  FADD.FTZ R27, R195, R28 ;  /* 0x0000001cc31b7221 */ /* 0x001fe20000010000 */
[----:B------:R-:W-:-:S05]  /*17280*/  FADD.FTZ R25, R173, R26 ;  /* 0x0000001aad197221 */ /* 0x000fca0000010000 */
[----:B------:R-:W-:Y:S01]  /*17290*/  MUFU.EX2 R7, R7 ;  /* 0x0000000700077308 */ /* 0x000fe20000000800 */
[----:B------:R-:W-:-:S07]  /*172a0*/  FFMA.FTZ R198, R71, R20, -R29 ;  /* 0x0000001447c67223 */ /* 0x000fce000001081d */
[----:B------:R-:W0:Y:S01]  /*172b0*/  MUFU.EX2 R191, R191 ;  /* 0x000000bf00bf7308 */ /* 0x000e220000000800 */
[----:B------:R-:W-:Y:S01]  /*172c0*/  FFMA.FTZ R69, R69, R20, -R75 ;  /* 0x0000001445457223 */ /* 0x000fe2000001084b */
[----:B-1----:R-:W-:Y:S01]  /*172d0*/  FADD.FTZ R27, R190, R27 ;  /* 0x0000001bbe1b7221 */ /* 0x002fe20000010000 */
[----:B------:R-:W-:-:S05]  /*172e0*/  FADD.FTZ R25, R10, R25 ;  /* 0x000000190a197221 */ /* 0x000fca0000010000 */
[----:B------:R-:W-:Y:S08]  /*172f0*/  MUFU.EX2 R172, R172 ;  /* 0x000000ac00ac7308 */ /* 0x000ff00000000800 */
[----:B------:R-:W1:Y:S01]  /*17300*/  MUFU.EX2 R197, R197 ;  /* 0x000000c500c57308 */ /* 0x000e620000000800 */
[----:B--2---:R-:W-:Y:S01]  /*17310*/  FADD.FTZ R26, R196, R27 ;  /* 0x0000001bc41a7221 */ /* 0x004fe20000010000 */
[----:B------:R-:W-:-:S06]  /*17320*/  FADD.FTZ R20, R174, R25 ;  /* 0x00000019ae147221 */ /* 0x000fcc0000010000 */
[----:B------:R-:W-:Y:S08]  /*17330*/  MUFU.EX2 R8, R68 ;  /* 0x0000004400087308 */ /* 0x000ff00000000800 */
[----:B------:R-:W2:Y:S01]  /*17340*/  MUFU.EX2 R192, R192 ;  /* 0x000000c000c07308 */ /* 0x000ea20000000800 */
[----:B0-----:R-:W-:Y:S01]  /*17350*/  FADD.FTZ R26, R191, R26 ;  /* 0x0000001abf1a7221 */ /* 0x001fe20000010000 */
[----:B------:R-:W-:-:S06]  /*17360*/  FADD.FTZ R25, R7, R20 ;  /* 0x0000001407197221 */ /* 0x000fcc0000010000 */
[----:B------:R-:W0:Y:S08]  /*17370*/  MUFU.EX2 R17, R69 ;  /* 0x0000004500117308 */ /* 0x000e300000000800 */
[----:B------:R-:W3:Y:S01]  /*17380*/  MUFU.EX2 R198, R198 ;  /* 0x000000c600c67308 */ /* 0x000ee20000000800 */
[----:B-1----:R-:W-:Y:S01]  /*17390*/  FADD.FTZ R27, R197, R26 ;  /* 0x0000001ac51b7221 */ /* 0x002fe20000010000 */
[----:B------:R-:W-:-:S03]  /*173a0*/  FADD.FTZ R25, R172, R25 ;  /* 0x00000019ac197221 */ /* 0x000fc60000010000 */
[----:B--2---:R-:W-:Y:S01]  /*173b0*/  FADD.FTZ R27, R192, R27 ;  /* 0x0000001bc01b7221 */ /* 0x004fe20000010000 */
        /* <DEDUP_REMOVED lines=147> */
[C---:B0-----:R-:W-:Y:S01]  /*17cf0*/  FMUL.FTZ R231, R21.reuse, R142 ;  /* 0x0000008e15e77220 */ /* 0x041fe20000410000 */
[C---:B-1----:R-:W-:Y:S01]  /*17d00*/  FMUL.FTZ R229, R21.reuse, R24 ;  /* 0x0000001815e57220 */ /* 0x042fe20000410000 */
[C---:B--2---:R-:W-:Y:S01]  /*17d10*/  FMUL.FTZ R25, R21.reuse, R38 ;  /* 0x0000002615197220 */ /* 0x044fe20000410000 */
[C---:B---3--:R-:W-:Y:S01]  /*17d20*/  FMUL.FTZ R219, R21.reuse, R148 ;  /* 0x0000009415db7220 */ /* 0x048fe20000410000 */
        /* <DEDUP_REMOVED lines=240> */
[----:B------:R-:W4:Y:S04]  /*18c30*/  LD.E R25, desc[UR56][R18.64+0x224] ;  /* 0x0002243812197980 */ /* 0x000f28000c101900 */
[----:B-1----:R-:W4:Y:S04]  /*18c40*/  LD.E R37, desc[UR56][R18.64+0x228] ;  /* 0x0002283812257980 */ /* 0x002f28000c101900 */
[----:B--2---:R-:W2:Y:S04]  /*18c50*/  LD.E R39, desc[UR56][R18.64+0x22c] ;  /* 0x00022c3812277980 */ /* 0x004ea8000c101900 */
        /* <DEDUP_REMOVED lines=127> */
[----:B------:R-:W-:Y:S04]  /*19450*/  ST.E desc[UR56][R18.64+0x228], R37 ;  /* 0x0002282512007985 */ /* 0x000fe8000c101938 */
[----:B--2---:R-:W-:Y:S04]  /*19460*/  ST.E desc[UR56][R18.64+0x22c], R39 ;  /* 0x00022c2712007985 */ /* 0x004fe8000c101938 */
        /* <DEDUP_REMOVED lines=124> */
[----:B0-----:R-:W4:Y:S04]  /*19c30*/  LD.E.64 R20, desc[UR56][R18.64+0xa8] ;  /* 0x0000a83812147980 */ /* 0x001f28000c101b00 */
[----:B------:R-:W4:Y:S04]  /*19c40*/  LDL R220, [R1+0x88] ;  /* 0x0000880001dc7983 */ /* 0x000f280000100800 */
[----:B-1----:R-:W4:Y:S04]  /*19c50*/  LD.E R24, desc[UR56][R18.64+0x220] ;  /* 0x0002203812187980 */ /* 0x002f28000c101900 */
[----:B------:R-:W4:Y:S04]  /*19c60*/  LD.E R25, desc[UR56][R18.64+0x224] ;  /* 0x0002243812197980 */ /* 0x000f28000c101900 */
        /* <DEDUP_REMOVED lines=421> */
[----:B------:R-:W-:Y:S01]  /*1b6c0*/  IMAD.MOV.U32 R13, RZ, RZ, R21 ;  /* 0x000000ffff0d7224 */ /* 0x000fe200078e0015 */
        /* <DEDUP_REMOVED lines=139> */
[----:B------:R-:W-:Y:S01]  /*1bf80*/  VIADD R20, R20, 0x280 ;  /* 0x0000028014147836 */ /* 0x000fe20000000000 */
        /* <DEDUP_REMOVED lines=668> */
.L_x_2937:
[----:B------:R-:W-:Y:S05]  /*1e950*/  BSYNC B0 ;  /* 0x0000000000007941 */ /* 0x000fea0003800000 */
.L_x_2936:
[----:B------:R-:W-:Y:S05]  /*1e960*/  @P0 BRA `(.L_x_2938) ;  /* 0xffffff6800100947 */ /* 0x000fea000383ffff */
[----:B01----:R-:W-:-:S07]  /*1e970*/  IMAD.MOV.U32 R0, RZ, RZ, R4 ;  /* 0x000000ffff007224 */ /* 0x003fce00078e0004 */
.L_x_2921:
[----:B------:R-:W-:-:S13]  /*1e980*/  ISETP.GE.AND P0, PT, R0, R167, PT ;  /* 0x000000a70000720c */ /* 0x000fda0003f06270 */
[----:B------:R-:W-:Y:S05]  /*1e990*/  @!P0 BRA `(.L_x_2939) ;  /* 0x000000ac00108947 */ /* 0x000fea0003800000 */
[----:B------:R0:W5:Y:S02]  /*1e9a0*/  LDL.64 R2, [R1+0x170] ;  /* 0x0001700001027983 */ /* 0x0001640000100a00 */
.L_x_2966:
        /* <DEDUP_REMOVED lines=21> */
.L_x_2941:
[----:B------:R-:W-:Y:S05]  /*1eb00*/  BSYNC B0 ;  /* 0x0000000000007941 */ /* 0x000fea0003800000 */
.L_x_2940:
        /* <DEDUP_REMOVED lines=13> */
.L_x_2943:
[----:B------:R-:W-:Y:S05]  /*1ebe0*/  BSYNC B0 ;  /* 0x0000000000007941 */ /* 0x000fea0003800000 */
.L_x_2942:
        /* <DEDUP_REMOVED lines=8> */
.L_x_2945:
[----:B------:R-:W-:Y:S05]  /*1ec70*/  BSYNC B0 ;  /* 0x0000000000007941 */ /* 0x000fea0003800000 */
.L_x_2944:
[----:B-1---5:R-:W2:Y:S04]  /*1ec80*/  LD.E R7, desc[UR56][R2.64] ;  /* 0x0000003802077980 */ /* 0x022ea8000c101900 */
[----:B------:R-:W2:Y:S01]  /*1ec90*/  LDL.64 R10, [R1+0xa0] ;  /* 0x0000a000010a7983 */ /* 0x000ea20000100a00 */
[----:B------:R-:W-:Y:S05]  /*1eca0*/  WARPSYNC.ALL ;  /* 0x0000000000007948 */ /* 0x000fea0003800000 */
[----:B------:R-:W3:Y:S04]  /*1ecb0*/  LDL.64 R4, [R1+0x98] ;  /* 0x0000980001047983 */ /* 0x000ee80000100a00 */
[----:B------:R-:W4:Y:S04]  /*1ecc0*/  LDL.64 R8, [R1+0x98] ;  /* 0x0000980001087983 */ /* 0x000f280000100a00 */
        /* <DEDUP_REMOVED lines=8> */
[----:B------:R-:W-:Y:S01]  /*1ed50*/  VIADD R10, R6, 0x2 ;  /* 0x00000002060a7836 */ /* 0x000fe20000000000 */
[----:B------:R1:W-:Y:S01]  /*1ed60*/  STL [R1+0x80], RZ ;  /* 0x000080ff01007387 */ /* 0x0003e20000100800 */
[----:B---3--:R-:W-:Y:S02]  /*1ed70*/  R2UR UR4, R4 ;  /* 0x00000000040472ca */ /* 0x008fe400000e0000 */
[----:B------:R-:W-:-:S13]  /*1ed80*/  R2UR UR5, R5 ;  /* 0x00000000050572ca */ /* 0x000fda00000e0000 */
[----:B------:R-:W-:Y:S01]  /*1ed90*/  HGMMA.64x96x16.F32.BF16 R24, gdesc[UR4], RZ, !UPT, gsb0 ;  /* 0x01600000041879f0 */ /* 0x000fe2000c0018ff */
[----:B----4-:R-:W-:Y:S02]  /*1eda0*/  VIADD R8, R8, 0x2 ;  /* 0x0000000208087836 */ /* 0x010fe40000000000 */
[----:B------:R-:W-:Y:S01]  /*1edb0*/  IMAD.MOV.U32 R4, RZ, RZ, 0x1 ;  /* 0x00000001ff047424 */ /* 0x000fe200078e00ff */
[----:B------:R-:W-:Y:S02]  /*1edc0*/  R2UR UR6, R10 ;  /* 0x000000000a0672ca */ /* 0x000fe400000e0000 */
[----:B------:R-:W-:Y:S02]  /*1edd0*/  R2UR UR7, R11 ;  /* 0x000000000b0772ca */ /* 0x000fe400000e0000 */
[----:B------:R-:W-:Y:S02]  /*1ede0*/  R2UR UR4, R8 ;  /* 0x00000000080472ca */ /* 0x000fe400000e0000 */
[----:B------:R-:W-:Y:S01]  /*1edf0*/  R2UR UR5, R9 ;  /* 0x00000000090572ca */ /* 0x000fe200000e0000 */
[----:B------:R1:W-:Y:S04]  /*1ee00*/  STL [R1+0x80], R4 ;  /* 0x0000800401007387 */ /* 0x0003e80000100800 */
[----:B------:R1:W-:Y:S04]  /*1ee10*/  STL [R1+0x80], R4 ;  /* 0x0000800401007387 */ /* 0x0003e80000100800 */
[----:B------:R1:W-:Y:S04]  /*1ee20*/  STL [R1+0x80], R4 ;  /* 0x0000800401007387 */ /* 0x0003e80000100800 */
[----:B------:R1:W-:Y:S01]  /*1ee30*/  STL [R1+0x80], R4 ;  /* 0x0000800401007387 */ /* 0x0003e20000100800 */
[----:B------:R-:W-:-:S03]  /*1ee40*/  WARPGROUP.DEPBAR.LE gsb0, 0x0 ;  /* 0x00008000000079c5 */ /* 0x000fc60000010000 */
[----:B------:R1:W5:Y:S04]  /*1ee50*/  LD.E R5, desc[UR56][R2.64] ;  /* 0x0000003802057980 */ /* 0x000368000c101900 */
[----:B------:R1:W5:Y:S01]  /*1ee60*/  LD.E R7, desc[UR56][R2.64+0x4] ;  /* 0x0000043802077980 */ /* 0x000362000c101900 */
[----:B------:R-:W-:-:S06]  /*1ee70*/  WARPGROUP.ARRIVE ;  /* 0x00000000000079c5 */ /* 0x000fcc0000000000 */
        /* <DEDUP_REMOVED lines=12> */
[----:B--2---:R-:W-:Y:S02]  /*1ef40*/  VIADD R14, R14, 0x6 ;  /* 0x000000060e0e7836 */ /* 0x004fe40000000000 */
[----:B------:R-:W-:Y:S01]  /*1ef50*/  IMAD.MOV.U32 R9, RZ, RZ, R11 ;  /* 0x000000ffff097224 */ /* 0x000fe200078e000b */
[----:B------:R-:W-:Y:S02]  /*1ef60*/  R2UR UR6, R8 ;  /* 0x00000000080672ca */ /* 0x000fe400000e0000 */
[----:B------:R-:W-:Y:S02]  /*1ef70*/  R2UR UR4, R14 ;  /* 0x000000000e0472ca */ /* 0x000fe400000e0000 */
[----:B------:R-:W-:Y:S02]  /*1ef80*/  R2UR UR7, R9 ;  /* 0x00000000090772ca */ /* 0x000fe400000e0000 */
[----:B------:R-:W-:-:S02]  /*1ef90*/  R2UR UR5, R15 ;  /* 0x000000000f0572ca */ /* 0x000fc400000e0000 */
[----:B------:R-:W-:Y:S01]  /*1efa0*/  LOP3.LUT R16, R16, 0x1, RZ, 0xfc, !PT ;  /* 0x0000000110107812 */ /* 0x000fe200078efcff */
[----:B------:R-:W-:Y:S02]  /*1efb0*/  WARPGROUP.DEPBAR.LE gsb0, 0x0 ;  /* 0x00008000000079c5 */ /* 0x000fe40000010000 */
[----:B------:R-:W-:-:S08]  /*1efc0*/  WARPGROUP.ARRIVE ;  /* 0x00000000000079c5 */ /* 0x000fd00000000000 */
[----:B------:R-:W-:Y:S01]  /*1efd0*/  HGMMA.64x96x16.F32.BF16 R24, gdesc[UR4], R24, gsb0 ;  /* 0x01600000041879f0 */ /* 0x000fe20008001818 */
[----:B------:R-:W-:Y:S01]  /*1efe0*/  ISETP.NE.AND P1, PT, R16, 0x3, PT ;  /* 0x000000031000780c */ /* 0x000fe20003f25270 */
[----:B------:R-:W-:Y:S01]  /*1eff0*/  BSSY B0, `(.L_x_2947) ;  /* 0x0000004000007945 */ /* 0x000fe20003800000 */
[----:B------:R-:W-:-:S11]  /*1f000*/  WARPGROUP.DEPBAR.LE gsb0, 0x0 ;  /* 0x00008000000079c5 */ /* 0x000fd60000010000 */
[----:B-1----:R-:W-:Y:S05]  /*1f010*/  @!P1 BRA `(.L_x_2948) ;  /* 0x0000000000049947 */ /* 0x002fea0003800000 */
[----:B------:R-:W-:Y:S01]  /*1f020*/  BPT.TRAP 0x1 ;  /* 0x000000040000795c */ /* 0x000fe20000300000 */
.L_x_2948:
[----:B------:R-:W-:Y:S05]  /*1f030*/  BSYNC B0 ;  /* 0x0000000000007941 */ /* 0x000fea0003800000 */
.L_x_2947:
        /* <DEDUP_REMOVED lines=10> */
.L_x_2950:
[----:B------:R-:W-:Y:S05]  /*1f0e0*/  BSYNC B0 ;  /* 0x0000000000007941 */ /* 0x000fea0003800000 */
.L_x_2949:
[----:B------:R-:W-:Y:S04]  /*1f0f0*/  BSSY B0, `(.L_x_2951) ;  /* 0x0000006000007945 */ /* 0x000fe80003800000 */
[----:B--2---:R-:W-:Y:S05]  /*1f100*/  @P0 BRA `(.L_x_2952) ;  /* 0x0000000000100947 */ /* 0x004fea0003800000 */
[----:B-----5:R-:W-:Y:S01]  /*1f110*/  IMAD R6, R6, 0x8, R8 ;  /* 0x0000000806067824 */ /* 0x020fe200078e0208 */
[----:B------:R-:W-:-:S04]  /*1f120*/  SHF.L.U32 R7, R7, 0x1f, RZ ;  /* 0x0000001f07077819 */ /* 0x000fc800000006ff */
[----:B------:R-:W2:Y:S02]  /*1f130*/  SYNCS.PHASECHK.TRANS64.TRYWAIT P0, [R6+URZ], R7 ;  /* 0x00000007060075a7 */ /* 0x000ea4000800017f */
[----:B--2---:R-:W-:Y:S05]  /*1f140*/  @!P0 BRA `(.L_x_2953) ;  /* 0x00000154001c8947 */ /* 0x004fea0003800000 */
.L_x_2952:
[----:B------:R-:W-:Y:S05]  /*1f150*/  BSYNC B0 ;  /* 0x0000000000007941 */ /* 0x000fea0003800000 */
.L_x_2951:
        /* <DEDUP_REMOVED lines=9> */
[----:B---3--:R-:W-:Y:S01]  /*1f1f0*/  IMAD R8, R17, 0xc00, R8 ;  /* 0x00000c0011087824 */ /* 0x008fe200078e0208 */
[----:B------:R-:W-:Y:S01]  /*1f200*/  R2UR UR7, R9 ;  /* 0x00000000090772ca */ /* 0x000fe200000e0000 */
[----:B------:R-:W3:Y:S01]  /*1f210*/  LDL.64 R16, [R1+0x110] ;  /* 0x0001100001107983 */ /* 0x000ee20000100a00 */
[----:B----4-:R-:W-:-:S02]  /*1f220*/  ISETP.NE.U32.AND P0, PT, R5, RZ, PT ;  /* 0x000000ff0500720c */ /* 0x010fc40003f05070 */
        /* <DEDUP_REMOVED lines=169> */
[----:B-1----:R-:W-:Y:S01]  /*1fcc0*/  LOP3.LUT R72, R72, 0x7f, RZ, 0xc0, !PT ;  /* 0x0000007f48487812 */ /* 0x002fe200078ec0ff */
        /* <DEDUP_REMOVED lines=19> */
[----:B---3--:R-:W-:-:S05]  /*1fe00*/  @!P0 MOV R6, R20 ;  /* 0x0000001400068202 */ /* 0x008fca0000000f00 */
[----:B----4-:R-:W-:-:S05]  /*1fe10*/  @!P0 IMAD R5, R5, 0x8, R6 ;  /* 0x0000000805058824 */ /* 0x010fca00078e0206 */
[----:B------:R-:W-:-:S04]  /*1fe20*/  @!P0 PRMT R5, RZ, 0x654, R5 ;  /* 0x00000654ff058816 */ /* 0x000fc80000000005 */
[----:B------:R1:W-:Y:S01]  /*1fe30*/  @!P0 SYNCS.ARRIVE.TRANS64.RED.A1T0 RZ, [R5+URZ], RZ ;  /* 0x000000ff05ff89a7 */ /* 0x0003e2000810043f */
[----:B------:R-:W3:Y:S04]  /*1fe40*/  LDL.128 R8, [R1+0x140] ;  /* 0x0001400001087983 */ /* 0x000ee80000100c00 */
[----:B------:R-:W4:Y:S04]  /*1fe50*/  LDL.128 R12, [R1+0x150] ;  /* 0x00015000010c7983 */ /* 0x000f280000100c00 */
[----:B-1----:R-:W2:Y:S04]  /*1fe60*/  LDL R5, [R1+0x13c] ;  /* 0x00013c0001057983 */ /* 0x002ea80000100800 */
[----:B------:R-:W4:Y:S01]  /*1fe70*/  LDL R72, [R1+0x70] ;  /* 0x0000700001487983 */ /* 0x000f220000100800 */
        /* <DEDUP_REMOVED lines=12> */
[----:B---3--:R-:W-:Y:S01]  /*1ff40*/  IMAD R73, R0, -0x60, R9 ;  /* 0xffffffa000497824 */ /* 0x008fe200078e0209 */
[----:B------:R-:W-:-:S02]  /*1ff50*/  LOP3.LUT R17, R17, 0x7ffffffc, RZ, 0xc0, !PT ;  /* 0x7ffffffc11117812 */ /* 0x000fc400078ec0ff */
[----:B------:R-:W-:Y:S02]  /*1ff60*/  LOP3.LUT R21, R21, 0xfffffff8, RZ, 0xc0, !PT ;  /* 0xfffffff815157812 */ /* 0x000fe400078ec0ff */
[----:B------:R-:W-:Y:S02]  /*1ff70*/  LEA.HI R6, R6, R5, RZ, 0x1 ;  /* 0x0000000506067211 */ /* 0x000fe400078f08ff */
[----:B------:R-:W-:Y:S01]  /*1ff80*/  SHF.R.S32.HI R7, RZ, 0x5, R7 ;  /* 0x00000005ff077819 */ /* 0x000fe20000011407 */
[----:B------:R-:W-:Y:S01]  /*1ff90*/  IMAD.IADD R17, R16, 0x1, -R17 ;  /* 0x0000000110117824 */ /* 0x000fe200078e0a11 */
[----:B------:R-:W-:Y:S01]  /*1ffa0*/  LOP3.LUT R6, R6, 0x3fffffe, RZ, 0xc0, !PT ;  /* 0x03fffffe06067812 */ /* 0x000fe200078ec0ff */
[----:B------:R-:W-:Y:S01]  /*1ffb0*/  IMAD.IADD R21, R20, 0x1, -R21 ;  /* 0x0000000114157824 */ /* 0x000fe200078e0a15 */
[----:B----4-:R-:W-:Y:S01]  /*1ffc0*/  ISETP.GE.AND P1, PT, R13, 0x1, PT ;  /* 0x000000010d00780c */ /* 0x010fe20003f26270 */
[----:B------:R-:W-:Y:S01]  /*1ffd0*/  IMAD R72, R72, 0x8, R7 ;  /* 0x0000000848487824 */ /* 0x000fe200078e0207 */
[----:B------:R-:W-:Y:S01]  /*1ffe0*/  IADD3 R16, -R8, 0x1, R73 ;  /* 0x0000000108107810 */ /* 0x000fe20007ffe149 */
[----:B------:R-:W-:Y:S01]  /*1fff0*/  IMAD.IADD R6, R5, 0x1, -R6 ;  /* 0x0000000105067824 */ /* 0x000fe200078e0a06 */
[----:B------:R-:W-:Y:S01]  /*20000*/  LOP3.LUT R5, RZ, R10, RZ, 0x33, !PT ;  /* 0x0000000aff057212 */ /* 0x000fe200078e33ff */
[----:B------:R-:W-:-:S02]  /*20010*/  IMAD.U32 R21, R72, 0x10, R21 ;  /* 0x0000001048157824 */ /* 0x000fc400078e0015 */
[C---:B------:R-:W-:Y:S02]  /*20020*/  IMAD R16, R17.reuse, -0x2, R16 ;  /* 0xfffffffe11107824 */ /* 0x040fe400078e0210 */
[----:B------:R-:W-:Y:S02]  /*20030*/  IMAD R21, R6, 0x40, R21 ;  /* 0x0000004006157824 */ /* 0x000fe400078e0215 */
[----:B------:R-:W-:Y:S02]  /*20040*/  IMAD R6, R0, -0x60, RZ ;  /* 0xffffffa000067824 */ /* 0x000fe400078e02ff */
[C---:B------:R-:W-:Y:S02]  /*20050*/  IMAD.IADD R88, R16.reuse, 0x1, R11 ;  /* 0x0000000110587824 */ /* 0x040fe400078e020b */
[----:B------:R-:W-:Y:S02]  /*20060*/  IMAD.IADD R16, R16, 0x1, R5 ;  /* 0x0000000110107824 */ /* 0x000fe400078e0205 */
[----:B------:R-:W-:-:S02]  /*20070*/  IMAD R90, R17, -0x2, R6 ;  /* 0xfffffffe115a7824 */ /* 0x000fc400078e0206 */
        /* <DEDUP_REMOVED lines=14> */
.L_x_2957:
[----:B------:R-:W-:-:S13]  /*20160*/  ISETP.NE.AND P1, PT, R13, 0x1, PT ;  /* 0x000000010d00780c */ /* 0x000fda0003f25270 */
[----:B------:R-:W-:-:S05]  /*20170*/  @P1 IMAD.HI.U32 R10, R7, R14, RZ ;  /* 0x0000000e070a1227 */ /* 0x000fca00078e00ff */
[----:B------:R-:W-:-:S07]  /*20180*/  @P1 SHF.R.U32.HI R7, RZ, R15, R10 ;  /* 0x0000000fff071219 */ /* 0x000fce000001160a */
.L_x_2958:
[----:B------:R-:W-:Y:S05]  /*20190*/  BSYNC B1 ;  /* 0x0000000000017941 */ /* 0x000fea0003800000 */
.L_x_2956:
[----:B------:R-:W-:-:S05]  /*201a0*/  IMAD R10, R7, R13, R90 ;  /* 0x0000000d070a7224 */ /* 0x000fca00078e025a */
[----:B------:R-:W-:Y:S02]  /*201b0*/  VIMNMX R5, R5, R10, !PT ;  /* 0x0000000a05057248 */ /* 0x000fe40007fe0100 */
[----:B------:R-:W-:-:S07]  /*201c0*/  VIADDMNMX R6, R10, R13, R6, PT ;  /* 0x0000000d0a067246 */ /* 0x000fce0003800106 */
.L_x_2955:
[----:B------:R-:W-:Y:S05]  /*201d0*/  BSYNC B0 ;  /* 0x0000000000007941 */ /* 0x000fea0003800000 */
.L_x_2954:
[C---:B------:R-:W-:Y:S01]  /*201e0*/  ISETP.GE.AND P1, PT, R12.reuse, 0x9, PT ;  /* 0x000000090c00780c */ /* 0x040fe20003f26270 */
[----:B------:R-:W-:Y:S01]  /*201f0*/  VIADD R21, R21, 0x8 ;  /* 0x0000000815157836 */ /* 0x000fe20000000000 */
[----:B------:R-:W-:Y:S01]  /*20200*/  ISETP.GE.AND P2, PT, R12, 0x2, PT ;  /* 0x000000020c00780c */ /* 0x000fe20003f46270 */
[----:B------:R-:W-:Y:S01]  /*20210*/  BSSY B0, `(.L_x_2959) ;  /* 0x0000087000007945 */ /* 0x000fe20003800000 */
[----:B------:R-:W-:Y:S01]  /*20220*/  P2R R11, PR, RZ, 0x2 ;  /* 0x00000002ff0b7803 */ /* 0x000fe20000000000 */
[----:B------:R-:W-:Y:S01]  /*20230*/  IMAD.IADD R7, R16, 0x1, R21 ;  /* 0x0000000110077824 */ /* 0x000fe200078e0215 */
        /* <DEDUP_REMOVED lines=125> */
.L_x_2962:
[----:B------:R-:W-:-:S13]  /*20a10*/  ISETP.NE.AND P6, PT, R13, 0x1, PT ;  /* 0x000000010d00780c */ /* 0x000fda0003fc5270 */
[----:B------:R-:W-:-:S05]  /*20a20*/  @P6 IMAD.HI.U32 R14, R8, R14, RZ ;  /* 0x0000000e080e6227 */ /* 0x000fca00078e00ff */
[----:B------:R-:W-:-:S07]  /*20a30*/  @P6 SHF.R.U32.HI R8, RZ, R15, R14 ;  /* 0x0000000fff086219 */ /* 0x000fce000001160e */
.L_x_2963:
[----:B------:R-:W-:Y:S05]  /*20a40*/  BSYNC B1 ;  /* 0x0000000000017941 */ /* 0x000fea0003800000 */
.L_x_2961:
[----:B------:R-:W-:-:S05]  /*20a50*/  IMAD R8, R8, R13, R90 ;  /* 0x0000000d08087224 */ /* 0x000fca00078e025a */
[----:B------:R-:W-:Y:S02]  /*20a60*/  VIADDMNMX R6, R8, R13, R6, PT ;  /* 0x0000000d08067246 */ /* 0x000fe40003800106 */
[----:B------:R-:W-:-:S07]  /*20a70*/  VIMNMX R7, R7, R8, !PT ;  /* 0x0000000807077248 */ /* 0x000fce0007fe0100 */
.L_x_2960:
[----:B------:R-:W-:Y:S05]  /*20a80*/  BSYNC B0 ;  /* 0x0000000000007941 */ /* 0x000fea0003800000 */
.L_x_2959:
[----:B------:R-:W-:Y:S02]  /*20a90*/  ISETP.GT.AND P5, PT, R7, RZ, !P5 ;  /* 0x000000ff0700720c */ /* 0x000fe40006fa4270 */
[----:B------:R-:W-:Y:S02]  /*20aa0*/  ISETP.NE.AND P6, PT, R25, RZ, PT ;  /* 0x000000ff1900720c */ /* 0x000fe40003fc5270 */
[----:B------:R-:W-:-:S04]  /*20ab0*/  ISETP.LT.OR P5, PT, R6, 0x1, P5 ;  /* 0x000000010600780c */ /* 0x000fc80002fa1670 */
[----:B------:R-:W-:Y:S02]  /*20ac0*/  FSEL R25, R26, -INF , !P5 ;  /* 0xff8000001a197808 */ /* 0x000fe40006800000 */
[----:B------:R-:W-:Y:S01]  /*20ad0*/  ISETP.NE.AND P5, PT, R10, RZ, PT ;  /* 0x000000ff0a00720c */ /* 0x000fe20003fa5270 */
[----:B------:R-:W2:Y:S03]  /*20ae0*/  LDL R26, [R1+0x450] ;  /* 0x00045000011a7983 */ /* 0x000ea60000100800 */
        /* <DEDUP_REMOVED lines=8> */
[----:B------:R-:W3:Y:S02]  /*20b70*/  LDL.64 R16, [R1+0x430] ;  /* 0x0004300001107983 */ /* 0x000ee40000100a00 */
        /* <DEDUP_REMOVED lines=59> */
[C---:B------:R-:W-:Y:S02]  /*20f30*/  ISETP.GT.AND P5, PT, R7.reuse, 0x48, !P6 ;  /* 0x000000480700780c */ /* 0x040fe400077a4270 */
[----:B------:R-:W-:Y:S02]  /*20f40*/  ISETP.GT.AND P1, PT, R7, 0x49, !P1 ;  /* 0x000000490700780c */ /* 0x000fe40004f24270 */
[----:B------:R-:W-:Y:S02]  /*20f50*/  ISETP.LT.OR P5, PT, R6, 0x49, P5 ;  /* 0x000000490600780c */ /* 0x000fe40002fa1670 */
[----:B---3--:R-:W-:Y:S02]  /*20f60*/  FMNMX.FTZ R5, R92, R16, !PT ;  /* 0x000000105c057209 */ /* 0x008fe40007810000 */
[----:B------:R-:W-:-:S02]  /*20f70*/  FMNMX.FTZ R8, R25, R17, !PT ;  /* 0x0000001119087209 */ /* 0x000fc40007810000 */
[----:B------:R-:W-:Y:S02]  /*20f80*/  FMNMX.FTZ R5, R160, R5, !PT ;  /* 0x00000005a0057209 */ /* 0x000fe40007810000 */
[----:B------:R-:W-:Y:S02]  /*20f90*/  FSEL R62, R62, -INF , !P5 ;  /* 0xff8000003e3e7808 */ /* 0x000fe40006800000 */
        /* <DEDUP_REMOVED lines=41> */
[----:B------:R-:W-:Y:S02]  /*21230*/  ISETP.LT.OR P1, PT, R6, 0x4a, P1 ;  /* 0x0000004a0600780c */ /* 0x000fe40000f21670 */
[----:B-1----:R-:W-:Y:S02]  /*21240*/  FMNMX.FTZ R11, R8, R9, !PT ;  /* 0x00000009080b7209 */ /* 0x002fe40007810000 */
[----:B------:R-:W-:Y:S02]  /*21250*/  FMNMX.FTZ R5, R59, R10, !PT ;  /* 0x0000000a3b057209 */ /* 0x000fe40007810000 */
[----:B------:R-:W-:Y:S01]  /*21260*/  ISETP.GT.AND P3, PT, R7, 0x51, !P3 ;  /* 0x000000510700780c */ /* 0x000fe20005f64270 */
[----:B------:R-:W1:Y:S01]  /*21270*/  SHFL.BFLY PT, R12, R11, 0x1, 0x1f ;  /* 0x0c201f000b0c7f89 */ /* 0x000e6200000e0000 */
[----:B------:R-:W-:-:S02]  /*21280*/  ISETP.LT.OR P2, PT, R6, 0x51, P2 ;  /* 0x000000510600780c */ /* 0x000fc40001741670 */
[----:B------:R-:W-:Y:S02]  /*21290*/  FSEL R63, R63, -INF , !P1 ;  /* 0xff8000003f3f7808 */ /* 0x000fe40004800000 */
[----:B------:R-:W-:Y:S02]  /*212a0*/  FMNMX.FTZ R10, R62, R5, !PT ;  /* 0x000000053e0a7209 */ /* 0x000fe40007810000 */
[----:B------:R-:W-:Y:S02]  /*212b0*/  ISETP.GT.AND P4, PT, R7, 0x58, !P4 ;  /* 0x000000580700780c */ /* 0x000fe40006784270 */
[----:B------:R-:W-:Y:S02]  /*212c0*/  ISETP.LT.OR P3, PT, R6, 0x52, P3 ;  /* 0x000000520600780c */ /* 0x000fe40001f61670 */
[----:B------:R-:W-:Y:S02]  /*212d0*/  FSEL R66, R66, -INF , !P2 ;  /* 0xff80000042427808 */ /* 0x000fe40005000000 */
[----:B------:R-:W-:-:S02]  /*212e0*/  FMNMX.FTZ R5, R63, R10, !PT ;  /* 0x0000000a3f057209 */ /* 0x000fc40007810000 */
[----:B------:R-:W-:Y:S02]  /*212f0*/  ISETP.GT.AND P1, PT, R7, 0x59, !P6 ;  /* 0x000000590700780c */ /* 0x000fe40007724270 */
[----:B------:R-:W-:Y:S02]  /*21300*/  ISETP.LT.OR P4, PT, R6, 0x59, P4 ;  /* 0x000000590600780c */ /* 0x000fe40002781670 */
[----:B------:R-:W-:Y:S02]  /*21310*/  FSEL R67, R67, -INF , !P3 ;  /* 0xff80000043437808 */ /* 0x000fe40005800000 */
[----:B------:R-:W-:Y:S02]  /*21320*/  FMNMX.FTZ R10, R66, R5, !PT ;  /* 0x00000005420a7209 */ /* 0x000fe40007810000 */
[----:B------:R-:W-:Y:S02]  /*21330*/  ISETP.LT.OR P1, PT, R6, 0x5a, P1 ;  /* 0x0000005a0600780c */ /* 0x000fe40000f21670 */
[----:B------:R-:W-:-:S02]  /*21340*/  FSEL R70, R70, -INF , !P4 ;  /* 0xff80000046467808 */ /* 0x000fc40006000000 */
[----:B------:R-:W-:Y:S02]  /*21350*/  FMNMX.FTZ R5, R67, R10, !PT ;  /* 0x0000000a43057209 */ /* 0x000fe40007810000 */
[----:B------:R-:W-:Y:S02]  /*21360*/  FSEL R71, R71, -INF , !P1 ;  /* 0xff80000047477808 */ /* 0x000fe40004800000 */
[----:B------:R-:W-:-:S04]  /*21370*/  FMNMX.FTZ R6, R70, R5, !PT ;  /* 0x0000000546067209 */ /* 0x000fc80007810000 */
[----:B------:R-:W-:Y:S02]  /*21380*/  FMNMX.FTZ R9, R71, R6, !PT ;  /* 0x0000000647097209 */ /* 0x000fe40007810000 */
[----:B-1----:R-:W-:Y:S01]  /*21390*/  FMNMX.FTZ R10, R11, R12, !PT ;  /* 0x0000000c0b0a7209 */ /* 0x002fe20007810000 */
[----:B------:R-:W3:Y:S04]  /*213a0*/  LDL.64 R6, [R1+0x440] ;  /* 0x0004400001067983 */ /* 0x000ee80000100a00 */
[----:B------:R1:W-:Y:S04]  /*213b0*/  STL.64 [R1+0x430], R8 ;  /* 0x0004300801007387 */ /* 0x0003e80000100a00 */
[----:B------:R-:W4:Y:S04]  /*213c0*/  LDL R12, [R1+0x434] ;  /* 0x00043400010c7983 */ /* 0x000f280000100800 */
[----:B------:R-:W-:Y:S04]  /*213d0*/  STL [R1+0x430], R10 ;  /* 0x0004300a01007387 */ /* 0x000fe80000100800 */
        /* <DEDUP_REMOVED lines=24> */
[----:B-1----:R-:W-:Y:S01]  /*21560*/  FMNMX.FTZ R8, R9, R8, !PT ;  /* 0x0000000809087209 */ /* 0x002fe20007810000 */
[----:B------:R-:W-:-:S03]  /*21570*/  FADD.FTZ R9, R16, -R21 ;  /* 0x8000001510097221 */ /* 0x000fc60000010000 */
        /* <DEDUP_REMOVED lines=13> */
[-C--:B------:R-:W-:Y:S02]  /*21650*/  FMUL.FTZ R9, R9, R26.reuse ;  /* 0x0000001a09097220 */ /* 0x080fe40000410000 */
[-CC-:B------:R-:W-:Y:S02]  /*21660*/  FFMA.FTZ R224, R25, R26.reuse, -R11.reuse ;  /* 0x0000001a19e07223 */ /* 0x180fe4000001080b */
[----:B------:R-:W-:Y:S01]  /*21670*/  FADD.FTZ R17, R17, -R10 ;  /* 0x8000000a11117221 */ /* 0x000fe20000010000 */
[----:B------:R-:W-:-:S03]  /*21680*/  FFMA.FTZ R161, R27, R26, -R11 ;  /* 0x0000001a1ba17223 */ /* 0x000fc6000001080b */
[----:B------:R-:W-:Y:S01]  /*21690*/  FMUL.FTZ R17, R26, R17 ;  /* 0x000000111a117220 */ /* 0x000fe20000410000 */
[----:B------:R-:W-:Y:S01]  /*216a0*/  MUFU.EX2 R5, R5 ;  /* 0x0000000500057308 */ /* 0x000fe20000000800 */
[----:B------:R-:W-:-:S07]  /*216b0*/  FFMA.FTZ R163, R29, R26, -R11 ;  /* 0x0000001a1da37223 */ /* 0x000fce000001080b */
[----:B------:R-:W3:Y:S01]  /*216c0*/  MUFU.EX2 R24, R9 ;  /* 0x0000000900187308 */ /* 0x000ee20000000800 */
[----:B------:R-:W-:-:S07]  /*216d0*/  FFMA.FTZ R16, R31, R26, -R11 ;  /* 0x0000001a1f107223 */ /* 0x000fce000001080b */
[----:B------:R-:W-:Y:S08]  /*216e0*/  MUFU.EX2 R224, R224 ;  /* 0x000000e000e07308 */ /* 0x000ff00000000800 */
[----:B------:R-:W1:Y:S01]  /*216f0*/  MUFU.EX2 R25, R17 ;  /* 0x0000001100197308 */ /* 0x000e620000000800 */
[----:B------:R-:W-:-:S07]  /*21700*/  FFMA.FTZ R219, R34, R26, -R11 ;  /* 0x0000001a22db7223 */ /* 0x000fce000001080b */
[----:B------:R-:W2:Y:S08]  /*21710*/  MUFU.EX2 R160, R160 ;  /* 0x000000a000a07308 */ /* 0x000eb00000000800 */
[----:B------:R-:W4:Y:S01]  /*21720*/  MUFU.EX2 R161, R161 ;  /* 0x000000a100a17308 */ /* 0x000f220000000800 */
[----:B------:R-:W-:-:S07]  /*21730*/  FFMA.FTZ R220, R35, R26, -R11 ;  /* 0x0000001a23dc7223 */ /* 0x000fce000001080b */
[----:B------:R-:W5:Y:S08]  /*21740*/  MUFU.EX2 R162, R162 ;  /* 0x000000a200a27308 */ /* 0x000f700000000800 */
[----:B------:R-:W0:Y:S01]  /*21750*/  MUFU.EX2 R163, R163 ;  /* 0x000000a300a37308 */ /* 0x000e220000000800 */
[----:B---3--:R-:W-:Y:S01]  /*21760*/  FFMA.FTZ R9, R24, R6, R5 ;  /* 0x0000000618097223 */ /* 0x008fe20000010005 */
[----:B-1----:R-:W-:-:S06]  /*21770*/  FFMA.FTZ R6, R7, R25, R224 ;  /* 0x0000001907067223 */ /* 0x002fcc00000100e0 */
[----:B------:R-:W1:Y:S01]  /*21780*/  MUFU.EX2 R16, R16 ;  /* 0x0000001000107308 */ /* 0x000e620000000800 */
[----:B------:R-:W-:Y:S01]  /*21790*/  FFMA.FTZ R206, R38, R26, -R11 ;  /* 0x0000001a26ce7223 */ /* 0x000fe2000001080b */
[----:B--2---:R-:W-:-:S06]  /*217a0*/  FADD.FTZ R9, R160, R9 ;  /* 0x00000009a0097221 */ /* 0x004fcc0000010000 */
[----:B------:R-:W2:Y:S01]  /*217b0*/  MUFU.EX2 R222, R222 ;  /* 0x000000de00de7308 */ /* 0x000ea20000000800 */
[----:B----4-:R-:W-:Y:S01]  /*217c0*/  FADD.FTZ R6, R161, R6 ;  /* 0x00000006a1067221 */ /* 0x010fe20000010000 */
[----:B------:R-:W-:-:S06]  /*217d0*/  FFMA.FTZ R207, R39, R26, -R11 ;  /* 0x0000001a27cf7223 */ /* 0x000fcc000001080b */
[----:B------:R-:W3:Y:S01]  /*217e0*/  MUFU.EX2 R219, R219 ;  /* 0x000000db00db7308 */ /* 0x000ee20000000800 */
[----:B-----5:R-:W-:Y:S01]  /*217f0*/  FADD.FTZ R10, R162, R9 ;  /* 0x00000009a20a7221 */ /* 0x020fe20000010000 */
[----:B0-----:R-:W-:-:S06]  /*21800*/  FADD.FTZ R7, R163, R6 ;  /* 0x00000006a3077221 */ /* 0x001fcc0000010000 */
[----:B------:R-:W0:Y:S01]  /*21810*/  MUFU.EX2 R221, R221 ;  /* 0x000000dd00dd7308 */ /* 0x000e220000000800 */
[----:B------:R-:W-:-:S07]  /*21820*/  FFMA.FTZ R202, R42, R26, -R11 ;  /* 0x0000001a2aca7223 */ /* 0x000fce000001080b */
[----:B------:R-:W4:Y:S01]  /*21830*/  MUFU.EX2 R220, R220 ;  /* 0x000000dc00dc7308 */ /* 0x000f220000000800 */
[----:B------:R-:W-:Y:S01]  /*21840*/  FADD.FTZ R9, R13, R10 ;  /* 0x0000000a0d097221 */ /* 0x000fe20000010000 */
[----:B-1----:R-:W-:-:S06]  /*21850*/  FADD.FTZ R6, R16, R7 ;  /* 0x0000000710067221 */ /* 0x002fcc0000010000 */
[----:B------:R-:W1:Y:S01]  /*21860*/  MUFU.EX2 R208, R208 ;  /* 0x000000d000d07308 */ /* 0x000e620000000800 */
[----:B------:R-:W-:-:S07]  /*21870*/  FFMA.FTZ R203, R43, R26, -R11 ;  /* 0x0000001a2bcb7223 */ /* 0x000fce000001080b */
[----:B------:R-:W5:Y:S01]  /*21880*/  MUFU.EX2 R206, R206 ;  /* 0x000000ce00ce7308 */ /* 0x000f620000000800 */
[----:B--2---:R-:W-:Y:S01]  /*21890*/  FADD.FTZ R10, R222, R9 ;  /* 0x00000009de0a7221 */ /* 0x004fe20000010000 */
[----:B---3--:R-:W-:-:S06]  /*218a0*/  FADD.FTZ R7, R219, R6 ;  /* 0x00000006db077221 */ /* 0x008fcc0000010000 */
[----:B------:R-:W2:Y:S01]  /*218b0*/  MUFU.EX2 R209, R209 ;  /* 0x000000d100d17308 */ /* 0x000ea20000000800 */
[----:B------:R-:W-:-:S07]  /*218c0*/  FFMA.FTZ R198, R46, R26, -R11 ;  /* 0x0000001a2ec67223 */ /* 0x000fce000001080b */
[----:B------:R-:W3:Y:S01]  /*218d0*/  MUFU.EX2 R207, R207 ;  /* 0x000000cf00cf7308 */ /* 0x000ee20000000800 */
[----:B0-----:R-:W-:Y:S01]  /*218e0*/  FADD.FTZ R9, R221, R10 ;  /* 0x0000000add097221 */ /* 0x001fe20000010000 */
[----:B----4-:R-:W-:-:S06]  /*218f0*/  FADD.FTZ R7, R220, R7 ;  /* 0x00000007dc077221 */ /* 0x010fcc0000010000 */
[----:B------:R-:W0:Y:S01]  /*21900*/  MUFU.EX2 R204, R204 ;  /* 0x000000cc00cc7308 */ /* 0x000e220000000800 */
[----:B------:R-:W-:-:S07]  /*21910*/  FFMA.FTZ R199, R47, R26, -R11 ;  /* 0x0000001a2fc77223 */ /* 0x000fce000001080b */
[----:B------:R-:W4:Y:S01]  /*21920*/  MUFU.EX2 R202, R202 ;  /* 0x000000ca00ca7308 */ /* 0x000f220000000800 */
[----:B-1----:R-:W-:Y:S01]  /*21930*/  FADD.FTZ R6, R208, R9 ;  /* 0x00000009d0067221 */ /* 0x002fe20000010000 */
[----:B-----5:R-:W-:-:S06]  /*21940*/  FADD.FTZ R10, R206, R7 ;  /* 0x00000007ce0a7221 */ /* 0x020fcc0000010000 */
        /* <DEDUP_REMOVED lines=278> */
[----:B------:R-:W1:Y:S01]  /*22ab0*/  LD.E R10, desc[UR56][R8.64] ;  /* 0x00000038080a7980 */ /* 0x000e62000c101900 */
[----:B------:R-:W-:Y:S01]  /*22ac0*/  ULOP3.LUT UR6, UR4, 0xc, URZ, 0xfc, !UPT ;  /* 0x0000000c04067892 */ /* 0x000fe2000f8efc3f */
[----:B0-----:R-:W-:-:S02]  /*22ad0*/  IMAD.U32 R11, RZ, RZ, UR7 ;  /* 0x00000007ff0b7e24 */ /* 0x001fc4000f8e00ff */
[----:B-1----:R-:W-:-:S03]  /*22ae0*/  FMUL.FTZ R17, R25, R10 ;  /* 0x0000000a19117220 */ /* 0x002fc60000410000 */
[----:B------:R-:W-:Y:S02]  /*22af0*/  IMAD.U32 R10, RZ, RZ, UR6 ;  /* 0x00000006ff0a7e24 */ /* 0x000fe4000f8e00ff */
[----:B------:R-:W-:Y:S04]  /*22b00*/  ST.E desc[UR56][R8.64], R17 ;  /* 0x0000001108007985 */ /* 0x000fe8000c101938 */
[----:B------:R-:W2:Y:S01]  /*22b10*/  LD.E R10, desc[UR56][R10.64] ;  /* 0x000000380a0a7980 */ /* 0x000ea2000c101900 */
[----:B------:R-:W-:Y:S02]  /*22b20*/  IMAD.U32 R26, RZ, RZ, UR6 ;  /* 0x00000006ff1a7e24 */ /* 0x000fe4000f8e00ff */
[----:B------:R-:W-:Y:S02]  /*22b30*/  IMAD.U32 R27, RZ, RZ, UR7 ;  /* 0x00000007ff1b7e24 */ /* 0x000fe4000f8e00ff */
        /* <DEDUP_REMOVED lines=11> */
[----:B0-----:R-:W5:Y:S04]  /*22bf0*/  LD.E R26, desc[UR56][R18.64+0x27c] ;  /* 0x00027c38121a7980 */ /* 0x001f68000c101900 */
        /* <DEDUP_REMOVED lines=53> */
[----:B---3--:R-:W-:-:S04]  /*22f50*/  FMUL.FTZ R11, R25, R12 ;  /* 0x0000000c190b7220 */ /* 0x008fc80000410000 */
[----:B------:R0:W-:Y:S01]  /*22f60*/  ST.E desc[UR56][R18.64+0x41c], R35 ;  /* 0x00041c2312007985 */ /* 0x0001e2000c101938 */
[C---:B----4-:R-:W-:Y:S01]  /*22f70*/  FMUL.FTZ R17, R25.reuse, R24 ;  /* 0x0000001819117220 */ /* 0x050fe20000410000 */
[C---:B-----5:R-:W-:Y:S01]  /*22f80*/  FMUL.FTZ R27, R25.reuse, R28 ;  /* 0x0000001c191b7220 */ /* 0x060fe20000410000 */
[C---:B------:R-:W-:Y:S01]  /*22f90*/  FMUL.FTZ R29, R25.reuse, R30 ;  /* 0x0000001e191d7220 */ /* 0x040fe20000410000 */
[C---:B------:R-:W-:Y:S01]  /*22fa0*/  FMUL.FTZ R31, R25.reuse, R32 ;  /* 0x00000020191f7220 */ /* 0x040fe20000410000 */
[C---:B------:R-:W-:Y:S01]  /*22fb0*/  FMUL.FTZ R33, R25.reuse, R34 ;  /* 0x0000002219217220 */ /* 0x040fe20000410000 */
[C---:B0-----:R-:W-:Y:S01]  /*22fc0*/  FMUL.FTZ R35, R25.reuse, R36 ;  /* 0x0000002419237220 */ /* 0x041fe20000410000 */
[C---:B------:R-:W-:Y:S01]  /*22fd0*/  FMUL.FTZ R37, R25.reuse, R38 ;  /* 0x0000002619257220 */ /* 0x040fe20000410000 */
[C---:B------:R-:W-:Y:S01]  /*22fe0*/  FMUL.FTZ R39, R25.reuse, R26 ;  /* 0x0000001a19277220 */ /* 0x040fe20000410000 */
[C---:B------:R-:W-:Y:S01]  /*22ff0*/  FMUL.FTZ R41, R25.reuse, R40 ;  /* 0x0000002819297220 */ /* 0x040fe20000410000 */
        /* <DEDUP_REMOVED lines=81> */
[----:B------:R1:W-:Y:S01]  /*23510*/  ST.E desc[UR56][R18.64+0x37c], R17 ;  /* 0x00037c1112007985 */ /* 0x0003e2000c101938 */
[----:B------:R-:W-:-:S03]  /*23520*/  FMUL.FTZ R43, R25, R140 ;  /* 0x0000008c192b7220 */ /* 0x000fc60000410000 */
        /* <DEDUP_REMOVED lines=26> */
[----:B------:R-:W-:Y:S04]  /*236d0*/  ST.E desc[UR56][R18.64+0x408], R39 ;  /* 0x0004082712007985 */ /* 0x000fe8000c101938 */
[----:B------:R-:W-:Y:S04]  /*236e0*/  ST.E desc[UR56][R18.64+0x40c], R41 ;  /* 0x00040c2912007985 */ /* 0x000fe8000c101938 */
[----:B------:R-:W-:Y:S01]  /*236f0*/  ST.E desc[UR56][R18.64+0x418], R43 ;  /* 0x0004182b12007985 */ /* 0x000fe2000c101938 */
[----:B------:R4:W-:Y:S06]  /*23700*/  BAR.SYNC.DEFER_BLOCKING R179, 0x100 ;  /* 0x000400b30000751d */ /* 0x0009ec0000010000 */
[----:B0-----:R-:W5:Y:S04]  /*23710*/  LD.E R29, desc[UR56][R18.64+0x220] ;  /* 0x00022038121d7980 */ /* 0x001f68000c101900 */
[----:B------:R-:W4:Y:S04]  /*23720*/  LD.E R17, desc[UR56][R2.64] ;  /* 0x0000003802117980 */ /* 0x000f28000c101900 */
[----:B------:R-:W4:Y:S04]  /*23730*/  LD.E.64 R10, desc[UR56][R18.64+0xa8] ;  /* 0x0000a838120a7980 */ /* 0x000f28000c101b00 */
[----:B-----5:R0:W-:Y:S04]  /*23740*/  ST.E desc[UR56][R18.64+0x220], R29 ;  /* 0x0002201d12007985 */ /* 0x0201e8000c101938 */
[----:B-1----:R-:W5:Y:S01]  /*23750*/  LD.E R31, desc[UR56][R6.64] ;  /* 0x00000038061f7980 */ /* 0x002f62000c101900 */
[----:B------:R-:W-:-:S02]  /*23760*/  IMAD.U32 R25, RZ, RZ, UR7 ;  /* 0x00000007ff197e24 */ /* 0x000fc4000f8e00ff */
[----:B------:R-:W-:Y:S01]  /*23770*/  IMAD.U32 R24, RZ, RZ, UR6 ;  /* 0x00000006ff187e24 */ /* 0x000fe2000f8e00ff */
[----:B-----5:R1:W-:Y:S04]  /*23780*/  ST.E desc[UR56][R6.64], R31 ;  /* 0x0000001f06007985 */ /* 0x0203e8000c101938 */
[----:B--2---:R-:W2:Y:S01]  /*23790*/  LD.E R33, desc[UR56][R8.64] ;  /* 0x0000003808217980 */ /* 0x004ea2000c101900 */
[----:B------:R-:W-:Y:S02]  /*237a0*/  IMAD.U32 R26, RZ, RZ, UR6 ;  /* 0x00000006ff1a7e24 */ /* 0x000fe4000f8e00ff */
[----:B------:R-:W-:Y:S01]  /*237b0*/  IMAD.U32 R27, RZ, RZ, UR7 ;  /* 0x00000007ff1b7e24 */ /* 0x000fe2000f8e00ff */
[----:B--2---:R2:W-:Y:S04]  /*237c0*/  ST.E desc[UR56][R8.64], R33 ;  /* 0x0000002108007985 */ /* 0x0045e8000c101938 */
[----:B------:R-:W5:Y:S04]  /*237d0*/  LD.E R25, desc[UR56][R24.64] ;  /* 0x0000003818197980 */ /* 0x000f68000c101900 */
[----:B-----5:R5:W-:Y:S04]  /*237e0*/  ST.E desc[UR56][R26.64], R25 ;  /* 0x000000191a007985 */ /* 0x020be8000c101938 */
[----:B---3--:R-:W3:Y:S04]  /*237f0*/  LD.E R35, desc[UR56][R18.64+0x230] ;  /* 0x0002303812237980 */ /* 0x008ee8000c101900 */
[----:B0-----:R-:W4:Y:S04]  /*23800*/  LD.E R29, desc[UR56][R18.64+0x234] ;  /* 0x00023438121d7980 */ /* 0x001f28000c101900 */
[----:B------:R-:W4:Y:S04]  /*23810*/  LD.E R37, desc[UR56][R18.64+0x238] ;  /* 0x0002383812257980 */ /* 0x000f28000c101900 */
[----:B------:R-:W4:Y:S04]  /*23820*/  LD.E R39, desc[UR56][R18.64+0x23c] ;  /* 0x00023c3812277980 */ /* 0x000f28000c101900 */
[----:B-1----:R-:W4:Y:S04]  /*23830*/  LD.E R31, desc[UR56][R18.64+0x240] ;  /* 0x00024038121f7980 */ /* 0x002f28000c101900 */
[----:B------:R-:W4:Y:S04]  /*23840*/  LD.E R41, desc[UR56][R18.64+0x244] ;  /* 0x0002443812297980 */ /* 0x000f28000c101900 */
[----:B------:R-:W4:Y:S04]  /*23850*/  LD.E R43, desc[UR56][R18.64+0x248] ;  /* 0x00024838122b7980 */ /* 0x000f28000c101900 */
[----:B--2---:R-:W2:Y:S04]  /*23860*/  LD.E R33, desc[UR56][R18.64+0x24c] ;  /* 0x00024c3812217980 */ /* 0x004ea8000c101900 */
[----:B------:R-:W2:Y:S04]  /*23870*/  LD.E R45, desc[UR56][R18.64+0x250] ;  /* 0x00025038122d7980 */ /* 0x000ea8000c101900 */
[----:B------:R-:W2:Y:S04]  /*23880*/  LD.E R47, desc[UR56][R18.64+0x254] ;  /* 0x00025438122f7980 */ /* 0x000ea8000c101900 */
        /* <DEDUP_REMOVED lines=115> */
[----:B----4-:R-:W-:Y:S04]  /*23fc0*/  ST.E desc[UR56][R18.64+0x234], R29 ;  /* 0x0002341d12007985 */ /* 0x010fe8000c101938 */
[----:B------:R-:W-:Y:S04]  /*23fd0*/  ST.E desc[UR56][R18.64+0x238], R37 ;  /* 0x0002382512007985 */ /* 0x000fe8000c101938 */
[----:B------:R-:W-:Y:S04]  /*23fe0*/  ST.E desc[UR56][R18.64+0x23c], R39 ;  /* 0x00023c2712007985 */ /* 0x000fe8000c101938 */
[----:B------:R-:W-:Y:S04]  /*23ff0*/  ST.E desc[UR56][R18.64+0x240], R31 ;  /* 0x0002401f12007985 */ /* 0x000fe8000c101938 */
[----:B------:R-:W-:Y:S04]  /*24000*/  ST.E desc[UR56][R18.64+0x244], R41 ;  /* 0x0002442912007985 */ /* 0x000fe8000c101938 */
[----:B------:R-:W-:Y:S04]  /*24010*/  ST.E desc[UR56][R18.64+0x248], R43 ;  /* 0x0002482b12007985 */ /* 0x000fe8000c101938 */
[----:B--2---:R-:W-:Y:S04]  /*24020*/  ST.E desc[UR56][R18.64+0x24c], R33 ;  /* 0x00024c2112007985 */ /* 0x004fe8000c101938 */
[----:B------:R-:W-:Y:S04]  /*24030*/  ST.E desc[UR56][R18.64+0x250], R45 ;  /* 0x0002502d12007985 */ /* 0x000fe8000c101938 */
        /* <DEDUP_REMOVED lines=115> */
[----:B0-----:R-:W5:Y:S01]  /*24770*/  LDL R12, [R1+0x88] ;  /* 0x00008800010c7983 */ /* 0x001f620000100800 */
[----:B------:R-:W-:-:S02]  /*24780*/  IMAD.U32 R27, RZ, RZ, UR7 ;  /* 0x00000007ff1b7e24 */ /* 0x000fc4000f8e00ff */
[----:B-1----:R-:W-:Y:S01]  /*24790*/  IMAD.U32 R26, RZ, RZ, UR6 ;  /* 0x00000006ff1a7e24 */ /* 0x002fe2000f8e00ff */
[----:B------:R-:W5:Y:S04]  /*247a0*/  LD.E R24, desc[UR56][R18.64+0x220] ;  /* 0x0002203812187980 */ /* 0x000f68000c101900 */
[----:B------:R-:W5:Y:S04]  /*247b0*/  LD.E R27, desc[UR56][R26.64] ;  /* 0x000000381a1b7980 */ /* 0x000f68000c101900 */
        /* <DEDUP_REMOVED lines=136> */
[----:B------:R-:W-:Y:S02]  /*25040*/  IMAD.MOV.U32 R17, RZ, RZ, R11 ;  /* 0x000000ffff117224 */ /* 0x000fe400078e000b */
[----:B------:R-:W-:Y:S02]  /*25050*/  IMAD.U32 R12, RZ, RZ, UR6 ;  /* 0x00000006ff0c7e24 */ /* 0x000fe4000f8e00ff */
[----:B------:R-:W-:Y:S01]  /*25060*/  IMAD.U32 R13, RZ, RZ, UR7 ;  /* 0x00000007ff0d7e24 */ /* 0x000fe2000f8e00ff */
[----:B--2---:R-:W-:-:S06]  /*25070*/  WARPGROUP.ARRIVE ;  /* 0x00000000000079c5 */ /* 0x004fcc0000000000 */
[----:B------:R-:W-:Y:S01]  /*25080*/  HGMMA.64x256x16.F32.BF16 R24, R160, gdesc[UR8].tnspB, R24, UP0, gsb0 ;  /* 0x43e00008a0187df0 */ /* 0x000fe2000b801818 */
[----:B------:R-:W-:Y:S02]  /*25090*/  R2UR UR10, R16 ;  /* 0x00000000100a72ca */ /* 0x000fe400000e0000 */
        /* <DEDUP_REMOVED lines=137> */
[----:B------:R-:W-:Y:S01]  /*25930*/  IMAD.MOV.U32 R13, RZ, RZ, R11 ;  /* 0x000000ffff0d7224 */ /* 0x000fe200078e000b */
[----:B------:R-:W-:Y:S02]  /*25940*/  STL [R1+0x88], R4 ;  /* 0x0000880401007387 */ /* 0x000fe40000100800 */
[----:B------:R-:W-:Y:S01]  /*25950*/  R2UR UR10, R12 ;  /* 0x000000000c0a72ca */ /* 0x000fe200000e0000 */
[----:B------:R-:W-:Y:S01]  /*25960*/  IMAD.U32 R12, RZ, RZ, UR6 ;  /* 0x00000006ff0c7e24 */ /* 0x000fe2000f8e00ff */
[----:B------:R-:W-:Y:S01]  /*25970*/  R2UR UR11, R13 ;  /* 0x000000000d0b72ca */ /* 0x000fe200000e0000 */
[----:B------:R-:W-:Y:S01]  /*25980*/  IMAD.U32 R13, RZ, RZ, UR7 ;  /* 0x00000007ff0d7e24 */ /* 0x000fe2000f8e00ff */
[----:B------:R-:W-:-:S02]  /*25990*/  WARPGROUP.DEPBAR.LE gsb0, 0x0 ;  /* 0x00008000000079c5 */ /* 0x000fc40000010000 */
[----:B------:R-:W-:Y:S01]  /*259a0*/  ST.E desc[UR56][R18.64+0x220], R24 ;  /* 0x0002201812007985 */ /* 0x000fe2000c101938 */
[----:B------:R-:W-:Y:S02]  /*259b0*/  F2FP.BF16.F32.PACK_AB R160, R205, R204 ;  /* 0x000000cccda0723e */ /* 0x000fe400000010ff */
        /* <DEDUP_REMOVED lines=280> */
[----:B------:R-:W-:Y:S02]  /*26b40*/  IMAD.U32 R13, RZ, RZ, UR7 ;  /* 0x00000007ff0d7e24 */ /* 0x000fe4000f8e00ff */
[----:B------:R-:W-:Y:S01]  /*26b50*/  VIADD R10, R10, 0x280 ;  /* 0x000002800a0a7836 */ /* 0x000fe20000000000 */
        /* <DEDUP_REMOVED lines=136> */
[----:B------:R-:W-:Y:S01]  /*273e0*/  IMAD.U32 R10, RZ, RZ, UR6 ;  /* 0x00000006ff0a7e24 */ /* 0x000fe2000f8e00ff */
[----:B------:R-:W-:Y:S01]  /*273f0*/  R2UR UR11, R11 ;  /* 0x000000000b0b72ca */ /* 0x000fe200000e0000 */
[----:B------:R-:W-:Y:S01]  /*27400*/  IMAD.U32 R11, RZ, RZ, UR7 ;  /* 0x00000007ff0b7e24 */ /* 0x000fe2000f8e00ff */
[----:B------:R-:W-:Y:S01]  /*27410*/  STL [R1+0x88], R4 ;  /* 0x0000880401007387 */ /* 0x000fe20000100800 */
[----:B------:R-:W-:-:S03]  /*27420*/  WARPGROUP.DEPBAR.LE gsb0, 0x0 ;  /* 0x00008000000079c5 */ /* 0x000fc60000010000 */
        /* <DEDUP_REMOVED lines=134> */
[----:B------:R-:W-:Y:S01]  /*27c90*/  IMAD.U32 R10, RZ, RZ, UR6 ;  /* 0x00000006ff0a7e24 */ /* 0x000fe2000f8e00ff */
[----:B------:R-:W-:Y:S01]  /*27ca0*/  STL [R1+0x88], R4 ;  /* 0x0000880401007387 */ /* 0x000fe20000100800 */
[----:B------:R-:W-:Y:S01]  /*27cb0*/  IMAD.U32 R11, RZ, RZ, UR7 ;  /* 0x00000007ff0b7e24 */ /* 0x000fe2000f8e00ff */
[----:B------:R-:W-:Y:S02]  /*27cc0*/  WARPGROUP.DEPBAR.LE gsb0, 0x0 ;  /* 0x00008000000079c5 */ /* 0x000fe40000010000 */
        /* <DEDUP_REMOVED lines=129> */
[----:B------:R-:W2:Y:S04]  /*284e0*/  LD.E R5, desc[UR56][R18.64+0x220] ;  /* 0x0002203812057980 */ /* 0x000ea8000c101900 */
[----:B--2---:R1:W-:Y:S04]  /*284f0*/  ST.E desc[UR56][R18.64+0x220], R5 ;  /* 0x0002200512007985 */ /* 0x0043e8000c101938 */
[----:B0-----:R-:W2:Y:S01]  /*28500*/  LD.E R11, desc[UR56][R6.64] ;  /* 0x00000038060b7980 */ /* 0x001ea2000c101900 */
[----:B------:R-:W-:-:S02]  /*28510*/  IMAD.U32 R14, RZ, RZ, UR6 ;  /* 0x00000006ff0e7e24 */ /* 0x000fc4000f8e00ff */
[----:B------:R-:W-:Y:S01]  /*28520*/  IMAD.U32 R15, RZ, RZ, UR7 ;  /* 0x00000007ff0f7e24 */ /* 0x000fe2000f8e00ff */
[----:B--2---:R0:W-:Y:S04]  /*28530*/  ST.E desc[UR56][R6.64], R11 ;  /* 0x0000000b06007985 */ /* 0x0041e8000c101938 */
[----:B------:R-:W2:Y:S01]  /*28540*/  LD.E R13, desc[UR56][R8.64] ;  /* 0x00000038080d7980 */ /* 0x000ea2000c101900 */
[----:B------:R-:W-:Y:S02]  /*28550*/  IMAD.U32 R16, RZ, RZ, UR6 ;  /* 0x00000006ff107e24 */ /* 0x000fe4000f8e00ff */
[----:B------:R-:W-:Y:S01]  /*28560*/  IMAD.U32 R17, RZ, RZ, UR7 ;  /* 0x00000007ff117e24 */ /* 0x000fe2000f8e00ff */
[----:B--2---:R2:W-:Y:S04]  /*28570*/  ST.E desc[UR56][R8.64], R13 ;  /* 0x0000000d08007985 */ /* 0x0045e8000c101938 */
[----:B------:R-:W3:Y:S04]  /*28580*/  LD.E R10, desc[UR56][R14.64] ;  /* 0x000000380e0a7980 */ /* 0x000ee8000c101900 */
[----:B---3--:R3:W-:Y:S04]  /*28590*/  ST.E desc[UR56][R16.64], R10 ;  /* 0x0000000a10007985 */ /* 0x0087e8000c101938 */
[----:B------:R-:W4:Y:S04]  /*285a0*/  LD.E R21, desc[UR56][R18.64+0x230] ;  /* 0x0002303812157980 */ /* 0x000f28000c101900 */
[----:B------:R-:W5:Y:S04]  /*285b0*/  LD.E R25, desc[UR56][R18.64+0x234] ;  /* 0x0002343812197980 */ /* 0x000f68000c101900 */
[----:B-1----:R-:W5:Y:S04]  /*285c0*/  LD.E R5, desc[UR56][R18.64+0x238] ;  /* 0x0002383812057980 */ /* 0x002f68000c101900 */
[----:B------:R-:W5:Y:S04]  /*285d0*/  LD.E R27, desc[UR56][R18.64+0x23c] ;  /* 0x00023c38121b7980 */ /* 0x000f68000c101900 */
[----:B0-----:R-:W5:Y:S04]  /*285e0*/  LD.E R7, desc[UR56][R18.64+0x240] ;  /* 0x0002403812077980 */ /* 0x001f68000c101900 */
[----:B------:R-:W5:Y:S04]  /*285f0*/  LD.E R11, desc[UR56][R18.64+0x244] ;  /* 0x00024438120b7980 */ /* 0x000f68000c101900 */
[----:B------:R-:W5:Y:S04]  /*28600*/  LD.E R29, desc[UR56][R18.64+0x248] ;  /* 0x00024838121d7980 */ /* 0x000f68000c101900 */
[----:B--2---:R-:W2:Y:S04]  /*28610*/  LD.E R9, desc[UR56][R18.64+0x24c] ;  /* 0x00024c3812097980 */ /* 0x004ea8000c101900 */
[----:B------:R-:W2:Y:S04]  /*28620*/  LD.E R13, desc[UR56][R18.64+0x250] ;  /* 0x00025038120d7980 */ /* 0x000ea8000c101900 */
[----:B------:R-:W2:Y:S04]  /*28630*/  LD.E R15, desc[UR56][R18.64+0x254] ;  /* 0x00025438120f7980 */ /* 0x000ea8000c101900 */
[----:B---3--:R-:W3:Y:S04]  /*28640*/  LD.E R17, desc[UR56][R18.64+0x258] ;  /* 0x0002583812117980 */ /* 0x008ee8000c101900 */
        /* <DEDUP_REMOVED lines=113> */
[----:B----4-:R0:W-:Y:S04]  /*28d60*/  ST.E desc[UR56][R18.64+0x230], R21 ;  /* 0x0002301512007985 */ /* 0x0101e8000c101938 */
[----:B-----5:R0:W-:Y:S04]  /*28d70*/  ST.E desc[UR56][R18.64+0x234], R25 ;  /* 0x0002341912007985 */ /* 0x0201e8000c101938 */
[----:B------:R0:W-:Y:S04]  /*28d80*/  ST.E desc[UR56][R18.64+0x238], R5 ;  /* 0x0002380512007985 */ /* 0x0001e8000c101938 */
[----:B------:R0:W-:Y:S04]  /*28d90*/  ST.E desc[UR56][R18.64+0x23c], R27 ;  /* 0x00023c1b12007985 */ /* 0x0001e8000c101938 */
[----:B------:R0:W-:Y:S04]  /*28da0*/  ST.E desc[UR56][R18.64+0x240], R7 ;  /* 0x0002400712007985 */ /* 0x0001e8000c101938 */
[----:B------:R0:W-:Y:S04]  /*28db0*/  ST.E desc[UR56][R18.64+0x244], R11 ;  /* 0x0002440b12007985 */ /* 0x0001e8000c101938 */
[----:B------:R0:W-:Y:S04]  /*28dc0*/  ST.E desc[UR56][R18.64+0x248], R29 ;  /* 0x0002481d12007985 */ /* 0x0001e8000c101938 */
[----:B--2---:R0:W-:Y:S04]  /*28dd0*/  ST.E desc[UR56][R18.64+0x24c], R9 ;  /* 0x00024c0912007985 */ /* 0x0041e8000c101938 */
[----:B------:R0:W-:Y:S04]  /*28de0*/  ST.E desc[UR56][R18.64+0x250], R13 ;  /* 0x0002500d12007985 */ /* 0x0001e8000c101938 */
[----:B------:R0:W-:Y:S04]  /*28df0*/  ST.E desc[UR56][R18.64+0x254], R15 ;  /* 0x0002540f12007985 */ /* 0x0001e8000c101938 */
[----:B---3--:R0:W-:Y:S04]  /*28e00*/  ST.E desc[UR56][R18.64+0x258], R17 ;  /* 0x0002581112007985 */ /* 0x0081e8000c101938 */
        /* <DEDUP_REMOVED lines=121> */
.L_x_2965:
[----:B------:R-:W-:Y:S05]  /*295a0*/  BSYNC B0 ;  /* 0x0000000000007941 */ /* 0x000fea0003800000 */
.L_x_2964:
[C---:B------:R-:W-:Y:S01]  /*295b0*/  ISETP.GT.AND P0, PT, R0.reuse, R167, PT ;  /* 0x000000a70000720c */ /* 0x040fe20003f04270 */
[----:B------:R-:W-:-:S12]  /*295c0*/  VIADD R0, R0, 0xffffffff ;  /* 0xffffffff00007836 */ /* 0x000fd80000000000 */
[----:B------:R-:W-:Y:S05]  /*295d0*/  @P0 BRA `(.L_x_2966) ;  /* 0xffffff5000f40947 */ /* 0x000fea000383ffff */
.L_x_2939:
[----:B0-----:R-:W2:Y:S01]  /*295e0*/  LDL R5, [R1+0x440] ;  /* 0x0004400001057983 */ /* 0x001ea20000100800 */
[----:B------:R-:W-:Y:S05]  /*295f0*/  WARPSYNC.ALL ;  /* 0x0000000000007948 */ /* 0x000fea0003800000 */
        /* <DEDUP_REMOVED lines=64> */
[----:B--2---:R-:W0:Y:S02]  /*29a00*/  SHFL.BFLY PT, R0, R5, 0x2, 0x1f ;  /* 0x0c401f0005007f89 */ /* 0x004e2400000e0000 */
[----:B0-----:R-:W-:-:S05]  /*29a10*/  FADD.FTZ R0, R5, R0 ;  /* 0x0000000005007221 */ /* 0x001fca0000010000 */
[----:B------:R-:W0:Y:S02]  /*29a20*/  SHFL.BFLY PT, R3, R0, 0x1, 0x1f ;  /* 0x0c201f0000037f89 */ /* 0x000e2400000e0000 */
[----:B0-----:R-:W-:Y:S01]  /*29a30*/  FADD.FTZ R2, R0, R3 ;  /* 0x0000000300027221 */ /* 0x001fe20000010000 */
[----:B----4-:R-:W-:Y:S01]  /*29a40*/  VIADD R126, R126, 0x1 ;  /* 0x000000017e7e7836 */ /* 0x010fe20000000000 */
[----:B------:R-:W2:Y:S04]  /*29a50*/  LDL R0, [R1+0x21c] ;  /* 0x00021c0001007983 */ /* 0x000ea80000100800 */
[----:B------:R-:W-:Y:S04]  /*29a60*/  STL [R1+0x440], R2 ;  /* 0x0004400201007387 */ /* 0x000fe80000100800 */
[----:B------:R-:W4:Y:S04]  /*29a70*/  LDL R145, [R1+0x440] ;  /* 0x0004400001917983 */ /* 0x000f280000100800 */
[----:B---3--:R-:W0:Y:S02]  /*29a80*/  SHFL.BFLY PT, R3, R6, 0x2, 0x1f ;  /* 0x0c401f0006037f89 */ /* 0x008e2400000e0000 */
[----:B0-----:R-:W-:Y:S01]  /*29a90*/  FADD.FTZ R3, R3, R6 ;  /* 0x0000000603037221 */ /* 0x001fe20000010000 */
[----:B------:R-:W-:Y:S01]  /*29aa0*/  ISETP.NE.AND P2, PT, R126, 0x2, PT ;  /* 0x000000027e00780c */ /* 0x000fe20003f45270 */
[----:B------:R-:W3:Y:S04]  /*29ab0*/  LDL.64 R6, [R1+0x418] ;  /* 0x0004180001067983 */ /* 0x000ee80000100a00 */
[----:B-1----:R-:W0:Y:S08]  /*29ac0*/  SHFL.BFLY PT, R4, R3, 0x1, 0x1f ;  /* 0x0c201f0003047f89 */ /* 0x002e3000000e0000 */
[----:B------:R-:W5:Y:S01]  /*29ad0*/  @!P2 LDL R124, [R1+0x214] ;  /* 0x00021400017ca983 */ /* 0x000f620000100800 */
[----:B0-----:R-:W-:-:S03]  /*29ae0*/  FADD.FTZ R138, R3, R4 ;  /* 0x00000004038a7221 */ /* 0x001fc60000010000 */
[----:B------:R-:W3:Y:S02]  /*29af0*/  LDL.64 R4, [R1+0x3e8] ;  /* 0x0003e80001047983 */ /* 0x000ee40000100a00 */
[----:B------:R-:W-:Y:S02]  /*29b00*/  FSETP.NE.FTZ.AND P1, PT, R138, RZ, PT ;  /* 0x000000ff8a00720b */ /* 0x000fe40003f35000 */
[----:B------:R-:W3:Y:S11]  /*29b10*/  LDL.64 R2, [R1+0x408] ;  /* 0x0004080001027983 */ /* 0x000ef60000100a00 */
[----:B------:R-:W3:Y:S04]  /*29b20*/  @P1 LDL R141, [R1+0x450] ;  /* 0x00045000018d1983 */ /* 0x000ee80000100800 */
[----:B------:R-:W3:Y:S01]  /*29b30*/  @P1 LDL R143, [R1+0x434] ;  /* 0x00043400018f1983 */ /* 0x000ee20000100800 */
[----:B------:R-:W-:-:S02]  /*29b40*/  IMAD.MOV.U32 R140, RZ, RZ, -0x800000 ;  /* 0xff800000ff8c7424 */ /* 0x000fc400078e00ff */
[----:B------:R-:W-:Y:S02]  /*29b50*/  IMAD.MOV.U32 R127, RZ, RZ, RZ ;  /* 0x000000ffff7f7224 */ /* 0x000fe400078e00ff */
[----:B------:R-:W-:Y:S01]  /*29b60*/  IMAD.MOV.U32 R142, RZ, RZ, -0x800000 ;  /* 0xff800000ff8e7424 */ /* 0x000fe200078e00ff */
[----:B------:R1:W-:Y:S08]  /*29b70*/  BAR.ARV R210, 0x100 ;  /* 0x000400d20000751d */ /* 0x0003f00000002000 */
[----:B------:R-:W-:Y:S06]  /*29b80*/  BAR.ARV 0x8, 0x120 ;  /* 0x0204800000007b1d */ /* 0x000fec0000002000 */
[----:B----4-:R-:W-:-:S13]  /*29b90*/  FSETP.NE.FTZ.AND P0, PT, R145, RZ, PT ;  /* 0x000000ff9100720b */ /* 0x010fda0003f15000 */
[----:B------:R-:W4:Y:S04]  /*29ba0*/  @P0 LDL R128, [R1+0x450] ;  /* 0x0004500001800983 */ /* 0x000f280000100800 */
[----:B------:R-:W3:Y:S01]  /*29bb0*/  @P0 LDL R129, [R1+0x430] ;  /* 0x0004300001810983 */ /* 0x000ee20000100800 */
[----:B------:R-:W0:Y:S02]  /*29bc0*/  @P0 MUFU.LG2 R139, R145 ;  /* 0x00000091008b0308 */ /* 0x000e240000000c00 */
[----:B0-----:R-:W-:-:S06]  /*29bd0*/  @P0 FMUL.FTZ R139, R139, 0.69314718246459960938 ;  /* 0x3f3172188b8b0820 */ /* 0x001fcc0000410000 */
[----:B------:R-:W-:Y:S08]  /*29be0*/  @P1 MUFU.LG2 R144, R138 ;  /* 0x0000008a00901308 */ /* 0x000ff00000000c00 */
[----:B------:R-:W0:Y:S01]  /*29bf0*/  @P0 MUFU.RCP R127, R145 ;  /* 0x00000091007f0308 */ /* 0x000e220000001000 */
[----:B-----5:R-:W-:Y:S01]  /*29c00*/  @!P2 LOP3.LUT R124, R124, 0x1, RZ, 0x3c, !PT ;  /* 0x000000017c7ca812 */ /* 0x020fe200078e3cff */
[----:B--2---:R-:W-:Y:S01]  /*29c10*/  VIADD R0, R0, 0x1 ;  /* 0x0000000100007836 */ /* 0x004fe20000000000 */
[----:B------:R-:W-:Y:S04]  /*29c20*/  STL [R1+0x444], R138 ;  /* 0x0004448a01007387 */ /* 0x000fe80000100800 */
[----:B------:R-:W-:Y:S04]  /*29c30*/  STL [R1+0x210], R126 ;  /* 0x0002107e01007387 */ /* 0x000fe80000100800 */
[----:B------:R-:W-:Y:S01]  /*29c40*/  @!P2 STL [R1+0x214], R124 ;  /* 0x0002147c0100a387 */ /* 0x000fe20000100800 */
[-C--:B0-----:R-:W-:Y:S01]  /*29c50*/  FMUL.FTZ R147, R147, R127.reuse ;  /* 0x0000007f93937220 */ /* 0x081fe20000410000 */
        /* <DEDUP_REMOVED lines=100> */
[----:B------:R-:W0:Y:S01]  /*2a2a0*/  @P1 MUFU.RCP R128, R138 ;  /* 0x0000008a00801308 */ /* 0x000e220000001000 */
[----:B------:R-:W-:Y:S01]  /*2a2b0*/  @P1 FMUL.FTZ R129, R144, 0.69314718246459960938 ;  /* 0x3f31721890811820 */ /* 0x000fe20000410000 */
[----:B------:R-:W-:-:S04]  /*2a2c0*/  @P1 FMUL.FTZ R144, R141, 0.69314718246459960938 ;  /* 0x3f3172188d901820 */ /* 0x000fc80000410000 */
[----:B------:R-:W-:Y:S01]  /*2a2d0*/  @P1 FFMA.FTZ R142, R144, R143, R129 ;  /* 0x0000008f908e1223 */ /* 0x000fe20000010081 */
[-C--:B0-----:R-:W-:Y:S01]  /*2a2e0*/  FMUL.FTZ R13, R13, R128.reuse ;  /* 0x000000800d0d7220 */ /* 0x081fe20000410000 */
        /* <DEDUP_REMOVED lines=64> */
[----:B0-----:R-:W-:Y:S01]  /*2a6f0*/  VIADD R12, R125, 0x1 ;  /* 0x000000017d0c7836 */ /* 0x001fe20000000000 */
        /* <DEDUP_REMOVED lines=33> */
[----:B------:R1:W-:Y:S01]  /*2a910*/  STL [R1+0x218], R12 ;  /* 0x0002180c01007387 */ /* 0x0003e20000100800 */
[----:B------:R-:W-:-:S13]  /*2a920*/  PLOP3.LUT P0, PT, PT, PT, PT, 0x8, 0x0 ;  /* 0x000000000000781c */ /* 0x000fda0003f0e170 */
.L_x_2838:
[----:B------:R-:W-:Y:S05]  /*2a930*/  WARPSYNC.ALL ;  /* 0x0000000000007948 */ /* 0x000fea0003800000 */
[----:B------:R-:W2:Y:S08]  /*2a940*/  S2UR UR5, SR_CgaCtaId ;  /* 0x00000000000579c3 */ /* 0x000eb00000008800 */
[----:B------:R-:W-:Y:S06]  /*2a950*/  BAR.SYNC.DEFER_BLOCKING 0x5, 0x120 ;  /* 0x0144800000007b1d */ /* 0x000fec0000010000 */
[----:B------:R-:W-:Y:S01]  /*2a960*/  UMOV UR4, 0x400 ;  /* 0x0000040000047882 */ /* 0x000fe20000000000 */
[----:B------:R-:W-:Y:S01]  /*2a970*/  BSSY B0, `(.L_x_2967) ;  /* 0x00002b2000007945 */ /* 0x000fe20003800000 */
[----:B--2---:R-:W-:-:S06]  /*2a980*/  ULEA UR4, UR5, UR4, 0x18 ;  /* 0x0000000405047291 */ /* 0x004fcc000f8ec03f */
[----:B------:R-:W-:-:S05]  /*2a990*/  IMAD.U32 R145, RZ, RZ, UR4 ;  /* 0x00000004ff917e24 */ /* 0x000fca000f8e00ff */
[----:B------:R2:W3:Y:S01]  /*2a9a0*/  LDS.128 R116, [R145+0x324d0] ;  /* 0x0324d00091747984 */ /* 0x0004e20000000c00 */
[----:B------:R-:W-:Y:S06]  /*2a9b0*/  BAR.ARV 0x4, 0x120 ;  /* 0x0104800000007b1d */ /* 0x000fec0000002000 */
[----:B------:R-:W-:Y:S05]  /*2a9c0*/  @P0 BRA `(.L_x_2968) ;  /* 0x0000001c00d00947 */ /* 0x000fea0003800000 */
[----:B-1----:R-:W4:Y:S04]  /*2a9d0*/  LDL.128 R140, [R1+0x220] ;  /* 0x00022000018c7983 */ /* 0x002f280000100c00 */
        /* <DEDUP_REMOVED lines=13> */
[----:B0-----:R-:W2:Y:S04]  /*2aab0*/  LDL.128 R84, [R1+0x2f0] ;  /* 0x0002f00001547983 */ /* 0x001ea80000100c00 */
        /* <DEDUP_REMOVED lines=11> */
[----:B-----5:R-:W2:Y:S04]  /*2ab70*/  LDL.128 R36, [R1+0x3b0] ;  /* 0x0003b00001247983 */ /* 0x020ea80000100c00 */
[----:B------:R-:W2:Y:S04]  /*2ab80*/  LDL.128 R24, [R1+0x3e0] ;  /* 0x0003e00001187983 */ /* 0x000ea80000100c00 */
[----:B------:R-:W2:Y:S04]  /*2ab90*/  LDL.128 R28, [R1+0x3d0] ;  /* 0x0003d000011c7983 */ /* 0x000ea80000100c00 */
[----:B------:R-:W2:Y:S04]  /*2aba0*/  LDL.128 R8, [R1+0x400] ;  /* 0x0004000001087983 */ /* 0x000ea80000100c00 */
[----:B------:R-:W2:Y:S04]  /*2abb0*/  LDL.128 R12, [R1+0x3f0] ;  /* 0x0003f000010c7983 */ /* 0x000ea80000100c00 */
[----:B------:R-:W2:Y:S01]  /*2abc0*/  LDL.128 R4, [R1+0x410] ;  /* 0x0004100001047983 */ /* 0x000ea20000100c00 */
[----:B------:R-:W0:Y:S01]  /*2abd0*/  S2R R0, SR_SWINHI ;  /* 0x0000000000007919 */ /* 0x000e220000002f00 */
[----:B------:R-:W-:Y:S05]  /*2abe0*/  WARPSYNC.ALL ;  /* 0x0000000000007948 */ /* 0x000fea0003800000 */
[----:B------:R-:W-:Y:S01]  /*2abf0*/  ULDC.64 UR4, c[0x0][0xcd8] ;  /* 0x0003360000047ab9 */ /* 0x000fe20000000a00 */
[----:B------:R-:W-:-:S02]  /*2ac00*/  MOV R2, R145 ;  /* 0x0000009100027202 */ /* 0x000fc40000000f00 */
[----:B0-----:R-:W-:-:S03]  /*2ac10*/  MOV R3, R0 ;  /* 0x0000000000037202 */ /* 0x001fc60000000f00 */
[----:B------:R-:W-:-:S03]  /*2ac20*/  IMAD.WIDE R16, R218, 0x2, R2 ;  /* 0x00000002da107825 */ /* 0x000fc600078e0202 */
[C---:B------:R-:W-:Y:S02]  /*2ac30*/  IADD3 R20, P1, R16.reuse, 0x20, RZ ;  /* 0x0000002010147810 */ /* 0x040fe40007f3e0ff */
[----:B---3--:R-:W-:Y:S02]  /*2ac40*/  IADD3 R116, P2, R16, 0x40, RZ ;  /* 0x0000004010747810 */ /* 0x008fe40007f5e0ff */
[----:B------:R-:W-:Y:S02]  /*2ac50*/  LOP3.LUT R199, R20, 0x380, RZ, 0xc0, !PT ;  /* 0x0000038014c77812 */ /* 0x000fe400078ec0ff */
[----:B------:R-:W-:Y:S02]  /*2ac60*/  LOP3.LUT R201, R116, 0x380, RZ, 0xc0, !PT ;  /* 0x0000038074c97812 */ /* 0x000fe400078ec0ff */
[----:B------:R-:W-:Y:S01]  /*2ac70*/  IADD3 R144, P3, R16, 0x60, RZ ;  /* 0x0000006010907810 */ /* 0x000fe20007f7e0ff */
[----:B------:R-:W-:Y:S01]  /*2ac80*/  IMAD.X R173, RZ, RZ, R17, P1 ;  /* 0x000000ffffad7224 */ /* 0x000fe200008e0611 */
[----:B------:R-:W-:-:S02]  /*2ac90*/  SHF.R.U64 R199, R199, 0x3, RZ ;  /* 0x00000003c7c77819 */ /* 0x000fc400000012ff */
[C---:B------:R-:W-:Y:S02]  /*2aca0*/  IADD3 R146, P4, R16.reuse, 0x4000, RZ ;  /* 0x0000400010927810 */ /* 0x040fe40007f9e0ff */
[----:B------:R-:W-:Y:S02]  /*2acb0*/  SHF.R.U64 R201, R201, 0x3, RZ ;  /* 0x00000003c9c97819 */ /* 0x000fe400000012ff */
[C---:B------:R-:W-:Y:S02]  /*2acc0*/  IADD3 R148, P5, R16.reuse, 0x4020, RZ ;  /* 0x0000402010947810 */ /* 0x040fe40007fbe0ff */
[----:B------:R-:W-:Y:S02]  /*2acd0*/  IADD3 R205, P1, R16, 0x4060, RZ ;  /* 0x0000406010cd7810 */ /* 0x000fe40007f3e0ff */
[----:B------:R-:W-:Y:S02]  /*2ace0*/  LOP3.LUT R203, R144, 0x380, RZ, 0xc0, !PT ;  /* 0x0000038090cb7812 */ /* 0x000fe400078ec0ff */
[----:B------:R-:W-:-:S02]  /*2acf0*/  LOP3.LUT R172, R199, R20, RZ, 0x3c, !PT ;  /* 0x00000014c7ac7212 */ /* 0x000fc400078e3cff */
[----:B------:R-:W-:Y:S02]  /*2ad00*/  LOP3.LUT R184, R201, R116, RZ, 0x3c, !PT ;  /* 0x00000074c9b87212 */ /* 0x000fe400078e3cff */
[----:B------:R-:W-:Y:S01]  /*2ad10*/  LOP3.LUT R199, R146, 0x380, RZ, 0xc0, !PT ;  /* 0x0000038092c77812 */ /* 0x000fe200078ec0ff */
[--C-:B------:R-:W-:Y:S01]  /*2ad20*/  IMAD.X R151, RZ, RZ, R17.reuse, P1 ;  /* 0x000000ffff977224 */ /* 0x100fe200008e0611 */
[----:B------:R-:W-:Y:S02]  /*2ad30*/  SHF.R.U64 R203, R203, 0x3, RZ ;  /* 0x00000003cbcb7819 */ /* 0x000fe400000012ff */
[----:B------:R-:W-:Y:S01]  /*2ad40*/  LOP3.LUT R201, R148, 0x380, RZ, 0xc0, !PT ;  /* 0x0000038094c97812 */ /* 0x000fe200078ec0ff */
[----:B------:R-:W-:Y:S01]  /*2ad50*/  IMAD.X R185, RZ, RZ, R17, P2 ;  /* 0x000000ffffb97224 */ /* 0x000fe200010e0611 */
[C---:B------:R-:W-:Y:S02]  /*2ad60*/  LOP3.LUT R0, R16.reuse, 0x380, RZ, 0xc0, !PT ;  /* 0x0000038010007812 */ /* 0x040fe400078ec0ff */
[----:B------:R-:W-:-:S02]  /*2ad70*/  IADD3 R150, P0, R16, 0x4040, RZ ;  /* 0x0000404010967810 */ /* 0x000fc40007f1e0ff */
[C---:B------:R-:W-:Y:S01]  /*2ad80*/  IADD3 R182, P1, R16.reuse, 0xc020, RZ ;  /* 0x0000c02010b67810 */ /* 0x040fe20007f3e0ff */
[----:B------:R-:W-:Y:S01]  /*2ad90*/  IMAD.X R175, RZ, RZ, R17, P3 ;  /* 0x000000ffffaf7224 */ /* 0x000fe200018e0611 */
[C---:B------:R-:W-:Y:S02]  /*2ada0*/  IADD3 R188, P2, R16.reuse, 0x8000, RZ ;  /* 0x0000800010bc7810 */ /* 0x040fe40007f5e0ff */
[----:B------:R-:W-:Y:S02]  /*2adb0*/  SHF.R.U64 R199, R199, 0x3, RZ ;  /* 0x00000003c7c77819 */ /* 0x000fe400000012ff */
[----:B------:R-:W-:Y:S02]  /*2adc0*/  LOP3.LUT R174, R203, R144, RZ, 0x3c, !PT ;  /* 0x00000090cbae7212 */ /* 0x000fe400078e3cff */
[----:B------:R-:W-:Y:S02]  /*2add0*/  SHF.R.U64 R201, R201, 0x3, RZ ;  /* 0x00000003c9c97819 */ /* 0x000fe400000012ff */
[----:B------:R-:W-:-:S02]  /*2ade0*/  IADD3 R194, P3, R16, 0x8020, RZ ;  /* 0x0000802010c27810 */ /* 0x000fc40007f7e0ff */
[----:B------:R-:W-:Y:S02]  /*2adf0*/  SHF.R.U64 R197, R0, 0x3, RZ ;  /* 0x0000000300c57819 */ /* 0x000fe400000012ff */
[----:B------:R-:W-:Y:S01]  /*2ae00*/  LOP3.LUT R203, R150, 0x380, RZ, 0xc0, !PT ;  /* 0x0000038096cb7812 */ /* 0x000fe200078ec0ff */
[--C-:B------:R-:W-:Y:S01]  /*2ae10*/  IMAD.X R189, RZ, RZ, R17.reuse, P1 ;  /* 0x000000ffffbd7224 */ /* 0x100fe200008e0611 */
[----:B------:R-:W-:Y:S01]  /*2ae20*/  LOP3.LUT R0, R205, 0x380, RZ, 0xc0, !PT ;  /* 0x00000380cd007812 */ /* 0x000fe200078ec0ff */
[--C-:B------:R-:W-:Y:S01]  /*2ae30*/  IMAD.X R149, RZ, RZ, R17.reuse, P2 ;  /* 0x000000ffff957224 */ /* 0x100fe200010e0611 */
[----:B------:R-:W-:Y:S01]  /*2ae40*/  LOP3.LUT R146, R199, R146, RZ, 0x3c, !PT ;  /* 0x00000092c7927212 */ /* 0x000fe200078e3cff */
[----:B------:R-:W-:Y:S01]  /*2ae50*/  IMAD.X R147, RZ, RZ, R17, P4 ;  /* 0x000000ffff937224 */ /* 0x000fe200020e0611 */
[----:B------:R-:W-:Y:S02]  /*2ae60*/  LOP3.LUT R162, R201, R148, RZ, 0x3c, !PT ;  /* 0x00000094c9a27212 */ /* 0x000fe400078e3cff */
[----:B------:R-:W-:-:S02]  /*2ae70*/  LOP3.LUT R199, R188, 0x380, RZ, 0xc0, !PT ;  /* 0x00000380bcc77812 */ /* 0x000fc400078ec0ff */
[----:B------:R-:W-:Y:S01]  /*2ae80*/  ISETP.NE.U32.AND P1, PT, RZ, UR4, PT ;  /* 0x00000004ff007c0c */ /* 0x000fe2000bf25070 */
[--C-:B------:R-:W-:Y:S01]  /*2ae90*/  IMAD.X R163, RZ, RZ, R17.reuse, P5 ;  /* 0x000000ffffa37224 */ /* 0x100fe200028e0611 */
[----:B------:R-:W-:Y:S01]  /*2aea0*/  IADD3 R186, P2, R16, 0xc040, RZ ;  /* 0x0000c04010ba7810 */ /* 0x000fe20007f5e0ff */
[--C-:B------:R-:W-:Y:S01]  /*2aeb0*/  IMAD.X R161, RZ, RZ, R17.reuse, P0 ;  /* 0x000000ffffa17224 */ /* 0x100fe200000e0611 */
[----:B------:R-:W-:Y:S01]  /*2aec0*/  SHF.R.U64 R203, R203, 0x3, RZ ;  /* 0x00000003cbcb7819 */ /* 0x000fe200000012ff */
[----:B------:R-:W-:Y:S01]  /*2aed0*/  IMAD.X R21, RZ, RZ, R17, P3 ;  /* 0x000000ffff157224 */ /* 0x000fe200018e0611 */
[----:B------:R-:W-:Y:S02]  /*2aee0*/  LOP3.LUT R201, R194, 0x380, RZ, 0xc0, !PT ;  /* 0x00000380c2c97812 */ /* 0x000fe400078ec0ff */
[----:B------:R-:W-:Y:S02]  /*2aef0*/  IADD3 R192, P4, R16, 0x8040, RZ ;  /* 0x0000804010c07810 */ /* 0x000fe40007f9e0ff */
[----:B------:R-:W-:-:S02]  /*2af00*/  SHF.R.U64 R0, R0, 0x3, RZ ;  /* 0x0000000300007819 */ /* 0x000fc400000012ff */
[C---:B------:R-:W-:Y:S02]  /*2af10*/  IADD3 R190, P5, R16.reuse, 0x8060, RZ ;  /* 0x0000806010be7810 */ /* 0x040fe40007fbe0ff */
[C---:B------:R-:W-:Y:S02]  /*2af20*/  IADD3 R167, P0, R16.reuse, 0xc000, RZ ;  /* 0x0000c00010a77810 */ /* 0x040fe40007f1e0ff */
[----:B------:R-:W-:Y:S02]  /*2af30*/  IADD3 R181, P3, R16, 0xc060, RZ ;  /* 0x0000c06010b57810 */ /* 0x000fe40007f7e0ff */
[----:B------:R-:W-:Y:S02]  /*2af40*/  LOP3.LUT R16, R197, R16, RZ, 0x3c, !PT ;  /* 0x00000010c5107212 */ /* 0x000fe400078e3cff */
[----:B------:R-:W-:Y:S02]  /*2af50*/  SHF.R.U64 R199, R199, 0x3, RZ ;  /* 0x00000003c7c77819 */ /* 0x000fe400000012ff */
[----:B------:R-:W-:Y:S01]  /*2af60*/  ISETP.NE.AND.EX P1, PT, RZ, UR5, PT, P1 ;  /* 0x00000005ff007c0c */ /* 0x000fe2000bf25310 */
[----:B------:R-:W-:Y:S01]  /*2af70*/  ULDC.64 UR4, c[0x0][0xce0] ;  /* 0x0003380000047ab9 */ /* 0x000fe20000000a00 */
[----:B------:R-:W-:Y:S01]  /*2af80*/  LOP3.LUT R160, R203, R150, RZ, 0x3c, !PT ;  /* 0x00000096cba07212 */ /* 0x000fe200078e3cff */
[----:B------:R-:W-:Y:S01]  /*2af90*/  IMAD.X R187, RZ, RZ, R17, P2 ;  /* 0x000000ffffbb7224 */ /* 0x000fe200010e0611 */
[----:B------:R-:W-:-:S02]  /*2afa0*/  SHF.R.U64 R201, R201, 0x3, RZ ;  /* 0x00000003c9c97819 */ /* 0x000fc400000012ff */
[----:B------:R-:W-:Y:S02]  /*2afb0*/  LOP3.LUT R150, R0, R205, RZ, 0x3c, !PT ;  /* 0x000000cd00967212 */ /* 0x000fe400078e3cff */
[----:B------:R-:W-:Y:S02]  /*2afc0*/  LOP3.LUT R203, R192, 0x380, RZ, 0xc0, !PT ;  /* 0x00000380c0cb7812 */ /* 0x000fe400078ec0ff */
[----:B------:R-:W-:Y:S02]  /*2afd0*/  LOP3.LUT R205, R190, 0x380, RZ, 0xc0, !PT ;  /* 0x00000380becd7812 */ /* 0x000fe400078ec0ff */
[----:B------:R-:W-:Y:S02]  /*2afe0*/  ISETP.NE.U32.AND P2, PT, RZ, UR4, PT ;  /* 0x00000004ff007c0c */ /* 0x000fe4000bf45070 */
[----:B------:R-:W-:Y:S02]  /*2aff0*/  LOP3.LUT R148, R199, R188, RZ, 0x3c, !PT ;  /* 0x000000bcc7947212 */ /* 0x000fe400078e3cff */
[----:B------:R-:W-:-:S02]  /*2b000*/  LOP3.LUT R0, R167, 0x380, RZ, 0xc0, !PT ;  /* 0x00000380a7007812 */ /* 0x000fc400078ec0ff */
[----:B------:R-:W-:Y:S02]  /*2b010*/  MOV R16, R16 ;  /* 0x0000001000107202 */ /* 0x000fe40000000f00 */
[----:B------:R-:W-:Y:S02]  /*2b020*/  LOP3.LUT R20, R201, R194, RZ, 0x3c, !PT ;  /* 0x000000c2c9147212 */ /* 0x000fe400078e3cff */
[----:B------:R-:W-:Y:S02]  /*2b030*/  LOP3.LUT R199, R182, 0x380, RZ, 0xc0, !PT ;  /* 0x00000380b6c77812 */ /* 0x000fe400078ec0ff */
[----:B------:R-:W-:Y:S02]  /*2b040*/  MOV R172, R172 ;  /* 0x000000ac00ac7202 */ /* 0x000fe40000000f00 */
[----:B------:R-:W-:Y:S02]  /*2b050*/  SHF.R.U64 R203, R203, 0x3, RZ ;  /* 0x00000003cbcb7819 */ /* 0x000fe400000012ff */
[----:B------:R-:W-:-:S02]  /*2b060*/  LOP3.LUT R201, R186, 0x380, RZ, 0xc0, !PT ;  /* 0x00000380bac97812 */ /* 0x000fc400078ec0ff */
[----:B------:R-:W-:Y:S02]  /*2b070*/  MOV R184, R184 ;  /* 0x000000b800b87202 */ /* 0x000fe40000000f00 */
[----:B------:R-:W-:Y:S02]  /*2b080*/  SHF.R.U64 R205, R205, 0x3, RZ ;  /* 0x00000003cdcd7819 */ /* 0x000fe400000012ff */
[----:B------:R-:W-:Y:S02]  /*2b090*/  LOP3.LUT R116, R181, 0x380, RZ, 0xc0, !PT ;  /* 0x00000380b5747812 */ /* 0x000fe400078ec0ff */
[----:B------:R-:W-:Y:S02]  /*2b0a0*/  MOV R174, R174 ;  /* 0x000000ae00ae7202 */ /* 0x000fe40000000f00 */
[----:B------:R-:W-:Y:S01]  /*2b0b0*/  ISETP.NE.AND.EX P2, PT, RZ, UR5, PT, P2 ;  /* 0x00000005ff007c0c */ /* 0x000fe2000bf45320 */
[----:B------:R-:W-:Y:S01]  /*2b0c0*/  IMAD.X R195, RZ, RZ, R17, P4 ;  /* 0x000000ffffc37224 */ /* 0x000fe200020e0611 */
[----:B------:R-:W-:-:S02]  /*2b0d0*/  SHF.R.U64 R0, R0, 0x3, RZ ;  /* 0x0000000300007819 */ /* 0x000fc400000012ff */
[----:B------:R-:W-:Y:S02]  /*2b0e0*/  MOV R146, R146 ;  /* 0x0000009200927202 */ /* 0x000fe40000000f00 */
[----:B----4-:R-:W-:Y:S02]  /*2b0f0*/  F2FP.BF16.F32.PACK_AB R140, R141, R140 ;  /* 0x0000008c8d8c723e */ /* 0x010fe400000010ff */
[----:B------:R-:W-:Y:S02]  /*2b100*/  F2FP.BF16.F32.PACK_AB R141, R143, R142 ;  /* 0x0000008e8f8d723e */ /* 0x000fe400000010ff */
[----:B--2---:R-:W-:Y:S02]  /*2b110*/  F2FP.BF16.F32.PACK_AB R132, R133, R132 ;  /* 0x000000848584723e */ /* 0x004fe400000010ff */
[----:B------:R-:W-:Y:S02]  /*2b120*/  F2FP.BF16.F32.PACK_AB R133, R135, R134 ;  /* 0x000000868785723e */ /* 0x000fe400000010ff */
[----:B------:R-:W-:-:S02]  /*2b130*/  F2FP.BF16.F32.PACK_AB R142, R137, R136 ;  /* 0x00000088898e723e */ /* 0x000fc400000010ff */
[----:B------:R-:W-:Y:S01]  /*2b140*/  F2FP.BF16.F32.PACK_AB R143, R139, R138 ;  /* 0x0000008a8b8f723e */ /* 0x000fe200000010ff */
[----:B------:R-:W-:Y:S01]  /*2b150*/  BAR.SYNC.DEFER_BLOCKING 0x1, 0x100 ;  /* 0x0044000000007b1d */ /* 0x000fe20000010000 */
        /* <DEDUP_REMOVED lines=17> */
[----:B------:R-:W-:Y:S01]  /*2b270*/  F2FP.BF16.F32.PACK_AB R88, R89, R88 ;  /* 0x000000585958723e */ /* 0x000fe200000010ff */
[----:B------:R-:W-:Y:S01]  /*2b280*/  IMAD.X R193, RZ, RZ, R17, P5 ;  /* 0x000000ffffc17224 */ /* 0x000fe200028e0611 */
[----:B------:R-:W-:Y:S01]  /*2b290*/  SHF.R.U64 R199, R199, 0x3, RZ ;  /* 0x00000003c7c77819 */ /* 0x000fe200000012ff */
[----:B------:R1:W-:Y:S01]  /*2b2a0*/  STSM.16.M88.4 [R172], R132 ;  /* 0x00000084ac007844 */ /* 0x0003e20000000200 */
[----:B------:R-:W-:-:S02]  /*2b2b0*/  MOV R162, R162 ;  /* 0x000000a200a27202 */ /* 0x000fc40000000f00 */
[----:B------:R-:W-:Y:S02]  /*2b2c0*/  F2FP.BF16.F32.PACK_AB R98, R93, R92 ;  /* 0x0000005c5d62723e */ /* 0x000fe400000010ff */
[----:B------:R-:W-:Y:S02]  /*2b2d0*/  F2FP.BF16.F32.PACK_AB R99, R95, R94 ;  /* 0x0000005e5f63723e */ /* 0x000fe400000010ff */
[----:B------:R-:W-:Y:S02]  /*2b2e0*/  F2FP.BF16.F32.PACK_AB R89, R91, R90 ;  /* 0x0000005a5b59723e */ /* 0x000fe400000010ff */
[----:B------:R-:W-:Y:S01]  /*2b2f0*/  F2FP.BF16.F32.PACK_AB R80, R81, R80 ;  /* 0x000000505150723e */ /* 0x000fe200000010ff */
[----:B------:R-:W-:Y:S01]  /*2b300*/  IMAD.X R191, RZ, RZ, R17, P0 ;  /* 0x000000ffffbf7224 */ /* 0x000fe200000e0611 */
[----:B------:R-:W-:Y:S01]  /*2b310*/  LOP3.LUT R194, R203, R192, RZ, 0x3c, !PT ;  /* 0x000000c0cbc27212 */ /* 0x000fe200078e3cff */
[----:B------:R1:W-:Y:S01]  /*2b320*/  STSM.16.M88.4 [R184], R124 ;  /* 0x0000007cb8007844 */ /* 0x0003e20000000200 */
[----:B------:R-:W-:-:S02]  /*2b330*/  SHF.R.U64 R201, R201, 0x3, RZ ;  /* 0x00000003c9c97819 */ /* 0x000fc400000012ff */
[----:B------:R-:W-:Y:S02]  /*2b340*/  MOV R160, R160 ;  /* 0x000000a000a07202 */ /* 0x000fe40000000f00 */
[----:B------:R-:W-:Y:S02]  /*2b350*/  F2FP.BF16.F32.PACK_AB R90, R85, R84 ;  /* 0x00000054555a723e */ /* 0x000fe400000010ff */
[----:B------:R-:W-:Y:S02]  /*2b360*/  F2FP.BF16.F32.PACK_AB R91, R87, R86 ;  /* 0x00000056575b723e */ /* 0x000fe400000010ff */
[----:B------:R-:W-:Y:S02]  /*2b370*/  F2FP.BF16.F32.PACK_AB R81, R83, R82 ;  /* 0x000000525351723e */ /* 0x000fe400000010ff */
[----:B------:R-:W-:Y:S01]  /*2b380*/  F2FP.BF16.F32.PACK_AB R72, R73, R72 ;  /* 0x000000484948723e */ /* 0x000fe200000010ff */
[----:B------:R1:W-:Y:S01]  /*2b390*/  STSM.16.M88.4 [R174], R112 ;  /* 0x00000070ae007844 */ /* 0x0003e20000000200 */
[----:B------:R-:W-:-:S02]  /*2b3a0*/  LOP3.LUT R192, R205, R190, RZ, 0x3c, !PT ;  /* 0x000000becdc07212 */ /* 0x000fc400078e3cff */
[----:B------:R-:W-:Y:S02]  /*2b3b0*/  SHF.R.U64 R116, R116, 0x3, RZ ;  /* 0x0000000374747819 */ /* 0x000fe400000012ff */
[----:B------:R-:W-:Y:S02]  /*2b3c0*/  MOV R150, R150 ;  /* 0x0000009600967202 */ /* 0x000fe40000000f00 */
[----:B------:R-:W-:Y:S02]  /*2b3d0*/  F2FP.BF16.F32.PACK_AB R82, R77, R76 ;  /* 0x0000004c4d52723e */ /* 0x000fe400000010ff */
[----:B------:R-:W-:Y:S02]  /*2b3e0*/  F2FP.BF16.F32.PACK_AB R83, R79, R78 ;  /* 0x0000004e4f53723e */ /* 0x000fe400000010ff */
[----:B------:R-:W-:Y:S02]  /*2b3f0*/  F2FP.BF16.F32.PACK_AB R73, R75, R74 ;  /* 0x0000004a4b49723e */ /* 0x000fe400000010ff */
[----:B------:R-:W-:Y:S01]  /*2b400*/  F2FP.BF16.F32.PACK_AB R64, R65, R64 ;  /* 0x000000404140723e */ /* 0x000fe200000010ff */
[----:B------:R1:W-:Y:S01]  /*2b410*/  STSM.16.M88.4 [R146], R104 ;  /* 0x0000006892007844 */ /* 0x0003e20000000200 */
[----:B------:R-:W-:-:S02]  /*2b420*/  LOP3.LUT R190, R0, R167, RZ, 0x3c, !PT ;  /* 0x000000a700be7212 */ /* 0x000fc400078e3cff */
[----:B------:R-:W-:Y:S02]  /*2b430*/  MOV R148, R148 ;  /* 0x0000009400947202 */ /* 0x000fe40000000f00 */
[----:B------:R-:W-:Y:S02]  /*2b440*/  F2FP.BF16.F32.PACK_AB R74, R69, R68 ;  /* 0x00000044454a723e */ /* 0x000fe400000010ff */
[----:B------:R-:W-:Y:S02]  /*2b450*/  F2FP.BF16.F32.PACK_AB R75, R71, R70 ;  /* 0x00000046474b723e */ /* 0x000fe400000010ff */
[----:B------:R-:W-:Y:S02]  /*2b460*/  F2FP.BF16.F32.PACK_AB R65, R67, R66 ;  /* 0x000000424341723e */ /* 0x000fe400000010ff */
[----:B------:R-:W-:Y:S01]  /*2b470*/  F2FP.BF16.F32.PACK_AB R56, R57, R56 ;  /* 0x000000383938723e */ /* 0x000fe200000010ff */
[----:B------:R-:W-:Y:S01]  /*2b480*/  IMAD.X R197, RZ, RZ, R17, P3 ;  /* 0x000000ffffc57224 */ /* 0x000fe200018e0611 */
[----:B------:R-:W-:Y:S01]  /*2b490*/  LOP3.LUT R188, R199, R182, RZ, 0x3c, !PT ;  /* 0x000000b6c7bc7212 */ /* 0x000fe200078e3cff */
[----:B------:R1:W-:Y:S01]  /*2b4a0*/  STSM.16.M88.4 [R162], R96 ;  /* 0x00000060a2007844 */ /* 0x0003e20000000200 */
[----:B------:R-:W-:Y:S01]  /*2b4b0*/  MOV R20, R20 ;  /* 0x0000001400147202 */ /* 0x000fe20000000f00 */
[----:B0-----:R-:W0:Y:S01]  /*2b4c0*/  LDC.64 R16, c[0x0][0xcd8] ;  /* 0x00033600ff107b82 */ /* 0x001e220000000a00 */
[----:B------:R-:W-:-:S02]  /*2b4d0*/  F2FP.BF16.F32.PACK_AB R66, R61, R60 ;  /* 0x0000003c3d42723e */ /* 0x000fc400000010ff */
[----:B------:R-:W-:Y:S02]  /*2b4e0*/  F2FP.BF16.F32.PACK_AB R67, R63, R62 ;  /* 0x0000003e3f43723e */ /* 0x000fe400000010ff */
[----:B------:R-:W-:Y:S02]  /*2b4f0*/  F2FP.BF16.F32.PACK_AB R57, R59, R58 ;  /* 0x0000003a3b39723e */ /* 0x000fe400000010ff */
[----:B------:R-:W-:Y:S01]  /*2b500*/  F2FP.BF16.F32.PACK_AB R48, R49, R48 ;  /* 0x000000303130723e */ /* 0x000fe200000010ff */
[----:B------:R1:W-:Y:S01]  /*2b510*/  STSM.16.M88.4 [R160], R88 ;  /* 0x00000058a0007844 */ /* 0x0003e20000000200 */
        /* <DEDUP_REMOVED lines=29> */
[----:B------:R-:W-:Y:S01]  /*2b6f0*/  F2FP.BF16.F32.PACK_AB R9, R11, R10 ;  /* 0x0000000a0b09723e */ /* 0x000fe200000010ff */
[----:B------:R1:W-:Y:S01]  /*2b700*/  STSM.16.M88.4 [R192], R48 ;  /* 0x00000030c0007844 */ /* 0x0003e20000000200 */
[----:B------:R-:W-:-:S02]  /*2b710*/  MOV R196, R196 ;  /* 0x000000c400c47202 */ /* 0x000fc40000000f00 */
[----:B------:R-:W-:Y:S02]  /*2b720*/  F2FP.BF16.F32.PACK_AB R10, R5, R4 ;  /* 0x00000004050a723e */ /* 0x000fe400000010ff */
[----:B------:R-:W-:Y:S01]  /*2b730*/  F2FP.BF16.F32.PACK_AB R11, R7, R6 ;  /* 0x00000006070b723e */ /* 0x000fe200000010ff */
[----:B------:R1:W-:Y:S01]  /*2b740*/  STSM.16.M88.4 [R190], R40 ;  /* 0x00000028be007844 */ /* 0x0003e20000000200 */
[----:B------:R-:W2:Y:S03]  /*2b750*/  @P2 LDC.64 R6, c[0x0][0xce0] ;  /* 0x00033800ff062b82 */ /* 0x000ea60000000a00 */
[----:B------:R1:W-:Y:S04]  /*2b760*/  STSM.16.M88.4 [R188], R32 ;  /* 0x00000020bc007844 */ /* 0x0003e80000000200 */
[----:B------:R1:W-:Y:S04]  /*2b770*/  STSM.16.M88.4 [R186], R24 ;  /* 0x00000018ba007844 */ /* 0x0003e80000000200 */
[----:B------:R1:W-:Y:S01]  /*2b780*/  STSM.16.M88.4 [R196], R8 ;  /* 0x00000008c4007844 */ /* 0x0003e20000000200 */
[----:B------:R-:W-:Y:S01]  /*2b790*/  ULDC UR4, c[0x0][0xb88] ;  /* 0x0002e20000047ab9 */ /* 0x000fe20000000800 */
[----:B------:R-:W-:-:S02]  /*2b7a0*/  IMAD.MOV.U32 R4, RZ, RZ, RZ ;  /* 0x000000ffff047224 */ /* 0x000fc400078e00ff */
[----:B------:R-:W-:Y:S02]  /*2b7b0*/  IMAD.U32 R21, RZ, RZ, UR4 ;  /* 0x00000004ff157e24 */ /* 0x000fe4000f8e00ff */
[C---:B0-----:R-:W-:Y:S01]  /*2b7c0*/  IMAD.WIDE R16, R178.reuse, 0x4, R16 ;  /* 0x00000004b2107825 */ /* 0x041fe200078e0210 */
[----:B------:R-:W-:Y:S03]  /*2b7d0*/  BAR.SYNC.DEFER_BLOCKING 0x1, 0x100 ;  /* 0x0044000000007b1d */ /* 0x000fe60000010000 */
[----:B--2---:R-:W-:-:S03]  /*2b7e0*/  @P2 IMAD.WIDE R6, R178, 0x4, R6 ;  /* 0x00000004b2062825 */ /* 0x004fc600078e0206 */
[----:B------:R1:W5:Y:S04]  /*2b7f0*/  @P1 LDG.E R4, desc[UR56][R16.64] ;  /* 0x0000003810041981 */ /* 0x000368000c1e1900 */
[----:B------:R1:W5:Y:S01]  /*2b800*/  @P2 LDG.E R21, desc[UR56][R6.64] ;  /* 0x0000003806152981 */ /* 0x000362000c1e1900 */
[----:B------:R-:W-:Y:S01]  /*2b810*/  IMAD R14, R180, 0x80, R212 ;  /* 0x00000080b40e7824 */ /* 0x000fe200078e02d4 */
[----:B------:R-:W-:-:S03]  /*2b820*/  LOP3.LUT P0, RZ, R216, 0x3, RZ, 0xc0, !PT ;  /* 0x00000003d8ff7812 */ /* 0x000fc6000780c0ff */
[----:B------:R-:W-:Y:S01]  /*2b830*/  VIADD R0, R14, 0x8 ;  /* 0x000000080e007836 */ /* 0x000fe20000000000 */
[----:B------:R-:W-:Y:S09]  /*2b840*/  @P2 BRA `(.L_x_2969) ;  /* 0x0000000000102947 */ /* 0x000ff20003800000 */
[----:B------:R-:W-:Y:S05]  /*2b850*/  @!P1 BRA `(.L_x_2969) ;  /* 0x00000000000c9947 */ /* 0x000fea0003800000 */
[----:B-1----:R-:W2:Y:S04]  /*2b860*/  LDG.E R6, desc[UR56][R16.64] ;  /* 0x0000003810067981 */ /* 0x002ea8000c1e1900 */
[----:B-----5:R-:W2:Y:S02]  /*2b870*/  LDG.E R21, desc[UR56][R16.64+0x4] ;  /* 0x0000043810157981 */ /* 0x020ea4000c1e1900 */
[----:B--2---:R-:W-:-:S07]  /*2b880*/  IMAD.IADD R21, R21, 0x1, -R6 ;  /* 0x0000000115157824 */ /* 0x004fce00078e0a06 */
.L_x_2969:
[-C--:B-----5:R-:W-:Y:S01]  /*2b890*/  ISETP.GE.OR P2, PT, R14, R21.reuse, P0 ;  /* 0x000000150e00720c */ /* 0x0a0fe20000746670 */
[----:B------:R-:W-:Y:S01]  /*2b8a0*/  ULDC.64 UR4, c[0x0][0xc70] ;  /* 0x00031c0000047ab9 */ /* 0x000fe20000000a00 */
[----:B------:R-:W-:-:S11]  /*2b8b0*/  ISETP.GE.OR P0, PT, R0, R21, P0 ;  /* 0x000000150000720c */ /* 0x000fd60000706670 */
[----:B------:R-:W2:Y:S04]  /*2b8c0*/  @!P2 LDL R13, [R1+0x440] ;  /* 0x00044000010da983 */ /* 0x000ea80000100800 */
[----:B------:R-:W3:Y:S01]  /*2b8d0*/  @!P0 LDL R12, [R1+0x444] ;  /* 0x00044400010c8983 */ /* 0x000ee20000100800 */
[----:B-1----:R-:W-:Y:S01]  /*2b8e0*/  SHF.R.S32.HI R10, RZ, 0x1f, R177 ;  /* 0x0000001fff0a7819 */ /* 0x002fe200000114b1 */
[----:B------:R-:W-:Y:S01]  /*2b8f0*/  IMAD R7, R164, 0x40, R159 ;  /* 0x00000040a4077824 */ /* 0x000fe200078e029f */
[----:B------:R-:W-:Y:S02]  /*2b900*/  SHF.R.S32.HI R5, RZ, 0x1f, R4 ;  /* 0x0000001fff057819 */ /* 0x000fe40000011404 */
[----:B------:R-:W-:Y:S01]  /*2b910*/  SHF.R.S32.HI R0, RZ, 0x1f, R178 ;  /* 0x0000001fff007819 */ /* 0x000fe200000114b2 */
[----:B------:R-:W-:Y:S01]  /*2b920*/  IMAD R6, R10, UR4, RZ ;  /* 0x000000040a067c24 */ /* 0x000fe2000f8e02ff */
[----:B------:R-:W-:Y:S01]  /*2b930*/  SEL R17, R178, RZ, !P1 ;  /* 0x000000ffb2117207 */ /* 0x000fe20004800000 */
[----:B------:R-:W-:Y:S01]  /*2b940*/  IMAD.WIDE.U32 R8, R177, UR4, R4 ;  /* 0x00000004b1087c25 */ /* 0x000fe2000f8e0004 */
[----:B------:R-:W-:-:S03]  /*2b950*/  SEL R0, R0, RZ, !P1 ;  /* 0x000000ff00007207 */ /* 0x000fc60004800000 */
[----:B------:R-:W-:Y:S01]  /*2b960*/  IMAD R11, R177, UR5, R6 ;  /* 0x00000005b10b7c24 */ /* 0x000fe2000f8e0206 */
[----:B------:R-:W-:Y:S01]  /*2b970*/  ULDC.64 UR4, c[0x0][0xc78] ;  /* 0x00031e0000047ab9 */ /* 0x000fe20000000a00 */
[----:B------:R-:W-:-:S04]  /*2b980*/  IMAD.WIDE R2, R7, 0x2, R2 ;  /* 0x0000000207027825 */ /* 0x000fc800078e0202 */
[----:B------:R-:W-:Y:S01]  /*2b990*/  IMAD.IADD R9, R9, 0x1, R11 ;  /* 0x0000000109097824 */ /* 0x000fe200078e020b */
[----:B------:R-:W-:Y:S01]  /*2b9a0*/  IADD3 R29, P5, R2, 0x1000, RZ ;  /* 0x00001000021d7810 */ /* 0x000fe20007fbe0ff */
[----:B------:R-:W-:Y:S01]  /*2b9b0*/  IMAD R11, R0, UR4, RZ ;  /* 0x00000004000b7c24 */ /* 0x000fe2000f8e02ff */
[----:B------:R-:W-:Y:S01]  /*2b9c0*/  IADD3 R33, P1, R2, 0x2000, RZ ;  /* 0x0000200002217810 */ /* 0x000fe20007f3e0ff */
[----:B------:R-:W-:Y:S01]  /*2b9d0*/  IMAD.WIDE.U32 R6, R17, UR4, R8 ;  /* 0x0000000411067c25 */ /* 0x000fe2000f8e0008 */
[----:B------:R-:W-:Y:S02]  /*2b9e0*/  SHF.R.S32.HI R9, RZ, 0x1f, R14 ;  /* 0x0000001fff097819 */ /* 0x000fe4000001140e */
[----:B------:R-:W-:Y:S01]  /*2b9f0*/  LOP3.LUT R28, R29, 0x380, RZ, 0xc0, !PT ;  /* 0x000003801d1c7812 */ /* 0x000fe200078ec0ff */
[----:B------:R-:W-:Y:S01]  /*2ba00*/  IMAD R11, R17, UR5, R11 ;  /* 0x00000005110b7c24 */ /* 0x000fe2000f8e020b */
[----:B------:R-:W-:Y:S01]  /*2ba10*/  IADD3 R8, P3, R14, R6, RZ ;  /* 0x000000060e087210 */ /* 0x000fe20007f7e0ff */
[----:B------:R-:W-:Y:S01]  /*2ba20*/  ULDC.64 UR4, c[0x0][0xc40] ;  /* 0x0003100000047ab9 */ /* 0x000fe20000000a00 */
[----:B------:R-:W-:-:S02]  /*2ba30*/  LOP3.LUT R32, R33, 0x380, RZ, 0xc0, !PT ;  /* 0x0000038021207812 */ /* 0x000fc400078ec0ff */
[----:B------:R-:W-:Y:S02]  /*2ba40*/  IADD3.X R9, R9, R7, R11, P3, !PT ;  /* 0x0000000709097210 */ /* 0x000fe40001ffe40b */
[----:B------:R-:W-:Y:S02]  /*2ba50*/  LEA R6, P3, R8, UR4, 0x2 ;  /* 0x0000000408067c11 */ /* 0x000fe4000f8610ff */
[----:B------:R-:W-:Y:S02]  /*2ba60*/  SHF.R.U64 R28, R28, 0x3, RZ ;  /* 0x000000031c1c7819 */ /* 0x000fe400000012ff */
[----:B------:R-:W-:Y:S01]  /*2ba70*/  LEA.HI.X R7, R8, UR5, R9, 0x2, P3 ;  /* 0x0000000508077c11 */ /* 0x000fe200098f1409 */
[----:B------:R-:W-:Y:S01]  /*2ba80*/  ULDC.64 UR4, c[0x0][0xba0] ;  /* 0x0002e80000047ab9 */ /* 0x000fe20000000a00 */
[----:B------:R-:W-:Y:S02]  /*2ba90*/  IADD3 R37, P3, R2, 0x3000, RZ ;  /* 0x0000300002257810 */ /* 0x000fe40007f7e0ff */
[----:B------:R-:W-:-:S02]  /*2baa0*/  SHF.R.U64 R32, R32, 0x3, RZ ;  /* 0x0000000320207819 */ /* 0x000fc400000012ff */
[----:B------:R-:W-:Y:S02]  /*2bab0*/  LOP3.LUT R36, R37, 0x380, RZ, 0xc0, !PT ;  /* 0x0000038025247812 */ /* 0x000fe400078ec0ff */
[----:B------:R-:W-:Y:S01]  /*2bac0*/  LOP3.LUT R28, R28, R29, RZ, 0x3c, !PT ;  /* 0x0000001d1c1c7212 */ /* 0x000fe200078e3cff */
[--C-:B------:R-:W-:Y:S01]  /*2bad0*/  IMAD.X R29, RZ, RZ, R3.reuse, P5 ;  /* 0x000000ffff1d7224 */ /* 0x100fe200028e0603 */
[----:B------:R-:W-:Y:S02]  /*2bae0*/  SHF.R.U64 R36, R36, 0x3, RZ ;  /* 0x0000000324247819 */ /* 0x000fe400000012ff */
        /* <DEDUP_REMOVED lines=49> */
[----:B------:R-:W-:Y:S01]  /*2be00*/  LOP3.LUT R72, R73, 0x380, RZ, 0xc0, !PT ;  /* 0x0000038049487812 */ /* 0x000fe200078ec0ff */
[----:B------:R-:W-:Y:S01]  /*2be10*/  IMAD.X R81, RZ, RZ, R3, P3 ;  /* 0x000000ffff517224 */ /* 0x000fe200018e0603 */
        /* <DEDUP_REMOVED lines=8> */
[----:B------:R-:W-:Y:S01]  /*2bea0*/  LOP3.LUT R68, R68, R69, RZ, 0x3c, !PT ;  /* 0x0000004544447212 */ /* 0x000fe200078e3cff */
[--C-:B------:R-:W-:Y:S01]  /*2beb0*/  IMAD.X R69, RZ, RZ, R3.reuse, P4 ;  /* 0x000000ffff457224 */ /* 0x100fe200020e0603 */
[----:B------:R-:W-:Y:S01]  /*2bec0*/  LOP3.LUT R72, R72, R73, RZ, 0x3c, !PT ;  /* 0x0000004948487212 */ /* 0x000fe200078e3cff */
[--C-:B------:R-:W-:Y:S01]  /*2bed0*/  IMAD.X R73, RZ, RZ, R3.reuse, P5 ;  /* 0x000000ffff497224 */ /* 0x100fe200028e0603 */
[----:B------:R-:W-:Y:S01]  /*2bee0*/  LOP3.LUT R76, R76, R77, RZ, 0x3c, !PT ;  /* 0x0000004d4c4c7212 */ /* 0x000fe200078e3cff */
[----:B------:R-:W-:Y:S01]  /*2bef0*/  IMAD.X R77, RZ, RZ, R3, P1 ;  /* 0x000000ffff4d7224 */ /* 0x000fe200008e0603 */
[----:B------:R-:W-:Y:S02]  /*2bf00*/  LOP3.LUT R2, R11, R2, RZ, 0x3c, !PT ;  /* 0x000000020b027212 */ /* 0x000fe400078e3cff */
[----:B------:R-:W-:Y:S01]  /*2bf10*/  LOP3.LUT R80, R8, R9, RZ, 0x3c, !PT ;  /* 0x0000000908507212 */ /* 0x000fe200078e3cff */
[----:B------:R-:W-:-:S04]  /*2bf20*/  IMAD R5, R5, UR4, RZ ;  /* 0x0000000405057c24 */ /* 0x000fc8000f8e02ff */
[----:B------:R-:W-:Y:S02]  /*2bf30*/  IMAD R5, R4, UR5, R5 ;  /* 0x0000000504057c24 */ /* 0x000fe4000f8e0205 */
[----:B------:R-:W-:-:S05]  /*2bf40*/  IMAD R21, R180, -0x80, R21 ;  /* 0xffffff80b4157824 */ /* 0x000fca00078e0215 */
[----:B------:R-:W-:Y:S02]  /*2bf50*/  ISETP.GE.AND P3, PT, R164, R21, PT ;  /* 0x00000015a400720c */ /* 0x000fe40003f66270 */
[----:B------:R-:W-:Y:S01]  /*2bf60*/  SHF.R.S32.HI R165, RZ, 0x1f, R164 ;  /* 0x0000001fffa57819 */ /* 0x000fe200000114a4 */
[----:B------:R-:W-:Y:S01]  /*2bf70*/  BSSY B1, `(.L_x_2970) ;  /* 0x0000048000017945 */ /* 0x000fe20003800000 */
[----:B--2---:R-:W-:Y:S04]  /*2bf80*/  @!P2 STG.E desc[UR56][R6.64], R13 ;  /* 0x0000000d0600a986 */ /* 0x004fe8000c101938 */
[----:B---3--:R0:W-:Y:S04]  /*2bf90*/  @!P0 STG.E desc[UR56][R6.64+0x20], R12 ;  /* 0x0000200c06008986 */ /* 0x0081e8000c101938 */
[----:B------:R1:W5:Y:S04]  /*2bfa0*/  LD.E.128 R24, desc[UR56][R2.64] ;  /* 0x0000003802187980 */ /* 0x000368000c101d00 */
[----:B------:R-:W5:Y:S04]  /*2bfb0*/  LD.E.128 R28, desc[UR56][R28.64] ;  /* 0x000000381c1c7980 */ /* 0x000f68000c101d00 */
[----:B------:R-:W5:Y:S01]  /*2bfc0*/  LD.E.128 R32, desc[UR56][R32.64] ;  /* 0x0000003820207980 */ /* 0x000f62000c101d00 */
[--C-:B-1----:R-:W-:Y:S01]  /*2bfd0*/  SHF.R.S32.HI R3, RZ, 0x1f, R159.reuse ;  /* 0x0000001fff037819 */ /* 0x102fe2000001149f */
[----:B------:R-:W-:-:S02]  /*2bfe0*/  IMAD.MOV.U32 R2, RZ, RZ, R159 ;  /* 0x000000ffff027224 */ /* 0x000fc400078e009f */
        /* <DEDUP_REMOVED lines=13> */
[----:B------:R-:W-:Y:S01]  /*2c0c0*/  IMAD.WIDE.U32 R2, R4, UR4, R2 ;  /* 0x0000000404027c25 */ /* 0x000fe2000f8e0002 */
[----:B------:R-:W-:Y:S01]  /*2c0d0*/  ULDC.64 UR4, c[0x0][0xbe0] ;  /* 0x0002f80000047ab9 */ /* 0x000fe20000000a00 */
[----:B------:R-:W-:Y:S01]  /*2c0e0*/  @!PT LDS RZ, [RZ] ;  /* 0x00000000fffff984 */ /* 0x000fe20000000800 */
[----:B------:R-:W-:Y:S01]  /*2c0f0*/  @!PT LDS RZ, [RZ] ;  /* 0x00000000fffff984 */ /* 0x000fe20000000800 */
[----:B------:R-:W-:Y:S01]  /*2c100*/  @!PT LDS RZ, [RZ] ;  /* 0x00000000fffff984 */ /* 0x000fe20000000800 */
[----:B------:R-:W-:Y:S01]  /*2c110*/  @!PT LDS RZ, [RZ] ;  /* 0x00000000fffff984 */ /* 0x000fe20000000800 */
[----:B------:R0:W-:Y:S06]  /*2c120*/  MEMBAR.ALL.CTA ;  /* 0x0000000000007992 */ /* 0x0001ec0000008000 */
[----:B0-----:R-:W0:Y:S01]  /*2c130*/  FENCE.VIEW.ASYNC.S ;  /* 0x00000000000073c6 */ /* 0x001e220000000000 */
[----:B------:R-:W-:-:S02]  /*2c140*/  IMAD.IADD R3, R3, 0x1, R5 ;  /* 0x0000000103037824 */ /* 0x000fc400078e0205 */
[----:B------:R-:W-:Y:S02]  /*2c150*/  IMAD R10, R10, UR4, RZ ;  /* 0x000000040a0a7c24 */ /* 0x000fe4000f8e02ff */
[----:B------:R-:W-:Y:S02]  /*2c160*/  VIADD R4, R164, 0x20 ;  /* 0x00000020a4047836 */ /* 0x000fe40000000000 */
[C---:B------:R-:W-:Y:S02]  /*2c170*/  IMAD R7, R177.reuse, UR5, R10 ;  /* 0x00000005b1077c24 */ /* 0x040fe4000f8e020a */
[----:B------:R-:W-:Y:S01]  /*2c180*/  IMAD.WIDE.U32 R2, R177, UR4, R2 ;  /* 0x00000004b1027c25 */ /* 0x000fe2000f8e0002 */
[----:B------:R-:W-:Y:S01]  /*2c190*/  ULDC.64 UR4, c[0x0][0xbe8] ;  /* 0x0002fa0000047ab9 */ /* 0x000fe20000000a00 */
[----:B------:R-:W-:Y:S02]  /*2c1a0*/  ISETP.GE.AND P2, PT, R4, R21, PT ;  /* 0x000000150400720c */ /* 0x000fe40003f46270 */
[----:B------:R-:W-:-:S02]  /*2c1b0*/  IMAD R4, R0, UR4, RZ ;  /* 0x0000000400047c24 */ /* 0x000fc4000f8e02ff */
[----:B------:R-:W-:Y:S02]  /*2c1c0*/  VIADD R0, R145, 0x32420 ;  /* 0x0003242091007836 */ /* 0x000fe40000000000 */
[C---:B------:R-:W-:Y:S02]  /*2c1d0*/  VIADD R6, R164.reuse, 0x60 ;  /* 0x00000060a4067836 */ /* 0x040fe40000000000 */
[----:B------:R-:W-:Y:S01]  /*2c1e0*/  IMAD.IADD R3, R3, 0x1, R7 ;  /* 0x0000000103037824 */ /* 0x000fe200078e0207 */
[----:B------:R-:W-:Y:S01]  /*2c1f0*/  PRMT R0, RZ, 0x654, R0 ;  /* 0x00000654ff007816 */ /* 0x000fe20000000000 */
[----:B------:R-:W-:Y:S01]  /*2c200*/  VIADD R5, R164, 0x40 ;  /* 0x00000040a4057836 */ /* 0x000fe20000000000 */
[-C--:B------:R-:W-:Y:S01]  /*2c210*/  ISETP.GE.AND P1, PT, R6, R21.reuse, PT ;  /* 0x000000150600720c */ /* 0x080fe20003f26270 */
[C---:B------:R-:W-:Y:S01]  /*2c220*/  IMAD R9, R17.reuse, UR5, R4 ;  /* 0x0000000511097c24 */ /* 0x040fe2000f8e0204 */
[----:B0-----:R0:W-:Y:S01]  /*2c230*/  SYNCS.ARRIVE.TRANS64.RED.A1T0 RZ, [R0+URZ], RZ ;  /* 0x000000ff00ff79a7 */ /* 0x0011e2000810043f */
[----:B------:R-:W-:Y:S01]  /*2c240*/  IMAD.WIDE.U32 R6, R17, UR4, R2 ;  /* 0x0000000411067c25 */ /* 0x000fe2000f8e0002 */
[----:B------:R-:W-:-:S03]  /*2c250*/  ISETP.GE.AND P0, PT, R5, R21, PT ;  /* 0x000000150500720c */ /* 0x000fc60003f06270 */
        /* <DEDUP_REMOVED lines=25> */
.L_x_2971:
[----:B------:R-:W-:Y:S05]  /*2c3f0*/  BSYNC B1 ;  /* 0x0000000000017941 */ /* 0x000fea0003800000 */
.L_x_2970:
[----:B------:R-:W-:Y:S04]  /*2c400*/  BSSY B1, `(.L_x_2972) ;  /* 0x000001a000017945 */ /* 0x000fe80003800000 */
[----:B------:R-:W-:Y:S05]  /*2c410*/  @P2 BRA `(.L_x_2973) ;  /* 0x0000000000602947 */ /* 0x000fea0003800000 */
[----:B0-----:R-:W-:Y:S01]  /*2c420*/  IADD3 R9, P2, R4, 0x20, RZ ;  /* 0x0000002004097810 */ /* 0x001fe20007f5e0ff */
[----:B------:R-:W-:Y:S01]  /*2c430*/  ULDC.64 UR6, c[0x0][0xbd8] ;  /* 0x0002f60000067ab9 */ /* 0x000fe20000000a00 */
[----:B------:R-:W-:Y:S01]  /*2c440*/  IMAD.MOV.U32 R2, RZ, RZ, R6 ;  /* 0x000000ffff027224 */ /* 0x000fe200078e0006 */
        /* <DEDUP_REMOVED lines=17> */
[----:B-----5:R1:W-:Y:S04]  /*2c560*/  @!P4 STG.E.128 desc[UR56][R8.64], R28 ;  /* 0x0000001c0800c986 */ /* 0x0203e8000c101d38 */
[----:B------:R1:W-:Y:S04]  /*2c570*/  @!P3 STG.E.128 desc[UR56][R8.64+0x80], R44 ;  /* 0x0000802c0800b986 */ /* 0x0003e8000c101d38 */
[----:B------:R1:W-:Y:S04]  /*2c580*/  @!P2 STG.E.128 desc[UR56][R8.64+0x100], R60 ;  /* 0x0001003c0800a986 */ /* 0x0003e8000c101d38 */
[----:B------:R1:W-:Y:S02]  /*2c590*/  @!P5 STG.E.128 desc[UR56][R8.64+0x180], R72 ;  /* 0x000180480800d986 */ /* 0x0003e4000c101d38 */
.L_x_2973:
[----:B------:R-:W-:Y:S05]  /*2c5a0*/  BSYNC B1 ;  /* 0x0000000000017941 */ /* 0x000fea0003800000 */
.L_x_2972:
        /* <DEDUP_REMOVED lines=22> */
[----:B-----5:R2:W-:Y:S04]  /*2c710*/  @!P2 STG.E.128 desc[UR56][R8.64], R32 ;  /* 0x000000200800a986 */ /* 0x0205e8000c101d38 */
[----:B------:R2:W-:Y:S04]  /*2c720*/  @!P3 STG.E.128 desc[UR56][R8.64+0x80], R48 ;  /* 0x000080300800b986 */ /* 0x0005e8000c101d38 */
[----:B------:R2:W-:Y:S04]  /*2c730*/  @!P4 STG.E.128 desc[UR56][R8.64+0x100], R12 ;  /* 0x0001000c0800c986 */ /* 0x0005e8000c101d38 */
[----:B------:R2:W-:Y:S02]  /*2c740*/  @!P5 STG.E.128 desc[UR56][R8.64+0x180], R76 ;  /* 0x0001804c0800d986 */ /* 0x0005e4000c101d38 */
.L_x_2975:
[----:B------:R-:W-:Y:S05]  /*2c750*/  BSYNC B1 ;  /* 0x0000000000017941 */ /* 0x000fea0003800000 */
.L_x_2974:
        /* <DEDUP_REMOVED lines=21> */
[----:B-----5:R3:W-:Y:S04]  /*2c8b0*/  @!P1 STG.E.128 desc[UR56][R4.64], R36 ;  /* 0x0000002404009986 */ /* 0x0207e8000c101d38 */
[----:B------:R3:W-:Y:S04]  /*2c8c0*/  @!P2 STG.E.128 desc[UR56][R4.64+0x80], R52 ;  /* 0x000080340400a986 */ /* 0x0007e8000c101d38 */
[----:B------:R3:W-:Y:S02]  /*2c8d0*/  @!P3 STG.E.128 desc[UR56][R4.64+0x100], R64 ;  /* 0x000100400400b986 */ /* 0x0007e4000c101d38 */
[----:B------:R-:W-:Y:S05]  /*2c8e0*/  @P0 BRA `(.L_x_2976) ;  /* 0x0000000800e80947 */ /* 0x000fea0003800000 */
[----:B------:R4:W-:Y:S01]  /*2c8f0*/  STG.E.128 desc[UR56][R4.64+0x180], R80 ;  /* 0x0001805004007986 */ /* 0x0009e2000c101d38 */
[----:B------:R-:W-:Y:S05]  /*2c900*/  BRA `(.L_x_2976) ;  /* 0x0000000800e07947 */ /* 0x000fea0003800000 */
.L_x_2968:
[----:B------:R-:W-:Y:S01]  /*2c910*/  ULDC.64 UR4, c[0x0][0xcd8] ;  /* 0x0003360000047ab9 */ /* 0x000fe20000000a00 */
[----:B-1----:R-:W1:Y:S01]  /*2c920*/  LDC.64 R2, c[0x0][0xcd8] ;  /* 0x00033600ff027b82 */ /* 0x002e620000000a00 */
[----:B------:R-:W-:Y:S01]  /*2c930*/  ISETP.NE.U32.AND P0, PT, RZ, UR4, PT ;  /* 0x00000004ff007c0c */ /* 0x000fe2000bf05070 */
[----:B------:R-:W-:-:S03]  /*2c940*/  IMAD.MOV.U32 R9, RZ, RZ, RZ ;  /* 0x000000ffff097224 */ /* 0x000fc600078e00ff */
[----:B------:R-:W-:Y:S01]  /*2c950*/  ISETP.NE.AND.EX P0, PT, RZ, UR5, PT, P0 ;  /* 0x00000005ff007c0c */ /* 0x000fe2000bf05300 */
[----:B------:R-:W-:Y:S02]  /*2c960*/  ULDC.64 UR4, c[0x0][0xce0] ;  /* 0x0003380000047ab9 */ /* 0x000fe40000000a00 */
[----:B------:R-:W-:-:S04]  /*2c970*/  ISETP.NE.U32.AND P1, PT, RZ, UR4, PT ;  /* 0x00000004ff007c0c */ /* 0x000fc8000bf25070 */
[----:B------:R-:W-:Y:S01]  /*2c980*/  ISETP.NE.AND.EX P1, PT, RZ, UR5, PT, P1 ;  /* 0x00000005ff007c0c */ /* 0x000fe2000bf25310 */
[----:B-1----:R-:W-:-:S12]  /*2c990*/  IMAD.WIDE R2, R178, 0x4, R2 ;  /* 0x00000004b2027825 */ /* 0x002fd800078e0202 */
[----:B------:R-:W1:Y:S01]  /*2c9a0*/  @P1 LDC.64 R4, c[0x0][0xce0] ;  /* 0x00033800ff041b82 */ /* 0x000e620000000a00 */
[----:B------:R-:W-:Y:S02]  /*2c9b0*/  ULDC UR4, c[0x0][0xb88] ;  /* 0x0002e20000047ab9 */ /* 0x000fe40000000800 */
[----:B------:R-:W-:Y:S01]  /*2c9c0*/  IMAD.U32 R7, RZ, RZ, UR4 ;  /* 0x00000004ff077e24 */ /* 0x000fe2000f8e00ff */
[----:B------:R4:W5:Y:S01]  /*2c9d0*/  @P0 LDG.E R9, desc[UR56][R2.64] ;  /* 0x0000003802090981 */ /* 0x000962000c1e1900 */
[----:B-1----:R-:W-:-:S05]  /*2c9e0*/  @P1 IMAD.WIDE R4, R178, 0x4, R4 ;  /* 0x00000004b2041825 */ /* 0x002fca00078e0204 */
[----:B------:R4:W5:Y:S01]  /*2c9f0*/  @P1 LDG.E R7, desc[UR56][R4.64] ;  /* 0x0000003804071981 */ /* 0x000962000c1e1900 */
[----:B------:R-:W-:Y:S01]  /*2ca00*/  ISETP.GT.AND P2, PT, R211, 0x7f, PT ;  /* 0x0000007fd300780c */ /* 0x000fe20003f44270 */
[----:B------:R-:W-:-:S12]  /*2ca10*/  @P1 BRA `(.L_x_2977) ;  /* 0x0000000000101947 */ /* 0x000fd80003800000 */
[----:B------:R-:W-:Y:S05]  /*2ca20*/  @!P0 BRA `(.L_x_2977) ;  /* 0x00000000000c8947 */ /* 0x000fea0003800000 */
[----:B------:R-:W2:Y:S04]  /*2ca30*/  LDG.E R0, desc[UR56][R2.64] ;  /* 0x0000003802007981 */ /* 0x000ea8000c1e1900 */
[----:B-----5:R-:W2:Y:S02]  /*2ca40*/  LDG.E R7, desc[UR56][R2.64+0x4] ;  /* 0x0000043802077981 */ /* 0x020ea4000c1e1900 */
[----:B--2---:R-:W-:-:S07]  /*2ca50*/  IMAD.IADD R7, R7, 0x1, -R0 ;  /* 0x0000000107077824 */ /* 0x004fce00078e0a00 */
.L_x_2977:
[----:B------:R-:W-:Y:S01]  /*2ca60*/  SHF.R.S32.HI R0, RZ, 0x1f, R178 ;  /* 0x0000001fff007819 */ /* 0x000fe200000114b2 */
[----:B------:R-:W-:Y:S01]  /*2ca70*/  BSSY B1, `(.L_x_2978) ;  /* 0x000001d000017945 */ /* 0x000fe20003800000 */
[----:B------:R-:W-:Y:S02]  /*2ca80*/  SHF.R.S32.HI R8, RZ, 0x1f, R177 ;  /* 0x0000001fff087819 */ /* 0x000fe400000114b1 */
[----:B------:R-:W-:Y:S02]  /*2ca90*/  SHF.R.S32.HI R12, RZ, 0x1f, R159 ;  /* 0x0000001fff0c7819 */ /* 0x000fe4000001149f */
[----:B------:R-:W-:Y:S02]  /*2caa0*/  SEL R13, R178, RZ, !P0 ;  /* 0x000000ffb20d7207 */ /* 0x000fe40004000000 */
[----:B------:R-:W-:Y:S02]  /*2cab0*/  SEL R10, R0, RZ, !P0 ;  /* 0x000000ff000a7207 */ /* 0x000fe40004000000 */
[----:B-----5:R-:W-:Y:S01]  /*2cac0*/  SHF.R.S32.HI R6, RZ, 0x1f, R9 ;  /* 0x0000001fff067819 */ /* 0x020fe20000011409 */
[----:B------:R-:W-:Y:S06]  /*2cad0*/  @P2 BRA `(.L_x_2979) ;  /* 0x0000000000582947 */ /* 0x000fec0003800000 */
[----:B----4-:R-:W1:Y:S02]  /*2cae0*/  S2R R2, SR_TID.X ;  /* 0x0000000000027919 */ /* 0x010e640000002100 */
[----:B-1----:R-:W-:-:S04]  /*2caf0*/  IMAD R0, R180, 0x80, R2 ;  /* 0x00000080b4007824 */ /* 0x002fc800078e0202 */
[----:B------:R-:W-:-:S05]  /*2cb00*/  VIADD R0, R0, 0xffffff80 ;  /* 0xffffff8000007836 */ /* 0x000fca0000000000 */
[----:B------:R-:W-:-:S13]  /*2cb10*/  ISETP.GE.AND P0, PT, R0, R7, PT ;  /* 0x000000070000720c */ /* 0x000fda0003f06270 */
[----:B------:R-:W-:Y:S05]  /*2cb20*/  @P0 BRA `(.L_x_2979) ;  /* 0x0000000000440947 */ /* 0x000fea0003800000 */
[----:B------:R-:W-:Y:S01]  /*2cb30*/  IADD3 R2, P0, R0, R9, RZ ;  /* 0x0000000900027210 */ /* 0x000fe20007f1e0ff */
[----:B------:R-:W-:-:S03]  /*2cb40*/  ULDC.64 UR4, c[0x0][0xc70] ;  /* 0x00031c0000047ab9 */ /* 0x000fc60000000a00 */
[----:B------:R-:W-:Y:S01]  /*2cb50*/  LEA.HI.X.SX32 R3, R0, R6, 0x1, P0 ;  /* 0x0000000600037211 */ /* 0x000fe200000f0eff */
[----:B------:R-:W-:-:S04]  /*2cb60*/  IMAD R0, R8, UR4, RZ ;  /* 0x0000000408007c24 */ /* 0x000fc8000f8e02ff */
        /* <DEDUP_REMOVED lines=13> */
.L_x_2979:
[----:B------:R-:W-:Y:S05]  /*2cc40*/  BSYNC B1 ;  /* 0x0000000000017941 */ /* 0x000fea0003800000 */
.L_x_2978:
[----:B------:R-:W-:Y:S01]  /*2cc50*/  ULDC.64 UR4, c[0x0][0xba0] ;  /* 0x0002e80000047ab9 */ /* 0x000fe20000000a00 */
[----:B----4-:R-:W-:Y:S01]  /*2cc60*/  IMAD.MOV.U32 R2, RZ, RZ, R159 ;  /* 0x000000ffff027224 */ /* 0x010fe200078e009f */
[----:B------:R-:W-:Y:S01]  /*2cc70*/  BSSY B1, `(.L_x_2980) ;  /* 0x000002f000017945 */ /* 0x000fe20003800000 */
[----:B-1----:R-:W-:Y:S02]  /*2cc80*/  IMAD.MOV.U32 R3, RZ, RZ, R12 ;  /* 0x000000ffff037224 */ /* 0x002fe400078e000c */
[----:B------:R-:W-:Y:S02]  /*2cc90*/  IMAD R0, R6, UR4, RZ ;  /* 0x0000000406007c24 */ /* 0x000fe4000f8e02ff */
[----:B------:R-:W-:-:S04]  /*2cca0*/  IMAD.WIDE.U32 R2, R9, UR4, R2 ;  /* 0x0000000409027c25 */ /* 0x000fc8000f8e0002 */
[----:B------:R-:W-:Y:S01]  /*2ccb0*/  IMAD R9, R9, UR5, R0 ;  /* 0x0000000509097c24 */ /* 0x000fe2000f8e0200 */
[----:B------:R-:W-:Y:S01]  /*2ccc0*/  ULDC.64 UR4, c[0x0][0xbe0] ;  /* 0x0002f80000047ab9 */ /* 0x000fe20000000a00 */
[----:B------:R-:W-:Y:S01]  /*2ccd0*/  IMAD R11, R180, -0x80, R7 ;  /* 0xffffff80b40b7824 */ /* 0x000fe200078e0207 */
[----:B------:R-:W-:Y:S01]  /*2cce0*/  SHF.R.S32.HI R7, RZ, 0x1f, R164 ;  /* 0x0000001fff077819 */ /* 0x000fe200000114a4 */
[----:B------:R-:W-:Y:S02]  /*2ccf0*/  IMAD R0, R8, UR4, RZ ;  /* 0x0000000408007c24 */ /* 0x000fe4000f8e02ff */
[----:B------:R-:W-:Y:S01]  /*2cd00*/  IMAD.IADD R3, R3, 0x1, R9 ;  /* 0x0000000103037824 */ /* 0x000fe200078e0209 */
[C---:B------:R-:W-:Y:S01]  /*2cd10*/  ISETP.GE.AND P1, PT, R164.reuse, R11, PT ;  /* 0x0000000ba400720c */ /* 0x040fe20003f26270 */
[----:B------:R-:W-:Y:S02]  /*2cd20*/  IMAD R5, R177, UR5, R0 ;  /* 0x00000005b1057c24 */ /* 0x000fe4000f8e0200 */
[----:B------:R-:W-:-:S02]  /*2cd30*/  VIADD R0, R164, 0x20 ;  /* 0x00000020a4007836 */ /* 0x000fc40000000000 */
[----:B------:R-:W-:Y:S01]  /*2cd40*/  IMAD.WIDE.U32 R2, R177, UR4, R2 ;  /* 0x00000004b1027c25 */ /* 0x000fe2000f8e0002 */
[----:B------:R-:W-:Y:S02]  /*2cd50*/  ULDC.64 UR4, c[0x0][0xbe8] ;  /* 0x0002fa0000047ab9 */ /* 0x000fe40000000a00 */
[----:B------:R-:W-:Y:S01]  /*2cd60*/  ISETP.GE.AND P0, PT, R0, R11, PT ;  /* 0x0000000b0000720c */ /* 0x000fe20003f06270 */
        /* <DEDUP_REMOVED lines=31> */
.L_x_2981:
[----:B------:R-:W-:Y:S05]  /*2cf60*/  BSYNC B1 ;  /* 0x0000000000017941 */ /* 0x000fea0003800000 */
.L_x_2980:
[----:B------:R-:W-:Y:S01]  /*2cf70*/  BSSY B1, `(.L_x_2982) ;  /* 0x000001c000017945 */ /* 0x000fe20003800000 */
[----:B------:R-:W-:Y:S01]  /*2cf80*/  ISETP.GE.AND P1, PT, R0, R11, PT ;  /* 0x0000000b0000720c */ /* 0x000fe20003f26270 */
[----:B-1----:R-:W-:Y:S02]  /*2cf90*/  VIADD R8, R164, 0x60 ;  /* 0x00000060a4087836 */ /* 0x002fe40000000000 */
        /* <DEDUP_REMOVED lines=25> */
.L_x_2983:
[----:B------:R-:W-:Y:S05]  /*2d130*/  BSYNC B1 ;  /* 0x0000000000017941 */ /* 0x000fea0003800000 */
.L_x_2982:
        /* <DEDUP_REMOVED lines=27> */
.L_x_2985:
[----:B------:R-:W-:Y:S05]  /*2d2f0*/  BSYNC B1 ;  /* 0x0000000000017941 */ /* 0x000fea0003800000 */
.L_x_2984:
        /* <DEDUP_REMOVED lines=25> */
.L_x_2976:
[----:B------:R-:W-:Y:S05]  /*2d490*/  BSYNC B0 ;  /* 0x0000000000007941 */ /* 0x000fea0003800000 */
.L_x_2967:
[----:B------:R-:W-:Y:S02]  /*2d4a0*/  ULDC UR4, c[0x0][0xd14] ;  /* 0x0003450000047ab9 */ /* 0x000fe40000000800 */
[----:B---3--:R-:W-:-:S13]  /*2d4b0*/  ISETP.GE.AND P0, PT, R119, UR4, PT ;  /* 0x0000000477007c0c */ /* 0x008fda000bf06270 */
[----:B------:R-:W-:Y:S05]  /*2d4c0*/  @!P0 BRA `(.L_x_2986) ;  /* 0xfffffd3c000c8947 */ /* 0x000fea000383ffff */
[----:B------:R-:W-:Y:S05]  /*2d4d0*/  BRA `(.L_x_2764) ;  /* 0x0000006000ac7947 */ /* 0x000fea0003800000 */
.L_x_2762:
[----:B------:R-:W-:-:S08]  /*2d4e0*/  NOP ;  /* 0x0000000000007918 */ /* 0x000fd00000000000 */
[----:B------:R-:W0:-:S00]  /*2d4f0*/  USETMAXREG.DEALLOC.CTAPOOL 0x18 ;  /* 0x00000018000079c8 */ /* 0x000e0000080e0500 */
[----:B0-----:R-:W-:-:S06]  /*2d500*/  LOP3.LUT R0, R0, 0x3, RZ, 0xc0, !PT ;  /* 0x0000000300007812 */ /* 0x001fcc00078ec0ff */
[----:B------:R-:W0:Y:S02]  /*2d510*/  SHFL.IDX PT, R0, R0, RZ, 0x1f ;  /* 0x00001fff00007589 */ /* 0x000e2400000e0000 */
[----:B0-----:R-:W-:-:S13]  /*2d520*/  ISETP.NE.AND P0, PT, R0, RZ, PT ;  /* 0x000000ff0000720c */ /* 0x001fda0003f05270 */
[----:B------:R-:W-:Y:S05]  /*2d530*/  @P0 BRA `(.L_x_2764) ;  /* 0x0000006000940947 */ /* 0x000fea0003800000 */
        /* <DEDUP_REMOVED lines=56> */
.L_x_2991:
        /* <DEDUP_REMOVED lines=16> */
.L_x_2990:
[----:B------:R-:W-:Y:S05]  /*2d9c0*/  BSYNC B0 ;  /* 0x0000000000007941 */ /* 0x000fea0003800000 */
.L_x_2989:
        /* <DEDUP_REMOVED lines=25> */
.L_x_2987:
        /* <DEDUP_REMOVED lines=20> */
.L_x_2992:
        /* <DEDUP_REMOVED lines=56> */
.L_x_2988:
[----:B------:R-:W-:Y:S02]  /*2e020*/  IMAD.MOV.U32 R17, RZ, RZ, RZ ;  /* 0x000000ffff117224 */ /* 0x000fe400078e00ff */
[----:B------:R-:W-:Y:S02]  /*2e030*/  IMAD.U32 R16, RZ, RZ, UR6 ;  /* 0x00000006ff107e24 */ /* 0x000fe4000f8e00ff */
[----:B------:R-:W-:-:S07]  /*2e040*/  IMAD.MOV.U32 R18, RZ, RZ, RZ ;  /* 0x000000ffff127224 */ /* 0x000fce00078e00ff */
.L_x_2993:
        /* <DEDUP_REMOVED lines=16> */
[----:B------:R-:W-:Y:S01]  /*2e150*/  ULDC.64 UR54, c[0x0][0x198] ;  /* 0x0000660000367ab9 */ /* 0x000fe20000000a00 */
[----:B------:R-:W-:Y:S01]  /*2e160*/  ULDC UR51, c[0x0][0xc] ;  /* 0x0000030000337ab9 */ /* 0x000fe20000000800 */
[----:B------:R-:W-:Y:S01]  /*2e170*/  UMOV UR52, URZ ;  /* 0x0000003f00347c82 */ /* 0x000fe20008000000 */
[----:B------:R1:W-:Y:S04]  /*2e180*/  STL [R1+0x46c], R0 ;  /* 0x00046c0001007387 */ /* 0x0003e80000100800 */
[----:B------:R1:W-:Y:S04]  /*2e190*/  STL [R1+0x460], RZ ;  /* 0x000460ff01007387 */ /* 0x0003e80000100800 */
[----:B------:R1:W-:Y:S02]  /*2e1a0*/  STL [R1+0x468], R0 ;  /* 0x0004680001007387 */ /* 0x0003e40000100800 */
.L_x_3094:
        /* <DEDUP_REMOVED lines=45> */
.L_x_2995:
        /* <DEDUP_REMOVED lines=18> */
.L_x_2996:
[----:B------:R-:W-:Y:S05]  /*2e5a0*/  @!P3 BRA `(.L_x_2997) ;  /* 0x00000000000cb947 */ /* 0x000fea0003800000 */
[----:B------:R-:W2:Y:S04]  /*2e5b0*/  LDG.E R7, desc[UR56][R4.64] ;  /* 0x0000003804077981 */ /* 0x000ea8000c1e1900 */
[----:B-1----:R-:W2:Y:S02]  /*2e5c0*/  LDG.E R8, desc[UR56][R4.64+0x4] ;  /* 0x0000043804087981 */ /* 0x002ea4000c1e1900 */
[----:B--2---:R-:W-:-:S07]  /*2e5d0*/  IMAD.IADD R7, R8, 0x1, -R7 ;  /* 0x0000000108077824 */ /* 0x004fce00078e0a07 */
.L_x_2997:
[----:B--2---:R-:W2:Y:S04]  /*2e5e0*/  @P1 LDG.E R4, desc[UR56][R2.64] ;  /* 0x0000003802041981 */ /* 0x004ea8000c1e1900 */
[----:B------:R1:W2:Y:S02]  /*2e5f0*/  @P1 LDG.E R5, desc[UR56][R2.64+0x4] ;  /* 0x0000043802051981 */ /* 0x0002a4000c1e1900 */
[----:B-1----:R-:W1:Y:S02]  /*2e600*/  LDC.64 R2, c[0x0][0xad8] ;  /* 0x0002b600ff027b82 */ /* 0x002e640000000a00 */
[----:B-1----:R-:W-:Y:S01]  /*2e610*/  ISETP.GE.AND P2, PT, R3, 0x1, PT ;  /* 0x000000010300780c */ /* 0x002fe20003f46270 */
[----:B--2---:R-:W-:Y:S02]  /*2e620*/  @P1 IMAD.IADD R9, R5, 0x1, -R4 ;  /* 0x0000000105091824 */ /* 0x004fe400078e0a04 */
[----:B-----5:R-:W-:-:S04]  /*2e630*/  IMAD.IADD R5, R7, 0x1, -R6 ;  /* 0x0000000107057824 */ /* 0x020fc800078e0a06 */
[----:B------:R-:W-:-:S04]  /*2e640*/  IMAD.IADD R8, R5, 0x1, R9 ;  /* 0x0000000105087824 */ /* 0x000fc800078e0209 */
[----:B------:R-:W-:-:S04]  /*2e650*/  VIADD R4, R8, 0x5f ;  /* 0x0000005f08047836 */ /* 0x000fc80000000000 */
[----:B------:R-:W-:-:S05]  /*2e660*/  IMAD.HI R4, R4, 0x2aaaaaab, RZ ;  /* 0x2aaaaaab04047827 */ /* 0x000fca00078e02ff */
[----:B------:R-:W-:-:S04]  /*2e670*/  SHF.R.U32.HI R7, RZ, 0x1f, R4 ;  /* 0x0000001fff077819 */ /* 0x000fc80000011604 */
[----:B------:R-:W-:Y:S02]  /*2e680*/  LEA.HI.SX32 R20, R4, R7, 0x1c ;  /* 0x0000000704147211 */ /* 0x000fe400078fe2ff */
[----:B------:R-:W-:-:S04]  /*2e690*/  LEA R4, R17, 0x80, 0x7 ;  /* 0x0000008011047811 */ /* 0x000fc800078e38ff */
[----:B------:R-:W-:-:S05]  /*2e6a0*/  IADD3 R4, R8, R4, -R0 ;  /* 0x0000000408047210 */ /* 0x000fca0007ffe800 */
[----:B------:R-:W-:Y:S01]  /*2e6b0*/  IMAD.IADD R2, R4, 0x1, R2 ;  /* 0x0000000104027824 */ /* 0x000fe200078e0202 */
[----:B------:R-:W-:Y:S06]  /*2e6c0*/  @!P2 BRA `(.L_x_2998) ;  /* 0x000000000048a947 */ /* 0x000fec0003800000 */
[C---:B------:R-:W-:Y:S01]  /*2e6d0*/  ISETP.GT.AND P0, PT, R4.reuse, RZ, PT ;  /* 0x000000ff0400720c */ /* 0x040fe20003f04270 */
[----:B------:R-:W-:Y:S01]  /*2e6e0*/  BSSY B0, `(.L_x_2999) ;  /* 0x000000e000007945 */ /* 0x000fe20003800000 */
[----:B0-----:R-:W-:-:S11]  /*2e6f0*/  VIADD R11, R4, 0xffffffff ;  /* 0xffffffff040b7836 */ /* 0x001fd60000000000 */
        /* <DEDUP_REMOVED lines=8> */
.L_x_3000:
[----:B------:R-:W-:-:S13]  /*2e780*/  ISETP.NE.AND P0, PT, R3, 0x1, PT ;  /* 0x000000010300780c */ /* 0x000fda0003f05270 */
[----:B------:R-:W0:Y:S02]  /*2e790*/  @P0 LDC.64 R6, c[0x0][0xae0] ;  /* 0x0002b800ff060b82 */ /* 0x000e240000000a00 */
[----:B0-----:R-:W-:-:S05]  /*2e7a0*/  @P0 IMAD.HI.U32 R6, R11, R6, RZ ;  /* 0x000000060b060227 */ /* 0x001fca00078e00ff */
[----:B------:R-:W-:-:S07]  /*2e7b0*/  @P0 SHF.R.U32.HI R11, RZ, R7, R6 ;  /* 0x00000007ff0b0219 */ /* 0x000fce0000011606 */
.L_x_3001:
[----:B------:R-:W-:Y:S05]  /*2e7c0*/  BSYNC B0 ;  /* 0x0000000000007941 */ /* 0x000fea0003800000 */
.L_x_2999:
[----:B------:R-:W-:-:S05]  /*2e7d0*/  IMAD R11, R11, R3, R3 ;  /* 0x000000030b0b7224 */ /* 0x000fca00078e0203 */
[----:B------:R-:W-:-:S07]  /*2e7e0*/  VIMNMX R2, R2, R11, PT ;  /* 0x0000000b02027248 */ /* 0x000fce0003fe0100 */
.L_x_2998:
        /* <DEDUP_REMOVED lines=9> */
[----:B0-----:R-:W-:-:S11]  /*2e880*/  LOP3.LUT R11, RZ, R0, RZ, 0x33, !PT ;  /* 0x00000000ff0b7212 */ /* 0x001fd600078e33ff */
[----:B------:R-:W0:Y:S02]  /*2e890*/  @P0 LDC.64 R6, c[0x0][0xae0] ;  /* 0x0002b800ff060b82 */ /* 0x000e240000000a00 */
[----:B0-----:R-:W-:-:S05]  /*2e8a0*/  @P0 IMAD.HI.U32 R6, R11, R6, RZ ;  /* 0x000000060b060227 */ /* 0x001fca00078e00ff */
[----:B------:R-:W-:-:S04]  /*2e8b0*/  @P0 SHF.R.U32.HI R11, RZ, R7, R6 ;  /* 0x00000007ff0b0219 */ /* 0x000fc80000011606 */
[----:B------:R-:W-:Y:S01]  /*2e8c0*/  LOP3.LUT R11, RZ, R11, RZ, 0x33, !PT ;  /* 0x0000000bff0b7212 */ /* 0x000fe200078e33ff */
[----:B------:R-:W-:Y:S06]  /*2e8d0*/  BRA `(.L_x_3005) ;  /* 0x0000000000147947 */ /* 0x000fec0003800000 */
.L_x_3004:
[----:B------:R-:W-:Y:S01]  /*2e8e0*/  ISETP.NE.AND P0, PT, R3, 0x1, PT ;  /* 0x000000010300780c */ /* 0x000fe20003f05270 */
[----:B0-----:R-:W-:-:S12]  /*2e8f0*/  IMAD.MOV.U32 R11, RZ, RZ, R0 ;  /* 0x000000ffff0b7224 */ /* 0x001fd800078e0000 */
[----:B------:R-:W0:Y:S02]  /*2e900*/  @P0 LDC.64 R6, c[0x0][0xae0] ;  /* 0x0002b800ff060b82 */ /* 0x000e240000000a00 */
[----:B0-----:R-:W-:-:S05]  /*2e910*/  @P0 IMAD.HI.U32 R6, R0, R6, RZ ;  /* 0x0000000600060227 */ /* 0x001fca00078e00ff */
[----:B------:R-:W-:-:S07]  /*2e920*/  @P0 SHF.R.U32.HI R11, RZ, R7, R6 ;  /* 0x00000007ff0b0219 */ /* 0x000fce0000011606 */
.L_x_3005:
[----:B------:R-:W-:Y:S05]  /*2e930*/  BSYNC B0 ;  /* 0x0000000000007941 */ /* 0x000fea0003800000 */
.L_x_3003:
[----:B------:R-:W-:-:S05]  /*2e940*/  IMAD R3, R11, R3, RZ ;  /* 0x000000030b037224 */ /* 0x000fca00078e02ff */
[----:B------:R-:W-:-:S07]  /*2e950*/  VIMNMX R8, R8, R3, !PT ;  /* 0x0000000308087248 */ /* 0x000fce0007fe0100 */
.L_x_3002:
        /* <DEDUP_REMOVED lines=35> */
.L_x_3163:
[----:B------:R-:W-:-:S03]  /*2eb90*/  UMOV UR4, 0xffffffff ;  /* 0xffffffff00047882 */ /* 0x000fc60000000000 */
[----:B------:R-:W-:Y:S05]  /*2eba0*/  BRA.DIV UR4, `(.L_x_3009) ;  /* 0x0000005a04cc7947 */ /* 0x000fea000b800000 */
[----:B------:R-:W-:-:S13]  /*2ebb0*/  ELECT P6, URZ, PT ;  /* 0x00000000003f782f */ /* 0x000fda00038c0000 */
.L_x_3166:
        /* <DEDUP_REMOVED lines=11> */
.L_x_3167:
[----:B------:R-:W-:Y:S04]  /*2ec70*/  BSSY B1, `(.L_x_3011) ;  /* 0x000004d000017945 */ /* 0x000fe80003800000 */
[----:B------:R-:W-:Y:S05]  /*2ec80*/  @!P6 BRA `(.L_x_3012) ;  /* 0x00000004002ce947 */ /* 0x000fea0003800000 */
[----:B0-----:R-:W1:Y:S04]  /*2ec90*/  LDL R11, [R1+0x464] ;  /* 0x00046400010b7983 */ /* 0x001e680000100800 */
[----:B------:R-:W2:Y:S01]  /*2eca0*/  LDL R9, [R1+0x46c] ;  /* 0x00046c0001097983 */ /* 0x000ea20000100800 */
[----:B-1----:R-:W-:Y:S01]  /*2ecb0*/  IMAD R8, R11, 0x8, R7 ;  /* 0x000000080b087824 */ /* 0x002fe200078e0207 */
[----:B--2---:R-:W-:-:S04]  /*2ecc0*/  SHF.L.U32 R9, R9, 0x1f, RZ ;  /* 0x0000001f09097819 */ /* 0x004fc800000006ff */
[----:B------:R-:W0:Y:S02]  /*2ecd0*/  SYNCS.PHASECHK.TRANS64.TRYWAIT P0, [R8+URZ+0x324a0], R9 ;  /* 0x0324a009080075a7 */ /* 0x000e24000800017f */
[----:B0-----:R-:W-:Y:S05]  /*2ece0*/  @!P0 BRA `(.L_x_3013) ;  /* 0x0000005800b08947 */ /* 0x001fea0003800000 */
.L_x_3168:
        /* <DEDUP_REMOVED lines=11> */
.L_x_3014:
        /* <DEDUP_REMOVED lines=17> */
[----:B------:R-:W2:Y:S02]  /*2eeb0*/  SYNCS.PHASECHK.TRANS64.TRYWAIT P0, [R8+URZ+0x324c0], R9 ;  /* 0x0324c009080075a7 */ /* 0x000ea4000800017f */
[----:B-12---:R-:W-:Y:S05]  /*2eec0*/  @!P0 BRA `(.L_x_3015) ;  /* 0x00000058004c8947 */ /* 0x006fea0003800000 */
.L_x_3169:
        /* <DEDUP_REMOVED lines=8> */
.L_x_3016:
        /* <DEDUP_REMOVED lines=31> */
.L_x_3012:
[----:B------:R-:W-:Y:S05]  /*2f140*/  BSYNC B1 ;  /* 0x0000000000017941 */ /* 0x000fea0003800000 */
.L_x_3011:
[----:B-1----:R-:W2:Y:S04]  /*2f150*/  LDL.LU R8, [R1+0x464] ;  /* 0x0004640001087983 */ /* 0x002ea80000300800 */
[----:B0-----:R-:W3:Y:S01]  /*2f160*/  LDL.LU R11, [R1+0x46c] ;  /* 0x00046c00010b7983 */ /* 0x001ee20000300800 */
        /* <DEDUP_REMOVED lines=14> */
.L_x_3023:
        /* <DEDUP_REMOVED lines=9> */
.L_x_3170:
        /* <DEDUP_REMOVED lines=11> */
.L_x_3020:
        /* <DEDUP_REMOVED lines=17> */
.L_x_3171:
        /* <DEDUP_REMOVED lines=8> */
.L_x_3022:
        /* <DEDUP_REMOVED lines=31> */
.L_x_3018:
[----:B------:R-:W-:Y:S05]  /*2f710*/  BSYNC B1 ;  /* 0x0000000000017941 */ /* 0x000fea0003800000 */
.L_x_3017:
        /* <DEDUP_REMOVED lines=9> */
[----:B------:R-:W-:Y:S01]  /*2f7b0*/  ISETP.GT.AND P0, PT, R3, R2, PT ;  /* 0x000000020300720c */ /* 0x000fe20003f04270 */
[----:B------:R1:W-:Y:S04]  /*2f7c0*/  STL [R1+0x464], R9 ;  /* 0x0004640901007387 */ /* 0x0003e80000100800 */
[----:B------:R1:W-:Y:S08]  /*2f7d0*/  STL [R1+0x46c], R11 ;  /* 0x00046c0b01007387 */ /* 0x0003f00000100800 */
[----:B------:R-:W-:Y:S05]  /*2f7e0*/  @P0 BRA `(.L_x_3023) ;  /* 0xfffffff800980947 */ /* 0x000fea000383ffff */
.L_x_3007:
[----:B------:R-:W-:Y:S05]  /*2f7f0*/  BSYNC B0 ;  /* 0x0000000000007941 */ /* 0x000fea0003800000 */
.L_x_3006:
        /* <DEDUP_REMOVED lines=17> */
.L_x_3026:
[----:B------:R-:W-:-:S13]  /*2f910*/  ISETP.NE.AND P1, PT, R3, 0x1, PT ;  /* 0x000000010300780c */ /* 0x000fda0003f25270 */
[----:B------:R-:W2:Y:S02]  /*2f920*/  @P1 LDC.64 R4, c[0x0][0xae0] ;  /* 0x0002b800ff041b82 */ /* 0x000ea40000000a00 */
[----:B--2---:R-:W-:-:S05]  /*2f930*/  @P1 IMAD.HI.U32 R4, R6, R4, RZ ;  /* 0x0000000406041227 */ /* 0x004fca00078e00ff */
[----:B------:R-:W-:-:S07]  /*2f940*/  @P1 SHF.R.U32.HI R6, RZ, R5, R4 ;  /* 0x00000005ff061219 */ /* 0x000fce0000011604 */
.L_x_3027:
[----:B------:R-:W-:Y:S05]  /*2f950*/  BSYNC B0 ;  /* 0x0000000000007941 */ /* 0x000fea0003800000 */
.L_x_3025:
[----:B------:R-:W-:-:S05]  /*2f960*/  IMAD R5, R6, R3, R3 ;  /* 0x0000000306057224 */ /* 0x000fca00078e0203 */
[----:B------:R-:W-:-:S07]  /*2f970*/  VIMNMX R2, R2, R5, PT ;  /* 0x0000000502027248 */ /* 0x000fce0003fe0100 */
.L_x_3024:
        /* <DEDUP_REMOVED lines=19> */
.L_x_3030:
[----:B------:R-:W-:-:S13]  /*2fab0*/  ISETP.NE.AND P0, PT, R3, 0x1, PT ;  /* 0x000000010300780c */ /* 0x000fda0003f05270 */
[----:B------:R-:W3:Y:S02]  /*2fac0*/  @P0 LDC.64 R4, c[0x0][0xae0] ;  /* 0x0002b800ff040b82 */ /* 0x000ee40000000a00 */
[----:B---3--:R-:W-:-:S05]  /*2fad0*/  @P0 IMAD.HI.U32 R4, R0, R4, RZ ;  /* 0x0000000400040227 */ /* 0x008fca00078e00ff */
[----:B------:R-:W-:-:S07]  /*2fae0*/  @P0 SHF.R.U32.HI R0, RZ, R5, R4 ;  /* 0x00000005ff000219 */ /* 0x000fce0000011604 */
.L_x_3031:
[----:B------:R-:W-:Y:S05]  /*2faf0*/  BSYNC B0 ;  /* 0x0000000000007941 */ /* 0x000fea0003800000 */
.L_x_3029:
[----:B------:R-:W-:-:S05]  /*2fb00*/  IMAD R3, R0, R3, RZ ;  /* 0x0000000300037224 */ /* 0x000fca00078e02ff */
[----:B------:R-:W-:-:S07]  /*2fb10*/  VIMNMX R2, R2, R3, !PT ;  /* 0x0000000302027248 */ /* 0x000fce0007fe0100 */
.L_x_3028:
        /* <DEDUP_REMOVED lines=25> */
.L_x_3033:
        /* <DEDUP_REMOVED lines=17> */
[----:B01----:R-:W-:Y:S02]  /*2fdc0*/  IMAD.U32 R11, RZ, RZ, UR5 ;  /* 0x00000005ff0b7e24 */ /* 0x003fe4000f8e00ff */
[----:B------:R-:W-:Y:S02]  /*2fdd0*/  IMAD.MOV.U32 R8, RZ, RZ, 0x70 ;  /* 0x00000070ff087424 */ /* 0x000fe400078e00ff */
[----:B------:R-:W-:Y:S02]  /*2fde0*/  IMAD.MOV.U32 R12, RZ, RZ, 0x1 ;  /* 0x00000001ff0c7424 */ /* 0x000fe400078e00ff */
[----:B------:R-:W-:-:S07]  /*2fdf0*/  IMAD.MOV.U32 R13, RZ, RZ, RZ ;  /* 0x000000ffff0d7224 */ /* 0x000fce00078e00ff */
[----:B------:R-:W-:-:S07]  /*2fe00*/  LEPC R20, `(.L_x_3035) ;  /* 0x000000001014794e */ /* 0x000fce0000000000 */
[----:B---3--:R-:W-:Y:S05]  /*2fe10*/  CALL.ABS.NOINC R2 ;  /* 0x0000000002007343 */ /* 0x008fea0003c00000 */
.L_x_3035:
        /* <DEDUP_REMOVED lines=14> */
[----:B01----:R-:W-:Y:S02]  /*2ff00*/  IMAD.U32 R11, RZ, RZ, UR5 ;  /* 0x00000005ff0b7e24 */ /* 0x003fe4000f8e00ff */
[----:B------:R-:W-:Y:S02]  /*2ff10*/  IMAD.MOV.U32 R8, RZ, RZ, 0x70 ;  /* 0x00000070ff087424 */ /* 0x000fe400078e00ff */
[----:B------:R-:W-:Y:S02]  /*2ff20*/  IMAD.MOV.U32 R12, RZ, RZ, 0x1 ;  /* 0x00000001ff0c7424 */ /* 0x000fe400078e00ff */
[----:B---3--:R-:W-:-:S07]  /*2ff30*/  IMAD.MOV.U32 R13, RZ, RZ, RZ ;  /* 0x000000ffff0d7224 */ /* 0x008fce00078e00ff */
[----:B------:R-:W-:-:S07]  /*2ff40*/  LEPC R20, `(.L_x_3037) ;  /* 0x000000001014794e */ /* 0x000fce0000000000 */
[----:B----4-:R-:W-:Y:S05]  /*2ff50*/  CALL.ABS.NOINC R2 ;  /* 0x0000000002007343 */ /* 0x010fea0003c00000 */
.L_x_3037:
        /* <DEDUP_REMOVED lines=16> */
.L_x_3036:
[----:B--2---:R-:W2:Y:S01]  /*30060*/  LDL.LU R6, [R1+0x480] ;  /* 0x0004800001067983 */ /* 0x004ea20000300800 */
[----:B------:R-:W3:Y:S01]  /*30070*/  LDC R0, c[0x0][0x428] ;  /* 0x00010a00ff007b82 */ /* 0x000ee20000000800 */
[----:B------:R-:W-:Y:S01]  /*30080*/  ULDC.64 UR4, c[0x0][0xaf0] ;  /* 0x0002bc0000047ab9 */ /* 0x000fe20000000a00 */
[----:B------:R-:W-:Y:S01]  /*30090*/  IMAD.MOV.U32 R4, RZ, RZ, R19 ;  /* 0x000000ffff047224 */ /* 0x000fe200078e0013 */
[----:B------:R-:W4:Y:S01]  /*300a0*/  S2R R5, SR_TID.X ;  /* 0x0000000000057919 */ /* 0x000f220000002100 */
[----:B---3--:R-:W-:Y:S01]  /*300b0*/  ISETP.NE.AND P0, PT, R0, 0x1, PT ;  /* 0x000000010000780c */ /* 0x008fe20003f05270 */
[----:B------:R-:W-:Y:S01]  /*300c0*/  IMAD.MOV.U32 R0, RZ, RZ, R18 ;  /* 0x000000ffff007224 */ /* 0x000fe200078e0012 */
[----:B----4-:R-:W-:-:S11]  /*300d0*/  LOP3.LUT R5, R5, 0x1f, RZ, 0xc0, !PT ;  /* 0x0000001f05057812 */ /* 0x010fd600078ec0ff */
        /* <DEDUP_REMOVED lines=17> */
[----:B------:R-:W-:Y:S01]  /*301f0*/  VOTEU.ALL UP0, P6 ;  /* 0x00000000003f7886 */ /* 0x000fe20003000000 */
[----:B---3--:R-:W-:Y:S01]  /*30200*/  SEL R2, R19, RZ, !P0 ;  /* 0x000000ff13027207 */ /* 0x008fe20004000000 */
[----:B--2---:R-:W-:-:S07]  /*30210*/  IMAD R17, R17, 0x80, R6 ;  /* 0x0000008011117824 */ /* 0x004fce00078e0206 */
.L_x_3038:
        /* <DEDUP_REMOVED lines=10> */
[----:B------:R-:W2:Y:S01]  /*302c0*/  LDL R3, [R1+0x47c] ;  /* 0x00047c0001037983 */ /* 0x000ea20000100800 */
[----:B------:R-:W3:Y:S01]  /*302d0*/  LDC.64 R20, c[0x0][0x3f8] ;  /* 0x0000fe00ff147b82 */ /* 0x000ee20000000a00 */
[----:B------:R-:W-:Y:S02]  /*302e0*/  ULDC.64 UR4, c[0x0][0xb00] ;  /* 0x0002c00000047ab9 */ /* 0x000fe40000000a00 */
[----:B---3--:R-:W-:Y:S01]  /*302f0*/  LOP3.LUT P0, RZ, R20, UR4, RZ, 0xfc, !PT ;  /* 0x0000000414ff7c12 */ /* 0x008fe2000f80fcff */
[----:B------:R-:W-:-:S03]  /*30300*/  UMOV UR4, 0xffffffff ;  /* 0xffffffff00047882 */ /* 0x000fc60000000000 */
[----:B------:R-:W-:-:S04]  /*30310*/  LOP3.LUT P0, RZ, R21, UR5, RZ, 0xfc, P0 ;  /* 0x0000000515ff7c12 */ /* 0x000fc8000800fcff */
[----:B-----5:R-:W-:Y:S01]  /*30320*/  SEL R6, R4, RZ, !P0 ;  /* 0x000000ff04067207 */ /* 0x020fe20004000000 */
[----:B--2---:R-:W-:Y:S01]  /*30330*/  VIADD R3, R3, 0xffffffff ;  /* 0xffffffff03037836 */ /* 0x004fe20000000000 */
[----:B------:R-:W-:Y:S07]  /*30340*/  BRA.DIV UR4, `(.L_x_3039) ;  /* 0x0000004604687947 */ /* 0x000fee000b800000 */
.L_x_3174:
[----:B------:R-:W-:Y:S01]  /*30350*/  UMOV UR4, 0xffffffff ;  /* 0xffffffff00047882 */ /* 0x000fe20000000000 */
[----:B------:R-:W-:Y:S02]  /*30360*/  SHF.R.S32.HI R8, RZ, 0x1f, R4 ;  /* 0x0000001fff087819 */ /* 0x000fe40000011404 */
[----:B------:R-:W-:Y:S05]  /*30370*/  BRA.DIV UR4, `(.L_x_3040) ;  /* 0x0000004604907947 */ /* 0x000fea000b800000 */
[----:B------:R-:W-:-:S13]  /*30380*/  ELECT P6, URZ, PT ;  /* 0x00000000003f782f */ /* 0x000fda00038c0000 */
.L_x_3177:
[----:B------:R-:W-:Y:S05]  /*30390*/  @!P6 BRA `(.L_x_3041) ;  /* 0x0000000000fce947 */ /* 0x000fea0003800000 */
[----:B------:R-:W-:-:S04]  /*303a0*/  ISETP.NE.U32.AND P0, PT, R20, RZ, PT ;  /* 0x000000ff1400720c */ /* 0x000fc80003f05070 */
[----:B------:R-:W-:-:S13]  /*303b0*/  ISETP.NE.AND.EX P0, PT, R21, RZ, PT, P0 ;  /* 0x000000ff1500720c */ /* 0x000fda0003f05300 */
[----:B------:R-:W-:Y:S05]  /*303c0*/  @!P0 BRA `(.L_x_3042) ;  /* 0x0000000000488947 */ /* 0x000fea0003800000 */
[----:B-1----:R-:W1:Y:S01]  /*303d0*/  LDC R9, c[0x0][0x41c] ;  /* 0x00010700ff097b82 */ /* 0x002e620000000800 */
[----:B------:R-:W-:Y:S01]  /*303e0*/  IMAD.MOV.U32 R5, RZ, RZ, R3 ;  /* 0x000000ffff057224 */ /* 0x000fe200078e0003 */
[----:B------:R-:W-:Y:S01]  /*303f0*/  ULDC.64 UR4, c[0x0][0x408] ;  /* 0x0001020000047ab9 */ /* 0x000fe20000000a00 */
[----:B-1----:R-:W-:-:S13]  /*30400*/  ISETP.NE.AND P0, PT, R9, 0x1, PT ;  /* 0x000000010900780c */ /* 0x002fda0003f05270 */
[----:B------:R-:W1:Y:S02]  /*30410*/  @P0 LDC.64 R6, c[0x0][0x420] ;  /* 0x00010800ff060b82 */ /* 0x000e640000000a00 */
[----:B-1----:R-:W-:-:S05]  /*30420*/  @P0 IMAD.HI.U32 R6, R3, R6, RZ ;  /* 0x0000000603060227 */ /* 0x002fca00078e00ff */
        /* <DEDUP_REMOVED lines=10> */
[----:B0-----:R-:W-:-:S05]  /*304d0*/  LEA.HI.X R11, R6, R21, R5, 0x2, P0 ;  /* 0x00000015060b7211 */ /* 0x001fca00000f1405 */
[----:B------:R2:W5:Y:S04]  /*304e0*/  LDG.E R6, desc[UR56][R10.64] ;  /* 0x000000380a067981 */ /* 0x000568000c1e1900 */
.L_x_3042:
[----:B------:R-:W3:Y:S01]  /*304f0*/  LDL R5, [R1+0x460] ;  /* 0x0004600001057983 */ /* 0x000ee20000100800 */
[----:B-1----:R-:W-:-:S03]  /*30500*/  MOV R9, 0x400 ;  /* 0x0000040000097802 */ /* 0x002fc60000000f00 */
[----:B------:R-:W4:Y:S01]  /*30510*/  LDL R7, [R1+0x468] ;  /* 0x0004680001077983 */ /* 0x000f220000100800 */
[----:B--2---:R-:W1:Y:S02]  /*30520*/  S2R R10, SR_CgaCtaId ;  /* 0x00000000000a7919 */ /* 0x004e640000008800 */
[----:B-1----:R-:W-:-:S05]  /*30530*/  LEA R9, R10, R9, 0x18 ;  /* 0x000000090a097211 */ /* 0x002fca00078ec0ff */
[----:B---3--:R-:W-:Y:S01]  /*30540*/  IMAD R5, R5, 0x8, R9 ;  /* 0x0000000805057824 */ /* 0x008fe200078e0209 */
[----:B----4-:R-:W-:-:S04]  /*30550*/  SHF.L.U32 R7, R7, 0x1f, RZ ;  /* 0x0000001f07077819 */ /* 0x010fc800000006ff */
[----:B------:R-:W1:Y:S02]  /*30560*/  SYNCS.PHASECHK.TRANS64.TRYWAIT P0, [R5+URZ+0x32440], R7 ;  /* 0x03244007050075a7 */ /* 0x000e64000800017f */
[----:B-1----:R-:W-:Y:S05]  /*30570*/  @!P0 BRA `(.L_x_3043) ;  /* 0x0000004400308947 */ /* 0x002fea0003800000 */
.L_x_3178:
        /* <DEDUP_REMOVED lines=11> */
.L_x_3044:
[----:B------:R-:W2:Y:S01]  /*30630*/  LDL R9, [R1+0x460] ;  /* 0x0004600001097983 */ /* 0x000ea20000100800 */
        /* <DEDUP_REMOVED lines=20> */
[----:B--2---:R-:W-:Y:S01]  /*30780*/  NOP ;  /* 0x0000000000007918 */ /* 0x004fe20000000000 */
.L_x_3041:
        /* <DEDUP_REMOVED lines=26> */
[----:B--2---:R-:W-:Y:S01]  /*30930*/  IMAD.MOV.U32 R2, RZ, RZ, 0x10000 ;  /* 0x00010000ff027424 */ /* 0x004fe200078e00ff */
        /* <DEDUP_REMOVED lines=28> */
.L_x_3046:
[----:B------:R-:W-:Y:S05]  /*30b00*/  BSYNC B0 ;  /* 0x0000000000007941 */ /* 0x000fea0003800000 */
.L_x_3045:
[----:B------:R-:W-:-:S04]  /*30b10*/  UIADD3 UR52, UR52, 0x1, URZ ;  /* 0x0000000134347890 */ /* 0x000fc8000fffe03f */
[----:B------:R-:W-:-:S04]  /*30b20*/  ULEA.HI UR4, UR52, UR52, URZ, 0x1 ;  /* 0x0000003434047291 */ /* 0x000fc8000f8f083f */
[----:B------:R-:W-:-:S04]  /*30b30*/  ULOP3.LUT UR4, UR4, 0xfffffffe, URZ, 0xc0, !UPT ;  /* 0xfffffffe04047892 */ /* 0x000fc8000f8ec03f */
[----:B------:R-:W-:-:S06]  /*30b40*/  UIADD3 UR4, UR52, -UR4, URZ ;  /* 0x8000000434047290 */ /* 0x000fcc000fffe03f */
[----:B------:R-:W-:-:S05]  /*30b50*/  IMAD.U32 R2, RZ, RZ, UR4 ;  /* 0x00000004ff027e24 */ /* 0x000fca000f8e00ff */
[----:B------:R-:W-:-:S04]  /*30b60*/  SHF.L.U32 R2, R2, 0x1f, RZ ;  /* 0x0000001f02027819 */ /* 0x000fc800000006ff */
[----:B------:R-:W2:Y:S02]  /*30b70*/  SYNCS.PHASECHK.TRANS64.TRYWAIT P0, [R5+URZ+0x32420], R2 ;  /* 0x03242002050075a7 */ /* 0x000ea4000800017f */
[----:B--2---:R-:W-:Y:S05]  /*30b80*/  @!P0 BRA `(.L_x_3047) ;  /* 0x0000003c00c08947 */ /* 0x004fea0003800000 */
.L_x_3179:
[----:B------:R-:W-:Y:S01]  /*30b90*/  ULDC.64 UR46, c[0x0][0x3f8] ;  /* 0x0000fe00002e7ab9 */ /* 0x000fe20000000a00 */
[----:B------:R-:W-:Y:S01]  /*30ba0*/  ULDC.64 UR38, c[0x0][0x408] ;  /* 0x0001020000267ab9 */ /* 0x000fe20000000a00 */
[----:B------:R-:W-:Y:S04]  /*30bb0*/  BSSY B0, `(.L_x_3048) ;  /* 0x000003b000007945 */ /* 0x000fe80003800000 */
[----:B------:R-:W-:Y:S05]  /*30bc0*/  @!P6 BRA `(.L_x_3049) ;  /* 0x0000000000e4e947 */ /* 0x000fea0003800000 */
[----:B------:R-:W3:Y:S01]  /*30bd0*/  LDL R7, [R1+0x460] ;  /* 0x0004600001077983 */ /* 0x000ee20000100800 */
[----:B-1----:R-:W-:-:S03]  /*30be0*/  MOV R9, 0x400 ;  /* 0x0000040000097802 */ /* 0x002fc60000000f00 */
[----:B--2---:R-:W2:Y:S01]  /*30bf0*/  LDL R5, [R1+0x468] ;  /* 0x0004680001057983 */ /* 0x004ea20000100800 */
[----:B------:R-:W1:Y:S02]  /*30c00*/  S2R R10, SR_CgaCtaId ;  /* 0x00000000000a7919 */ /* 0x000e640000008800 */
[----:B-1----:R-:W-:-:S05]  /*30c10*/  LEA R9, R10, R9, 0x18 ;  /* 0x000000090a097211 */ /* 0x002fca00078ec0ff */
[----:B---3--:R-:W-:Y:S01]  /*30c20*/  IMAD R2, R7, 0x8, R9 ;  /* 0x0000000807027824 */ /* 0x008fe200078e0209 */
[----:B--2---:R-:W-:-:S04]  /*30c30*/  SHF.L.U32 R5, R5, 0x1f, RZ ;  /* 0x0000001f05057819 */ /* 0x004fc800000006ff */
[----:B------:R-:W1:Y:S02]  /*30c40*/  SYNCS.PHASECHK.TRANS64.TRYWAIT P0, [R2+URZ+0x32460], R5 ;  /* 0x03246005020075a7 */ /* 0x000e64000800017f */
[----:B-1----:R-:W-:Y:S05]  /*30c50*/  @!P0 BRA `(.L_x_3050) ;  /* 0x0000003c00ac8947 */ /* 0x002fea0003800000 */
.L_x_3180:
        /* <DEDUP_REMOVED lines=11> */
.L_x_3051:
[----:B------:R-:W2:Y:S01]  /*30d10*/  LDL R7, [R1+0x460] ;  /* 0x0004600001077983 */ /* 0x000ea20000100800 */
        /* <DEDUP_REMOVED lines=35> */
[----:B---3--:R-:W-:Y:S01]  /*30f50*/  NOP ;  /* 0x0000000000007918 */ /* 0x008fe20000000000 */
.L_x_3049:
[----:B------:R-:W-:Y:S05]  /*30f60*/  BSYNC B0 ;  /* 0x0000000000007941 */ /* 0x000fea0003800000 */
.L_x_3048:
[----:B------:R-:W3:Y:S04]  /*30f70*/  LDL R3, [R1+0x47c] ;  /* 0x00047c0001037983 */ /* 0x000ee80000100800 */
[----:B--2---:R-:W2:Y:S01]  /*30f80*/  LDL R2, [R1+0x474] ;  /* 0x0004740001027983 */ /* 0x004ea20000100800 */
[----:B------:R-:W-:Y:S01]  /*30f90*/  BSSY B0, `(.L_x_3052) ;  /* 0x000016a000007945 */ /* 0x000fe20003800000 */
[----:B---3--:R-:W-:-:S05]  /*30fa0*/  VIADD R5, R3, 0xfffffffe ;  /* 0xfffffffe03057836 */ /* 0x008fca0000000000 */
[----:B--2---:R-:W-:-:S13]  /*30fb0*/  ISETP.GE.AND P0, PT, R5, R2, PT ;  /* 0x000000020500720c */ /* 0x004fda0003f06270 */
[----:B------:R-:W-:Y:S05]  /*30fc0*/  @!P0 BRA `(.L_x_3053) ;  /* 0x0000001400988947 */ /* 0x000fea0003800000 */
[----:B-1----:R-:W-:Y:S01]  /*30fd0*/  LOP3.LUT R9, RZ, R2, RZ, 0x33, !PT ;  /* 0x00000002ff097212 */ /* 0x002fe200078e33ff */
[----:B------:R-:W-:Y:S01]  /*30fe0*/  IMAD.MOV R2, RZ, RZ, -R3 ;  /* 0x000000ffff027224 */ /* 0x000fe200078e0a03 */
[----:B------:R-:W-:Y:S04]  /*30ff0*/  BSSY B1, `(.L_x_3054) ;  /* 0x000007a000017945 */ /* 0x000fe80003800000 */
[----:B------:R-:W-:-:S05]  /*31000*/  VIADDMNMX R9, R2, 0x1, R9, !PT ;  /* 0x0000000102097846 */ /* 0x000fca0007800109 */
[----:B------:R-:W-:-:S05]  /*31010*/  IMAD.IADD R2, R3, 0x1, R9 ;  /* 0x0000000103027824 */ /* 0x000fca00078e0209 */
[----:B------:R-:W-:-:S04]  /*31020*/  LOP3.LUT R2, R2, 0x1, RZ, 0xc0, !PT ;  /* 0x0000000102027812 */ /* 0x000fc800078ec0ff */
[----:B------:R-:W-:-:S13]  /*31030*/  ISETP.NE.U32.AND P0, PT, R2, 0x1, PT ;  /* 0x000000010200780c */ /* 0x000fda0003f05070 */
[----:B------:R-:W-:Y:S05]  /*31040*/  @P0 BRA `(.L_x_3055) ;  /* 0x0000000400d00947 */ /* 0x000fea0003800000 */
[----:B------:R-:W2:Y:S04]  /*31050*/  LDL.LU R3, [R1+0x460] ;  /* 0x0004600001037983 */ /* 0x000ea80000300800 */
        /* <DEDUP_REMOVED lines=13> */
[----:B0-----:R-:W0:Y:S01]  /*31130*/  LDC R11, c[0x0][0x41c] ;  /* 0x00010700ff0b7b82 */ /* 0x001e220000000800 */
[----:B------:R-:W-:Y:S01]  /*31140*/  ULDC.64 UR4, c[0x0][0x408] ;  /* 0x0001020000047ab9 */ /* 0x000fe20000000a00 */
[----:B0-----:R-:W-:-:S13]  /*31150*/  ISETP.NE.AND P0, PT, R11, 0x1, PT ;  /* 0x000000010b00780c */ /* 0x001fda0003f05270 */
[----:B------:R-:W0:Y:S02]  /*31160*/  @P0 LDC.64 R2, c[0x0][0x420] ;  /* 0x00010800ff020b82 */ /* 0x000e240000000a00 */
[----:B0-----:R-:W-:-:S04]  /*31170*/  @P0 IMAD.HI.U32 R6, R5, R2, RZ ;  /* 0x0000000205060227 */ /* 0x001fc800078e00ff */
        /* <DEDUP_REMOVED lines=12> */
.L_x_3058:
[----:B------:R-:W3:Y:S01]  /*31240*/  S2R R3, SR_CgaCtaId ;  /* 0x0000000000037919 */ /* 0x000ee20000008800 */
[----:B------:R-:W-:-:S04]  /*31250*/  MOV R2, 0x400 ;  /* 0x0000040000027802 */ /* 0x000fc80000000f00 */
[----:B---3--:R-:W-:Y:S02]  /*31260*/  LEA R2, R3, R2, 0x18 ;  /* 0x0000000203027211 */ /* 0x008fe400078ec0ff */
[----:B------:R-:W-:-:S03]  /*31270*/  SHF.L.U32 R3, R12, 0x1f, RZ ;  /* 0x0000001f0c037819 */ /* 0x000fc600000006ff */
[----:B------:R-:W-:-:S04]  /*31280*/  IMAD R2, R13, 0x8, R2 ;  /* 0x000000080d027824 */ /* 0x000fc800078e0202 */
[----:B------:R-:W3:Y:S02]  /*31290*/  SYNCS.PHASECHK.TRANS64.TRYWAIT P0, [R2+URZ+0x32440], R3 ;  /* 0x03244003020075a7 */ /* 0x000ee4000800017f */
[----:B---3--:R-:W-:Y:S05]  /*312a0*/  @!P0 BRA `(.L_x_3059) ;  /* 0x00000038002c8947 */ /* 0x008fea0003800000 */
.L_x_3181:
        /* <DEDUP_REMOVED lines=11> */
.L_x_3060:
[----:B----4-:R-:W4:Y:S01]  /*31360*/  LDL R7, [R1+0x460] ;  /* 0x0004600001077983 */ /* 0x010f220000100800 */
[----:B0-----:R-:W-:-:S03]  /*31370*/  MOV R11, 0x400 ;  /* 0x00000400000b7802 */ /* 0x001fc60000000f00 */
[----:B------:R-:W2:Y:S01]  /*31380*/  LDL R10, [R1+0x470] ;  /* 0x00047000010a7983 */ /* 0x000ea20000100800 */
[----:B-1----:R-:W0:Y:S01]  /*31390*/  S2R R12, SR_CgaCtaId ;  /* 0x00000000000c7919 */ /* 0x002e220000008800 */
        /* <DEDUP_REMOVED lines=16> */
[----:B------:R-:W1:Y:S02]  /*314a0*/  SYNCS.PHASECHK.TRANS64.TRYWAIT P0, [R2+URZ+0x32460], R3 ;  /* 0x03246003020075a7 */ /* 0x000e64000800017f */
[----:B01----:R-:W-:Y:S05]  /*314b0*/  @!P0 BRA `(.L_x_3061) ;  /* 0x0000003400bc8947 */ /* 0x003fea0003800000 */
.L_x_3182:
        /* <DEDUP_REMOVED lines=8> */
.L_x_3062:
[----:B0--3--:R-:W2:Y:S01]  /*31540*/  LDL R3, [R1+0x460] ;  /* 0x0004600001037983 */ /* 0x009ea20000100800 */
        /* <DEDUP_REMOVED lines=33> */
.L_x_3057:
[----:B------:R-:W-:Y:S05]  /*31760*/  BSYNC B2 ;  /* 0x0000000000027941 */ /* 0x000fea0003800000 */
.L_x_3056:
[----:B------:R-:W2:Y:S02]  /*31770*/  LDL R2, [R1+0x47c] ;  /* 0x00047c0001027983 */ /* 0x000ea40000100800 */
[----:B--2---:R-:W-:-:S07]  /*31780*/  VIADD R5, R2, 0xfffffffd ;  /* 0xfffffffd02057836 */ /* 0x004fce0000000000 */
.L_x_3055:
[----:B------:R-:W-:Y:S05]  /*31790*/  BSYNC B1 ;  /* 0x0000000000017941 */ /* 0x000fea0003800000 */
.L_x_3054:
[----:B------:R-:W2:Y:S01]  /*317a0*/  LDL.LU R2, [R1+0x47c] ;  /* 0x00047c0001027983 */ /* 0x000ea20000300800 */
[----:B------:R-:W-:Y:S01]  /*317b0*/  VIADD R9, R9, 0xfffffffe ;  /* 0xfffffffe09097836 */ /* 0x000fe20000000000 */
[----:B--2---:R-:W-:-:S04]  /*317c0*/  LOP3.LUT R2, RZ, R2, RZ, 0x33, !PT ;  /* 0x00000002ff027212 */ /* 0x004fc800078e33ff */
[----:B------:R-:W-:-:S13]  /*317d0*/  ISETP.NE.AND P0, PT, R9, R2, PT ;  /* 0x000000020900720c */ /* 0x000fda0003f05270 */
[----:B------:R-:W-:Y:S05]  /*317e0*/  @!P0 BRA `(.L_x_3053) ;  /* 0x0000000c00908947 */ /* 0x000fea0003800000 */
.L_x_3077:
        /* <DEDUP_REMOVED lines=11> */
[----:B0-----:R-:W-:-:S03]  /*318a0*/  IMAD.MOV.U32 R11, RZ, RZ, R5 ;  /* 0x000000ffff0b7224 */ /* 0x001fc600078e0005 */
[----:B------:R-:W-:-:S13]  /*318b0*/  ISETP.NE.AND.EX P0, PT, RZ, UR47, PT, P0 ;  /* 0x0000002fff007c0c */ /* 0x000fda000bf05300 */
[----:B------:R-:W-:Y:S05]  /*318c0*/  @!P0 BRA `(.L_x_3065) ;  /* 0x0000000000408947 */ /* 0x000fea0003800000 */
[----:B------:R-:W0:Y:S01]  /*318d0*/  LDC R6, c[0x0][0x41c] ;  /* 0x00010700ff067b82 */ /* 0x000e220000000800 */
[----:B------:R-:W-:Y:S01]  /*318e0*/  IMAD R7, R8, UR38, RZ ;  /* 0x0000002608077c24 */ /* 0x000fe2000f8e02ff */
[----:B0-----:R-:W-:-:S13]  /*318f0*/  ISETP.NE.AND P0, PT, R6, 0x1, PT ;  /* 0x000000010600780c */ /* 0x001fda0003f05270 */
[----:B------:R-:W1:Y:S02]  /*31900*/  @P0 LDC.64 R2, c[0x0][0x420] ;  /* 0x00010800ff020b82 */ /* 0x000e640000000a00 */
[----:B-1----:R-:W-:-:S04]  /*31910*/  @P0 IMAD.HI.U32 R12, R5, R2, RZ ;  /* 0x00000002050c0227 */ /* 0x002fc800078e00ff */
[----:B------:R-:W-:Y:S01]  /*31920*/  IMAD.MOV.U32 R2, RZ, RZ, R5 ;  /* 0x000000ffff027224 */ /* 0x000fe200078e0005 */
[----:B------:R-:W-:-:S04]  /*31930*/  @P0 SHF.R.U32.HI R2, RZ, R3, R12 ;  /* 0x00000003ff020219 */ /* 0x000fc8000001160c */
[--C-:B------:R-:W-:Y:S01]  /*31940*/  SHF.R.S32.HI R3, RZ, 0x1f, R2.reuse ;  /* 0x0000001fff037819 */ /* 0x100fe20000011402 */
[----:B------:R-:W-:-:S04]  /*31950*/  IMAD.MOV R11, RZ, RZ, -R2 ;  /* 0x000000ffff0b7224 */ /* 0x000fc800078e0a02 */
[----:B------:R-:W-:Y:S02]  /*31960*/  IMAD R11, R6, R11, R5 ;  /* 0x0000000b060b7224 */ /* 0x000fe400078e0205 */
[C---:B------:R-:W-:Y:S02]  /*31970*/  IMAD R6, R4.reuse, UR39, R7 ;  /* 0x0000002704067c24 */ /* 0x040fe4000f8e0207 */
[----:B------:R-:W-:-:S04]  /*31980*/  IMAD.WIDE.U32 R2, R4, UR38, R2 ;  /* 0x0000002604027c25 */ /* 0x000fc8000f8e0002 */
[----:B------:R-:W-:Y:S01]  /*31990*/  IMAD.IADD R3, R6, 0x1, R3 ;  /* 0x0000000106037824 */ /* 0x000fe200078e0203 */
[----:B------:R-:W-:-:S04]  /*319a0*/  LEA R6, P0, R2, UR46, 0x2 ;  /* 0x0000002e02067c11 */ /* 0x000fc8000f8010ff */
[----:B------:R-:W-:-:S05]  /*319b0*/  LEA.HI.X R7, R2, UR47, R3, 0x2, P0 ;  /* 0x0000002f02077c11 */ /* 0x000fca00080f1403 */
[----:B------:R0:W5:Y:S04]  /*319c0*/  LDG.E R6, desc[UR56][R6.64] ;  /* 0x0000003806067981 */ /* 0x000168000c1e1900 */
.L_x_3065:
[----:B------:R-:W2:Y:S01]  /*319d0*/  S2R R3, SR_CgaCtaId ;  /* 0x0000000000037919 */ /* 0x000ea20000008800 */
[----:B------:R-:W-:-:S04]  /*319e0*/  MOV R2, 0x400 ;  /* 0x0000040000027802 */ /* 0x000fc80000000f00 */
[----:B--2---:R-:W-:Y:S02]  /*319f0*/  LEA R2, R3, R2, 0x18 ;  /* 0x0000000203027211 */ /* 0x004fe400078ec0ff */
[----:B------:R-:W-:-:S03]  /*31a00*/  SHF.L.U32 R3, R10, 0x1f, RZ ;  /* 0x0000001f0a037819 */ /* 0x000fc600000006ff */
[----:B------:R-:W-:-:S04]  /*31a10*/  IMAD R2, R9, 0x8, R2 ;  /* 0x0000000809027824 */ /* 0x000fc800078e0202 */
[----:B------:R-:W2:Y:S02]  /*31a20*/  SYNCS.PHASECHK.TRANS64.TRYWAIT P0, [R2+URZ+0x32440], R3 ;  /* 0x03244003020075a7 */ /* 0x000ea4000800017f */
[----:B--2---:R-:W-:Y:S05]  /*31a30*/  @!P0 BRA `(.L_x_3066) ;  /* 0x0000003000708947 */ /* 0x004fea0003800000 */
.L_x_3183:
[----:B0-----:R-:W0:Y:S02]  /*31a40*/  S2R R7, SR_TID.X ;  /* 0x0000000000077919 */ /* 0x001e240000002100 */
[----:B0-----:R-:W-:-:S04]  /*31a50*/  LOP3.LUT R7, R7, 0x7f, RZ, 0xc0, !PT ;  /* 0x0000007f07077812 */ /* 0x001fc800078ec0ff */
[----:B------:R-:W-:-:S13]  /*31a60*/  ISETP.NE.AND P0, PT, R7, RZ, PT ;  /* 0x000000ff0700720c */ /* 0x000fda0003f05270 */
[----:B------:R-:W-:Y:S05]  /*31a70*/  @P0 BRA `(.L_x_3067) ;  /* 0x00000000001c0947 */ /* 0x000fea0003800000 */
[----:B------:R-:W0:Y:S02]  /*31a80*/  S2R R7, SR_TID.X ;  /* 0x0000000000077919 */ /* 0x000e240000002100 */
[----:B0-----:R-:W-:-:S04]  /*31a90*/  LOP3.LUT R7, R7, 0x1f, RZ, 0xc0, !PT ;  /* 0x0000001f07077812 */ /* 0x001fc800078ec0ff */
[----:B------:R-:W-:Y:S01]  /*31aa0*/  ISETP.NE.AND P1, PT, R7, RZ, PT ;  /* 0x000000ff0700720c */ /* 0x000fe20003f25270 */
[----:B------:R-:W-:-:S04]  /*31ab0*/  IMAD.MOV.U32 R7, RZ, RZ, 0x3000 ;  /* 0x00003000ff077424 */ /* 0x000fc800078e00ff */
[----:B------:R0:W-:Y:S08]  /*31ac0*/  SYNCS.ARRIVE.TRANS64 RZ, [R2+URZ+0x32430], R7 ;  /* 0x0324300702ff79a7 */ /* 0x0001f0000800003f */
[----:B------:R-:W-:Y:S05]  /*31ad0*/  @!P1 BRA `(.L_x_3067) ;  /* 0x0000000000049947 */ /* 0x000fea0003800000 */
[----:B------:R-:W-:Y:S01]  /*31ae0*/  BPT.TRAP 0x1 ;  /* 0x000000040000795c */ /* 0x000fe20000300000 */
.L_x_3067:
[----:B-1----:R-:W3:Y:S01]  /*31af0*/  LDL R12, [R1+0x470] ;  /* 0x00047000010c7983 */ /* 0x002ee20000100800 */
[----:B0-----:R-:W-:Y:S01]  /*31b00*/  MOV R7, 0x400 ;  /* 0x0000040000077802 */ /* 0x001fe20000000f00 */
        /* <DEDUP_REMOVED lines=19> */
.L_x_3184:
        /* <DEDUP_REMOVED lines=8> */
.L_x_3069:
        /* <DEDUP_REMOVED lines=33> */
.L_x_3064:
[----:B------:R-:W-:Y:S05]  /*31ed0*/  BSYNC B1 ;  /* 0x0000000000017941 */ /* 0x000fea0003800000 */
.L_x_3063:
[----:B------:R-:W-:Y:S01]  /*31ee0*/  VIADD R9, R9, 0x1 ;  /* 0x0000000109097836 */ /* 0x000fe20000000000 */
[----:B------:R-:W-:Y:S04]  /*31ef0*/  BSSY B1, `(.L_x_3070) ;  /* 0x000006f000017945 */ /* 0x000fe80003800000 */
[----:B------:R-:W-:-:S04]  /*31f00*/  ISETP.NE.AND P0, PT, R9, 0x2, PT ;  /* 0x000000020900780c */ /* 0x000fc80003f05270 */
[----:B------:R-:W-:Y:S02]  /*31f10*/  SEL R3, RZ, 0x1, P0 ;  /* 0x00000001ff037807 */ /* 0x000fe40000000000 */
[----:B-1----:R-:W-:Y:S01]  /*31f20*/  SEL R12, R9, RZ, P0 ;  /* 0x000000ff090c7207 */ /* 0x002fe20000000000 */
        /* <DEDUP_REMOVED lines=25> */
.L_x_3072:
[----:B------:R-:W2:Y:S01]  /*320c0*/  S2R R3, SR_CgaCtaId ;  /* 0x0000000000037919 */ /* 0x000ea20000008800 */
[----:B------:R-:W-:-:S04]  /*320d0*/  MOV R2, 0x400 ;  /* 0x0000040000027802 */ /* 0x000fc80000000f00 */
[----:B--2---:R-:W-:Y:S02]  /*320e0*/  LEA R2, R3, R2, 0x18 ;  /* 0x0000000203027211 */ /* 0x004fe400078ec0ff */
[----:B------:R-:W-:-:S03]  /*320f0*/  SHF.L.U32 R3, R11, 0x1f, RZ ;  /* 0x0000001f0b037819 */ /* 0x000fc600000006ff */
[----:B------:R-:W-:-:S04]  /*32100*/  IMAD R2, R12, 0x8, R2 ;  /* 0x000000080c027824 */ /* 0x000fc800078e0202 */
[----:B------:R-:W2:Y:S02]  /*32110*/  SYNCS.PHASECHK.TRANS64.TRYWAIT P0, [R2+URZ+0x32440], R3 ;  /* 0x03244003020075a7 */ /* 0x000ea4000800017f */
[----:B--2---:R-:W-:Y:S05]  /*32120*/  @!P0 BRA `(.L_x_3073) ;  /* 0x0000002800dc8947 */ /* 0x004fea0003800000 */
.L_x_3185:
[----:B-1----:R-:W1:Y:S02]  /*32130*/  S2R R7, SR_TID.X ;  /* 0x0000000000077919 */ /* 0x002e640000002100 */
        /* <DEDUP_REMOVED lines=10> */
.L_x_3074:
[----:B-1----:R-:W3:Y:S01]  /*321e0*/  LDL R7, [R1+0x460] ;  /* 0x0004600001077983 */ /* 0x002ee20000100800 */
        /* <DEDUP_REMOVED lines=21> */
.L_x_3186:
        /* <DEDUP_REMOVED lines=8> */
.L_x_3076:
        /* <DEDUP_REMOVED lines=34> */
.L_x_3071:
[----:B------:R-:W-:Y:S05]  /*325e0*/  BSYNC B1 ;  /* 0x0000000000017941 */ /* 0x000fea0003800000 */
.L_x_3070:
[----:B------:R-:W2:Y:S01]  /*325f0*/  LDL R2, [R1+0x474] ;  /* 0x0004740001027983 */ /* 0x000ea20000100800 */
[----:B------:R-:W-:Y:S01]  /*32600*/  VIADD R5, R5, 0xfffffffe ;  /* 0xfffffffe05057836 */ /* 0x000fe20000000000 */
[----:B--2---:R-:W-:-:S13]  /*32610*/  ISETP.GT.AND P0, PT, R9, R2, PT ;  /* 0x000000020900720c */ /* 0x004fda0003f04270 */
[----:B------:R-:W-:Y:S05]  /*32620*/  @P0 BRA `(.L_x_3077) ;  /* 0xfffffff000700947 */ /* 0x000fea000383ffff */
.L_x_3053:
[----:B------:R-:W-:Y:S05]  /*32630*/  BSYNC B0 ;  /* 0x0000000000007941 */ /* 0x000fea0003800000 */
.L_x_3052:
[----:B------:R-:W2:Y:S01]  /*32640*/  LDL.LU R3, [R1+0x460] ;  /* 0x0004600001037983 */ /* 0x000ea20000300800 */
        /* <DEDUP_REMOVED lines=8> */
[----:B------:R2:W-:Y:S01]  /*326d0*/  STL [R1+0x460], R2 ;  /* 0x0004600201007387 */ /* 0x0005e20000100800 */
        /* <DEDUP_REMOVED lines=13> */
.L_x_3079:
[----:B------:R-:W-:Y:S05]  /*327b0*/  BSYNC B0 ;  /* 0x0000000000007941 */ /* 0x000fea0003800000 */
.L_x_3078:
[----:B--2---:R-:W2:Y:S02]  /*327c0*/  LDL.LU R2, [R1+0x468] ;  /* 0x0004680001027983 */ /* 0x004ea40000300800 */
[----:B--2---:R-:W-:-:S05]  /*327d0*/  LOP3.LUT R2, R2, R0, RZ, 0x3c, !PT ;  /* 0x0000000002027212 */ /* 0x004fca00078e3cff */
[----:B------:R3:W-:Y:S02]  /*327e0*/  STL [R1+0x468], R2 ;  /* 0x0004680201007387 */ /* 0x0007e40000100800 */
.L_x_3034:
[----:B------:R-:W-:Y:S05]  /*327f0*/  BSYNC B6 ;  /* 0x0000000000067941 */ /* 0x000fea0003800000 */
.L_x_3032:
[----:B------:R-:W-:-:S03]  /*32800*/  UMOV UR4, 0xffffffff ;  /* 0xffffffff00047882 */ /* 0x000fc60000000000 */
[----:B------:R-:W-:Y:S05]  /*32810*/  BRA.DIV UR4, `(.L_x_3080) ;  /* 0x0000002604487947 */ /* 0x000fea000b800000 */
[----:B------:R4:W0:Y:S04]  /*32820*/  SHFL.IDX PT, R4, R16, RZ, 0x1f ;  /* 0x00001fff10047589 */ /* 0x00082800000e0000 */
[----:B------:R-:W0:Y:S02]  /*32830*/  SHFL.IDX PT, R16, R16, 0x1, 0x1f ;  /* 0x00201f0010107f89 */ /* 0x000e2400000e0000 */
.L_x_3190:
[----:B------:R-:W2:Y:S01]  /*32840*/  S2R R0, SR_TID.X ;  /* 0x0000000000007919 */ /* 0x000ea20000002100 */
[----:B------:R-:W-:Y:S01]  /*32850*/  ULDC UR4, c[0x0][0xd14] ;  /* 0x0003450000047ab9 */ /* 0x000fe20000000800 */
[----:B------:R-:W-:Y:S01]  /*32860*/  BSSY B0, `(.L_x_3081) ;  /* 0x000000b000007945 */ /* 0x000fe20003800000 */
[----:B------:R-:W-:Y:S01]  /*32870*/  IMAD.MOV.U32 R17, RZ, RZ, RZ ;  /* 0x000000ffff117224 */ /* 0x000fe200078e00ff */
[----:B--2---:R-:W-:Y:S01]  /*32880*/  LOP3.LUT R6, R0, 0x1f, RZ, 0xc0, !PT ;  /* 0x0000001f00067812 */ /* 0x004fe200078ec0ff */
[----:B------:R-:W-:-:S03]  /*32890*/  IMAD.U32 R0, RZ, RZ, UR4 ;  /* 0x00000004ff007e24 */ /* 0x000fc6000f8e00ff */
[C---:B------:R-:W-:Y:S01]  /*328a0*/  ISETP.NE.AND P0, PT, R6.reuse, 0x1f, PT ;  /* 0x0000001f0600780c */ /* 0x040fe20003f05270 */
[----:B------:R-:W-:-:S05]  /*328b0*/  IMAD.IADD R5, R6, 0x1, R19 ;  /* 0x0000000106057824 */ /* 0x000fca00078e0213 */
[----:B------:R-:W-:-:S13]  /*328c0*/  ISETP.GE.OR P0, PT, R5, R0, !P0 ;  /* 0x000000000500720c */ /* 0x000fda0004706670 */
[----:B------:R-:W-:Y:S05]  /*328d0*/  @P0 BRA `(.L_x_3082) ;  /* 0x00000000000c0947 */ /* 0x000fea0003800000 */
[----:B---3--:R-:W2:Y:S02]  /*328e0*/  LDC.64 R2, c[0x0][0xd58] ;  /* 0x00035600ff027b82 */ /* 0x008ea40000000a00 */
[----:B--2---:R-:W-:-:S05]  /*328f0*/  IMAD.WIDE R2, R5, 0x4, R2 ;  /* 0x0000000405027825 */ /* 0x004fca00078e0202 */
[----:B------:R2:W5:Y:S02]  /*32900*/  LDG.E R17, desc[UR56][R2.64] ;  /* 0x0000003802117981 */ /* 0x000564000c1e1900 */
.L_x_3082:
[----:B------:R-:W-:Y:S05]  /*32910*/  BSYNC B0 ;  /* 0x0000000000007941 */ /* 0x000fea0003800000 */
.L_x_3081:
[----:B------:R-:W-:-:S03]  /*32920*/  UMOV UR4, 0xffffffff ;  /* 0xffffffff00047882 */ /* 0x000fc60000000000 */
[----:B------:R-:W-:Y:S05]  /*32930*/  BRA.DIV UR4, `(.L_x_3083) ;  /* 0x00000026044c7947 */ /* 0x000fea000b800000 */
[----:B-----5:R-:W0:Y:S01]  /*32940*/  SHFL.UP PT, R14, R17, 0x1, RZ ;  /* 0x04200000110e7989 */ /* 0x020e2200000e00ff */
[C---:B------:R-:W-:Y:S02]  /*32950*/  ISETP.NE.AND P0, PT, R6.reuse, RZ, PT ;  /* 0x000000ff0600720c */ /* 0x040fe40003f05270 */
[----:B------:R-:W-:Y:S02]  /*32960*/  ISETP.GE.U32.AND P1, PT, R6, 0x2, PT ;  /* 0x000000020600780c */ /* 0x000fe40003f26070 */
[----:B0-----:R-:W-:Y:S02]  /*32970*/  SEL R14, R14, RZ, P0 ;  /* 0x000000ff0e0e7207 */ /* 0x001fe40000000000 */
[----:B------:R-:W-:-:S03]  /*32980*/  ISETP.GE.U32.AND P0, PT, R6, 0x4, PT ;  /* 0x000000040600780c */ /* 0x000fc60003f06070 */
[----:B-1----:R-:W-:-:S05]  /*32990*/  IMAD.IADD R13, R17, 0x1, R14 ;  /* 0x00000001110d7824 */ /* 0x002fca00078e020e */
[----:B------:R-:W2:Y:S02]  /*329a0*/  SHFL.UP PT, R14, R13, 0x2, RZ ;  /* 0x044000000d0e7989 */ /* 0x000ea400000e00ff */
[----:B--23--:R-:W-:Y:S02]  /*329b0*/  SEL R2, R14, RZ, P1 ;  /* 0x000000ff0e027207 */ /* 0x00cfe40000800000 */
        /* <DEDUP_REMOVED lines=13> */
.L_x_3198:
[----:B------:R-:W-:Y:S02]  /*32a90*/  ULDC UR4, c[0x0][0xd10] ;  /* 0x0003440000047ab9 */ /* 0x000fe40000000800 */
[----:B------:R-:W-:-:S04]  /*32aa0*/  IMAD.U32 R5, RZ, RZ, UR4 ;  /* 0x00000004ff057e24 */ /* 0x000fc8000f8e00ff */
[----:B-1----:R-:W-:-:S04]  /*32ab0*/  IMAD R3, R14, R5, RZ ;  /* 0x000000050e037224 */ /* 0x002fc800078e02ff */
[----:B----4-:R-:W-:-:S05]  /*32ac0*/  IMAD.IADD R16, R16, 0x1, R3 ;  /* 0x0000000110107824 */ /* 0x010fca00078e0203 */
[----:B------:R-:W-:-:S13]  /*32ad0*/  ISETP.GT.AND P0, PT, R16, R4, PT ;  /* 0x000000041000720c */ /* 0x000fda0003f04270 */
[----:B------:R-:W-:Y:S05]  /*32ae0*/  @P0 BRA `(.L_x_3084) ;  /* 0x0000000000b40947 */ /* 0x000fea0003800000 */
[----:B------:R-:W1:Y:S02]  /*32af0*/  LDC R0, c[0x0][0xd14] ;  /* 0x00034500ff007b82 */ /* 0x000e640000000800 */
.L_x_3089:
        /* <DEDUP_REMOVED lines=14> */
.L_x_3087:
[----:B------:R-:W-:Y:S05]  /*32be0*/  BSYNC B0 ;  /* 0x0000000000007941 */ /* 0x000fea0003800000 */
.L_x_3086:
        /* <DEDUP_REMOVED lines=23> */
.L_x_3206:
[----:B------:R-:W-:Y:S02]  /*32d60*/  ULDC UR4, c[0x0][0xd10] ;  /* 0x0003440000047ab9 */ /* 0x000fe40000000800 */
[----:B------:R-:W-:-:S04]  /*32d70*/  IMAD.U32 R5, RZ, RZ, UR4 ;  /* 0x00000004ff057e24 */ /* 0x000fc8000f8e00ff */
[----:B-1----:R-:W-:-:S04]  /*32d80*/  IMAD R3, R14, R5, RZ ;  /* 0x000000050e037224 */ /* 0x002fc800078e02ff */
[----:B------:R-:W-:-:S05]  /*32d90*/  IMAD.IADD R16, R3, 0x1, R16 ;  /* 0x0000000103107824 */ /* 0x000fca00078e0210 */
[----:B------:R-:W-:-:S13]  /*32da0*/  ISETP.GT.AND P0, PT, R16, R4, PT ;  /* 0x000000041000720c */ /* 0x000fda0003f04270 */
[----:B------:R-:W-:Y:S05]  /*32db0*/  @!P0 BRA `(.L_x_3089) ;  /* 0xfffffffc00508947 */ /* 0x000fea000383ffff */
.L_x_3084:
[----:B------:R-:W-:Y:S01]  /*32dc0*/  IMAD.IADD R16, R16, 0x1, -R3 ;  /* 0x0000000110107824 */ /* 0x000fe200078e0a03 */
[----:B------:R-:W-:-:S03]  /*32dd0*/  UMOV UR4, 0xffffffff ;  /* 0xffffffff00047882 */ /* 0x000fc60000000000 */
[----:B------:R-:W-:-:S05]  /*32de0*/  IMAD R3, R2, R5, R16 ;  /* 0x0000000502037224 */ /* 0x000fca00078e0210 */
[----:B------:R-:W-:Y:S01]  /*32df0*/  ISETP.GT.AND P6, PT, R3, R4, PT ;  /* 0x000000040300720c */ /* 0x000fe20003fc4270 */
[----:B------:R-:W-:-:S12]  /*32e00*/  BRA.DIV UR4, `(.L_x_3090) ;  /* 0x0000002604b87947 */ /* 0x000fd8000b800000 */
[----:B------:R-:W-:-:S04]  /*32e10*/  VOTE.ANY R3, PT, !P6 ;  /* 0x0000000000037806 */ /* 0x000fc800070e0100 */
[----:B------:R-:W1:Y:S02]  /*32e20*/  POPC R6, R3 ;  /* 0x0000000300067309 */ /* 0x000e640000000000 */
[----:B-1----:R1:W2:Y:S02]  /*32e30*/  SHFL.IDX PT, R17, R17, R6, 0x1f ;  /* 0x00001f0611117589 */ /* 0x0022a400000e0000 */
.L_x_3210:
[----:B------:R-:W-:Y:S01]  /*32e40*/  ISETP.NE.AND P0, PT, R3, RZ, PT ;  /* 0x000000ff0300720c */ /* 0x000fe20003f05270 */
[----:B------:R-:W-:-:S12]  /*32e50*/  IMAD.MOV.U32 R7, RZ, RZ, RZ ;  /* 0x000000ffff077224 */ /* 0x000fd800078e00ff */
[----:B------:R-:W-:Y:S05]  /*32e60*/  @!P0 BRA `(.L_x_3091) ;  /* 0x0000000000108947 */ /* 0x000fea0003800000 */
[----:B------:R-:W-:Y:S01]  /*32e70*/  UMOV UR4, 0xffffffff ;  /* 0xffffffff00047882 */ /* 0x000fe20000000000 */
[----:B------:R-:W-:Y:S02]  /*32e80*/  VIADD R12, R6, 0xffffffff ;  /* 0xffffffff060c7836 */ /* 0x000fe40000000000 */
[----:B------:R-:W-:Y:S05]  /*32e90*/  BRA.DIV UR4, `(.L_x_3092) ;  /* 0x0000002604dc7947 */ /* 0x000fea000b800000 */
[----:B------:R3:W4:Y:S02]  /*32ea0*/  SHFL.IDX PT, R7, R2, R12, 0x1f ;  /* 0x00001f0c02077589 */ /* 0x00072400000e0000 */
.L_x_3091:
        /* <DEDUP_REMOVED lines=67> */
.L_x_3085:
[----:B------:R-:W-:Y:S01]  /*332e0*/  UMOV UR4, URZ ;  /* 0x0000003f00047c82 */ /* 0x000fe20008000000 */
[----:B------:R-:W-:Y:S01]  /*332f0*/  UMOV UR5, URZ ;  /* 0x0000003f00057c82 */ /* 0x000fe20008000000 */
[----:B------:R-:W-:Y:S01]  /*33300*/  ULDC UR6, c[0x0][0xd14] ;  /* 0x0003450000067ab9 */ /* 0x000fe20000000800 */
[----:B------:R-:W-:Y:S02]  /*33310*/  IMAD.MOV.U32 R16, RZ, RZ, R4 ;  /* 0x000000ffff107224 */ /* 0x000fe400078e0004 */
[----:B------:R-:W-:Y:S02]  /*33320*/  IMAD.U32 R17, RZ, RZ, UR4 ;  /* 0x00000004ff117e24 */ /* 0x000fe4000f8e00ff */
[----:B------:R-:W-:Y:S02]  /*33330*/  IMAD.U32 R18, RZ, RZ, UR5 ;  /* 0x00000005ff127e24 */ /* 0x000fe4000f8e00ff */
[----:B------:R-:W-:-:S07]  /*33340*/  IMAD.U32 R19, RZ, RZ, UR6 ;  /* 0x00000006ff137e24 */ /* 0x000fce000f8e00ff */
.L_x_3093:
        /* <DEDUP_REMOVED lines=12> */
.L_x_2994:
        /* <DEDUP_REMOVED lines=11> */
.L_x_3213:
[----:B------:R-:W-:-:S03]  /*334c0*/  UMOV UR4, 0xffffffff ;  /* 0xffffffff00047882 */ /* 0x000fc60000000000 */
[----:B------:R-:W-:Y:S05]  /*334d0*/  BRA.DIV UR4, `(.L_x_3096) ;  /* 0x0000002204887947 */ /* 0x000fea000b800000 */
[----:B--2---:R-:W2:Y:S02]  /*334e0*/  S2R R2, SR_TID.X ;  /* 0x0000000000027919 */ /* 0x004ea40000002100 */
[----:B--2---:R-:W-:-:S04]  /*334f0*/  SHF.R.U32.HI R2, RZ, 0x5, R2 ;  /* 0x00000005ff027819 */ /* 0x004fc80000011602 */
[----:B------:R-:W-:-:S05]  /*33500*/  LOP3.LUT R2, R2, 0x3, RZ, 0xc0, !PT ;  /* 0x0000000302027812 */ /* 0x000fca00078ec0ff */
[----:B------:R2:W3:Y:S02]  /*33510*/  SHFL.IDX PT, R14, R2, RZ, 0x1f ;  /* 0x00001fff020e7589 */ /* 0x0004e400000e0000 */
.L_x_3216:
[----:B---3--:R-:W-:-:S13]  /*33520*/  ISETP.NE.AND P0, PT, R14, RZ, PT ;  /* 0x000000ff0e00720c */ /* 0x008fda0003f05270 */
[----:B------:R-:W-:Y:S05]  /*33530*/  @P0 BRA `(.L_x_2764) ;  /* 0x0000000000940947 */ /* 0x000fea0003800000 */
[----:B------:R-:W-:-:S03]  /*33540*/  UMOV UR4, 0xffffffff ;  /* 0xffffffff00047882 */ /* 0x000fc60000000000 */
[----:B------:R-:W-:Y:S05]  /*33550*/  BRA.DIV UR4, `(.L_x_3097) ;  /* 0x00000022049c7947 */ /* 0x000fea000b800000 */
[----:B------:R-:W-:-:S13]  /*33560*/  ELECT P6, URZ, PT ;  /* 0x00000000003f782f */ /* 0x000fda00038c0000 */
.L_x_3219:
[----:B------:R-:W-:Y:S05]  /*33570*/  @!P6 BRA `(.L_x_2764) ;  /* 0x000000000084e947 */ /* 0x000fea0003800000 */
[----:B------:R-:W-:-:S06]  /*33580*/  ULOP3.LUT UR4, UR50, 0x2, URZ, 0xfc, !UPT ;  /* 0x0000000232047892 */ /* 0x000fcc000f8efc3f */
[----:B--2---:R-:W-:-:S05]  /*33590*/  IMAD.U32 R2, RZ, RZ, UR4 ;  /* 0x00000004ff027e24 */ /* 0x004fca000f8e00ff */
[----:B------:R-:W-:-:S13]  /*335a0*/  ISETP.NE.AND P2, PT, R2, 0x3, PT ;  /* 0x000000030200780c */ /* 0x000fda0003f45270 */
[----:B------:R-:W-:Y:S05]  /*335b0*/  @!P2 BRA `(.L_x_3098) ;  /* 0x000000000004a947 */ /* 0x000fea0003800000 */
[----:B------:R-:W-:Y:S01]  /*335c0*/  BPT.TRAP 0x1 ;  /* 0x000000040000795c */ /* 0x000fe20000300000 */
.L_x_3098:
        /* <DEDUP_REMOVED lines=14> */
.L_x_3220:
[----:B------:R-:W2:Y:S02]  /*336b0*/  SYNCS.PHASECHK.TRANS64.TRYWAIT P0, [R7+URZ], R2 ;  /* 0x00000002070075a7 */ /* 0x000ea4000800017f */
[----:B--2---:R-:W-:Y:S05]  /*336c0*/  @!P0 BRA `(.L_x_3100) ;  /* 0x0000002000748947 */ /* 0x004fea0003800000 */
.L_x_3221:
[----:B------:R-:W-:Y:S05]  /*336d0*/  @!P2 BRA `(.L_x_3101) ;  /* 0x000000000004a947 */ /* 0x000fea0003800000 */
[----:B------:R-:W-:Y:S01]  /*336e0*/  BPT.TRAP 0x1 ;  /* 0x000000040000795c */ /* 0x000fe20000300000 */
.L_x_3101:
[----:B------:R-:W3:Y:S01]  /*336f0*/  LDL.LU R4, [R1+0x460] ;  /* 0x0004600001047983 */ /* 0x000ee20000300800 */
[----:B------:R-:W-:-:S04]  /*33700*/  VIADD R0, R0, 0x32460 ;  /* 0x0003246000007836 */ /* 0x000fc80000000000 */
[----:B---3--:R-:W-:-:S04]  /*33710*/  IMAD R4, R4, 0x8, R0 ;  /* 0x0000000804047824 */ /* 0x008fc800078e0200 */
[----:B------:R-:W3:Y:S02]  /*33720*/  SYNCS.PHASECHK.TRANS64.TRYWAIT P0, [R4+URZ], R5 ;  /* 0x00000005040075a7 */ /* 0x000ee4000800017f */
[----:B---3--:R-:W-:Y:S05]  /*33730*/  @!P0 BRA `(.L_x_3102) ;  /* 0x00000020006c8947 */ /* 0x008fea0003800000 */
.L_x_3222:
[----:B------:R-:W-:-:S07]  /*33740*/  IMAD R3, R3, 0x8, R0 ;  /* 0x0000000803037824 */ /* 0x000fce00078e0200 */
.L_x_3103:
[----:B----4-:R4:W0:Y:S02]  /*33750*/  SYNCS.PHASECHK.TRANS64.TRYWAIT P0, [R3+URZ], R2 ;  /* 0x00000002030075a7 */ /* 0x010824000800017f */
[----:B0-----:R-:W-:Y:S05]  /*33760*/  @!P0 NANOSLEEP.SYNCS 0x989680 ;  /* 0x009896800000895d */ /* 0x001fea0003900000 */
[----:B------:R-:W0:Y:S02]  /*33770*/  @!P0 SYNCS.PHASECHK.TRANS64 P0, [R3+URZ], R2 ;  /* 0x00000002030085a7 */ /* 0x000e24000800007f */
[----:B0-----:R-:W-:Y:S05]  /*33780*/  @!P0 BRA `(.L_x_3103) ;  /* 0xfffffffc00f08947 */ /* 0x001fea000383ffff */
.L_x_2764:
[----:B------:R-:W-:Y:S05]  /*33790*/  BSYNC B7 ;  /* 0x0000000000077941 */ /* 0x000fea0003800000 */
.L_x_2761:
[----:B------:R-:W-:Y:S05]  /*337a0*/  EXIT ;  /* 0x000000000000794d */ /* 0x000fea0003800000 */
.L_x_2790:
[----:B0-----:R0:W1:Y:S02]  /*337b0*/  SYNCS.PHASECHK.TRANS64.TRYWAIT P6, [R84+URZ+0x32490], R105 ;  /* 0x03249069540075a7 */ /* 0x00106400080c017f */
[----:B-1----:R-:W-:Y:S05]  /*337c0*/  @!P6 NANOSLEEP.SYNCS 0x989680 ;  /* 0x009896800000e95d */ /* 0x002fea0003900000 */
[----:B------:R-:W1:Y:S02]  /*337d0*/  @!P6 SYNCS.PHASECHK.TRANS64 P6, [R84+URZ+0x32490], R105 ;  /* 0x032490695400e5a7 */ /* 0x000e6400080c007f */
[----:B-1----:R-:W-:Y:S05]  /*337e0*/  @!P6 BRA `(.L_x_2790) ;  /* 0xfffffffc00f0e947 */ /* 0x002fea000383ffff */
[----:B------:R-:W-:Y:S05]  /*337f0*/  BRA `(.L_x_3104) ;  /* 0xfffffcf400e87947 */ /* 0x000fea000383ffff */
.L_x_2808:
[----:B0-----:R0:W1:Y:S02]  /*33800*/  SYNCS.PHASECHK.TRANS64.TRYWAIT P5, [R84+URZ+0x32490], R105 ;  /* 0x03249069540075a7 */ /* 0x00106400080a017f */
[----:B-1----:R-:W-:Y:S05]  /*33810*/  @!P5 NANOSLEEP.SYNCS 0x989680 ;  /* 0x009896800000d95d */ /* 0x002fea0003900000 */
[----:B------:R-:W1:Y:S02]  /*33820*/  @!P5 SYNCS.PHASECHK.TRANS64 P5, [R84+URZ+0x32490], R105 ;  /* 0x032490695400d5a7 */ /* 0x000e6400080a007f */
[----:B-1----:R-:W-:Y:S05]  /*33830*/  @!P5 BRA `(.L_x_2808) ;  /* 0xfffffffc00f0d947 */ /* 0x002fea000383ffff */
[----:B------:R-:W-:Y:S05]  /*33840*/  BRA `(.L_x_3105) ;  /* 0xfffffd0800907947 */ /* 0x000fea000383ffff */
.L_x_2817:
[----:B0-----:R0:W1:Y:S02]  /*33850*/  SYNCS.PHASECHK.TRANS64.TRYWAIT P4, [R84+URZ+0x32490], R105 ;  /* 0x03249069540075a7 */ /* 0x001064000808017f */
[----:B-1----:R-:W-:Y:S05]  /*33860*/  @!P4 NANOSLEEP.SYNCS 0x989680 ;  /* 0x009896800000c95d */ /* 0x002fea0003900000 */
[----:B------:R-:W1:Y:S02]  /*33870*/  @!P4 SYNCS.PHASECHK.TRANS64 P4, [R84+URZ+0x32490], R105 ;  /* 0x032490695400c5a7 */ /* 0x000e64000808007f */
[----:B-1----:R-:W-:Y:S05]  /*33880*/  @!P4 BRA `(.L_x_2817) ;  /* 0xfffffffc00f0c947 */ /* 0x002fea000383ffff */
[----:B------:R-:W-:Y:S05]  /*33890*/  BRA `(.L_x_3106) ;  /* 0xfffffd1800b47947 */ /* 0x000fea000383ffff */
.L_x_2823:
[----:B--2---:R2:W3:Y:S02]  /*338a0*/  SYNCS.PHASECHK.TRANS64.TRYWAIT P3, [R84+URZ+0x324b0], R105 ;  /* 0x0324b069540075a7 */ /* 0x0044e4000806017f */
[----:B---3--:R-:W-:Y:S05]  /*338b0*/  @!P3 NANOSLEEP.SYNCS 0x989680 ;  /* 0x009896800000b95d */ /* 0x008fea0003900000 */
[----:B------:R-:W3:Y:S02]  /*338c0*/  @!P3 SYNCS.PHASECHK.TRANS64 P3, [R84+URZ+0x324b0], R105 ;  /* 0x0324b0695400b5a7 */ /* 0x000ee4000806007f */
[----:B---3--:R-:W-:Y:S05]  /*338d0*/  @!P3 BRA `(.L_x_2823) ;  /* 0xfffffffc00f0b947 */ /* 0x008fea000383ffff */
[----:B------:R-:W-:Y:S05]  /*338e0*/  BRA `(.L_x_3107) ;  /* 0xfffffd1c00447947 */ /* 0x000fea000383ffff */
.L_x_2839:
[----:B------:R-:W-:Y:S01]  /*338f0*/  BSSY B0, `(.L_x_3108) ;  /* 0x0000008000007945 */ /* 0x000fe20003800000 */
[----:B------:R-:W-:Y:S02]  /*33900*/  IMAD.MOV.U32 R13, RZ, RZ, R217 ;  /* 0x000000ffff0d7224 */ /* 0x000fe400078e00d9 */
[----:B------:R-:W-:Y:S02]  /*33910*/  IMAD.MOV.U32 R12, RZ, RZ, RZ ;  /* 0x000000ffff0c7224 */ /* 0x000fe400078e00ff */
[----:B------:R-:W-:Y:S02]  /*33920*/  IMAD.MOV.U32 R11, RZ, RZ, 0x1f ;  /* 0x0000001fff0b7424 */ /* 0x000fe400078e00ff */
[----:B------:R-:W-:-:S07]  /*33930*/  IMAD.MOV.U32 R15, RZ, RZ, -0x1 ;  /* 0xffffffffff0f7424 */ /* 0x000fce00078e00ff */
[----:B0----5:R-:W-:Y:S05]  /*33940*/  WARPSYNC.COLLECTIVE R15, `(.L_x_3109) ;  /* 0x000000000f087348 */ /* 0x021fea0003c00000 */
[----:B------:R1:W2:Y:S02]  /*33950*/  SHFL.IDX P6, R14, R13, R12, R11 ;  /* 0x0000000c0d0e7389 */ /* 0x0002a400000c000b */
[----:B012--5:R-:W-:Y:S01]  /*33960*/  ENDCOLLECTIVE ;  /* 0x000000000000791b */ /* 0x027fe20003800000 */
.L_x_3109:
[----:B------:R-:W-:Y:S05]  /*33970*/  BSYNC B0 ;  /* 0x0000000000007941 */ /* 0x000fea0003800000 */
.L_x_3108:
[----:B------:R-:W-:Y:S05]  /*33980*/  BRA `(.L_x_3110) ;  /* 0xfffffd2c00747947 */ /* 0x000fea000383ffff */
.L_x_2855:
[----:B------:R-:W-:Y:S01]  /*33990*/  BSSY B1, `(.L_x_3111) ;  /* 0x0000008000017945 */ /* 0x000fe20003800000 */
[----:B------:R-:W-:Y:S02]  /*339a0*/  IMAD.MOV.U32 R13, RZ, RZ, R5 ;  /* 0x000000ffff0d7224 */ /* 0x000fe400078e0005 */
[----:B------:R-:W-:Y:S02]  /*339b0*/  IMAD.MOV.U32 R12, RZ, RZ, RZ ;  /* 0x000000ffff0c7224 */ /* 0x000fe400078e00ff */
[----:B------:R-:W-:Y:S02]  /*339c0*/  IMAD.MOV.U32 R11, RZ, RZ, 0x1c1f ;  /* 0x00001c1fff0b7424 */ /* 0x000fe400078e00ff */
[----:B------:R-:W-:-:S07]  /*339d0*/  IMAD.MOV.U32 R15, RZ, RZ, -0x1 ;  /* 0xffffffffff0f7424 */ /* 0x000fce00078e00ff */
[----:B------:R-:W-:Y:S05]  /*339e0*/  WARPSYNC.COLLECTIVE R15, `(.L_x_3112) ;  /* 0x000000000f087348 */ /* 0x000fea0003c00000 */
[----:B------:R0:W1:Y:S02]  /*339f0*/  SHFL.IDX P6, R14, R13, R12, R11 ;  /* 0x0000000c0d0e7389 */ /* 0x00006400000c000b */
[----:B01----:R-:W-:Y:S01]  /*33a00*/  ENDCOLLECTIVE ;  /* 0x000000000000791b */ /* 0x003fe20003800000 */
.L_x_3112:
[----:B------:R-:W-:Y:S05]  /*33a10*/  BSYNC B1 ;  /* 0x0000000000017941 */ /* 0x000fea0003800000 */
.L_x_3111:
[----:B------:R-:W-:Y:S05]  /*33a20*/  BRA `(.L_x_3113) ;  /* 0xfffffd3c00e07947 */ /* 0x000fea000383ffff */
.L_x_2856:
        /* <DEDUP_REMOVED lines=8> */
.L_x_3115:
[----:B------:R-:W-:Y:S05]  /*33ab0*/  BSYNC B1 ;  /* 0x0000000000017941 */ /* 0x000fea0003800000 */
.L_x_3114:
[----:B------:R-:W-:Y:S05]  /*33ac0*/  BRA `(.L_x_3116) ;  /* 0xfffffd3c00c07947 */ /* 0x000fea000383ffff */
.L_x_2857:
        /* <DEDUP_REMOVED lines=8> */
.L_x_3118:
[----:B------:R-:W-:Y:S05]  /*33b50*/  BSYNC B1 ;  /* 0x0000000000017941 */ /* 0x000fea0003800000 */
.L_x_3117:
[----:B------:R-:W-:Y:S05]  /*33b60*/  BRA `(.L_x_3119) ;  /* 0xfffffd3c00a07947 */ /* 0x000fea000383ffff */
.L_x_2858:
        /* <DEDUP_REMOVED lines=8> */
.L_x_3121:
[----:B------:R-:W-:Y:S05]  /*33bf0*/  BSYNC B1 ;  /* 0x0000000000017941 */ /* 0x000fea0003800000 */
.L_x_3120:
[----:B------:R-:W-:Y:S05]  /*33c00*/  BRA `(.L_x_3122) ;  /* 0xfffffd3c00807947 */ /* 0x000fea000383ffff */
.L_x_2859:
[----:B------:R-:W-:Y:S01]  /*33c10*/  BSSY B1, `(.L_x_3123) ;  /* 0x0000008000017945 */ /* 0x000fe20003800000 */
[----:B------:R-:W-:Y:S02]  /*33c20*/  IMAD.MOV.U32 R13, RZ, RZ, R5 ;  /* 0x000000ffff0d7224 */ /* 0x000fe400078e0005 */
[----:B------:R-:W-:Y:S02]  /*33c30*/  IMAD.MOV.U32 R12, RZ, RZ, 0x1 ;  /* 0x00000001ff0c7424 */ /* 0x000fe400078e00ff */
[----:B------:R-:W-:Y:S02]  /*33c40*/  IMAD.MOV.U32 R11, RZ, RZ, 0x1c1f ;  /* 0x00001c1fff0b7424 */ /* 0x000fe400078e00ff */
[----:B------:R-:W-:-:S07]  /*33c50*/  IMAD.MOV.U32 R15, RZ, RZ, -0x1 ;  /* 0xffffffffff0f7424 */ /* 0x000fce00078e00ff */
[----:B------:R-:W-:Y:S05]  /*33c60*/  WARPSYNC.COLLECTIVE R15, `(.L_x_3124) ;  /* 0x000000000f087348 */ /* 0x000fea0003c00000 */
[----:B------:R0:W1:Y:S02]  /*33c70*/  SHFL.IDX P6, R14, R13, R12, R11 ;  /* 0x0000000c0d0e7389 */ /* 0x00006400000c000b */
[----:B01----:R-:W-:Y:S01]  /*33c80*/  ENDCOLLECTIVE ;  /* 0x000000000000791b */ /* 0x003fe20003800000 */
.L_x_3124:
[----:B------:R-:W-:Y:S05]  /*33c90*/  BSYNC B1 ;  /* 0x0000000000017941 */ /* 0x000fea0003800000 */
.L_x_3123:
[----:B------:R-:W-:Y:S05]  /*33ca0*/  BRA `(.L_x_3125) ;  /* 0xfffffd3c00607947 */ /* 0x000fea000383ffff */
.L_x_2860:
        /* <DEDUP_REMOVED lines=8> */
.L_x_3127:
[----:B------:R-:W-:Y:S05]  /*33d30*/  BSYNC B1 ;  /* 0x0000000000017941 */ /* 0x000fea0003800000 */
.L_x_3126:
[----:B------:R-:W-:Y:S05]  /*33d40*/  BRA `(.L_x_3128) ;  /* 0xfffffd3c00407947 */ /* 0x000fea000383ffff */
.L_x_2861:
        /* <DEDUP_REMOVED lines=8> */
.L_x_3130:
[----:B------:R-:W-:Y:S05]  /*33dd0*/  BSYNC B1 ;  /* 0x0000000000017941 */ /* 0x000fea0003800000 */
.L_x_3129:
[----:B------:R-:W-:Y:S05]  /*33de0*/  BRA `(.L_x_3131) ;  /* 0xfffffd3c00207947 */ /* 0x000fea000383ffff */
.L_x_2862:
        /* <DEDUP_REMOVED lines=8> */
.L_x_3133:
[----:B------:R-:W-:Y:S05]  /*33e70*/  BSYNC B1 ;  /* 0x0000000000017941 */ /* 0x000fea0003800000 */
.L_x_3132:
[----:B------:R-:W-:Y:S05]  /*33e80*/  BRA `(.L_x_3134) ;  /* 0xfffffd3c00007947 */ /* 0x000fea000383ffff */
.L_x_2864:
[----:B0-----:R0:W1:Y:S02]  /*33e90*/  SYNCS.PHASECHK.TRANS64.TRYWAIT P0, [R145+URZ+0x32400], R6 ;  /* 0x03240006910075a7 */ /* 0x001064000800017f */
[----:B-1----:R-:W-:Y:S05]  /*33ea0*/  @!P0 NANOSLEEP.SYNCS 0x989680 ;  /* 0x009896800000895d */ /* 0x002fea0003900000 */
[----:B------:R-:W1:Y:S02]  /*33eb0*/  @!P0 SYNCS.PHASECHK.TRANS64 P0, [R145+URZ+0x32400], R6 ;  /* 0x03240006910085a7 */ /* 0x000e64000800007f */
[----:B-1----:R-:W-:Y:S05]  /*33ec0*/  @!P0 BRA `(.L_x_2864) ;  /* 0xfffffffc00f08947 */ /* 0x002fea000383ffff */
[----:B------:R-:W-:Y:S05]  /*33ed0*/  BRA `(.L_x_3135) ;  /* 0xfffffd3800f87947 */ /* 0x000fea000383ffff */
.L_x_2872:
        /* <DEDUP_REMOVED lines=8> */
.L_x_3137:
[----:B------:R-:W-:Y:S05]  /*33f60*/  BSYNC B1 ;  /* 0x0000000000017941 */ /* 0x000fea0003800000 */
.L_x_3136:
[----:B------:R-:W-:Y:S05]  /*33f70*/  BRA `(.L_x_3138) ;  /* 0xfffffd4c00887947 */ /* 0x000fea000383ffff */
.L_x_2873:
        /* <DEDUP_REMOVED lines=8> */
.L_x_3140:
[----:B------:R-:W-:Y:S05]  /*34000*/  BSYNC B1 ;  /* 0x0000000000017941 */ /* 0x000fea0003800000 */
.L_x_3139:
[----:B------:R-:W-:Y:S05]  /*34010*/  BRA `(.L_x_3141) ;  /* 0xfffffd4c00687947 */ /* 0x000fea000383ffff */
.L_x_2874:
        /* <DEDUP_REMOVED lines=8> */
.L_x_3143:
[----:B------:R-:W-:Y:S05]  /*340a0*/  BSYNC B1 ;  /* 0x0000000000017941 */ /* 0x000fea0003800000 */
.L_x_3142:
[----:B------:R-:W-:Y:S05]  /*340b0*/  BRA `(.L_x_3144) ;  /* 0xfffffd4c00487947 */ /* 0x000fea000383ffff */
.L_x_2875:
        /* <DEDUP_REMOVED lines=8> */
.L_x_3146:
[----:B------:R-:W-:Y:S05]  /*34140*/  BSYNC B1 ;  /* 0x0000000000017941 */ /* 0x000fea0003800000 */
.L_x_3145:
[----:B------:R-:W-:Y:S05]  /*34150*/  BRA `(.L_x_3147) ;  /* 0xfffffd4c00287947 */ /* 0x000fea000383ffff */
.L_x_2876:
        /* <DEDUP_REMOVED lines=8> */
.L_x_3149:
[----:B------:R-:W-:Y:S05]  /*341e0*/  BSYNC B1 ;  /* 0x0000000000017941 */ /* 0x000fea0003800000 */
.L_x_3148:
[----:B------:R-:W-:Y:S05]  /*341f0*/  BRA `(.L_x_3150) ;  /* 0xfffffd4c00087947 */ /* 0x000fea000383ffff */
.L_x_2877:
        /* <DEDUP_REMOVED lines=8> */
.L_x_3152:
[----:B------:R-:W-:Y:S05]  /*34280*/  BSYNC B1 ;  /* 0x0000000000017941 */ /* 0x000fea0003800000 */
.L_x_3151:
[----:B------:R-:W-:Y:S05]  /*34290*/  BRA `(.L_x_3153) ;  /* 0xfffffd4800e87947 */ /* 0x000fea000383ffff */
.L_x_2878:
        /* <DEDUP_REMOVED lines=8> */
.L_x_3155:
[----:B------:R-:W-:Y:S05]  /*34320*/  BSYNC B1 ;  /* 0x0000000000017941 */ /* 0x000fea0003800000 */
.L_x_3154:
[----:B------:R-:W-:Y:S05]  /*34330*/  BRA `(.L_x_3156) ;  /* 0xfffffd4800c87947 */ /* 0x000fea000383ffff */
.L_x_2879:
        /* <DEDUP_REMOVED lines=8> */
.L_x_3158:
[----:B------:R-:W-:Y:S05]  /*343c0*/  BSYNC B1 ;  /* 0x0000000000017941 */ /* 0x000fea0003800000 */
.L_x_3157:
[----:B------:R-:W-:Y:S05]  /*343d0*/  BRA `(.L_x_3159) ;  /* 0xfffffd4800a87947 */ /* 0x000fea000383ffff */
.L_x_2881:
[----:B0-----:R0:W1:Y:S02]  /*343e0*/  SYNCS.PHASECHK.TRANS64.TRYWAIT P1, [R145+URZ+0x32400], R46 ;  /* 0x0324002e910075a7 */ /* 0x001064000802017f */
[----:B-1----:R-:W-:Y:S05]  /*343f0*/  @!P1 NANOSLEEP.SYNCS 0x989680 ;  /* 0x009896800000995d */ /* 0x002fea0003900000 */
[----:B------:R-:W1:Y:S02]  /*34400*/  @!P1 SYNCS.PHASECHK.TRANS64 P1, [R145+URZ+0x32400], R46 ;  /* 0x0324002e910095a7 */ /* 0x000e64000802007f */
[----:B-1----:R-:W-:Y:S05]  /*34410*/  @!P1 BRA `(.L_x_2881) ;  /* 0xfffffffc00f09947 */ /* 0x002fea000383ffff */
[----:B------:R-:W-:Y:S05]  /*34420*/  BRA `(.L_x_3160) ;  /* 0xfffffd4800e87947 */ /* 0x000fea000383ffff */
.L_x_2896:
[----:B0-----:R0:W1:Y:S02]  /*34430*/  SYNCS.PHASECHK.TRANS64.TRYWAIT P0, [R2+URZ], R7 ;  /* 0x00000007020075a7 */ /* 0x001064000800017f */
[----:B-1----:R-:W-:Y:S05]  /*34440*/  @!P0 NANOSLEEP.SYNCS 0x989680 ;  /* 0x009896800000895d */ /* 0x002fea0003900000 */
[----:B------:R-:W1:Y:S02]  /*34450*/  @!P0 SYNCS.PHASECHK.TRANS64 P0, [R2+URZ], R7 ;  /* 0x00000007020085a7 */ /* 0x000e64000800007f */
[----:B-1----:R-:W-:Y:S05]  /*34460*/  @!P0 BRA `(.L_x_2896) ;  /* 0xfffffffc00f08947 */ /* 0x002fea000383ffff */
[----:B------:R-:W-:Y:S05]  /*34470*/  BRA `(.L_x_2895) ;  /* 0xfffffd6000c07947 */ /* 0x000fea000383ffff */
.L_x_2903:
[----:B0-----:R0:W1:Y:S02]  /*34480*/  SYNCS.PHASECHK.TRANS64.TRYWAIT P0, [R4+URZ], R5 ;  /* 0x00000005040075a7 */ /* 0x001064000800017f */
[----:B-1----:R-:W-:Y:S05]  /*34490*/  @!P0 NANOSLEEP.SYNCS 0x989680 ;  /* 0x009896800000895d */ /* 0x002fea0003900000 */
[----:B------:R-:W1:Y:S02]  /*344a0*/  @!P0 SYNCS.PHASECHK.TRANS64 P0, [R4+URZ], R5 ;  /* 0x00000005040085a7 */ /* 0x000e64000800007f */
[----:B-1----:R-:W-:Y:S05]  /*344b0*/  @!P0 BRA `(.L_x_2903) ;  /* 0xfffffffc00f08947 */ /* 0x002fea000383ffff */
[----:B------:R-:W-:Y:S05]  /*344c0*/  BRA `(.L_x_2902) ;  /* 0xfffffd6400e47947 */ /* 0x000fea000383ffff */
.L_x_2928:
[----:B-1----:R1:W2:Y:S02]  /*344d0*/  SYNCS.PHASECHK.TRANS64.TRYWAIT P1, [R0+URZ], R9 ;  /* 0x00000009000075a7 */ /* 0x0022a4000802017f */
[----:B--2---:R-:W-:Y:S05]  /*344e0*/  @!P1 NANOSLEEP.SYNCS 0x989680 ;  /* 0x009896800000995d */ /* 0x004fea0003900000 */
[----:B------:R-:W2:Y:S02]  /*344f0*/  @!P1 SYNCS.PHASECHK.TRANS64 P1, [R0+URZ], R9 ;  /* 0x00000009000095a7 */ /* 0x000ea4000802007f */
[----:B--2---:R-:W-:Y:S05]  /*34500*/  @!P1 BRA `(.L_x_2928) ;  /* 0xfffffffc00f09947 */ /* 0x004fea000383ffff */
[----:B------:R-:W-:Y:S05]  /*34510*/  BRA `(.L_x_2927) ;  /* 0xfffffe0c00e07947 */ /* 0x000fea000383ffff */
.L_x_2935:
[----:B-1----:R1:W2:Y:S02]  /*34520*/  SYNCS.PHASECHK.TRANS64.TRYWAIT P1, [R6+URZ], R7 ;  /* 0x00000007060075a7 */ /* 0x0022a4000802017f */
[----:B--2---:R-:W-:Y:S05]  /*34530*/  @!P1 NANOSLEEP.SYNCS 0x989680 ;  /* 0x009896800000995d */ /* 0x004fea0003900000 */
[----:B------:R-:W2:Y:S02]  /*34540*/  @!P1 SYNCS.PHASECHK.TRANS64 P1, [R6+URZ], R7 ;  /* 0x00000007060095a7 */ /* 0x000ea4000802007f */
[----:B--2---:R-:W-:Y:S05]  /*34550*/  @!P1 BRA `(.L_x_2935) ;  /* 0xfffffffc00f09947 */ /* 0x004fea000383ffff */
[----:B------:R-:W-:Y:S05]  /*34560*/  BRA `(.L_x_2934) ;  /* 0xfffffe1400047947 */ /* 0x000fea000383ffff */
.L_x_2946:
[----:B-1----:R1:W2:Y:S02]  /*34570*/  SYNCS.PHASECHK.TRANS64.TRYWAIT P0, [R6+URZ], R7 ;  /* 0x00000007060075a7 */ /* 0x0022a4000800017f */
[----:B--2---:R-:W-:Y:S05]  /*34580*/  @!P0 NANOSLEEP.SYNCS 0x989680 ;  /* 0x009896800000895d */ /* 0x004fea0003900000 */
[----:B------:R-:W2:Y:S02]  /*34590*/  @!P0 SYNCS.PHASECHK.TRANS64 P0, [R6+URZ], R7 ;  /* 0x00000007060085a7 */ /* 0x000ea4000800007f */
[----:B--2---:R-:W-:Y:S05]  /*345a0*/  @!P0 BRA `(.L_x_2946) ;  /* 0xfffffffc00f08947 */ /* 0x004fea000383ffff */
[----:B------:R-:W-:Y:S05]  /*345b0*/  BRA `(.L_x_2945) ;  /* 0xfffffea400ac7947 */ /* 0x000fea000383ffff */
.L_x_2953:
[----:B--2---:R2:W3:Y:S02]  /*345c0*/  SYNCS.PHASECHK.TRANS64.TRYWAIT P0, [R6+URZ], R7 ;  /* 0x00000007060075a7 */ /* 0x0044e4000800017f */
[----:B---3--:R-:W-:Y:S05]  /*345d0*/  @!P0 NANOSLEEP.SYNCS 0x989680 ;  /* 0x009896800000895d */ /* 0x008fea0003900000 */
[----:B------:R-:W3:Y:S02]  /*345e0*/  @!P0 SYNCS.PHASECHK.TRANS64 P0, [R6+URZ], R7 ;  /* 0x00000007060085a7 */ /* 0x000ee4000800007f */
[----:B---3--:R-:W-:Y:S05]  /*345f0*/  @!P0 BRA `(.L_x_2953) ;  /* 0xfffffffc00f08947 */ /* 0x008fea000383ffff */
[----:B------:R-:W-:Y:S05]  /*34600*/  BRA `(.L_x_2952) ;  /* 0xfffffea800d07947 */ /* 0x000fea000383ffff */
.L_x_3008:
[----:B0-----:R-:W0:Y:S01]  /*34610*/  S2R R11, SR_TID.X ;  /* 0x00000000000b7919 */ /* 0x001e220000002100 */
[----:B------:R-:W-:Y:S01]  /*34620*/  BSSY B1, `(.L_x_3161) ;  /* 0x000000a000017945 */ /* 0x000fe20003800000 */
[----:B------:R-:W-:Y:S02]  /*34630*/  IMAD.MOV.U32 R12, RZ, RZ, RZ ;  /* 0x000000ffff0c7224 */ /* 0x000fe400078e00ff */
[----:B------:R-:W-:Y:S01]  /*34640*/  IMAD.MOV.U32 R15, RZ, RZ, -0x1 ;  /* 0xffffffffff0f7424 */ /* 0x000fe200078e00ff */
[----:B0-----:R-:W-:-:S04]  /*34650*/  SHF.R.U32.HI R11, RZ, 0x5, R11 ;  /* 0x00000005ff0b7819 */ /* 0x001fc8000001160b */
[----:B------:R-:W-:-:S05]  /*34660*/  LOP3.LUT R11, R11, 0x3, RZ, 0xc0, !PT ;  /* 0x000000030b0b7812 */ /* 0x000fca00078ec0ff */
[----:B------:R-:W-:Y:S02]  /*34670*/  IMAD.MOV.U32 R13, RZ, RZ, R11 ;  /* 0x000000ffff0d7224 */ /* 0x000fe400078e000b */
[----:B------:R-:W-:-:S07]  /*34680*/  IMAD.MOV.U32 R11, RZ, RZ, 0x1f ;  /* 0x0000001fff0b7424 */ /* 0x000fce00078e00ff */
[----:B------:R-:W-:Y:S05]  /*34690*/  WARPSYNC.COLLECTIVE R15, `(.L_x_3162) ;  /* 0x000000000f087348 */ /* 0x000fea0003c00000 */
[----:B------:R0:W1:Y:S02]  /*346a0*/  SHFL.IDX P6, R14, R13, R12, R11 ;  /* 0x0000000c0d0e7389 */ /* 0x00006400000c000b */
[----:B01----:R-:W-:Y:S01]  /*346b0*/  ENDCOLLECTIVE ;  /* 0x000000000000791b */ /* 0x003fe20003800000 */
.L_x_3162:
[----:B------:R-:W-:Y:S05]  /*346c0*/  BSYNC B1 ;  /* 0x0000000000017941 */ /* 0x000fea0003800000 */
.L_x_3161:
[----:B------:R-:W-:Y:S05]  /*346d0*/  BRA `(.L_x_3163) ;  /* 0xffffffa4002c7947 */ /* 0x000fea000383ffff */
.L_x_3009:
[----:B------:R-:W-:Y:S01]  /*346e0*/  BSSY B1, `(.L_x_3164) ;  /* 0x0000006000017945 */ /* 0x000fe20003800000 */
[----:B------:R-:W-:-:S07]  /*346f0*/  IMAD.MOV.U32 R15, RZ, RZ, -0x1 ;  /* 0xffffffffff0f7424 */ /* 0x000fce00078e00ff */
[----:B0-----:R-:W-:Y:S05]  /*34700*/  WARPSYNC.COLLECTIVE R15, `(.L_x_3165) ;  /* 0x000000000f0c7348 */ /* 0x001fea0003c00000 */
[----:B------:R-:W-:Y:S02]  /*34710*/  ELECT P6, UR62, PT ;  /* 0x00000000003e782f */ /* 0x000fe400038c0000 */
[----:B------:R-:W-:Y:S01]  /*34720*/  MOV R14, UR62 ;  /* 0x0000003e000e7c02 */ /* 0x000fe20008000f00 */
[----:B0-----:R-:W-:Y:S10]  /*34730*/  ENDCOLLECTIVE ;  /* 0x000000000000791b */ /* 0x001ff40003800000 */
.L_x_3165:
[----:B------:R-:W-:Y:S05]  /*34740*/  BSYNC B1 ;  /* 0x0000000000017941 */ /* 0x000fea0003800000 */
.L_x_3164:
[----:B------:R-:W-:Y:S05]  /*34750*/  BRA `(.L_x_3166) ;  /* 0xffffffa400187947 */ /* 0x000fea000383ffff */
.L_x_3010:
[----:B-1----:R1:W2:Y:S02]  /*34760*/  SYNCS.PHASECHK.TRANS64.TRYWAIT P0, [R7+URZ+0x32420], R8 ;  /* 0x03242008070075a7 */ /* 0x0022a4000800017f */
[----:B--2---:R-:W-:Y:S05]  /*34770*/  @!P0 NANOSLEEP.SYNCS 0x989680 ;  /* 0x009896800000895d */ /* 0x004fea0003900000 */
[----:B------:R-:W2:Y:S02]  /*34780*/  @!P0 SYNCS.PHASECHK.TRANS64 P0, [R7+URZ+0x32420], R8 ;  /* 0x03242008070085a7 */ /* 0x000ea4000800007f */
[----:B--2---:R-:W-:Y:S05]  /*34790*/  @!P0 BRA `(.L_x_3010) ;  /* 0xfffffffc00f08947 */ /* 0x004fea000383ffff */
[----:B------:R-:W-:Y:S05]  /*347a0*/  BRA `(.L_x_3167) ;  /* 0xffffffa400307947 */ /* 0x000fea000383ffff */
.L_x_3013:
[----:B0-----:R0:W1:Y:S02]  /*347b0*/  SYNCS.PHASECHK.TRANS64.TRYWAIT P0, [R8+URZ+0x324a0], R9 ;  /* 0x0324a009080075a7 */ /* 0x001064000800017f */
[----:B-1----:R-:W-:Y:S05]  /*347c0*/  @!P0 NANOSLEEP.SYNCS 0x989680 ;  /* 0x009896800000895d */ /* 0x002fea0003900000 */
[----:B------:R-:W1:Y:S02]  /*347d0*/  @!P0 SYNCS.PHASECHK.TRANS64 P0, [R8+URZ+0x324a0], R9 ;  /* 0x0324a009080085a7 */ /* 0x000e64000800007f */
[----:B-1----:R-:W-:Y:S05]  /*347e0*/  @!P0 BRA `(.L_x_3013) ;  /* 0xfffffffc00f08947 */ /* 0x002fea000383ffff */
[----:B------:R-:W-:Y:S05]  /*347f0*/  BRA `(.L_x_3168) ;  /* 0xffffffa4003c7947 */ /* 0x000fea000383ffff */
.L_x_3015:
[----:B-1----:R1:W2:Y:S02]  /*34800*/  SYNCS.PHASECHK.TRANS64.TRYWAIT P0, [R8+URZ+0x324c0], R9 ;  /* 0x0324c009080075a7 */ /* 0x0022a4000800017f */
[----:B--2---:R-:W-:Y:S05]  /*34810*/  @!P0 NANOSLEEP.SYNCS 0x989680 ;  /* 0x009896800000895d */ /* 0x004fea0003900000 */
[----:B------:R-:W2:Y:S02]  /*34820*/  @!P0 SYNCS.PHASECHK.TRANS64 P0, [R8+URZ+0x324c0], R9 ;  /* 0x0324c009080085a7 */ /* 0x000ea4000800007f */
[----:B--2---:R-:W-:Y:S05]  /*34830*/  @!P0 BRA `(.L_x_3015) ;  /* 0xfffffffc00f08947 */ /* 0x004fea000383ffff */
[----:B------:R-:W-:Y:S05]  /*34840*/  BRA `(.L_x_3169) ;  /* 0xffffffa400a07947 */ /* 0x000fea000383ffff */
.L_x_3019:
[----:B0-----:R0:W1:Y:S02]  /*34850*/  SYNCS.PHASECHK.TRANS64.TRYWAIT P0, [R9+URZ+0x324a0], R10 ;  /* 0x0324a00a090075a7 */ /* 0x001064000800017f */
[----:B-1----:R-:W-:Y:S05]  /*34860*/  @!P0 NANOSLEEP.SYNCS 0x989680 ;  /* 0x009896800000895d */ /* 0x002fea0003900000 */
[----:B------:R-:W1:Y:S02]  /*34870*/  @!P0 SYNCS.PHASECHK.TRANS64 P0, [R9+URZ+0x324a0], R10 ;  /* 0x0324a00a090085a7 */ /* 0x000e64000800007f */
[----:B-1----:R-:W-:Y:S05]  /*34880*/  @!P0 BRA `(.L_x_3019) ;  /* 0xfffffffc00f08947 */ /* 0x002fea000383ffff */
[----:B------:R-:W-:Y:S05]  /*34890*/  BRA `(.L_x_3170) ;  /* 0xffffffa800907947 */ /* 0x000fea000383ffff */
.L_x_3021:
[----:B-1----:R1:W2:Y:S02]  /*348a0*/  SYNCS.PHASECHK.TRANS64.TRYWAIT P1, [R9+URZ+0x324c0], R10 ;  /* 0x0324c00a090075a7 */ /* 0x0022a4000802017f */
[----:B--2---:R-:W-:Y:S05]  /*348b0*/  @!P1 NANOSLEEP.SYNCS 0x989680 ;  /* 0x009896800000995d */ /* 0x004fea0003900000 */
[----:B------:R-:W2:Y:S02]  /*348c0*/  @!P1 SYNCS.PHASECHK.TRANS64 P1, [R9+URZ+0x324c0], R10 ;  /* 0x0324c00a090095a7 */ /* 0x000ea4000802007f */
[----:B--2---:R-:W-:Y:S05]  /*348d0*/  @!P1 BRA `(.L_x_3021) ;  /* 0xfffffffc00f09947 */ /* 0x004fea000383ffff */
[----:B------:R-:W-:Y:S05]  /*348e0*/  BRA `(.L_x_3171) ;  /* 0xffffffa800ec7947 */ /* 0x000fea000383ffff */
.L_x_3039:
[----:B------:R-:W2:Y:S01]  /*348f0*/  S2R R5, SR_TID.X ;  /* 0x0000000000057919 */ /* 0x000ea20000002100 */
[----:B------:R-:W-:Y:S01]  /*34900*/  BSSY B0, `(.L_x_3172) ;  /* 0x000000a000007945 */ /* 0x000fe20003800000 */
[----:B------:R-:W-:Y:S02]  /*34910*/  IMAD.MOV.U32 R12, RZ, RZ, RZ ;  /* 0x000000ffff0c7224 */ /* 0x000fe400078e00ff */
[----:B01----:R-:W-:Y:S02]  /*34920*/  IMAD.MOV.U32 R11, RZ, RZ, 0x1f ;  /* 0x0000001fff0b7424 */ /* 0x003fe400078e00ff */
[----:B------:R-:W-:Y:S01]  /*34930*/  IMAD.MOV.U32 R15, RZ, RZ, -0x1 ;  /* 0xffffffffff0f7424 */ /* 0x000fe200078e00ff */
[----:B--2---:R-:W-:-:S04]  /*34940*/  SHF.R.U32.HI R5, RZ, 0x5, R5 ;  /* 0x00000005ff057819 */ /* 0x004fc80000011605 */
[----:B------:R-:W-:-:S05]  /*34950*/  LOP3.LUT R5, R5, 0x3, RZ, 0xc0, !PT ;  /* 0x0000000305057812 */ /* 0x000fca00078ec0ff */
[----:B------:R-:W-:-:S07]  /*34960*/  IMAD.MOV.U32 R13, RZ, RZ, R5 ;  /* 0x000000ffff0d7224 */ /* 0x000fce00078e0005 */
[----:B------:R-:W-:Y:S05]  /*34970*/  WARPSYNC.COLLECTIVE R15, `(.L_x_3173) ;  /* 0x000000000f087348 */ /* 0x000fea0003c00000 */
[----:B------:R0:W1:Y:S02]  /*34980*/  SHFL.IDX P6, R14, R13, R12, R11 ;  /* 0x0000000c0d0e7389 */ /* 0x00006400000c000b */
[----:B01----:R-:W-:Y:S01]  /*34990*/  ENDCOLLECTIVE ;  /* 0x000000000000791b */ /* 0x003fe20003800000 */
.L_x_3173:
[----:B------:R-:W-:Y:S05]  /*349a0*/  BSYNC B0 ;  /* 0x0000000000007941 */ /* 0x000fea0003800000 */
.L_x_3172:
[----:B------:R-:W-:Y:S05]  /*349b0*/  BRA `(.L_x_3174) ;  /* 0xffffffb800647947 */ /* 0x000fea000383ffff */
.L_x_3040:
[----:B------:R-:W-:Y:S01]  /*349c0*/  BSSY B0, `(.L_x_3175) ;  /* 0x0000006000007945 */ /* 0x000fe20003800000 */
[----:B------:R-:W-:-:S07]  /*349d0*/  IMAD.MOV.U32 R15, RZ, RZ, -0x1 ;  /* 0xffffffffff0f7424 */ /* 0x000fce00078e00ff */
[----:B01----:R-:W-:Y:S05]  /*349e0*/  WARPSYNC.COLLECTIVE R15, `(.L_x_3176) ;  /* 0x000000000f0c7348 */ /* 0x003fea0003c00000 */
[----:B------:R-:W-:Y:S02]  /*349f0*/  ELECT P6, UR62, PT ;  /* 0x00000000003e782f */ /* 0x000fe400038c0000 */
[----:B------:R-:W-:Y:S01]  /*34a00*/  MOV R14, UR62 ;  /* 0x0000003e000e7c02 */ /* 0x000fe20008000f00 */
[----:B01----:R-:W-:Y:S10]  /*34a10*/  ENDCOLLECTIVE ;  /* 0x000000000000791b */ /* 0x003ff40003800000 */
.L_x_3176:
[----:B------:R-:W-:Y:S05]  /*34a20*/  BSYNC B0 ;  /* 0x0000000000007941 */ /* 0x000fea0003800000 */
.L_x_3175:
[----:B------:R-:W-:Y:S05]  /*34a30*/  BRA `(.L_x_3177) ;  /* 0xffffffb800547947 */ /* 0x000fea000383ffff */
.L_x_3043:
[----:B-1----:R1:W2:Y:S02]  /*34a40*/  SYNCS.PHASECHK.TRANS64.TRYWAIT P0, [R5+URZ+0x32440], R7 ;  /* 0x03244007050075a7 */ /* 0x0022a4000800017f */
[----:B--2---:R-:W-:Y:S05]  /*34a50*/  @!P0 NANOSLEEP.SYNCS 0x989680 ;  /* 0x009896800000895d */ /* 0x004fea0003900000 */
[----:B------:R-:W2:Y:S02]  /*34a60*/  @!P0 SYNCS.PHASECHK.TRANS64 P0, [R5+URZ+0x32440], R7 ;  /* 0x03244007050085a7 */ /* 0x000ea4000800007f */
[----:B--2---:R-:W-:Y:S05]  /*34a70*/  @!P0 BRA `(.L_x_3043) ;  /* 0xfffffffc00f08947 */ /* 0x004fea000383ffff */
[----:B------:R-:W-:Y:S05]  /*34a80*/  BRA `(.L_x_3178) ;  /* 0xffffffb800bc7947 */ /* 0x000fea000383ffff */
.L_x_3047:
        /* <DEDUP_REMOVED lines=8> */
.L_x_3050:
[----:B-1----:R1:W2:Y:S02]  /*34b10*/  SYNCS.PHASECHK.TRANS64.TRYWAIT P0, [R2+URZ+0x32460], R5 ;  /* 0x03246005020075a7 */ /* 0x0022a4000800017f */
[----:B--2---:R-:W-:Y:S05]  /*34b20*/  @!P0 NANOSLEEP.SYNCS 0x989680 ;  /* 0x009896800000895d */ /* 0x004fea0003900000 */
[----:B------:R-:W2:Y:S02]  /*34b30*/  @!P0 SYNCS.PHASECHK.TRANS64 P0, [R2+URZ+0x32460], R5 ;  /* 0x03246005020085a7 */ /* 0x000ea4000800007f */
[----:B--2---:R-:W-:Y:S05]  /*34b40*/  @!P0 BRA `(.L_x_3050) ;  /* 0xfffffffc00f08947 */ /* 0x004fea000383ffff */
[----:B------:R-:W-:Y:S05]  /*34b50*/  BRA `(.L_x_3180) ;  /* 0xffffffc000407947 */ /* 0x000fea000383ffff */
.L_x_3059:
[----:B---3--:R3:W4:Y:S02]  /*34b60*/  SYNCS.PHASECHK.TRANS64.TRYWAIT P0, [R2+URZ+0x32440], R3 ;  /* 0x03244003020075a7 */ /* 0x008724000800017f */
[----:B----4-:R-:W-:Y:S05]  /*34b70*/  @!P0 NANOSLEEP.SYNCS 0x989680 ;  /* 0x009896800000895d */ /* 0x010fea0003900000 */
[----:B------:R-:W4:Y:S02]  /*34b80*/  @!P0 SYNCS.PHASECHK.TRANS64 P0, [R2+URZ+0x32440], R3 ;  /* 0x03244003020085a7 */ /* 0x000f24000800007f */
[----:B----4-:R-:W-:Y:S05]  /*34b90*/  @!P0 BRA `(.L_x_3059) ;  /* 0xfffffffc00f08947 */ /* 0x010fea000383ffff */
[----:B------:R-:W-:Y:S05]  /*34ba0*/  BRA `(.L_x_3181) ;  /* 0xffffffc400c07947 */ /* 0x000fea000383ffff */
.L_x_3061:
[----:B0-----:R0:W1:Y:S02]  /*34bb0*/  SYNCS.PHASECHK.TRANS64.TRYWAIT P0, [R2+URZ+0x32460], R3 ;  /* 0x03246003020075a7 */ /* 0x001064000800017f */
[----:B-1----:R-:W-:Y:S05]  /*34bc0*/  @!P0 NANOSLEEP.SYNCS 0x989680 ;  /* 0x009896800000895d */ /* 0x002fea0003900000 */
[----:B------:R-:W1:Y:S02]  /*34bd0*/  @!P0 SYNCS.PHASECHK.TRANS64 P0, [R2+URZ+0x32460], R3 ;  /* 0x03246003020085a7 */ /* 0x000e64000800007f */
[----:B-1----:R-:W-:Y:S05]  /*34be0*/  @!P0 BRA `(.L_x_3061) ;  /* 0xfffffffc00f08947 */ /* 0x002fea000383ffff */
[----:B------:R-:W-:Y:S05]  /*34bf0*/  BRA `(.L_x_3182) ;  /* 0xffffffc800307947 */ /* 0x000fea000383ffff */
.L_x_3066:
[----:B--2---:R2:W3:Y:S02]  /*34c00*/  SYNCS.PHASECHK.TRANS64.TRYWAIT P0, [R2+URZ+0x32440], R3 ;  /* 0x03244003020075a7 */ /* 0x0044e4000800017f */
[----:B---3--:R-:W-:Y:S05]  /*34c10*/  @!P0 NANOSLEEP.SYNCS 0x989680 ;  /* 0x009896800000895d */ /* 0x008fea0003900000 */
[----:B------:R-:W3:Y:S02]  /*34c20*/  @!P0 SYNCS.PHASECHK.TRANS64 P0, [R2+URZ+0x32440], R3 ;  /* 0x03244003020085a7 */ /* 0x000ee4000800007f */
[----:B---3--:R-:W-:Y:S05]  /*34c30*/  @!P0 BRA `(.L_x_3066) ;  /* 0xfffffffc00f08947 */ /* 0x008fea000383ffff */
[----:B------:R-:W-:Y:S05]  /*34c40*/  BRA `(.L_x_3183) ;  /* 0xffffffcc007c7947 */ /* 0x000fea000383ffff */
.L_x_3068:
[----:B0-----:R0:W1:Y:S02]  /*34c50*/  SYNCS.PHASECHK.TRANS64.TRYWAIT P1, [R2+URZ+0x32460], R3 ;  /* 0x03246003020075a7 */ /* 0x001064000802017f */
[----:B-1----:R-:W-:Y:S05]  /*34c60*/  @!P1 NANOSLEEP.SYNCS 0x989680 ;  /* 0x009896800000995d */ /* 0x002fea0003900000 */
[----:B------:R-:W1:Y:S02]  /*34c70*/  @!P1 SYNCS.PHASECHK.TRANS64 P1, [R2+URZ+0x32460], R3 ;  /* 0x03246003020095a7 */ /* 0x000e64000802007f */
[----:B-1----:R-:W-:Y:S05]  /*34c80*/  @!P1 BRA `(.L_x_3068) ;  /* 0xfffffffc00f09947 */ /* 0x002fea000383ffff */
[----:B------:R-:W-:Y:S05]  /*34c90*/  BRA `(.L_x_3184) ;  /* 0xffffffcc00e87947 */ /* 0x000fea000383ffff */
.L_x_3073:
[----:B--2---:R2:W3:Y:S02]  /*34ca0*/  SYNCS.PHASECHK.TRANS64.TRYWAIT P0, [R2+URZ+0x32440], R3 ;  /* 0x03244003020075a7 */ /* 0x0044e4000800017f */
[----:B---3--:R-:W-:Y:S05]  /*34cb0*/  @!P0 NANOSLEEP.SYNCS 0x989680 ;  /* 0x009896800000895d */ /* 0x008fea0003900000 */
[----:B------:R-:W3:Y:S02]  /*34cc0*/  @!P0 SYNCS.PHASECHK.TRANS64 P0, [R2+URZ+0x32440], R3 ;  /* 0x03244003020085a7 */ /* 0x000ee4000800007f */
[----:B---3--:R-:W-:Y:S05]  /*34cd0*/  @!P0 BRA `(.L_x_3073) ;  /* 0xfffffffc00f08947 */ /* 0x008fea000383ffff */
[----:B------:R-:W-:Y:S05]  /*34ce0*/  BRA `(.L_x_3185) ;  /* 0xffffffd400107947 */ /* 0x000fea000383ffff */
.L_x_3075:
[----:B0-----:R0:W1:Y:S02]  /*34cf0*/  SYNCS.PHASECHK.TRANS64.TRYWAIT P1, [R2+URZ+0x32460], R3 ;  /* 0x03246003020075a7 */ /* 0x001064000802017f */
[----:B-1----:R-:W-:Y:S05]  /*34d00*/  @!P1 NANOSLEEP.SYNCS 0x989680 ;  /* 0x009896800000995d */ /* 0x002fea0003900000 */
[----:B------:R-:W1:Y:S02]  /*34d10*/  @!P1 SYNCS.PHASECHK.TRANS64 P1, [R2+URZ+0x32460], R3 ;  /* 0x03246003020095a7 */ /* 0x000e64000802007f */
[----:B-1----:R-:W-:Y:S05]  /*34d20*/  @!P1 BRA `(.L_x_3075) ;  /* 0xfffffffc00f09947 */ /* 0x002fea000383ffff */
[----:B------:R-:W-:Y:S05]  /*34d30*/  BRA `(.L_x_3186) ;  /* 0xffffffd400807947 */ /* 0x000fea000383ffff */
.L_x_3080:
[----:B------:R-:W-:Y:S01]  /*34d40*/  BSSY B0, `(.L_x_3187) ;  /* 0x0000008000007945 */ /* 0x000fe20003800000 */
[----:B-1----:R-:W-:Y:S02]  /*34d50*/  IMAD.MOV.U32 R13, RZ, RZ, R16 ;  /* 0x000000ffff0d7224 */ /* 0x002fe400078e0010 */
[----:B0-----:R-:W-:Y:S02]  /*34d60*/  IMAD.MOV.U32 R12, RZ, RZ, RZ ;  /* 0x000000ffff0c7224 */ /* 0x001fe400078e00ff */
[----:B------:R-:W-:Y:S02]  /*34d70*/  IMAD.MOV.U32 R11, RZ, RZ, 0x1f ;  /* 0x0000001fff0b7424 */ /* 0x000fe400078e00ff */
[----:B------:R-:W-:-:S07]  /*34d80*/  IMAD.MOV.U32 R15, RZ, RZ, -0x1 ;  /* 0xffffffffff0f7424 */ /* 0x000fce00078e00ff */
[----:B--23--:R-:W-:Y:S05]  /*34d90*/  WARPSYNC.COLLECTIVE R15, `(.L_x_3188) ;  /* 0x000000000f087348 */ /* 0x00cfea0003c00000 */
[----:B------:R0:W1:Y:S02]  /*34da0*/  SHFL.IDX P6, R14, R13, R12, R11 ;  /* 0x0000000c0d0e7389 */ /* 0x00006400000c000b */
[----:B0123--:R-:W-:Y:S01]  /*34db0*/  ENDCOLLECTIVE ;  /* 0x000000000000791b */ /* 0x00ffe20003800000 */
.L_x_3188:
[----:B------:R-:W-:Y:S05]  /*34dc0*/  BSYNC B0 ;  /* 0x0000000000007941 */ /* 0x000fea0003800000 */
.L_x_3187:
        /* <DEDUP_REMOVED lines=8> */
.L_x_3189:
[----:B------:R-:W-:Y:S01]  /*34e50*/  IMAD.MOV.U32 R16, RZ, RZ, R14 ;  /* 0x000000ffff107224 */ /* 0x000fe200078e000e */
[----:B------:R-:W-:Y:S06]  /*34e60*/  BRA `(.L_x_3190) ;  /* 0xffffffd800747947 */ /* 0x000fec000383ffff */
.L_x_3083:
[----:B------:R-:W-:Y:S01]  /*34e70*/  BSSY B0, `(.L_x_3191) ;  /* 0x0000008000007945 */ /* 0x000fe20003800000 */
[----:B-1---5:R-:W-:Y:S02]  /*34e80*/  IMAD.MOV.U32 R13, RZ, RZ, R17 ;  /* 0x000000ffff0d7224 */ /* 0x022fe400078e0011 */
[----:B0-----:R-:W-:Y:S02]  /*34e90*/  IMAD.MOV.U32 R12, RZ, RZ, 0x1 ;  /* 0x00000001ff0c7424 */ /* 0x001fe400078e00ff */
[----:B------:R-:W-:Y:S02]  /*34ea0*/  IMAD.MOV.U32 R11, RZ, RZ, RZ ;  /* 0x000000ffff0b7224 */ /* 0x000fe400078e00ff */
[----:B------:R-:W-:-:S07]  /*34eb0*/  IMAD.MOV.U32 R15, RZ, RZ, -0x1 ;  /* 0xffffffffff0f7424 */ /* 0x000fce00078e00ff */
[----:B--234-:R-:W-:Y:S05]  /*34ec0*/  WARPSYNC.COLLECTIVE R15, `(.L_x_3192) ;  /* 0x000000000f087348 */ /* 0x01cfea0003c00000 */
[----:B------:R0:W1:Y:S02]  /*34ed0*/  SHFL.UP P6, R14, R13, R12, R11 ;  /* 0x0400000c0d0e7389 */ /* 0x00006400000c000b */
[----:B01234-:R-:W-:Y:S01]  /*34ee0*/  ENDCOLLECTIVE ;  /* 0x000000000000791b */ /* 0x01ffe20003800000 */
.L_x_3192:
[----:B------:R-:W-:Y:S05]  /*34ef0*/  BSYNC B0 ;  /* 0x0000000000007941 */ /* 0x000fea0003800000 */
.L_x_3191:
        /* <DEDUP_REMOVED lines=10> */
.L_x_3193:
        /* <DEDUP_REMOVED lines=8> */
.L_x_3194:
        /* <DEDUP_REMOVED lines=8> */
.L_x_3195:
        /* <DEDUP_REMOVED lines=8> */
.L_x_3196:
        /* <DEDUP_REMOVED lines=8> */
.L_x_3197:
[----:B------:R-:W-:Y:S05]  /*351a0*/  BRA `(.L_x_3198) ;  /* 0xffffffd800387947 */ /* 0x000fea000383ffff */
.L_x_3088:
[----:B------:R-:W-:Y:S01]  /*351b0*/  BSSY B0, `(.L_x_3199) ;  /* 0x0000008000007945 */ /* 0x000fe20003800000 */
[----:B-----5:R-:W-:Y:S02]  /*351c0*/  IMAD.MOV.U32 R13, RZ, RZ, R17 ;  /* 0x000000ffff0d7224 */ /* 0x020fe400078e0011 */
[----:B------:R-:W-:Y:S02]  /*351d0*/  IMAD.MOV.U32 R12, RZ, RZ, 0x1 ;  /* 0x00000001ff0c7424 */ /* 0x000fe400078e00ff */
[----:B------:R-:W-:Y:S02]  /*351e0*/  IMAD.MOV.U32 R11, RZ, RZ, RZ ;  /* 0x000000ffff0b7224 */ /* 0x000fe400078e00ff */
[----:B------:R-:W-:-:S07]  /*351f0*/  IMAD.MOV.U32 R15, RZ, RZ, -0x1 ;  /* 0xffffffffff0f7424 */ /* 0x000fce00078e00ff */
[----:B0-----:R-:W-:Y:S05]  /*35200*/  WARPSYNC.COLLECTIVE R15, `(.L_x_3200) ;  /* 0x000000000f087348 */ /* 0x001fea0003c00000 */
[----:B------:R1:W2:Y:S02]  /*35210*/  SHFL.UP P6, R14, R13, R12, R11 ;  /* 0x0400000c0d0e7389 */ /* 0x0002a400000c000b */
[----:B012---:R-:W-:Y:S01]  /*35220*/  ENDCOLLECTIVE ;  /* 0x000000000000791b */ /* 0x007fe20003800000 */
.L_x_3200:
[----:B------:R-:W-:Y:S05]  /*35230*/  BSYNC B0 ;  /* 0x0000000000007941 */ /* 0x000fea0003800000 */
.L_x_3199:
        /* <DEDUP_REMOVED lines=10> */
.L_x_3201:
        /* <DEDUP_REMOVED lines=8> */
.L_x_3202:
        /* <DEDUP_REMOVED lines=8> */
.L_x_3203:
        /* <DEDUP_REMOVED lines=8> */
.L_x_3204:
        /* <DEDUP_REMOVED lines=8> */
.L_x_3205:
[----:B------:R-:W-:Y:S05]  /*354e0*/  BRA `(.L_x_3206) ;  /* 0xffffffd8001c7947 */ /* 0x000fea000383ffff */
.L_x_3090:
[----:B------:R-:W-:Y:S01]  /*354f0*/  BSSY B0, `(.L_x_3207) ;  /* 0x0000006000007945 */ /* 0x000fe20003800000 */
[----:B------:R-:W-:Y:S01]  /*35500*/  PLOP3.LUT P6, PT, P6, PT, PT, 0x8, 0x0 ;  /* 0x000000000000781c */ /* 0x000fe200037ce170 */
[----:B------:R-:W-:-:S12]  /*35510*/  IMAD.MOV.U32 R15, RZ, RZ, -0x1 ;  /* 0xffffffffff0f7424 */ /* 0x000fd800078e00ff */
[----:B0-----:R-:W-:Y:S05]  /*35520*/  WARPSYNC.COLLECTIVE R15, `(.L_x_3208) ;  /* 0x000000000f087348 */ /* 0x001fea0003c00000 */
[----:B------:R-:W-:Y:S01]  /*35530*/  VOTE.ANY R14, PT, P6 ;  /* 0x00000000000e7806 */ /* 0x000fe200030e0100 */
[----:B0-----:R-:W-:Y:S06]  /*35540*/  ENDCOLLECTIVE ;  /* 0x000000000000791b */ /* 0x001fec0003800000 */
.L_x_3208:
[----:B------:R-:W-:Y:S05]  /*35550*/  BSYNC B0 ;  /* 0x0000000000007941 */ /* 0x000fea0003800000 */
.L_x_3207:
        /* <DEDUP_REMOVED lines=9> */
.L_x_3209:
[----:B------:R-:W-:Y:S01]  /*355f0*/  IMAD.MOV.U32 R17, RZ, RZ, R14 ;  /* 0x000000ffff117224 */ /* 0x000fe200078e000e */
[----:B------:R-:W-:Y:S06]  /*35600*/  BRA `(.L_x_3210) ;  /* 0xffffffd8000c7947 */ /* 0x000fec000383ffff */
.L_x_3092:
[----:B------:R-:W-:Y:S01]  /*35610*/  BSSY B0, `(.L_x_3211) ;  /* 0x0000007000007945 */ /* 0x000fe20003800000 */
[----:B------:R-:W-:Y:S02]  /*35620*/  IMAD.MOV.U32 R13, RZ, RZ, R2 ;  /* 0x000000ffff0d7224 */ /* 0x000fe400078e0002 */
[----:B------:R-:W-:Y:S02]  /*35630*/  IMAD.MOV.U32 R11, RZ, RZ, 0x1f ;  /* 0x0000001fff0b7424 */ /* 0x000fe400078e00ff */
[----:B------:R-:W-:-:S07]  /*35640*/  IMAD.MOV.U32 R15, RZ, RZ, -0x1 ;  /* 0xffffffffff0f7424 */ /* 0x000fce00078e00ff */
[----:B012---:R-:W-:Y:S05]  /*35650*/  WARPSYNC.COLLECTIVE R15, `(.L_x_3212) ;  /* 0x000000000f087348 */ /* 0x007fea0003c00000 */
[----:B------:R3:W4:Y:S02]  /*35660*/  SHFL.IDX P6, R14, R13, R12, R11 ;  /* 0x0000000c0d0e7389 */ /* 0x00072400000c000b */
[----:B01234-:R-:W-:Y:S01]  /*35670*/  ENDCOLLECTIVE ;  /* 0x000000000000791b */ /* 0x01ffe20003800000 */
.L_x_3212:
[----:B------:R-:W-:Y:S05]  /*35680*/  BSYNC B0 ;  /* 0x0000000000007941 */ /* 0x000fea0003800000 */
.L_x_3211:
[----:B------:R-:W-:Y:S01]  /*35690*/  IMAD.MOV.U32 R7, RZ, RZ, R14 ;  /* 0x000000ffff077224 */ /* 0x000fe200078e000e */
[----:B------:R-:W-:Y:S06]  /*356a0*/  BRA `(.L_x_3091) ;  /* 0xffffffd800007947 */ /* 0x000fec000383ffff */
.L_x_3095:
[----:B-1----:R1:W3:Y:S02]  /*356b0*/  SYNCS.PHASECHK.TRANS64.TRYWAIT P0, [R0+URZ+0x32420], R3 ;  /* 0x03242003000075a7 */ /* 0x0022e4000800017f */
[----:B---3--:R-:W-:Y:S05]  /*356c0*/  @!P0 NANOSLEEP.SYNCS 0x989680 ;  /* 0x009896800000895d */ /* 0x008fea0003900000 */
[----:B------:R-:W3:Y:S02]  /*356d0*/  @!P0 SYNCS.PHASECHK.TRANS64 P0, [R0+URZ+0x32420], R3 ;  /* 0x03242003000085a7 */ /* 0x000ee4000800007f */
[----:B---3--:R-:W-:Y:S05]  /*356e0*/  @!P0 BRA `(.L_x_3095) ;  /* 0xfffffffc00f08947 */ /* 0x008fea000383ffff */
[----:B------:R-:W-:Y:S05]  /*356f0*/  BRA `(.L_x_3213) ;  /* 0xffffffdc00707947 */ /* 0x000fea000383ffff */
.L_x_3096:
        /* <DEDUP_REMOVED lines=11> */
.L_x_3215:
[----:B------:R-:W-:Y:S05]  /*357b0*/  BSYNC B0 ;  /* 0x0000000000007941 */ /* 0x000fea0003800000 */
.L_x_3214:
[----:B------:R-:W-:Y:S05]  /*357c0*/  BRA `(.L_x_3216) ;  /* 0xffffffdc00547947 */ /* 0x000fea000383ffff */
.L_x_3097:
[----:B------:R-:W-:Y:S01]  /*357d0*/  BSSY B0, `(.L_x_3217) ;  /* 0x0000006000007945 */ /* 0x000fe20003800000 */
[----:B------:R-:W-:-:S07]  /*357e0*/  IMAD.MOV.U32 R15, RZ, RZ, -0x1 ;  /* 0xffffffffff0f7424 */ /* 0x000fce00078e00ff */
[----:B012---:R-:W-:Y:S05]  /*357f0*/  WARPSYNC.COLLECTIVE R15, `(.L_x_3218) ;  /* 0x000000000f0c7348 */ /* 0x007fea0003c00000 */
[----:B------:R-:W-:Y:S02]  /*35800*/  ELECT P6, UR62, PT ;  /* 0x00000000003e782f */ /* 0x000fe400038c0000 */
[----:B------:R-:W-:Y:S01]  /*35810*/  MOV R14, UR62 ;  /* 0x0000003e000e7c02 */ /* 0x000fe20008000f00 */
[----:B012---:R-:W-:Y:S10]  /*35820*/  ENDCOLLECTIVE ;  /* 0x000000000000791b */ /* 0x007ff40003800000 */
.L_x_3218:
[----:B------:R-:W-:Y:S05]  /*35830*/  BSYNC B0 ;  /* 0x0000000000007941 */ /* 0x000fea0003800000 */
.L_x_3217:
[----:B------:R-:W-:Y:S05]  /*35840*/  BRA `(.L_x_3219) ;  /* 0xffffffdc00487947 */ /* 0x000fea000383ffff */
.L_x_3099:
[----:B-1----:R1:W2:Y:S02]  /*35850*/  SYNCS.PHASECHK.TRANS64.TRYWAIT P0, [R6+URZ], R5 ;  /* 0x00000005060075a7 */ /* 0x0022a4000800017f */
[----:B--2---:R-:W-:Y:S05]  /*35860*/  @!P0 NANOSLEEP.SYNCS 0x989680 ;  /* 0x009896800000895d */ /* 0x004fea0003900000 */
[----:B------:R-:W2:Y:S02]  /*35870*/  @!P0 SYNCS.PHASECHK.TRANS64 P0, [R6+URZ], R5 ;  /* 0x00000005060085a7 */ /* 0x000ea4000800007f */
[----:B--2---:R-:W-:Y:S05]  /*35880*/  @!P0 BRA `(.L_x_3099) ;  /* 0xfffffffc00f08947 */ /* 0x004fea000383ffff */
[----:B------:R-:W-:Y:S05]  /*35890*/  BRA `(.L_x_3220) ;  /* 0xffffffdc00847947 */ /* 0x000fea000383ffff */
.L_x_3100:
[----:B--2---:R2:W3:Y:S02]  /*358a0*/  SYNCS.PHASECHK.TRANS64.TRYWAIT P0, [R7+URZ], R2 ;  /* 0x00000002070075a7 */ /* 0x0044e4000800017f */
[----:B---3--:R-:W-:Y:S05]  /*358b0*/  @!P0 NANOSLEEP.SYNCS 0x989680 ;  /* 0x009896800000895d */ /* 0x008fea0003900000 */
[----:B------:R-:W3:Y:S02]  /*358c0*/  @!P0 SYNCS.PHASECHK.TRANS64 P0, [R7+URZ], R2 ;  /* 0x00000002070085a7 */ /* 0x000ee4000800007f */
[----:B---3--:R-:W-:Y:S05]  /*358d0*/  @!P0 BRA `(.L_x_3100) ;  /* 0xfffffffc00f08947 */ /* 0x008fea000383ffff */
[----:B------:R-:W-:Y:S05]  /*358e0*/  BRA `(.L_x_3221) ;  /* 0xffffffdc00787947 */ /* 0x000fea000383ffff */
.L_x_3102:
[----:B---3--:R3:W4:Y:S02]  /*358f0*/  SYNCS.PHASECHK.TRANS64.TRYWAIT P0, [R4+URZ], R5 ;  /* 0x00000005040075a7 */ /* 0x008724000800017f */
[----:B----4-:R-:W-:Y:S05]  /*35900*/  @!P0 NANOSLEEP.SYNCS 0x989680 ;  /* 0x009896800000895d */ /* 0x010fea0003900000 */
[----:B------:R-:W4:Y:S02]  /*35910*/  @!P0 SYNCS.PHASECHK.TRANS64 P0, [R4+URZ], R5 ;  /* 0x00000005040085a7 */ /* 0x000f24000800007f */
[----:B----4-:R-:W-:Y:S05]  /*35920*/  @!P0 BRA `(.L_x_3102) ;  /* 0xfffffffc00f08947 */ /* 0x010fea000383ffff */
[----:B------:R-:W-:Y:S05]  /*35930*/  BRA `(.L_x_3222) ;  /* 0xffffffdc00807947 */ /* 0x000fea000383ffff */
        .type           $_ZN7cutlass13device_kernelIN5flash11enable_sm90INS1_16FlashAttnFwdSm90INS1_25CollectiveMainloopFwdSm90ILi2EN4cute5tupleIJNS5_1CILi1EEES8_S8_EEENS6_IJNS7_ILi128EEENS7_ILi96EEENS7_ILi64EEEEEELi256ENS_10bfloat16_tEfNS_4arch4Sm90ELb0ELb1ELb0ELb1ELb0ELb1ELb1ELb1ELb0ELb0ELb0ELb0EEENS1_21CollectiveEpilogueFwdINS6_IJSA_NS7_ILi256EEESB_EEES9_SE_SG_Li256ELb1ELb0ELb0ELb0EEENS1_36VarlenDynamicPersistentTileSchedulerILi128ELi96ELi256ELi32ELb0ELb0ELb1ELb1ELb0ELb1EEEEEEEEEvNT_6ParamsE$_ZZN5flash25CollectiveMainloopFwdSm90ILi2EN4cute5tupleIJNS1_1CILi1EEES4_S4_EEENS2_IJNS3_ILi128EEENS3_ILi96EEENS3_ILi64EEEEEELi256EN7cutlass10bfloat16_tEfNSA_4arch4Sm90ELb0ELb1ELb0ELb1ELb0ELb1ELb1ELb1ELb0ELb0ELb0ELb0EE3mmaINS_16FlashAttnFwdSm90ISE_NS_21CollectiveEpilogueFwdINS2_IJS6_NS3_ILi256EEES7_EEES5_SB_SD_Li256ELb1ELb0ELb0ELb0EEENS_36VarlenDynamicPersistentTileSchedulerILi128ELi96ELi256ELi32ELb0ELb0ELb1ELb1ELb0ELb1EEEE13SharedStorageENS1_6TensorINS1_11ArrayEngineIfLm128EEENS1_6LayoutINS2_IJNS2_IJNS3_ILi2EEEST_NS3_ILi32EEEEEES4_S4_EEENS2_IJNS2_IJS4_ST_NS3_ILi4EEEEEENS3_ILi0EEESZ_EEEEEEENS_7SoftmaxILi2ELi0EEEEEbRKNSE_6ParamsENSA_25PipelineTmaAsyncNoClusterILi2ENSA_16PipelineTmaAsyncILi2EEEEES1B_RNSA_13PipelineStateILj2EEERT0_RT1_iRiRKNS_16SeqlenInfoQKNewKILb1ELb1EEENS2_IJiiiiEEERT_ENKUliT_T0_T1_E_clIZSF_ISO_S12_S14_EbS17_S1B_S1B_S1E_S1G_S1I_iS1J_S1N_S1O_S1Q_EUlRS1R_iE0_NS3_ILb1EEES1Y_EEDaiS1R_S1S_S1T_,@function
        .size           $_ZN7cutlass13device_kernelIN5flash11enable_sm90INS1_16FlashAttnFwdSm90INS1_25CollectiveMainloopFwdSm90ILi2EN4cute5tupleIJNS5_1CILi1EEES8_S8_EEENS6_IJNS7_ILi128EEENS7_ILi96EEENS7_ILi64EEEEEELi256ENS_10bfloat16_tEfNS_4arch4Sm90ELb0ELb1ELb0ELb1ELb0ELb1ELb1ELb1ELb0ELb0ELb0ELb0EEENS1_21CollectiveEpilogueFwdINS6_IJSA_NS7_ILi256EEESB_EEES9_SE_SG_Li256ELb1ELb0ELb0ELb0EEENS1_36VarlenDynamicPersistentTileSchedulerILi128ELi96ELi256ELi32ELb0ELb0ELb1ELb1ELb0ELb1EEEEEEEEEvNT_6ParamsE$_ZZN5flash25CollectiveMainloopFwdSm90ILi2EN4cute5tupleIJNS1_1CILi1EEES4_S4_EEENS2_IJNS3_ILi128EEENS3_ILi96EEENS3_ILi64EEEEEELi256EN7cutlass10bfloat16_tEfNSA_4arch4Sm90ELb0ELb1ELb0ELb1ELb0ELb1ELb1ELb1ELb0ELb0ELb0ELb0EE3mmaINS_16FlashAttnFwdSm90ISE_NS_21CollectiveEpilogueFwdINS2_IJS6_NS3_ILi256EEES7_EEES5_SB_SD_Li256ELb1ELb0ELb0ELb0EEENS_36VarlenDynamicPersistentTileSchedulerILi128ELi96ELi256ELi32ELb0ELb0ELb1ELb1ELb0ELb1EEEE13SharedStorageENS1_6TensorINS1_11ArrayEngineIfLm128EEENS1_6LayoutINS2_IJNS2_IJNS3_ILi2EEEST_NS3_ILi32EEEEEES4_S4_EEENS2_IJNS2_IJS4_ST_NS3_ILi4EEEEEENS3_ILi0EEESZ_EEEEEEENS_7SoftmaxILi2ELi0EEEEEbRKNSE_6ParamsENSA_25PipelineTmaAsyncNoClusterILi2ENSA_16PipelineTmaAsyncILi2EEEEES1B_RNSA_13PipelineStateILj2EEERT0_RT1_iRiRKNS_16SeqlenInfoQKNewKILb1ELb1EEENS2_IJiiiiEEERT_ENKUliT_T0_T1_E_clIZSF_ISO_S12_S14_EbS17_S1B_S1B_S1E_S1G_S1I_iS1J_S1N_S1O_S1Q_EUlRS1R_iE0_NS3_ILb1EEES1Y_EEDaiS1R_S1S_S1T_,(.L_x_4727 - $_ZN7cutlass13device_kernelIN5flash11enable_sm90INS1_16FlashAttnFwdSm90INS1_25CollectiveMainloopFwdSm90ILi2EN4cute5tupleIJNS5_1CILi1EEES8_S8_EEENS6_IJNS7_ILi128EEENS7_ILi96EEENS7_ILi64EEEEEELi256ENS_10bfloat16_tEfNS_4arch4Sm90ELb0ELb1ELb0ELb1ELb0ELb1ELb1ELb1ELb0ELb0ELb0ELb0EEENS1_21CollectiveEpilogueFwdINS6_IJSA_NS7_ILi256EEESB_EEES9_SE_SG_Li256ELb1ELb0ELb0ELb0EEENS1_36VarlenDynamicPersistentTileSchedulerILi128ELi96ELi256ELi32ELb0ELb0ELb1ELb1ELb0ELb1EEEEEEEEEvNT_6ParamsE$_ZZN5flash25CollectiveMainloopFwdSm90ILi2EN4cute5tupleIJNS1_1CILi1EEES4_S4_EEENS2_IJNS3_ILi128EEENS3_ILi96EEENS3_ILi64EEEEEELi256EN7cutlass10bfloat16_tEfNSA_4arch4Sm90ELb0ELb1ELb0ELb1ELb0ELb1ELb1ELb1ELb0ELb0ELb0ELb0EE3mmaINS_16FlashAttnFwdSm90ISE_NS_21CollectiveEpilogueFwdINS2_IJS6_NS3_ILi256EEES7_EEES5_SB_SD_Li256ELb1ELb0ELb0ELb0EEENS_36VarlenDynamicPersistentTileSchedulerILi128ELi96ELi256ELi32ELb0ELb0ELb1ELb1ELb0ELb1EEEE13SharedStorageENS1_6TensorINS1_11ArrayEngineIfLm128EEENS1_6LayoutINS2_IJNS2_IJNS3_ILi2EEEST_NS3_ILi32EEEEEES4_S4_EEENS2_IJNS2_IJS4_ST_NS3_ILi4EEEEEENS3_ILi0EEESZ_EEEEEEENS_7SoftmaxILi2ELi0EEEEEbRKNSE_6ParamsENSA_25PipelineTmaAsyncNoClusterILi2ENSA_16PipelineTmaAsyncILi2EEEEES1B_RNSA_13PipelineStateILj2EEERT0_RT1_iRiRKNS_16SeqlenInfoQKNewKILb1ELb1EEENS2_IJiiiiEEERT_ENKUliT_T0_T1_E_clIZSF_ISO_S12_S14_EbS17_S1B_S1B_S1E_S1G_S1I_iS1J_S1N_S1O_S1Q_EUlRS1R_iE0_NS3_ILb1EEES1Y_EEDaiS1R_S1S_S1T_)
$_ZN7cutlass13device_kernelIN5flash11enable_sm90INS1_16FlashAttnFwdSm90INS1_25CollectiveMainloopFwdSm90ILi2EN4cute5tupleIJNS5_1CILi1EEES8_S8_EEENS6_IJNS7_ILi128EEENS7_ILi96EEENS7_ILi64EEEEEELi256ENS_10bfloat16_tEfNS_4arch4Sm90ELb0ELb1ELb0ELb1ELb0ELb1ELb1ELb1ELb0ELb0ELb0ELb0EEENS1_21CollectiveEpilogueFwdINS6_IJSA_NS7_ILi256EEESB_EEES9_SE_SG_Li256ELb1ELb0ELb0ELb0EEENS1_36VarlenDynamicPersistentTileSchedulerILi128ELi96ELi256ELi32ELb0ELb0ELb1ELb1ELb0ELb1EEEEEEEEEvNT_6ParamsE$_ZZN5flash25CollectiveMainloopFwdSm90ILi2EN4cute5tupleIJNS1_1CILi1EEES4_S4_EEENS2_IJNS3_ILi128EEENS3_ILi96EEENS3_ILi64EEEEEELi256EN7cutlass10bfloat16_tEfNSA_4arch4Sm90ELb0ELb1ELb0ELb1ELb0ELb1ELb1ELb1ELb0ELb0ELb0ELb0EE3mmaINS_16FlashAttnFwdSm90ISE_NS_21CollectiveEpilogueFwdINS2_IJS6_NS3_ILi256EEES7_EEES5_SB_SD_Li256ELb1ELb0ELb0ELb0EEENS_36VarlenDynamicPersistentTileSchedulerILi128ELi96ELi256ELi32ELb0ELb0ELb1ELb1ELb0ELb1EEEE13SharedStorageENS1_6TensorINS1_11ArrayEngineIfLm128EEENS1_6LayoutINS2_IJNS2_IJNS3_ILi2EEEST_NS3_ILi32EEEEEES4_S4_EEENS2_IJNS2_IJS4_ST_NS3_ILi4EEEEEENS3_ILi0EEESZ_EEEEEEENS_7SoftmaxILi2ELi0EEEEEbRKNSE_6ParamsENSA_25PipelineTmaAsyncNoClusterILi2ENSA_16PipelineTmaAsyncILi2EEEEES1B_RNSA_13PipelineStateILj2EEERT0_RT1_iRiRKNS_16SeqlenInfoQKNewKILb1ELb1EEENS2_IJiiiiEEERT_ENKUliT_T0_T1_E_clIZSF_ISO_S12_S14_EbS17_S1B_S1B_S1E_S1G_S1I_iS1J_S1N_S1O_S1Q_EUlRS1R_iE0_NS3_ILb1EEES1Y_EEDaiS1R_S1S_S1T_:
[----:B------:R-:W-:Y:S01]  /*35940*/  R2UR UR5, R3 ;  /* 0x00000000030572ca */ /* 0x000fe200000e0000 */
[----:B------:R-:W-:-:S12]  /*35950*/  ULDC UR4, c[0x0][0x20] ;  /* 0x0000080000047ab9 */ /* 0x000fd80000000800 */
[----:B------:R-:W-:-:S09]  /*35960*/  UIADD3 UR4, -UR4, UR5, URZ ;  /* 0x0000000504047290 */ /* 0x000fd2000fffe13f */
[----:B------:R-:W2:Y:S04]  /*35970*/  LDL.64 R6, [UR4+0x18] ;  /* 0x00001804ff067983 */ /* 0x000ea80008100a00 */
[----:B------:R-:W3:Y:S01]  /*35980*/  LDL.64 R4, [UR4] ;  /* 0x00000004ff047983 */ /* 0x000ee20008100a00 */
[----:B------:R-:W-:-:S03]  /*35990*/  ULDC.64 UR6, c[0x0][0x208] ;  /* 0x0000820000067ab9 */ /* 0x000fc60000000a00 */
[----:B--2---:R-:W2:Y:S04]  /*359a0*/  LD.E R8, desc[UR6][R6.64+0x1c] ;  /* 0x00001c0606087980 */ /* 0x004ea8000c101900 */
[----:B---3--:R0:W5:Y:S04]  /*359b0*/  LD.E R3, desc[UR6][R4.64] ;  /* 0x0000000604037980 */ /* 0x008168000c101900 */
[----:B------:R0:W5:Y:S01]  /*359c0*/  LD.E R10, desc[UR6][R4.64+0x4] ;  /* 0x00000406040a7980 */ /* 0x000162000c101900 */
[----:B------:R-:W-:Y:S01]  /*359d0*/  BSSY B1, `(.L_x_3223) ;  /* 0x0000005000017945 */ /* 0x000fe20003800000 */
[----:B--2---:R-:W-:-:S04]  /*359e0*/  LOP3.LUT R8, R8, 0x1, RZ, 0xfc, !PT ;  /* 0x0000000108087812 */ /* 0x004fc800078efcff */
[----:B------:R-:W-:-:S13]  /*359f0*/  ISETP.NE.AND P0, PT, R8, 0x3, PT ;  /* 0x000000030800780c */ /* 0x000fda0003f05270 */
[----:B0-----:R-:W-:Y:S05]  /*35a00*/  @!P0 BRA `(.L_x_3224) ;  /* 0x0000000000048947 */ /* 0x001fea0003800000 */
[----:B------:R-:W-:Y:S01]  /*35a10*/  BPT.TRAP 0x1 ;  /* 0x000000040000795c */ /* 0x000fe20000300000 */
.L_x_3224:
[----:B------:R-:W-:Y:S05]  /*35a20*/  BSYNC B1 ;  /* 0x0000000000017941 */ /* 0x000fea0003800000 */
.L_x_3223:
        /* <DEDUP_REMOVED lines=13> */
.L_x_3226:
[----:B------:R-:W-:Y:S05]  /*35b00*/  BSYNC B1 ;  /* 0x0000000000017941 */ /* 0x000fea0003800000 */
.L_x_3225:
        /* <DEDUP_REMOVED lines=8> */
.L_x_3228:
[----:B------:R-:W-:Y:S05]  /*35b90*/  BSYNC B1 ;  /* 0x0000000000017941 */ /* 0x000fea0003800000 */
.L_x_3227:
[----:B0----5:R-:W2:Y:S04]  /*35ba0*/  LDL.64 R8, [UR4] ;  /* 0x00000004ff087983 */ /* 0x021ea80008100a00 */
[----:B------:R-:W3:Y:S04]  /*35bb0*/  LDL.64 R6, [UR4+0x28] ;  /* 0x00002804ff067983 */ /* 0x000ee80008100a00 */
[----:B------:R-:W4:Y:S04]  /*35bc0*/  LDL.64 R4, [UR4+0x20] ;  /* 0x00002004ff047983 */ /* 0x000f280008100a00 */
[----:B------:R-:W4:Y:S04]  /*35bd0*/  LDL.64 R10, [UR4+0x8] ;  /* 0x00000804ff0a7983 */ /* 0x000f280008100a00 */
[----:B--2---:R-:W2:Y:S04]  /*35be0*/  LD.E R9, desc[UR6][R8.64] ;  /* 0x0000000608097980 */ /* 0x004ea8000c101900 */
[----:B---3--:R-:W2:Y:S01]  /*35bf0*/  LD.E.64 R12, desc[UR6][R6.64] ;  /* 0x00000006060c7980 */ /* 0x008ea2000c101b00 */
[----:B------:R-:W-:Y:S05]  /*35c00*/  WARPSYNC.ALL ;  /* 0x0000000000007948 */ /* 0x000fea0003800000 */
[----:B----4-:R0:W-:Y:S04]  /*35c10*/  ST.E desc[UR6][R10.64], RZ ;  /* 0x000000ff0a007985 */ /* 0x0101e8000c101906 */
[----:B------:R-:W3:Y:S01]  /*35c20*/  LD.E.64 R6, desc[UR6][R4.64] ;  /* 0x0000000604067980 */ /* 0x000ee2000c101b00 */
[----:B--2---:R-:W-:Y:S01]  /*35c30*/  IMAD R8, R9, 0x300, R12 ;  /* 0x0000030009087824 */ /* 0x004fe200078e020c */
[----:B------:R-:W-:Y:S01]  /*35c40*/  WARPGROUP.ARRIVE ;  /* 0x00000000000079c5 */ /* 0x000fe20000000000 */
[----:B------:R-:W-:-:S02]  /*35c50*/  IMAD.MOV.U32 R9, RZ, RZ, R13 ;  /* 0x000000ffff097224 */ /* 0x000fc400078e000d */
[----:B------:R-:W-:Y:S01]  /*35c60*/  IMAD.MOV.U32 R208, RZ, RZ, 0x1 ;  /* 0x00000001ffd07424 */ /* 0x000fe200078e00ff */
        /* <DEDUP_REMOVED lines=10> */
[----:B------:R-:W-:-:S03]  /*35d10*/  WARPGROUP.ARRIVE ;  /* 0x00000000000079c5 */ /* 0x000fc60000000000 */
        /* <DEDUP_REMOVED lines=21> */
[----:B------:R-:W-:-:S03]  /*35e70*/  IMAD.MOV.U32 R9, RZ, RZ, R13 ;  /* 0x000000ffff097224 */ /* 0x000fc600078e000d */
        /* <DEDUP_REMOVED lines=8> */
[----:B------:R-:W2:Y:S04]  /*35f00*/  LDL.64 R6, [UR4+0x38] ;  /* 0x00003804ff067983 */ /* 0x000ea80008100a00 */
[----:B------:R-:W3:Y:S04]  /*35f10*/  LDL.64 R4, [UR4+0x30] ;  /* 0x00003004ff047983 */ /* 0x000ee80008100a00 */
[----:B--2---:R-:W2:Y:S01]  /*35f20*/  LD.E R6, desc[UR6][R6.64] ;  /* 0x0000000606067980 */ /* 0x004ea2000c101900 */
[----:B---3--:R-:W-:Y:S01]  /*35f30*/  MOV R4, R4 ;  /* 0x0000000400047202 */ /* 0x008fe20000000f00 */
[----:B------:R-:W-:Y:S01]  /*35f40*/  BSSY B1, `(.L_x_3230) ;  /* 0x0000007000017945 */ /* 0x000fe20003800000 */
[----:B--2---:R-:W-:-:S04]  /*35f50*/  LEA.HI R3, R6, R6, RZ, 0x1 ;  /* 0x0000000606037211 */ /* 0x004fc800078f08ff */
[----:B------:R-:W-:-:S05]  /*35f60*/  LOP3.LUT R3, R3, 0xfffffffe, RZ, 0xc0, !PT ;  /* 0xfffffffe03037812 */ /* 0x000fca00078ec0ff */
[----:B------:R-:W-:-:S05]  /*35f70*/  IMAD.IADD R3, R6, 0x1, -R3 ;  /* 0x0000000106037824 */ /* 0x000fca00078e0a03 */
[----:B------:R-:W-:-:S04]  /*35f80*/  SHF.L.U32 R3, R3, 0x1f, RZ ;  /* 0x0000001f03037819 */ /* 0x000fc800000006ff */
[----:B------:R-:W1:Y:S02]  /*35f90*/  SYNCS.PHASECHK.TRANS64.TRYWAIT P0, [R4+URZ+0x32410], R3 ;  /* 0x03241003040075a7 */ /* 0x000e64000800017f */
[----:B01----:R-:W-:Y:S05]  /*35fa0*/  @!P0 BRA `(.L_x_3231) ;  /* 0x000000ac00a48947 */ /* 0x003fea0003800000 */
.L_x_3254:
[----:B------:R-:W-:Y:S05]  /*35fb0*/  BSYNC B1 ;  /* 0x0000000000017941 */ /* 0x000fea0003800000 */
.L_x_3230:
[----:B------:R-:W2:Y:S04]  /*35fc0*/  LDL.64 R6, [UR4+0x40] ;  /* 0x00004004ff067983 */ /* 0x000ea80008100a00 */
[----:B0-----:R-:W3:Y:S04]  /*35fd0*/  LDL.64 R4, [UR4] ;  /* 0x00000004ff047983 */ /* 0x001ee80008100a00 */
        /* <DEDUP_REMOVED lines=8> */
.L_x_3233:
[----:B------:R-:W-:Y:S05]  /*36060*/  BSYNC B1 ;  /* 0x0000000000017941 */ /* 0x000fea0003800000 */
.L_x_3232:
        /* <DEDUP_REMOVED lines=13> */
.L_x_3235:
[----:B------:R-:W-:Y:S05]  /*36140*/  BSYNC B1 ;  /* 0x0000000000017941 */ /* 0x000fea0003800000 */
.L_x_3234:
        /* <DEDUP_REMOVED lines=8> */
.L_x_3237:
[----:B------:R-:W-:Y:S05]  /*361d0*/  BSYNC B1 ;  /* 0x0000000000017941 */ /* 0x000fea0003800000 */
.L_x_3236:
[----:B------:R-:W2:Y:S04]  /*361e0*/  LDL.64 R10, [UR4] ;  /* 0x00000004ff0a7983 */ /* 0x000ea80008100a00 */
[----:B------:R-:W3:Y:S04]  /*361f0*/  LDL.64 R6, [UR4+0x58] ;  /* 0x00005804ff067983 */ /* 0x000ee80008100a00 */
[----:B------:R-:W4:Y:S04]  /*36200*/  LDL.64 R4, [UR4+0x48] ;  /* 0x00004804ff047983 */ /* 0x000f280008100a00 */
[----:B0----5:R-:W4:Y:S04]  /*36210*/  LDL.64 R8, [UR4+0x50] ;  /* 0x00005004ff087983 */ /* 0x021f280008100a00 */
[----:B------:R-:W4:Y:S04]  /*36220*/  LDL.LU R14, [R1+0x460] ;  /* 0x00046000010e7983 */ /* 0x000f280000300800 */
[----:B--2---:R-:W2:Y:S04]  /*36230*/  LD.E R11, desc[UR6][R10.64] ;  /* 0x000000060a0b7980 */ /* 0x004ea8000c101900 */
[----:B---3--:R-:W2:Y:S04]  /*36240*/  LD.E.64 R6, desc[UR6][R6.64] ;  /* 0x0000000606067980 */ /* 0x008ea8000c101b00 */
[----:B----4-:R-:W3:Y:S04]  /*36250*/  LD.E R3, desc[UR6][R4.64] ;  /* 0x0000000604037980 */ /* 0x010ee8000c101900 */
[----:B------:R-:W4:Y:S01]  /*36260*/  LD.E.64 R12, desc[UR6][R8.64] ;  /* 0x00000006080c7980 */ /* 0x000f22000c101b00 */
[----:B------:R-:W-:Y:S05]  /*36270*/  WARPSYNC.ALL ;  /* 0x0000000000007948 */ /* 0x000fea0003800000 */
[----:B------:R-:W-:Y:S01]  /*36280*/  WARPGROUP.ARRIVE ;  /* 0x00000000000079c5 */ /* 0x000fe20000000000 */
[----:B--2---:R-:W-:Y:S01]  /*36290*/  IMAD R6, R11, 0xc00, R6 ;  /* 0x00000c000b067824 */ /* 0x004fe200078e0206 */
[----:B---3--:R-:W-:-:S04]  /*362a0*/  ISETP.NE.U32.AND P0, PT, R3, RZ, PT ;  /* 0x000000ff0300720c */ /* 0x008fc80003f05070 */
[----:B------:R-:W-:Y:S02]  /*362b0*/  R2UR UR10, R6 ;  /* 0x00000000060a72ca */ /* 0x000fe400000e0000 */
[----:B----4-:R-:W-:Y:S02]  /*362c0*/  R2UR UR8, R12 ;  /* 0x000000000c0872ca */ /* 0x010fe400000e0000 */
[----:B------:R-:W-:Y:S02]  /*362d0*/  R2UR UR9, R13 ;  /* 0x000000000d0972ca */ /* 0x000fe400000e0000 */
[----:B------:R-:W-:-:S03]  /*362e0*/  R2UR UR11, R7 ;  /* 0x00000000070b72ca */ /* 0x000fc600000e0000 */
[----:B------:R-:W-:-:S10]  /*362f0*/  VOTEU.ANY UP0, P0 ;  /* 0x00000000003f7886 */ /* 0x000fd40000000100 */
[----:B------:R-:W-:Y:S03]  /*36300*/  HGMMA.64x96x16.F32.BF16 R24, gdesc[UR8], R24, UP0, gsb0 ;  /* 0x01600000081879f0 */ /* 0x000fe6000b801818 */
[----:B------:R-:W-:Y:S02]  /*36310*/  WARPGROUP.DEPBAR.LE gsb0, 0x0 ;  /* 0x00008000000079c5 */ /* 0x000fe40000010000 */
[----:B------:R-:W-:Y:S04]  /*36320*/  ST.E desc[UR6][R4.64], R208 ;  /* 0x000000d004007985 */ /* 0x000fe8000c101906 */
[----:B------:R-:W2:Y:S01]  /*36330*/  LD.E.64 R10, desc[UR6][R8.64] ;  /* 0x00000006080a7980 */ /* 0x000ea2000c101b00 */
[----:B------:R-:W-:-:S02]  /*36340*/  VIADD R12, R6, 0x2 ;  /* 0x00000002060c7836 */ /* 0x000fc40000000000 */
[----:B------:R-:W-:-:S03]  /*36350*/  IMAD.MOV.U32 R13, RZ, RZ, R7 ;  /* 0x000000ffff0d7224 */ /* 0x000fc600078e0007 */
[----:B------:R-:W-:Y:S02]  /*36360*/  R2UR UR10, R12 ;  /* 0x000000000c0a72ca */ /* 0x000fe400000e0000 */
[----:B------:R-:W-:Y:S01]  /*36370*/  R2UR UR11, R13 ;  /* 0x000000000d0b72ca */ /* 0x000fe200000e0000 */
[----:B------:R-:W-:Y:S01]  /*36380*/  WARPGROUP.ARRIVE ;  /* 0x00000000000079c5 */ /* 0x000fe20000000000 */
[----:B--2---:R-:W-:Y:S01]  /*36390*/  VIADD R10, R10, 0x2 ;  /* 0x000000020a0a7836 */ /* 0x004fe20000000000 */
[----:B------:R-:W-:-:S04]  /*363a0*/  R2UR UR9, R11 ;  /* 0x000000000b0972ca */ /* 0x000fc800000e0000 */
[----:B------:R-:W-:-:S13]  /*363b0*/  R2UR UR8, R10 ;  /* 0x000000000a0872ca */ /* 0x000fda00000e0000 */
[----:B------:R-:W-:Y:S03]  /*363c0*/  HGMMA.64x96x16.F32.BF16 R24, gdesc[UR8], R24, gsb0 ;  /* 0x01600000081879f0 */ /* 0x000fe60008001818 */
        /* <DEDUP_REMOVED lines=163> */
[----:B------:R-:W-:-:S06]  /*36e00*/  WARPGROUP.ARRIVE ;  /* 0x00000000000079c5 */ /* 0x000fcc0000000000 */
[----:B------:R-:W0:Y:S02]  /*36e10*/  S2R R209, SR_TID.X ;  /* 0x0000000000d17919 */ /* 0x000e240000002100 */
[----:B0-----:R-:W-:Y:S01]  /*36e20*/  LOP3.LUT P1, RZ, R209, 0x7f, RZ, 0xc0, !PT ;  /* 0x0000007fd1ff7812 */ /* 0x001fe2000782c0ff */
[----:B--2---:R-:W-:Y:S02]  /*36e30*/  VIADD R6, R12, 0xc06 ;  /* 0x00000c060c067836 */ /* 0x004fe40000000000 */
[----:B------:R-:W-:-:S03]  /*36e40*/  IMAD.MOV.U32 R7, RZ, RZ, R13 ;  /* 0x000000ffff077224 */ /* 0x000fc600078e000d */
[----:B------:R-:W-:Y:S02]  /*36e50*/  R2UR UR8, R6 ;  /* 0x00000000060872ca */ /* 0x000fe400000e0000 */
[----:B------:R-:W-:-:S13]  /*36e60*/  R2UR UR9, R7 ;  /* 0x00000000070972ca */ /* 0x000fda00000e0000 */
[----:B------:R-:W-:Y:S03]  /*36e70*/  HGMMA.64x96x16.F32.BF16 R24, gdesc[UR8], R24, gsb0 ;  /* 0x01600000081879f0 */ /* 0x000fe60008001818 */
[----:B------:R-:W-:Y:S02]  /*36e80*/  WARPGROUP.DEPBAR.LE gsb0, 0x0 ;  /* 0x00008000000079c5 */ /* 0x000fe40000010000 */
[----:B------:R0:W-:Y:S04]  /*36e90*/  ST.E desc[UR6][R4.64], R208 ;  /* 0x000000d004007985 */ /* 0x0001e8000c101906 */
[----:B------:R-:W2:Y:S04]  /*36ea0*/  @!P1 LDL.64 R6, [UR4+0x18] ;  /* 0x00001804ff069983 */ /* 0x000ea80008100a00 */
[----:B------:R-:W3:Y:S01]  /*36eb0*/  @!P1 LDL.64 R8, [UR4] ;  /* 0x00000004ff089983 */ /* 0x000ee20008100a00 */
[----:B------:R-:W-:-:S04]  /*36ec0*/  SHF.R.U32.HI R3, RZ, 0x7, R209 ;  /* 0x00000007ff037819 */ /* 0x000fc800000116d1 */
[----:B------:R-:W-:-:S05]  /*36ed0*/  IADD3 R3, -R3, 0xb, RZ ;  /* 0x0000000b03037810 */ /* 0x000fca0007ffe1ff */
[----:B------:R1:W-:Y:S06]  /*36ee0*/  BAR.ARV R3, 0x100 ;  /* 0x000400030000751d */ /* 0x0003ec0000002000 */
[----:B--2---:R-:W2:Y:S04]  /*36ef0*/  @!P1 LD.E.64 R6, desc[UR6][R6.64+0x30] ;  /* 0x0000300606069980 */ /* 0x004ea8000c101b00 */
[----:B---3--:R-:W3:Y:S01]  /*36f00*/  @!P1 LD.E R8, desc[UR6][R8.64] ;  /* 0x0000000608089980 */ /* 0x008ee2000c101900 */
[----:B------:R-:W-:-:S02]  /*36f10*/  IMAD.MOV.U32 R74, RZ, RZ, R72 ;  /* 0x000000ffff4a7224 */ /* 0x000fc400078e0048 */
[----:B-1----:R-:W-:Y:S01]  /*36f20*/  IMAD.MOV.U32 R3, RZ, RZ, R73 ;  /* 0x000000ffff037224 */ /* 0x002fe200078e0049 */
[----:B--2---:R-:W-:-:S05]  /*36f30*/  @!P1 MOV R11, R6 ;  /* 0x00000006000b9202 */ /* 0x004fca0000000f00 */
[----:B---3--:R-:W-:-:S05]  /*36f40*/  @!P1 IMAD R10, R8, 0x8, R11 ;  /* 0x00000008080a9824 */ /* 0x008fca00078e020b */
[----:B------:R-:W-:-:S04]  /*36f50*/  @!P1 PRMT R10, RZ, 0x654, R10 ;  /* 0x00000654ff0a9816 */ /* 0x000fc8000000000a */
[----:B------:R1:W-:Y:S01]  /*36f60*/  @!P1 SYNCS.ARRIVE.TRANS64.RED.A1T0 RZ, [R10+URZ], RZ ;  /* 0x000000ff0aff99a7 */ /* 0x0003e2000810043f */
[----:B0-----:R-:W2:Y:S04]  /*36f70*/  LD.E R4, desc[UR6][R74.64] ;  /* 0x000000064a047980 */ /* 0x001ea8000c101900 */
[----:B------:R0:W3:Y:S04]  /*36f80*/  LD.E R13, desc[UR6][R2.64] ;  /* 0x00000006020d7980 */ /* 0x0000e8000c101900 */
[----:B------:R-:W4:Y:S04]  /*36f90*/  LD.E R11, desc[UR6][R74.64+0x8] ;  /* 0x000008064a0b7980 */ /* 0x000f28000c101900 */
[----:B------:R-:W4:Y:S04]  /*36fa0*/  LD.E R12, desc[UR6][R74.64+0x18] ;  /* 0x000018064a0c7980 */ /* 0x000f28000c101900 */
[----:B-1----:R-:W4:Y:S04]  /*36fb0*/  LD.E R10, desc[UR6][R74.64+0x4] ;  /* 0x000004064a0a7980 */ /* 0x002f28000c101900 */
[----:B------:R-:W4:Y:S04]  /*36fc0*/  LD.E R8, desc[UR6][R74.64+0xc] ;  /* 0x00000c064a087980 */ /* 0x000f28000c101900 */
[----:B------:R-:W4:Y:S04]  /*36fd0*/  LD.E R15, desc[UR6][R74.64+0x10] ;  /* 0x000010064a0f7980 */ /* 0x000f28000c101900 */
[----:B------:R-:W4:Y:S01]  /*36fe0*/  LD.E R17, desc[UR6][R74.64+0x14] ;  /* 0x000014064a117980 */ /* 0x000f22000c101900 */
[----:B------:R-:W-:-:S04]  /*36ff0*/  LOP3.LUT R14, R14, 0xfff7ffff, RZ, 0xc0, !PT ;  /* 0xfff7ffff0e0e7812 */ /* 0x000fc800078ec0ff */
[----:B------:R-:W-:-:S05]  /*37000*/  @P1 LOP3.LUT R14, R14, 0x80000, RZ, 0xfc, !PT ;  /* 0x000800000e0e1812 */ /* 0x000fca00078efcff */
[----:B------:R1:W-:Y:S01]  /*37010*/  STL [R1+0x460], R14 ;  /* 0x0004600e01007387 */ /* 0x0003e20000100800 */
[----:B------:R-:W-:Y:S01]  /*37020*/  BSSY B1, `(.L_x_3239) ;  /* 0x000003e000017945 */ /* 0x000fe20003800000 */
[----:B--2---:R-:W-:-:S04]  /*37030*/  SHF.R.S32.HI R5, RZ, 0x1f, R4 ;  /* 0x0000001fff057819 */ /* 0x004fc80000011404 */
[----:B------:R-:W-:-:S04]  /*37040*/  LEA.HI R5, R5, R4, RZ, 0x7 ;  /* 0x0000000405057211 */ /* 0x000fc800078f38ff */
[----:B------:R-:W-:-:S05]  /*37050*/  LOP3.LUT R7, R5, 0xffffff80, RZ, 0xc0, !PT ;  /* 0xffffff8005077812 */ /* 0x000fca00078ec0ff */
[----:B------:R-:W-:-:S05]  /*37060*/  IMAD.IADD R7, R4, 0x1, -R7 ;  /* 0x0000000104077824 */ /* 0x000fca00078e0a07 */
[----:B0-----:R-:W-:-:S04]  /*37070*/  SHF.R.S32.HI R2, RZ, 0x1f, R7 ;  /* 0x0000001fff027819 */ /* 0x001fc80000011407 */
[----:B------:R-:W-:-:S04]  /*37080*/  LEA.HI R3, R2, R7, RZ, 0x2 ;  /* 0x0000000702037211 */ /* 0x000fc800078f10ff */
[--C-:B------:R-:W-:Y:S02]  /*37090*/  SHF.R.S32.HI R4, RZ, 0x2, R3.reuse ;  /* 0x00000002ff047819 */ /* 0x100fe40000011403 */
[----:B------:R-:W-:Y:S02]  /*370a0*/  SHF.R.S32.HI R9, RZ, 0x1f, R3 ;  /* 0x0000001fff097819 */ /* 0x000fe40000011403 */
[----:B------:R-:W-:Y:S02]  /*370b0*/  LEA.HI R6, R2, R7, RZ, 0x5 ;  /* 0x0000000702067211 */ /* 0x000fe400078f28ff */
[----:B------:R-:W-:Y:S02]  /*370c0*/  LEA.HI R9, R9, R4, RZ, 0x3 ;  /* 0x0000000409097211 */ /* 0x000fe400078f18ff */
[----:B------:R-:W-:Y:S02]  /*370d0*/  SHF.R.S32.HI R2, RZ, 0x7, R5 ;  /* 0x00000007ff027819 */ /* 0x000fe40000011405 */
[----:B------:R-:W-:-:S02]  /*370e0*/  SHF.R.S32.HI R6, RZ, 0x5, R6 ;  /* 0x00000005ff067819 */ /* 0x000fc40000011406 */
[----:B------:R-:W-:Y:S02]  /*370f0*/  LOP3.LUT R9, R9, 0xfffffff8, RZ, 0xc0, !PT ;  /* 0xfffffff809097812 */ /* 0x000fe400078ec0ff */
[----:B------:R-:W-:Y:S01]  /*37100*/  LEA.HI R5, R5, R2, RZ, 0x1 ;  /* 0x0000000205057211 */ /* 0x000fe200078f08ff */
[----:B---3--:R-:W-:Y:S02]  /*37110*/  IMAD R6, R13, 0x8, R6 ;  /* 0x000000080d067824 */ /* 0x008fe400078e0206 */
[----:B------:R-:W-:Y:S01]  /*37120*/  IMAD.IADD R9, R4, 0x1, -R9 ;  /* 0x0000000104097824 */ /* 0x000fe200078e0a09 */
[----:B------:R-:W-:Y:S01]  /*37130*/  LOP3.LUT R5, R5, 0x3fffffe, RZ, 0xc0, !PT ;  /* 0x03fffffe05057812 */ /* 0x000fe200078ec0ff */
[----:B----4-:R-:W-:Y:S01]  /*37140*/  IMAD R13, R0, -0x60, R11 ;  /* 0xffffffa0000d7824 */ /* 0x010fe200078e020b */
[----:B------:R-:W-:Y:S02]  /*37150*/  LOP3.LUT R4, R3, 0x7ffffffc, RZ, 0xc0, !PT ;  /* 0x7ffffffc03047812 */ /* 0x000fe400078ec0ff */
[----:B------:R-:W-:Y:S01]  /*37160*/  ISETP.GE.AND P0, PT, R12, 0x1, PT ;  /* 0x000000010c00780c */ /* 0x000fe20003f06270 */
[----:B------:R-:W-:Y:S01]  /*37170*/  IMAD.IADD R5, R2, 0x1, -R5 ;  /* 0x0000000102057824 */ /* 0x000fe200078e0a05 */
[----:B------:R-:W-:Y:S01]  /*37180*/  IADD3 R3, -R10, 0x1, R13 ;  /* 0x000000010a037810 */ /* 0x000fe20007ffe10d */
[----:B------:R-:W-:-:S02]  /*37190*/  IMAD.U32 R2, R6, 0x10, R9 ;  /* 0x0000001006027824 */ /* 0x000fc400078e0009 */
[----:B------:R-:W-:Y:S02]  /*371a0*/  IMAD.IADD R4, R7, 0x1, -R4 ;  /* 0x0000000107047824 */ /* 0x000fe400078e0a04 */
[----:B------:R-:W-:Y:S01]  /*371b0*/  IMAD R6, R5, 0x40, R2 ;  /* 0x0000004005067824 */ /* 0x000fe200078e0202 */
[----:B------:R-:W-:Y:S01]  /*371c0*/  LOP3.LUT R5, RZ, R8, RZ, 0x33, !PT ;  /* 0x00000008ff057212 */ /* 0x000fe200078e33ff */
[C---:B------:R-:W-:Y:S02]  /*371d0*/  IMAD R2, R4.reuse, -0x2, R3 ;  /* 0xfffffffe04027824 */ /* 0x040fe400078e0203 */
[C---:B------:R-:W-:Y:S02]  /*371e0*/  IMAD.SHL.U32 R3, R4.reuse, 0x2, RZ ;  /* 0x0000000204037824 */ /* 0x040fe400078e00ff */
[----:B------:R-:W-:Y:S02]  /*371f0*/  IMAD R13, R4, -0x2, R13 ;  /* 0xfffffffe040d7824 */ /* 0x000fe400078e020d */
[----:B------:R-:W-:-:S02]  /*37200*/  IMAD.IADD R15, R2, 0x1, R15 ;  /* 0x00000001020f7824 */ /* 0x000fc400078e020f */
[----:B------:R-:W-:Y:S02]  /*37210*/  IMAD.IADD R9, R2, 0x1, R5 ;  /* 0x0000000102097824 */ /* 0x000fe400078e0205 */
[----:B------:R-:W-:Y:S01]  /*37220*/  IMAD R8, R0, -0x60, -R3 ;  /* 0xffffffa000087824 */ /* 0x000fe200078e0a03 */
[----:B------:R-:W-:Y:S01]  /*37230*/  VIADDMNMX R3, R6, R15, R13, PT ;  /* 0x0000000f06037246 */ /* 0x000fe2000380010d */
[----:B------:R-:W-:Y:S02]  /*37240*/  IMAD R17, R0, -0x60, R17 ;  /* 0xffffffa000117824 */ /* 0x000fe400078e0211 */
[----:B------:R-:W-:Y:S01]  /*37250*/  IMAD.IADD R0, R9, 0x1, R6 ;  /* 0x0000000109007824 */ /* 0x000fe200078e0206 */
[----:B-1----:R-:W-:Y:S06]  /*37260*/  @!P0 BRA `(.L_x_3240) ;  /* 0x0000000000648947 */ /* 0x002fec0003800000 */
        /* <DEDUP_REMOVED lines=8> */
[----:B------:R-:W2:Y:S04]  /*372f0*/  LD.E R2, desc[UR6][R74.64+0x1c] ;  /* 0x00001c064a027980 */ /* 0x000ea8000c101900 */
[----:B------:R-:W3:Y:S01]  /*37300*/  LD.E R7, desc[UR6][R74.64+0x20] ;  /* 0x000020064a077980 */ /* 0x000ee2000c101900 */
[----:B--2---:R-:W-:-:S05]  /*37310*/  IMAD.HI.U32 R2, R5, R2, RZ ;  /* 0x0000000205027227 */ /* 0x004fca00078e00ff */
[----:B---3--:R-:W-:-:S07]  /*37320*/  SHF.R.U32.HI R5, RZ, R7, R2 ;  /* 0x00000007ff057219 */ /* 0x008fce0000011602 */
.L_x_3244:
[----:B------:R-:W-:Y:S05]  /*37330*/  BSYNC B3 ;  /* 0x0000000000037941 */ /* 0x000fea0003800000 */
.L_x_3243:
[----:B------:R-:W-:Y:S01]  /*37340*/  LOP3.LUT R5, RZ, R5, RZ, 0x33, !PT ;  /* 0x00000005ff057212 */ /* 0x000fe200078e33ff */
[----:B------:R-:W-:Y:S06]  /*37350*/  BRA `(.L_x_3245) ;  /* 0x0000000000187947 */ /* 0x000fec0003800000 */
.L_x_3242:
[----:B------:R-:W-:-:S13]  /*37360*/  ISETP.NE.AND P0, PT, R12, 0x1, PT ;  /* 0x000000010c00780c */ /* 0x000fda0003f05270 */
[----:B------:R-:W-:Y:S05]  /*37370*/  @!P0 BRA `(.L_x_3245) ;  /* 0x0000000000108947 */ /* 0x000fea0003800000 */
[----:B------:R-:W2:Y:S04]  /*37380*/  LD.E R2, desc[UR6][R74.64+0x1c] ;  /* 0x00001c064a027980 */ /* 0x000ea8000c101900 */
[----:B------:R-:W3:Y:S01]  /*37390*/  LD.E R4, desc[UR6][R74.64+0x20] ;  /* 0x000020064a047980 */ /* 0x000ee2000c101900 */
[----:B--2---:R-:W-:-:S05]  /*373a0*/  IMAD.HI.U32 R5, R5, R2, RZ ;  /* 0x0000000205057227 */ /* 0x004fca00078e00ff */
[----:B---3--:R-:W-:-:S07]  /*373b0*/  SHF.R.U32.HI R5, RZ, R4, R5 ;  /* 0x00000004ff057219 */ /* 0x008fce0000011605 */
.L_x_3245:
[----:B------:R-:W-:Y:S05]  /*373c0*/  BSYNC B2 ;  /* 0x0000000000027941 */ /* 0x000fea0003800000 */
.L_x_3241:
[----:B------:R-:W-:-:S05]  /*373d0*/  IMAD R5, R12, R5, R8 ;  /* 0x000000050c057224 */ /* 0x000fca00078e0208 */
[----:B------:R-:W-:Y:S02]  /*373e0*/  VIMNMX R0, R0, R5, !PT ;  /* 0x0000000500007248 */ /* 0x000fe40007fe0100 */
[----:B------:R-:W-:-:S07]  /*373f0*/  VIADDMNMX R3, R5, R12, R3, PT ;  /* 0x0000000c05037246 */ /* 0x000fce0003800103 */
.L_x_3240:
[----:B------:R-:W-:Y:S05]  /*37400*/  BSYNC B1 ;  /* 0x0000000000017941 */ /* 0x000fea0003800000 */
.L_x_3239:
[C---:B------:R-:W-:Y:S01]  /*37410*/  ISETP.GE.AND P1, PT, R17.reuse, 0x9, PT ;  /* 0x000000091100780c */ /* 0x040fe20003f26270 */
[----:B------:R-:W-:Y:S01]  /*37420*/  VIADD R6, R6, 0x8 ;  /* 0x0000000806067836 */ /* 0x000fe20000000000 */
[----:B------:R-:W-:Y:S01]  /*37430*/  ISETP.GE.AND P0, PT, R17, 0x2, PT ;  /* 0x000000021100780c */ /* 0x000fe20003f06270 */
[----:B------:R-:W-:Y:S01]  /*37440*/  BSSY B1, `(.L_x_3246) ;  /* 0x000008e000017945 */ /* 0x000fe20003800000 */
[C---:B------:R-:W-:Y:S01]  /*37450*/  ISETP.GT.AND P2, PT, R0.reuse, 0x8, !P1 ;  /* 0x000000080000780c */ /* 0x040fe20004f44270 */
[----:B------:R-:W-:Y:S01]  /*37460*/  IMAD.IADD R4, R9, 0x1, R6 ;  /* 0x0000000109047824 */ /* 0x000fe200078e0206 */
[----:B------:R-:W-:Y:S02]  /*37470*/  ISETP.GT.AND P3, PT, R0, 0x1, !P0 ;  /* 0x000000010000780c */ /* 0x000fe40004764270 */
[----:B------:R-:W-:Y:S02]  /*37480*/  ISETP.LT.OR P2, PT, R3, 0x9, P2 ;  /* 0x000000090300780c */ /* 0x000fe40001741670 */
[----:B------:R-:W-:-:S02]  /*37490*/  ISETP.GE.AND P4, PT, R17, 0xa, PT ;  /* 0x0000000a1100780c */ /* 0x000fc40003f86270 */
[----:B------:R-:W-:Y:S02]  /*374a0*/  FSEL R28, R28, -INF , !P2 ;  /* 0xff8000001c1c7808 */ /* 0x000fe40005000000 */
[----:B------:R-:W-:Y:S02]  /*374b0*/  ISETP.LT.OR P3, PT, R3, 0x2, P3 ;  /* 0x000000020300780c */ /* 0x000fe40001f61670 */
        /* <DEDUP_REMOVED lines=80> */
[----:B------:R-:W-:Y:S02]  /*379c0*/  ISETP.GE.AND P2, PT, R17, 0x4a, PT ;  /* 0x0000004a1100780c */ /* 0x000fe40003f46270 */
[----:B------:R-:W-:-:S02]  /*379d0*/  VIADDMNMX R5, R6, R15, R13, PT ;  /* 0x0000000f06057246 */ /* 0x000fc4000380010d */
        /* <DEDUP_REMOVED lines=39> */
.L_x_3251:
[----:B------:R-:W-:Y:S05]  /*37c50*/  BSYNC B3 ;  /* 0x0000000000037941 */ /* 0x000fea0003800000 */
.L_x_3250:
[----:B------:R-:W-:Y:S01]  /*37c60*/  LOP3.LUT R11, RZ, R11, RZ, 0x33, !PT ;  /* 0x0000000bff0b7212 */ /* 0x000fe200078e33ff */
[----:B------:R-:W-:Y:S06]  /*37c70*/  BRA `(.L_x_3252) ;  /* 0x0000000000187947 */ /* 0x000fec0003800000 */
.L_x_3249:
[----:B------:R-:W-:-:S13]  /*37c80*/  ISETP.NE.AND P6, PT, R12, 0x1, PT ;  /* 0x000000010c00780c */ /* 0x000fda0003fc5270 */
[----:B------:R-:W-:Y:S05]  /*37c90*/  @!P6 BRA `(.L_x_3252) ;  /* 0x000000000010e947 */ /* 0x000fea0003800000 */
[----:B------:R-:W2:Y:S04]  /*37ca0*/  LD.E R0, desc[UR6][R74.64+0x1c] ;  /* 0x00001c064a007980 */ /* 0x000ea8000c101900 */
[----:B------:R-:W3:Y:S01]  /*37cb0*/  LD.E R2, desc[UR6][R74.64+0x20] ;  /* 0x000020064a027980 */ /* 0x000ee2000c101900 */
[----:B--2---:R-:W-:-:S05]  /*37cc0*/  IMAD.HI.U32 R11, R11, R0, RZ ;  /* 0x000000000b0b7227 */ /* 0x004fca00078e00ff */
[----:B---3--:R-:W-:-:S07]  /*37cd0*/  SHF.R.U32.HI R11, RZ, R2, R11 ;  /* 0x00000002ff0b7219 */ /* 0x008fce000001160b */
.L_x_3252:
[----:B------:R-:W-:Y:S05]  /*37ce0*/  BSYNC B2 ;  /* 0x0000000000027941 */ /* 0x000fea0003800000 */
.L_x_3248:
[----:B------:R-:W-:-:S05]  /*37cf0*/  IMAD R11, R12, R11, R8 ;  /* 0x0000000b0c0b7224 */ /* 0x000fca00078e0208 */
[----:B------:R-:W-:Y:S02]  /*37d00*/  VIADDMNMX R5, R11, R12, R5, PT ;  /* 0x0000000c0b057246 */ /* 0x000fe40003800105 */
[----:B------:R-:W-:-:S07]  /*37d10*/  VIMNMX R4, R4, R11, !PT ;  /* 0x0000000b04047248 */ /* 0x000fce0007fe0100 */
.L_x_3247:
[----:B------:R-:W-:Y:S05]  /*37d20*/  BSYNC B1 ;  /* 0x0000000000017941 */ /* 0x000fea0003800000 */
.L_x_3246:
[C---:B------:R-:W-:Y:S01]  /*37d30*/  ISETP.GT.AND P0, PT, R4.reuse, 0x1, !P0 ;  /* 0x000000010400780c */ /* 0x040fe20004704270 */
[----:B------:R-:W2:Y:S01]  /*37d40*/  LDL.64 R2, [UR4+0x70] ;  /* 0x00007004ff027983 */ /* 0x000ea20008100a00 */
        /* <DEDUP_REMOVED lines=70> */
[C---:B------:R-:W-:Y:S02]  /*381b0*/  ISETP.GT.AND P0, PT, R4.reuse, RZ, !P6 ;  /* 0x000000ff0400720c */ /* 0x040fe40007704270 */
[C---:B------:R-:W-:Y:S02]  /*381c0*/  ISETP.GT.AND P2, PT, R4.reuse, 0x49, !P2 ;  /* 0x000000490400780c */ /* 0x040fe40005744270 */
[----:B------:R-:W-:Y:S02]  /*381d0*/  ISETP.LT.OR P0, PT, R5, 0x1, P0 ;  /* 0x000000010500780c */ /* 0x000fe40000701670 */
[----:B------:R-:W-:Y:S02]  /*381e0*/  ISETP.GT.AND P3, PT, R4, 0x50, !P3 ;  /* 0x000000500400780c */ /* 0x000fe40005f64270 */
[----:B------:R-:W-:-:S02]  /*381f0*/  FSEL R9, R26, -INF , !P0 ;  /* 0xff8000001a097808 */ /* 0x000fc40004000000 */
        /* <DEDUP_REMOVED lines=18> */
[----:B------:R-:W-:Y:S02]  /*38320*/  ISETP.LT.OR P2, PT, R5, 0x4a, P2 ;  /* 0x0000004a0500780c */ /* 0x000fe40001741670 */
[----:B------:R-:W-:Y:S02]  /*38330*/  FMNMX.FTZ R7, R59, R6, !PT ;  /* 0x000000063b077209 */ /* 0x000fe40007810000 */
        /* <DEDUP_REMOVED lines=16> */
[----:B------:R-:W-:-:S05]  /*38440*/  FMNMX.FTZ R7, R71, R4, !PT ;  /* 0x0000000447077209 */ /* 0x000fca0007810000 */
[----:B--2---:R-:W-:Y:S04]  /*38450*/  ST.E desc[UR6][R2.64+0x4], R7 ;  /* 0x0000040702007985 */ /* 0x004fe8000c101906 */
[----:B------:R-:W2:Y:S01]  /*38460*/  LD.E R8, desc[UR6][R2.64+0x4] ;  /* 0x0000040602087980 */ /* 0x000ea2000c101900 */
        /* <DEDUP_REMOVED lines=23> */
[----:B------:R-:W0:Y:S02]  /*385e0*/  SHFL.BFLY PT, R4, R5, 0x2, 0x1f ;  /* 0x0c401f0005047f89 */ /* 0x000e2400000e0000 */
[----:B0-----:R-:W-:Y:S02]  /*385f0*/  FMNMX.FTZ R4, R5, R4, !PT ;  /* 0x0000000405047209 */ /* 0x001fe40007810000 */
[----:B------:R-:W-:Y:S04]  /*38600*/  ST.E desc[UR6][R2.64], R5 ;  /* 0x0000000502007985 */ /* 0x000fe8000c101906 */
[----:B--2---:R-:W0:Y:S02]  /*38610*/  SHFL.BFLY PT, R7, R8, 0x2, 0x1f ;  /* 0x0c401f0008077f89 */ /* 0x004e2400000e0000 */
[----:B0-----:R-:W-:-:S02]  /*38620*/  FMNMX.FTZ R10, R8, R7, !PT ;  /* 0x00000007080a7209 */ /* 0x001fc40007810000 */
[----:B------:R-:W0:Y:S04]  /*38630*/  SHFL.BFLY PT, R7, R4, 0x1, 0x1f ;  /* 0x0c201f0004077f89 */ /* 0x000e2800000e0000 */
[----:B------:R-:W1:Y:S01]  /*38640*/  SHFL.BFLY PT, R13, R10, 0x1, 0x1f ;  /* 0x0c201f000a0d7f89 */ /* 0x000e6200000e0000 */
[----:B0-----:R-:W-:Y:S02]  /*38650*/  FMNMX.FTZ R11, R4, R7, !PT ;  /* 0x00000007040b7209 */ /* 0x001fe40007810000 */
[----:B-1----:R-:W-:-:S03]  /*38660*/  FMNMX.FTZ R13, R10, R13, !PT ;  /* 0x0000000d0a0d7209 */ /* 0x002fc60007810000 */
[----:B------:R-:W-:Y:S04]  /*38670*/  ST.E desc[UR6][R2.64], R11 ;  /* 0x0000000b02007985 */ /* 0x000fe8000c101906 */
[----:B------:R0:W-:Y:S04]  /*38680*/  ST.E desc[UR6][R2.64+0x4], R13 ;  /* 0x0000040d02007985 */ /* 0x0001e8000c101906 */
[----:B------:R-:W2:Y:S04]  /*38690*/  LDL.64 R6, [UR4+0x70] ;  /* 0x00007004ff067983 */ /* 0x000ea80008100a00 */
[----:B--2---:R-:W2:Y:S04]  /*386a0*/  LD.E R72, desc[UR6][R6.64+0x20] ;  /* 0x0000200606487980 */ /* 0x004ea8000c101900 */
[----:B------:R-:W2:Y:S04]  /*386b0*/  LD.E R8, desc[UR6][R6.64] ;  /* 0x0000000606087980 */ /* 0x000ea8000c101900 */
[----:B------:R-:W0:Y:S01]  /*386c0*/  LD.E R17, desc[UR6][R6.64+0x4] ;  /* 0x0000040606117980 */ /* 0x000e22000c101900 */
[C---:B--2---:R-:W-:Y:S01]  /*386d0*/  FMUL.FTZ R4, R8.reuse, R72 ;  /* 0x0000004808047220 */ /* 0x044fe20000410000 */
[----:B------:R-:W-:Y:S01]  /*386e0*/  FSETP.NEU.FTZ.AND P0, PT, R8, -INF , PT ;  /* 0xff8000000800780b */ /* 0x000fe20003f1d000 */
[----:B0-----:R-:W-:-:S03]  /*386f0*/  FMUL.FTZ R2, R72, R17 ;  /* 0x0000001148027220 */ /* 0x001fc60000410000 */
[----:B------:R-:W-:Y:S02]  /*38700*/  FSEL R15, R4, RZ, P0 ;  /* 0x000000ff040f7208 */ /* 0x000fe40000000000 */
[----:B------:R-:W-:-:S04]  /*38710*/  FSETP.NEU.FTZ.AND P0, PT, R17, -INF , PT ;  /* 0xff8000001100780b */ /* 0x000fc80003f1d000 */
[----:B------:R-:W-:Y:S01]  /*38720*/  FSEL R3, R2, RZ, P0 ;  /* 0x000000ff02037208 */ /* 0x000fe20000000000 */
[-CC-:B------:R-:W-:Y:S01]  /*38730*/  FFMA.FTZ R172, R24, R72.reuse, -R15.reuse ;  /* 0x0000004818ac7223 */ /* 0x180fe2000001080f */
[----:B------:R-:W-:-:S03]  /*38740*/  FFMA.FTZ R25, R25, R72, -R15 ;  /* 0x0000004819197223 */ /* 0x000fc6000001080f */
[-CC-:B------:R-:W-:Y:S01]  /*38750*/  FFMA.FTZ R173, R9, R72.reuse, -R3.reuse ;  /* 0x0000004809ad7223 */ /* 0x180fe20000010803 */
[-C--:B------:R-:W-:Y:S01]  /*38760*/  FFMA.FTZ R24, R0, R72.reuse, -R3 ;  /* 0x0000004800187223 */ /* 0x080fe20000010803 */
[-C--:B------:R-:W-:Y:S01]  /*38770*/  FFMA.FTZ R174, R28, R72.reuse, -R15 ;  /* 0x000000481cae7223 */ /* 0x080fe2000001080f */
[-C--:B------:R-:W-:Y:S01]  /*38780*/  FFMA.FTZ R175, R30, R72.reuse, -R3 ;  /* 0x000000481eaf7223 */ /* 0x080fe20000010803 */
[----:B------:R-:W-:Y:S01]  /*38790*/  MUFU.EX2 R172, R172 ;  /* 0x000000ac00ac7308 */ /* 0x000fe20000000800 */
[-C--:B------:R-:W-:Y:S01]  /*387a0*/  FFMA.FTZ R27, R29, R72.reuse, -R15 ;  /* 0x000000481d1b7223 */ /* 0x080fe2000001080f */
[----:B------:R-:W-:-:S06]  /*387b0*/  FFMA.FTZ R26, R31, R72, -R3 ;  /* 0x000000481f1a7223 */ /* 0x000fcc0000010803 */
[----:B------:R-:W0:Y:S01]  /*387c0*/  MUFU.EX2 R25, R25 ;  /* 0x0000001900197308 */ /* 0x000e220000000800 */
[-C--:B------:R-:W-:Y:S01]  /*387d0*/  FFMA.FTZ R12, R32, R72.reuse, -R15 ;  /* 0x00000048200c7223 */ /* 0x080fe2000001080f */
[----:B------:R-:W-:-:S06]  /*387e0*/  FFMA.FTZ R16, R34, R72, -R3 ;  /* 0x0000004822107223 */ /* 0x000fcc0000010803 */
[----:B------:R-:W-:Y:S08]  /*387f0*/  MUFU.EX2 R173, R173 ;  /* 0x000000ad00ad7308 */ /* 0x000ff00000000800 */
[----:B------:R-:W1:Y:S01]  /*38800*/  MUFU.EX2 R24, R24 ;  /* 0x0000001800187308 */ /* 0x000e620000000800 */
[-CC-:B------:R-:W-:Y:S01]  /*38810*/  FFMA.FTZ R11, R33, R72.reuse, -R15.reuse ;  /* 0x00000048210b7223 */ /* 0x180fe2000001080f */
[----:B------:R-:W-:-:S06]  /*38820*/  FFMA.FTZ R14, R36, R72, -R15 ;  /* 0x00000048240e7223 */ /* 0x000fcc000001080f */
[----:B------:R-:W2:Y:S01]  /*38830*/  MUFU.EX2 R174, R174 ;  /* 0x000000ae00ae7308 */ /* 0x000ea20000000800 */
[-CC-:B------:R-:W-:Y:S01]  /*38840*/  FFMA.FTZ R13, R37, R72.reuse, -R15.reuse ;  /* 0x00000048250d7223 */ /* 0x180fe2000001080f */
[-CC-:B------:R-:W-:Y:S01]  /*38850*/  FFMA.FTZ R185, R40, R72.reuse, -R15.reuse ;  /* 0x0000004828b97223 */ /* 0x180fe2000001080f */
[----:B------:R-:W-:-:S05]  /*38860*/  FFMA.FTZ R184, R41, R72, -R15 ;  /* 0x0000004829b87223 */ /* 0x000fca000001080f */
[----:B------:R-:W3:Y:S01]  /*38870*/  MUFU.EX2 R175, R175 ;  /* 0x000000af00af7308 */ /* 0x000ee20000000800 */
[-CC-:B------:R-:W-:Y:S01]  /*38880*/  FFMA.FTZ R187, R44, R72.reuse, -R15.reuse ;  /* 0x000000482cbb7223 */ /* 0x180fe2000001080f */
[-CC-:B------:R-:W-:Y:S01]  /*38890*/  FFMA.FTZ R186, R45, R72.reuse, -R15.reuse ;  /* 0x000000482dba7223 */ /* 0x180fe2000001080f */
[-CC-:B------:R-:W-:Y:S01]  /*388a0*/  FFMA.FTZ R192, R48, R72.reuse, -R15.reuse ;  /* 0x0000004830c07223 */ /* 0x180fe2000001080f */
[-CC-:B------:R-:W-:Y:S01]  /*388b0*/  FFMA.FTZ R191, R49, R72.reuse, -R15.reuse ;  /* 0x0000004831bf7223 */ /* 0x180fe2000001080f */
[-CC-:B------:R-:W-:Y:S01]  /*388c0*/  FFMA.FTZ R194, R52, R72.reuse, -R15.reuse ;  /* 0x0000004834c27223 */ /* 0x180fe2000001080f */
[-CC-:B------:R-:W-:Y:S02]  /*388d0*/  FFMA.FTZ R193, R53, R72.reuse, -R15.reuse ;  /* 0x0000004835c17223 */ /* 0x180fe4000001080f */
        /* <DEDUP_REMOVED lines=9> */
[-C--:B------:R-:W-:Y:S01]  /*38970*/  FFMA.FTZ R206, R69, R72.reuse, -R15 ;  /* 0x0000004845ce7223 */ /* 0x080fe2000001080f */
[-CC-:B------:R-:W-:Y:S01]  /*38980*/  FFMA.FTZ R15, R35, R72.reuse, -R3.reuse ;  /* 0x00000048230f7223 */ /* 0x180fe20000010803 */
[----:B------:R-:W-:-:S05]  /*38990*/  FFMA.FTZ R20, R38, R72, -R3 ;  /* 0x0000004826147223 */ /* 0x000fca0000010803 */
[----:B------:R-:W5:Y:S01]  /*389a0*/  MUFU.EX2 R12, R12 ;  /* 0x0000000c000c7308 */ /* 0x000f620000000800 */
[----:B0-----:R-:W-:Y:S01]  /*389b0*/  FADD.FTZ R5, R172, R25 ;  /* 0x00000019ac057221 */ /* 0x001fe20000010000 */
[----:B-1----:R-:W-:-:S06]  /*389c0*/  FADD.FTZ R2, R173, R24 ;  /* 0x00000018ad027221 */ /* 0x002fcc0000010000 */
[----:B------:R-:W0:Y:S01]  /*389d0*/  MUFU.EX2 R16, R16 ;  /* 0x0000001000107308 */ /* 0x000e220000000800 */
[----:B------:R-:W-:Y:S01]  /*389e0*/  FFMA.FTZ R17, R39, R72, -R3 ;  /* 0x0000004827117223 */ /* 0x000fe20000010803 */
[----:B--2---:R-:W-:-:S06]  /*389f0*/  FADD.FTZ R4, R174, R5 ;  /* 0x00000005ae047221 */ /* 0x004fcc0000010000 */
        /* <DEDUP_REMOVED lines=81> */
[----:B------:R-:W3:Y:S08]  /*38f10*/  MUFU.EX2 R204, R204 ;  /* 0x000000cc00cc7308 */ /* 0x000ef00000000800 */
        /* <DEDUP_REMOVED lines=10> */
[----:B----4-:R-:W-:-:S03]  /*38fc0*/  FADD.FTZ R3, R21, R2 ;  /* 0x0000000215037221 */ /* 0x010fc60000010000 */
[----:B0-----:R-:W-:Y:S01]  /*38fd0*/  FADD.FTZ R5, R207, R4 ;  /* 0x00000004cf057221 */ /* 0x001fe20000010000 */
[----:B-----5:R-:W-:-:S03]  /*38fe0*/  FADD.FTZ R2, R182, R3 ;  /* 0x00000003b6027221 */ /* 0x020fc60000010000 */
[----:B-1----:R-:W-:Y:S01]  /*38ff0*/  FADD.FTZ R31, R206, R5 ;  /* 0x00000005ce1f7221 */ /* 0x002fe20000010000 */
[----:B--2---:R-:W-:-:S04]  /*39000*/  FADD.FTZ R33, R163, R2 ;  /* 0x00000002a3217221 */ /* 0x004fc80000010000 */
[----:B------:R-:W-:Y:S04]  /*39010*/  ST.E desc[UR6][R6.64+0x10], R31 ;  /* 0x0000101f06007985 */ /* 0x000fe8000c101906 */
[----:B------:R0:W-:Y:S04]  /*39020*/  ST.E desc[UR6][R6.64+0x14], R33 ;  /* 0x0000142106007985 */ /* 0x0001e8000c101906 */
[----:B------:R-:W2:Y:S04]  /*39030*/  LDL.64 R28, [UR4] ;  /* 0x00000004ff1c7983 */ /* 0x000ea80008100a00 */
[----:B------:R-:W3:Y:S04]  /*39040*/  LDL.64 R4, [UR4+0x98] ;  /* 0x00009804ff047983 */ /* 0x000ee80008100a00 */
[----:B------:R-:W4:Y:S01]  /*39050*/  LDL.64 R2, [UR4+0x80] ;  /* 0x00008004ff027983 */ /* 0x000f220008100a00 */
[----:B------:R-:W-:-:S03]  /*39060*/  LEA.HI R30, R209, 0x8, RZ, 0x19 ;  /* 0x00000008d11e7811 */ /* 0x000fc600078fc8ff */
[----:B0-----:R-:W5:Y:S02]  /*39070*/  LDL.64 R6, [UR4+0x88] ;  /* 0x00008804ff067983 */ /* 0x001f640008100a00 */
[----:B------:R0:W-:Y:S06]  /*39080*/  BAR.SYNC.DEFER_BLOCKING R30, 0x100 ;  /* 0x0004001e0000751d */ /* 0x0001ec0000010000 */
[----:B--2---:R-:W2:Y:S04]  /*39090*/  LD.E R29, desc[UR6][R28.64] ;  /* 0x000000061c1d7980 */ /* 0x004ea8000c101900 */
[----:B---3--:R-:W2:Y:S04]  /*390a0*/  LD.E.64 R4, desc[UR6][R4.64] ;  /* 0x0000000604047980 */ /* 0x008ea8000c101b00 */
[----:B----4-:R-:W3:Y:S04]  /*390b0*/  LD.E R35, desc[UR6][R2.64] ;  /* 0x0000000602237980 */ /* 0x010ee8000c101900 */
        /* <DEDUP_REMOVED lines=127> */
[----:B--2---:R-:W-:Y:S01]  /*398b0*/  IMAD R4, R29, 0xc00, R4 ;  /* 0x00000c001d047824 */ /* 0x004fe200078e0204 */
[----:B------:R-:W-:-:S04]  /*398c0*/  R2UR UR11, R5 ;  /* 0x00000000050b72ca */ /* 0x000fc800000e0000 */
[----:B------:R-:W-:Y:S02]  /*398d0*/  R2UR UR10, R4 ;  /* 0x00000000040a72ca */ /* 0x000fe400000e0000 */
[----:B------:R-:W-:Y:S02]  /*398e0*/  F2FP.BF16.F32.PACK_AB R172, R25, R172 ;  /* 0x000000ac19ac723e */ /* 0x000fe400000010ff */
[----:B------:R-:W-:Y:S02]  /*398f0*/  F2FP.BF16.F32.PACK_AB R174, R27, R174 ;  /* 0x000000ae1bae723e */ /* 0x000fe400000010ff */
[----:B------:R-:W-:Y:S02]  /*39900*/  F2FP.BF16.F32.PACK_AB R173, R24, R173 ;  /* 0x000000ad18ad723e */ /* 0x000fe400000010ff */
[----:B------:R-:W-:Y:S01]  /*39910*/  F2FP.BF16.F32.PACK_AB R175, R26, R175 ;  /* 0x000000af1aaf723e */ /* 0x000fe200000010ff */
        /* <DEDUP_REMOVED lines=128> */
[----:B------:R-:W-:Y:S01]  /*3a120*/  ST.E desc[UR6][R6.64], RZ ;  /* 0x000000ff06007985 */ /* 0x000fe2000c101906 */
[----:B0-----:R-:W-:-:S06]  /*3a130*/  WARPGROUP.ARRIVE ;  /* 0x00000000000079c5 */ /* 0x001fcc0000000000 */
[----:B------:R-:W-:Y:S03]  /*3a140*/  HGMMA.64x256x16.F32.BF16 R24, R172, gdesc[UR8].tnspB, RZ, !UPT, gsb0 ;  /* 0x43e00008ac187df0 */ /* 0x000fe6000c0018ff */
[----:B------:R-:W-:Y:S02]  /*3a150*/  WARPGROUP.DEPBAR.LE gsb0, 0x0 ;  /* 0x00008000000079c5 */ /* 0x000fe40000010000 */
        /* <DEDUP_REMOVED lines=128> */
[----:B------:R-:W-:Y:S04]  /*3a960*/  ST.E desc[UR6][R6.64], R208 ;  /* 0x000000d006007985 */ /* 0x000fe8000c101906 */
[----:B0-----:R-:W5:Y:S04]  /*3a970*/  LD.E R24, desc[UR6][R2.64] ;  /* 0x0000000602187980 */ /* 0x001f68000c101900 */
[----:B-1----:R-:W5:Y:S04]  /*3a980*/  LD.E R25, desc[UR6][R2.64+0x4] ;  /* 0x0000040602197980 */ /* 0x002f68000c101900 */
[----:B--2---:R-:W2:Y:S04]  /*3a990*/  LD.E R26, desc[UR6][R2.64+0x8] ;  /* 0x00000806021a7980 */ /* 0x004ea8000c101900 */
[----:B---3--:R-:W2:Y:S04]  /*3a9a0*/  LD.E R27, desc[UR6][R2.64+0xc] ;  /* 0x00000c06021b7980 */ /* 0x008ea8000c101900 */
[----:B----4-:R-:W2:Y:S04]  /*3a9b0*/  LD.E R28, desc[UR6][R2.64+0x10] ;  /* 0x00001006021c7980 */ /* 0x010ea8000c101900 */
        /* <DEDUP_REMOVED lines=130> */
[----:B------:R-:W-:-:S04]  /*3b1e0*/  F2FP.BF16.F32.PACK_AB R175, R17, R20 ;  /* 0x0000001411af723e */ /* 0x000fc800000010ff */
[----:B--2---:R-:W-:-:S06]  /*3b1f0*/  WARPGROUP.ARRIVE ;  /* 0x00000000000079c5 */ /* 0x004fcc0000000000 */
[----:B------:R-:W-:Y:S03]  /*3b200*/  HGMMA.64x256x16.F32.BF16 R24, R172, gdesc[UR8].tnspB, R24, gsb0 ;  /* 0x43e00008ac187df0 */ /* 0x000fe60008001818 */
        /* <DEDUP_REMOVED lines=1457> */
[----:B------:R-:W-:-:S13]  /*40d20*/  LOP3.LUT P6, RZ, R209, 0x7f, RZ, 0xc0, !PT ;  /* 0x0000007fd1ff7812 */ /* 0x000fda00078cc0ff */
[----:B0-----:R-:W-:Y:S05]  /*40d30*/  @P6 BRA `(.L_x_3253) ;  /* 0x0000000000206947 */ /* 0x001fea0003800000 */
[----:B------:R-:W2:Y:S04]  /*40d40*/  LDL.64 R2, [UR4+0x40] ;  /* 0x00004004ff027983 */ /* 0x000ea80008100a00 */
[----:B------:R-:W3:Y:S04]  /*40d50*/  LDL.64 R4, [UR4] ;  /* 0x00000004ff047983 */ /* 0x000ee80008100a00 */
[----:B--2---:R-:W2:Y:S04]  /*40d60*/  LD.E.64 R2, desc[UR6][R2.64+0x30] ;  /* 0x0000300602027980 */ /* 0x004ea8000c101b00 */
[----:B---3--:R-:W3:Y:S01]  /*40d70*/  LD.E R4, desc[UR6][R4.64] ;  /* 0x0000000604047980 */ /* 0x008ee2000c101900 */
[----:B--2---:R-:W-:-:S05]  /*40d80*/  MOV R7, R2 ;  /* 0x0000000200077202 */ /* 0x004fca0000000f00 */
[----:B---3--:R-:W-:-:S05]  /*40d90*/  IMAD R0, R4, 0x8, R7 ;  /* 0x0000000804007824 */ /* 0x008fca00078e0207 */
[----:B------:R-:W-:-:S04]  /*40da0*/  PRMT R0, RZ, 0x654, R0 ;  /* 0x00000654ff007816 */ /* 0x000fc80000000000 */
[----:B------:R0:W-:Y:S03]  /*40db0*/  SYNCS.ARRIVE.TRANS64.RED.A1T0 RZ, [R0+URZ], RZ ;  /* 0x000000ff00ff79a7 */ /* 0x0001e6000810043f */
.L_x_3253:
[----:B------:R-:W-:Y:S02]  /*40dc0*/  IMAD.MOV.U32 R2, RZ, RZ, R219 ;  /* 0x000000ffff027224 */ /* 0x000fe400078e00db */
[----:B------:R-:W-:-:S04]  /*40dd0*/  IMAD.MOV.U32 R3, RZ, RZ, 0x0 ;  /* 0x00000000ff037424 */ /* 0x000fc800078e00ff */
[----:B0-----:R-:W-:Y:S05]  /*40de0*/  RET.REL.NODEC R2 `(_ZN7cutlass13device_kernelIN5flash11enable_sm90INS1_16FlashAttnFwdSm90INS1_25CollectiveMainloopFwdSm90ILi2EN4cute5tupleIJNS5_1CILi1EEES8_S8_EEENS6_IJNS7_ILi128EEENS7_ILi96EEENS7_ILi64EEEEEELi256ENS_10bfloat16_tEfNS_4arch4Sm90ELb0ELb1ELb0ELb1ELb0ELb1ELb1ELb1ELb0ELb0ELb0ELb0EEENS1_21CollectiveEpilogueFwdINS6_IJSA_NS7_ILi256EEESB_EEES9_SE_SG_Li256ELb1ELb0ELb0ELb0EEENS1_36VarlenDynamicPersistentTileSchedulerILi128ELi96ELi256ELi32ELb0ELb0ELb1ELb1ELb0ELb1EEEEEEEEEvNT_6ParamsE) ;  /* 0xfffffbf002847950 */ /* 0x001fea0003c3ffff */
.L_x_3229:
[----:B0-----:R0:W1:Y:S02]  /*40df0*/  SYNCS.PHASECHK.TRANS64.TRYWAIT P0, [R8+URZ], R9 ;  /* 0x00000009080075a7 */ /* 0x001064000800017f */
[----:B-1----:R-:W-:Y:S05]  /*40e00*/  @!P0 NANOSLEEP.SYNCS 0x989680 ;  /* 0x009896800000895d */ /* 0x002fea0003900000 */
[----:B------:R-:W1:Y:S02]  /*40e10*/  @!P0 SYNCS.PHASECHK.TRANS64 P0, [R8+URZ], R9 ;  /* 0x00000009080085a7 */ /* 0x000e64000800007f */
[----:B-1----:R-:W-:Y:S05]  /*40e20*/  @!P0 BRA `(.L_x_3229) ;  /* 0xfffffffc00f08947 */ /* 0x002fea000383ffff */
[----:B------:R-:W-:Y:S05]  /*40e30*/  BRA `(.L_x_3228) ;  /* 0xffffff4c00547947 */ /* 0x000fea000383ffff */
.L_x_3231:
[----:B0-----:R0:W1:Y:S02]  /*40e40*/  SYNCS.PHASECHK.TRANS64.TRYWAIT P0, [R4+URZ+0x32410], R3 ;  /* 0x03241003040075a7 */ /* 0x001064000800017f */
[----:B-1----:R-:W-:Y:S05]  /*40e50*/  @!P0 NANOSLEEP.SYNCS 0x989680 ;  /* 0x009896800000895d */ /* 0x002fea0003900000 */
[----:B------:R-:W1:Y:S02]  /*40e60*/  @!P0 SYNCS.PHASECHK.TRANS64 P0, [R4+URZ+0x32410], R3 ;  /* 0x03241003040085a7 */ /* 0x000e64000800007f */
[----:B-1----:R-:W-:Y:S05]  /*40e70*/  @!P0 BRA `(.L_x_3231) ;  /* 0xfffffffc00f08947 */ /* 0x002fea000383ffff */
[----:B------:R-:W-:Y:S05]  /*40e80*/  BRA `(.L_x_3254) ;  /* 0xffffff5000487947 */ /* 0x000fea000383ffff */
.L_x_3238:
[----:B0-----:R0:W1:Y:S02]  /*40e90*/  SYNCS.PHASECHK.TRANS64.TRYWAIT P0, [R8+URZ], R9 ;  /* 0x00000009080075a7 */ /* 0x001064000800017f */
[----:B-1----:R-:W-:Y:S05]  /*40ea0*/  @!P0 NANOSLEEP.SYNCS 0x989680 ;  /* 0x009896800000895d */ /* 0x002fea0003900000 */
[----:B------:R-:W1:Y:S02]  /*40eb0*/  @!P0 SYNCS.PHASECHK.TRANS64 P0, [R8+URZ], R9 ;  /* 0x00000009080085a7 */ /* 0x000e64000800007f */
[----:B-1----:R-:W-:Y:S05]  /*40ec0*/  @!P0 BRA `(.L_x_3238) ;  /* 0xfffffffc00f08947 */ /* 0x002fea000383ffff */
[----:B------:R-:W-:Y:S05]  /*40ed0*/  BRA `(.L_x_3237) ;  /* 0xffffff5000bc7947 */ /* 0x000fea000383ffff */
.L_x_3255:
        /* <DEDUP_REMOVED lines=10> */
.L_x_4727:


//--------------------- .text._ZN7cutlass13device_kernelIN5flash11enable_sm90INS1_16FlashAttnFwdSm90INS1_25CollectiveMainloopFwdSm90ILi2EN4cute5tupleIJNS5_1CILi1EEES8_S8_EEENS6_IJNS7_ILi128EEENS7_ILi96EEENS7_ILi64EEEEEELi256ENS_10bfloat16_tEfNS_4arch4Sm90ELb1ELb0ELb0ELb0ELb0ELb0ELb0ELb1ELb0ELb0ELb0ELb0EEENS1_21CollectiveEpilogueFwdINS6_IJSA_NS7_ILi256EEESB_EEES9_SE_SG_Li256ELb0ELb0ELb0ELb0EEENS1_30DynamicPersistentTileSchedulerILi256ELi32ELb0ELb0ELb1EEEEEEEEEvNT_6ParamsE --------------------------
	.section	.text._ZN7cutlass13device_kernelIN5flash11enable_sm90INS1_16FlashAttnFwdSm90INS1_25CollectiveMainloopFwdSm90ILi2EN4cute5tupleIJNS5_1CILi1EEES8_S8_EEENS6_IJNS7_ILi128EEENS7_ILi96EEENS7_ILi64EEEEEELi256ENS_10bfloat16_tEfNS_4arch4Sm90ELb1ELb0ELb0ELb0ELb0ELb0ELb0ELb1ELb0ELb0ELb0ELb0EEENS1_21CollectiveEpilogueFwdINS6_IJSA_NS7_ILi256EEESB_EEES9_SE_SG_Li256ELb0ELb0ELb0ELb0EEENS1_30DynamicPersistentTileSchedulerILi256ELi32ELb0ELb0ELb1EEEEEEEEEvNT_6ParamsE,"ax",@progbits
	.align	128
.text._ZN7cutlass13device_kernelIN5flash11enable_sm90INS1_16FlashAttnFwdSm90INS1_25CollectiveMainloopFwdSm90ILi2EN4cute5tupleIJNS5_1CILi1EEES8_S8_EEENS6_IJNS7_ILi128EEENS7_ILi96EEENS7_ILi64EEEEEELi256ENS_10bfloat16_tEfNS_4arch4Sm90ELb1ELb0ELb0ELb0ELb0ELb0ELb0ELb1ELb0ELb0ELb0ELb0EEENS1_21CollectiveEpilogueFwdINS6_IJSA_NS7_ILi256EEESB_EEES9_SE_SG_Li256ELb0ELb0ELb0ELb0EEENS1_30DynamicPersistentTileSchedulerILi256ELi32ELb0ELb0ELb1EEEEEEEEEvNT_6ParamsE:
        .type           _ZN7cutlass13device_kernelIN5flash11enable_sm90INS1_16FlashAttnFwdSm90INS1_25CollectiveMainloopFwdSm90ILi2EN4cute5tupleIJNS5_1CILi1EEES8_S8_EEENS6_IJNS7_ILi128EEENS7_ILi96EEENS7_ILi64EEEEEELi256ENS_10bfloat16_tEfNS_4arch4Sm90ELb1ELb0ELb0ELb0ELb0ELb0ELb0ELb1ELb0ELb0ELb0ELb0EEENS1_21CollectiveEpilogueFwdINS6_IJSA_NS7_ILi256EEESB_EEES9_SE_SG_Li256ELb0ELb0ELb0ELb0EEENS1_30DynamicPersistentTileSchedulerILi256ELi32ELb0ELb0ELb1EEEEEEEEEvNT_6ParamsE,@function
        .size           _ZN7cutlass13device_kernelIN5flash11enable_sm90INS1_16FlashAttnFwdSm90INS1_25CollectiveMainloopFwdSm90ILi2EN4cute5tupleIJNS5_1CILi1EEES8_S8_EEENS6_IJNS7_ILi128EEENS7_ILi96EEENS7_ILi64EEEEEELi256ENS_10bfloat16_tEfNS_4arch4Sm90ELb1ELb0ELb0ELb0ELb0ELb0ELb0ELb1ELb0ELb0ELb0ELb0EEENS1_21CollectiveEpilogueFwdINS6_IJSA_NS7_ILi256EEESB_EEES9_SE_SG_Li256ELb0ELb0ELb0ELb0EEENS1_30DynamicPersistentTileSchedulerILi256ELi32ELb0ELb0ELb1EEEEEEEEEvNT_6ParamsE,(.L_x_4729 - _ZN7cutlass13device_kernelIN5flash11enable_sm90INS1_16FlashAttnFwdSm90INS1_25CollectiveMainloopFwdSm90ILi2EN4cute5tupleIJNS5_1CILi1EEES8_S8_EEENS6_IJNS7_ILi128EEENS7_ILi96EEENS7_ILi64EEEEEELi256ENS_10bfloat16_tEfNS_4arch4Sm90ELb1ELb0ELb0ELb0ELb0ELb0ELb0ELb1ELb0ELb0ELb0ELb0EEENS1_21CollectiveEpilogueFwdINS6_IJSA_NS7_ILi256EEESB_EEES9_SE_SG_Li256ELb0ELb0ELb0ELb0EEENS1_30DynamicPersistentTileSchedulerILi256ELi32ELb0ELb0ELb1EEEEEEEEEvNT_6ParamsE)
        .other          _ZN7cutlass13device_kernelIN5flash11enable_sm90INS1_16FlashAttnFwdSm90INS1_25CollectiveMainloopFwdSm90ILi2EN4cute5tupleIJNS5_1CILi1EEES8_S8_EEENS6_IJNS7_ILi128EEENS7_ILi96EEENS7_ILi64EEEEEELi256ENS_10bfloat16_tEfNS_4arch4Sm90ELb1ELb0ELb0ELb0ELb0ELb0ELb0ELb1ELb0ELb0ELb0ELb0EEENS1_21CollectiveEpilogueFwdINS6_IJSA_NS7_ILi256EEESB_EEES9_SE_SG_Li256ELb0ELb0ELb0ELb0EEENS1_30DynamicPersistentTileSchedulerILi256ELi32ELb0ELb0ELb1EEEEEEEEEvNT_6ParamsE,@"STO_CUDA_ENTRY STV_DEFAULT"
_ZN7cutlass13device_kernelIN5flash11enable_sm90INS1_16FlashAttnFwdSm90INS1_25CollectiveMainloopFwdSm90ILi2EN4cute5tupleIJNS5_1CILi1EEES8_S8_EEENS6_IJNS7_ILi128EEENS7_ILi96EEENS7_ILi64EEEEEELi256ENS_10bfloat16_tEfNS_4arch4Sm90ELb1ELb0ELb0ELb0ELb0ELb0ELb0ELb1ELb0ELb0ELb0ELb0EEENS1_21CollectiveEpilogueFwdINS6_IJSA_NS7_ILi256EEESB_EEES9_SE_SG_Li256ELb0ELb0ELb0ELb0EEENS1_30DynamicPersistentTileSchedulerILi256ELi32ELb0ELb0ELb1EEEEEEEEEvNT_6ParamsE:
        /* <DEDUP_REMOVED lines=23> */
.L_x_3257:
[----:B------:R-:W-:Y:S05]  /*0170*/  BSYNC B0 ;  /* 0x0000000000007941 */ /* 0x000fea0003800000 */
.L_x_3256:
        /* <DEDUP_REMOVED lines=37> */
.L_x_3258:
        /* <DEDUP_REMOVED lines=22> */
.L_x_3259:
        /* <DEDUP_REMOVED lines=18> */
.L_x_3260:
        /* <DEDUP_REMOVED lines=22> */
.L_x_3261:
        /* <DEDUP_REMOVED lines=22> */
.L_x_3262:
[----:B------:R-:W-:Y:S01]  /*0910*/  PLOP3.LUT P0, PT, PT, PT, UP0, 0x80, 0x0 ;  /* 0x000000000000781c */ /* 0x000fe20003f0f008 */
[----:B------:R-:W-:Y:S01]  /*0920*/  UMOV UR36, 0x1 ;  /* 0x0000000100247882 */ /* 0x000fe20000000000 */
[----:B------:R-:W-:Y:S01]  /*0930*/  NOP ;  /* 0x0000000000007918 */ /* 0x000fe20000000000 */
[----:B------:R-:W-:Y:S01]  /*0940*/  USEL UR36, UR36, 0x2, !UP0 ;  /* 0x0000000224247887 */ /* 0x000fe2000c000000 */
[----:B------:R-:W-:Y:S01]  /*0950*/  ULDC.64 UR46, c[0x0][0x208] ;  /* 0x00008200002e7ab9 */ /* 0x000fe20000000a00 */
[----:B-123--:R-:W-:Y:S08]  /*0960*/  BAR.SYNC.DEFER_BLOCKING 0x0 ;  /* 0x0000000000007b1d */ /* 0x00eff00000010000 */
[----:B------:R-:W-:Y:S05]  /*0970*/  @!P0 BRA `(.L_x_3263) ;  /* 0x0000009000048947 */ /* 0x000fea0003800000 */
.L_x_3264:
        /* <DEDUP_REMOVED lines=24> */
[----:B---3--:R-:W-:Y:S02]  /*0b00*/  UMOV UR5, UR6 ;  /* 0x0000000600057c82 */ /* 0x008fe40008000000 */
[----:B------:R-:W-:Y:S01]  /*0b10*/  MOV R17, UR5 ;  /* 0x0000000500117c02 */ /* 0x000fe20008000f00 */
[----:B------:R-:W-:Y:S01]  /*0b20*/  IMAD.U32 R16, RZ, RZ, UR4 ;  /* 0x00000004ff107e24 */ /* 0x000fe2000f8e00ff */
[----:B------:R-:W-:Y:S01]  /*0b30*/  SHF.R.S32.HI R0, RZ, 0x1f, R205 ;  /* 0x0000001fff007819 */ /* 0x000fe200000114cd */
[----:B------:R-:W-:-:S03]  /*0b40*/  UMOV UR4, UR7 ;  /* 0x0000000700047c82 */ /* 0x000fc60008000000 */
[CC--:B------:R-:W-:Y:S02]  /*0b50*/  LEA.HI R3, R0.reuse, R205.reuse, RZ, 0x4 ;  /* 0x000000cd00037211 */ /* 0x0c0fe400078f20ff */
[-C--:B------:R-:W-:Y:S02]  /*0b60*/  LEA.HI R2, R0, R205.reuse, RZ, 0x7 ;  /* 0x000000cd00027211 */ /* 0x080fe400078f38ff */
[----:B------:R-:W-:Y:S02]  /*0b70*/  SHF.R.S32.HI R4, RZ, 0x4, R3 ;  /* 0x00000004ff047819 */ /* 0x000fe40000011403 */
[----:B------:R-:W-:Y:S02]  /*0b80*/  LOP3.LUT R202, R2, 0xffffff80, RZ, 0xc0, !PT ;  /* 0xffffff8002ca7812 */ /* 0x000fe400078ec0ff */
[----:B------:R-:W-:Y:S02]  /*0b90*/  LEA.HI R5, R3, R4, RZ, 0x1 ;  /* 0x0000000403057211 */ /* 0x000fe400078f08ff */
[----:B------:R-:W-:Y:S01]  /*0ba0*/  LEA.HI R204, R0, R205, RZ, 0x5 ;  /* 0x000000cd00cc7211 */ /* 0x000fe200078f28ff */
[----:B------:R-:W-:Y:S01]  /*0bb0*/  IMAD.IADD R202, R205, 0x1, -R202 ;  /* 0x00000001cdca7824 */ /* 0x000fe200078e0aca */
[----:B------:R-:W-:-:S02]  /*0bc0*/  LOP3.LUT R5, R5, 0x1ffffffe, RZ, 0xc0, !PT ;  /* 0x1ffffffe05057812 */ /* 0x000fc400078ec0ff */
[----:B------:R-:W-:Y:S02]  /*0bd0*/  SHF.R.S32.HI R203, RZ, 0x7, R2 ;  /* 0x00000007ffcb7819 */ /* 0x000fe40000011402 */
[----:B------:R-:W-:Y:S01]  /*0be0*/  SHF.R.S32.HI R7, RZ, 0x1f, R202 ;  /* 0x0000001fff077819 */ /* 0x000fe200000114ca */
[----:B------:R-:W-:Y:S01]  /*0bf0*/  IMAD.IADD R5, R4, 0x1, -R5 ;  /* 0x0000000104057824 */ /* 0x000fe200078e0a05 */
[----:B------:R-:W-:Y:S02]  /*0c00*/  LOP3.LUT R4, R3, 0x3fffff0, RZ, 0xc0, !PT ;  /* 0x03fffff003047812 */ /* 0x000fe400078ec0ff */
[----:B------:R-:W-:Y:S02]  /*0c10*/  LEA.HI R6, R7, R202, RZ, 0x2 ;  /* 0x000000ca07067211 */ /* 0x000fe400078f10ff */
[----:B------:R-:W-:Y:S01]  /*0c20*/  SHF.R.S32.HI R204, RZ, 0x5, R204 ;  /* 0x00000005ffcc7819 */ /* 0x000fe200000114cc */
[----:B------:R-:W-:Y:S01]  /*0c30*/  IMAD.IADD R3, R205, 0x1, -R4 ;  /* 0x00000001cd037824 */ /* 0x000fe200078e0a04 */
[----:B------:R-:W-:-:S02]  /*0c40*/  SHF.R.S32.HI R4, RZ, 0x2, R6 ;  /* 0x00000002ff047819 */ /* 0x000fc40000011406 */
[----:B------:R-:W-:Y:S01]  /*0c50*/  SHF.R.S32.HI R9, RZ, 0x1f, R6 ;  /* 0x0000001fff097819 */ /* 0x000fe20000011406 */
[----:B------:R-:W-:Y:S01]  /*0c60*/  IMAD R8, R204, 0x10, R3 ;  /* 0x00000010cc087824 */ /* 0x000fe200078e0203 */
[----:B------:R-:W-:Y:S02]  /*0c70*/  LEA.HI R2, R2, R203, RZ, 0x1 ;  /* 0x000000cb02027211 */ /* 0x000fe400078f08ff */
[----:B------:R-:W-:Y:S01]  /*0c80*/  LEA.HI R9, R9, R4, RZ, 0x3 ;  /* 0x0000000409097211 */ /* 0x000fe200078f18ff */
[----:B------:R-:W-:Y:S01]  /*0c90*/  IMAD R3, R8, 0x8, R5 ;  /* 0x0000000808037824 */ /* 0x000fe200078e0205 */
[----:B------:R-:W-:Y:S02]  /*0ca0*/  LOP3.LUT R2, R2, 0x3fffffe, RZ, 0xc0, !PT ;  /* 0x03fffffe02027812 */ /* 0x000fe400078ec0ff */
[----:B------:R-:W-:Y:S01]  /*0cb0*/  LEA.HI R0, R0, R205, RZ, 0x3 ;  /* 0x000000cd00007211 */ /* 0x000fe200078f18ff */
[----:B------:R-:W-:Y:S01]  /*0cc0*/  IMAD.SHL.U32 R3, R3, 0x8, RZ ;  /* 0x0000000803037824 */ /* 0x000fe200078e00ff */
[----:B------:R-:W-:Y:S01]  /*0cd0*/  LOP3.LUT R9, R9, 0xfffffff8, RZ, 0xc0, !PT ;  /* 0xfffffff809097812 */ /* 0x000fe200078ec0ff */
[----:B------:R-:W-:Y:S01]  /*0ce0*/  IMAD.IADD R22, R203, 0x1, -R2 ;  /* 0x00000001cb167824 */ /* 0x000fe200078e0a02 */
[----:B------:R-:W-:Y:S01]  /*0cf0*/  LEA.HI R7, R7, R202, RZ, 0x5 ;  /* 0x000000ca07077211 */ /* 0x000fe200078f28ff */
[----:B------:R-:W-:Y:S01]  /*0d00*/  IMAD.WIDE R16, R3, 0x2, R16 ;  /* 0x0000000203107825 */ /* 0x000fe200078e0210 */
[----:B------:R-:W-:-:S02]  /*0d10*/  LOP3.LUT R2, R0, 0x1ffffff8, RZ, 0xc0, !PT ;  /* 0x1ffffff800027812 */ /* 0x000fc400078ec0ff */
[----:B------:R-:W-:Y:S01]  /*0d20*/  SHF.R.S32.HI R7, RZ, 0x5, R7 ;  /* 0x00000005ff077819 */ /* 0x000fe20000011407 */
[----:B------:R-:W-:Y:S01]  /*0d30*/  IMAD.IADD R4, R4, 0x1, -R9 ;  /* 0x0000000104047824 */ /* 0x000fe200078e0a09 */
[----:B------:R-:W-:Y:S01]  /*0d40*/  LOP3.LUT R3, R6, 0x7ffffffc, RZ, 0xc0, !PT ;  /* 0x7ffffffc06037812 */ /* 0x000fe200078ec0ff */
[----:B------:R-:W-:Y:S01]  /*0d50*/  IMAD.IADD R2, R205, 0x1, -R2 ;  /* 0x00000001cd027824 */ /* 0x000fe200078e0a02 */
[----:B------:R-:W-:Y:S01]  /*0d60*/  SHF.R.S32.HI R200, RZ, 0x3, R0 ;  /* 0x00000003ffc87819 */ /* 0x000fe20000011400 */
[----:B------:R-:W-:Y:S02]  /*0d70*/  IMAD R7, R7, 0x10, R4 ;  /* 0x0000001007077824 */ /* 0x000fe400078e0204 */
[----:B------:R-:W-:Y:S02]  /*0d80*/  IMAD.SHL.U32 R18, R2, 0x8, RZ ;  /* 0x0000000802127824 */ /* 0x000fe400078e00ff */
[----:B------:R-:W-:Y:S02]  /*0d90*/  IMAD R22, R22, 0x40, R7 ;  /* 0x0000004016167824 */ /* 0x000fe400078e0207 */
[----:B------:R-:W-:-:S07]  /*0da0*/  IMAD.IADD R2, R202, 0x1, -R3 ;  /* 0x00000001ca027824 */ /* 0x000fce00078e0a03 */
.L_x_3311:
        /* <DEDUP_REMOVED lines=20> */
.L_x_3265:
[----:B------:R-:W-:Y:S01]  /*0ef0*/  ULDC UR6, c[0x0][0xdc4] ;  /* 0x0003710000067ab9 */ /* 0x000fe20000000800 */
[----:B------:R-:W-:Y:S01]  /*0f00*/  UMOV UR40, UR7 ;  /* 0x0000000700287c82 */ /* 0x000fe20008000000 */
[----:B------:R-:W-:-:S11]  /*0f10*/  UISETP.NE.AND UP0, UPT, UR6, 0x1, UPT ;  /* 0x000000010600788c */ /* 0x000fd6000bf05270 */
[----:B------:R-:W-:Y:S02]  /*0f20*/  @UP0 ULDC.64 UR10, c[0x0][0xdc8] ;  /* 0x00037200000a0ab9 */ /* 0x000fe40000000a00 */
[----:B------:R-:W-:-:S04]  /*0f30*/  UIMAD.WIDE.U32 UR4, UR7, UR10, URZ ;  /* 0x0000000a070472a5 */ /* 0x000fc8000f8e003f */
[----:B------:R-:W-:-:S04]  /*0f40*/  @UP0 USHF.R.U32.HI UR40, URZ, UR11, UR5 ;  /* 0x0000000b3f280299 */ /* 0x000fc80008011605 */
[----:B------:R-:W-:-:S12]  /*0f50*/  UIMAD UR4, UR40, UR6, URZ ;  /* 0x00000006280472a4 */ /* 0x000fd8000f8e023f */
.L_x_3266:
[----:B------:R-:W-:Y:S01]  /*0f60*/  ULDC.64 UR10, c[0x0][0x3f8] ;  /* 0x0000fe00000a7ab9 */ /* 0x000fe20000000a00 */
[----:B------:R-:W-:Y:S01]  /*0f70*/  UIADD3 UR9, UR7, -UR4, URZ ;  /* 0x8000000407097290 */ /* 0x000fe2000fffe03f */
[----:B------:R-:W-:Y:S01]  /*0f80*/  PLOP3.LUT P0, PT, PT, PT, PT, 0x80, 0x0 ;  /* 0x000000000000781c */ /* 0x000fe20003f0f070 */
[----:B------:R-:W-:Y:S01]  /*0f90*/  UISETP.NE.U32.AND UP0, UPT, UR10, URZ, UPT ;  /* 0x0000003f0a00728c */ /* 0x000fe2000bf05070 */
[----:B------:R-:W-:Y:S01]  /*0fa0*/  CS2R R20, SRZ ;  /* 0x0000000000147805 */ /* 0x000fe2000001ff00 */
[----:B------:R-:W-:Y:S01]  /*0fb0*/  ULOP3.LUT UR4, URZ, UR40, URZ, 0x33, !UPT ;  /* 0x000000283f047292 */ /* 0x000fe2000f8e333f */
[----:B------:R-:W-:Y:S01]  /*0fc0*/  IMAD.MOV.U32 R3, RZ, RZ, RZ ;  /* 0x000000ffff037224 */ /* 0x000fe200078e00ff */
[----:B------:R-:W-:Y:S01]  /*0fd0*/  ULDC UR5, c[0x0][0xdac] ;  /* 0x00036b0000057ab9 */ /* 0x000fe20000000800 */
[----:B------:R-:W-:Y:S01]  /*0fe0*/  UISETP.NE.AND.EX UP0, UPT, UR11, URZ, UPT, UP0 ;  /* 0x0000003f0b00728c */ /* 0x000fe2000bf05300 */
[----:B------:R-:W-:Y:S01]  /*0ff0*/  CS2R R150, SRZ ;  /* 0x0000000000967805 */ /* 0x000fe2000001ff00 */
[----:B------:R-:W-:Y:S01]  /*1000*/  UIADD3 UR4, UR4, UR5, URZ ;  /* 0x0000000504047290 */ /* 0x000fe2000fffe03f */
[----:B------:R-:W-:Y:S01]  /*1010*/  CS2R R148, SRZ ;  /* 0x0000000000947805 */ /* 0x000fe2000001ff00 */
[----:B------:R-:W-:Y:S01]  /*1020*/  ULDC UR45, c[0x0][0x404] ;  /* 0x00010100002d7ab9 */ /* 0x000fe20000000800 */
[----:B------:R-:W-:Y:S01]  /*1030*/  ULDC UR6, c[0x0][0x2e0] ;  /* 0x0000b80000067ab9 */ /* 0x000fe20000000800 */
[----:B------:R-:W-:Y:S01]  /*1040*/  USEL UR45, UR45, 0x1, UP0 ;  /* 0x000000012d2d7887 */ /* 0x000fe20008000000 */
[----:B------:R-:W-:Y:S01]  /*1050*/  CS2R R146, SRZ ;  /* 0x0000000000927805 */ /* 0x000fe2000001ff00 */
[----:B------:R-:W-:Y:S01]  /*1060*/  USHF.L.U32 UR42, UR4, 0x7, URZ ;  /* 0x00000007042a7899 */ /* 0x000fe2000800063f */
[----:B------:R-:W-:Y:S01]  /*1070*/  CS2R R144, SRZ ;  /* 0x0000000000907805 */ /* 0x000fe2000001ff00 */
[----:B------:R-:W-:Y:S01]  /*1080*/  ULDC UR7, c[0x0][0x288] ;  /* 0x0000a20000077ab9 */ /* 0x000fe20000000800 */
[----:B------:R-:W-:Y:S01]  /*1090*/  UIMAD UR45, UR45, UR6, URZ ;  /* 0x000000062d2d72a4 */ /* 0x000fe2000f8e023f */
[----:B------:R-:W-:Y:S01]  /*10a0*/  CS2R R142, SRZ ;  /* 0x00000000008e7805 */ /* 0x000fe2000001ff00 */
[----:B------:R-:W-:Y:S01]  /*10b0*/  UIADD3 UR5, UR42, 0xdf, -UR7 ;  /* 0x000000df2a057890 */ /* 0x000fe2000fffe807 */
[----:B------:R-:W-:Y:S01]  /*10c0*/  CS2R R140, SRZ ;  /* 0x00000000008c7805 */ /* 0x000fe2000001ff00 */
[----:B------:R-:W-:Y:S01]  /*10d0*/  UIADD3 UR4, UR45, 0x5f, URZ ;  /* 0x0000005f2d047890 */ /* 0x000fe2000fffe03f */
[----:B------:R-:W-:Y:S01]  /*10e0*/  CS2R R138, SRZ ;  /* 0x00000000008a7805 */ /* 0x000fe2000001ff00 */
[----:B------:R-:W-:Y:S01]  /*10f0*/  UIADD3 UR6, UR45, UR5, URZ ;  /* 0x000000052d067290 */ /* 0x000fe2000fffe03f */
[----:B------:R-:W-:Y:S01]  /*1100*/  CS2R R136, SRZ ;  /* 0x0000000000887805 */ /* 0x000fe2000001ff00 */
[----:B------:R-:W-:Y:S01]  /*1110*/  UIMAD.WIDE UR4, UR4, 0x2aaaaaab, URZ ;  /* 0x2aaaaaab040478a5 */ /* 0x000fe2000f8e023f */
[----:B------:R-:W-:Y:S01]  /*1120*/  CS2R R134, SRZ ;  /* 0x0000000000867805 */ /* 0x000fe2000001ff00 */
[----:B------:R-:W-:Y:S01]  /*1130*/  UIMAD.WIDE UR6, UR6, 0x2aaaaaab, URZ ;  /* 0x2aaaaaab060678a5 */ /* 0x000fe2000f8e023f */
[----:B------:R-:W-:Y:S01]  /*1140*/  CS2R R132, SRZ ;  /* 0x0000000000847805 */ /* 0x000fe2000001ff00 */
[----:B------:R-:W-:Y:S01]  /*1150*/  USHF.R.U32.HI UR4, URZ, 0x1f, UR5 ;  /* 0x0000001f3f047899 */ /* 0x000fe20008011605 */
[----:B------:R-:W-:Y:S01]  /*1160*/  CS2R R130, SRZ ;  /* 0x0000000000827805 */ /* 0x000fe2000001ff00 */
[----:B------:R-:W-:Y:S01]  /*1170*/  USHF.R.U32.HI UR6, URZ, 0x1f, UR7 ;  /* 0x0000001f3f067899 */ /* 0x000fe20008011607 */
[----:B------:R-:W-:Y:S01]  /*1180*/  CS2R R128, SRZ ;  /* 0x0000000000807805 */ /* 0x000fe2000001ff00 */
[----:B------:R-:W-:Y:S01]  /*1190*/  ULEA.HI.SX32 UR41, UR5, UR4, 0x1c ;  /* 0x0000000405297291 */ /* 0x000fe2000f8fe23f */
[----:B------:R-:W-:Y:S01]  /*11a0*/  CS2R R126, SRZ ;  /* 0x00000000007e7805 */ /* 0x000fe2000001ff00 */
[----:B------:R-:W-:Y:S01]  /*11b0*/  ULEA.HI.SX32 UR6, UR7, UR6, 0x1c ;  /* 0x0000000607067291 */ /* 0x000fe2000f8fe23f */
[----:B------:R-:W-:Y:S01]  /*11c0*/  CS2R R124, SRZ ;  /* 0x00000000007c7805 */ /* 0x000fe2000001ff00 */
[----:B------:R-:W-:Y:S01]  /*11d0*/  ULDC UR43, c[0x0][0xdb8] ;  /* 0x00036e00002b7ab9 */ /* 0x000fe20000000800 */
[----:B------:R-:W-:Y:S01]  /*11e0*/  ULDC UR10, c[0x0][0xdc4] ;  /* 0x00037100000a7ab9 */ /* 0x000fe20000000800 */
[----:B------:R-:W-:Y:S01]  /*11f0*/  UISETP.LT.AND UP0, UPT, UR41, UR6, UPT ;  /* 0x000000062900728c */ /* 0x000fe2000bf01270 */
[----:B------:R-:W-:Y:S01]  /*1200*/  CS2R R122, SRZ ;  /* 0x00000000007a7805 */ /* 0x000fe2000001ff00 */
[----:B------:R-:W-:Y:S01]  /*1210*/  UISETP.NE.AND UP1, UPT, UR43, 0x1, UPT ;  /* 0x000000012b00788c */ /* 0x000fe2000bf25270 */
[----:B------:R-:W-:Y:S01]  /*1220*/  CS2R R120, SRZ ;  /* 0x0000000000787805 */ /* 0x000fe2000001ff00 */
[----:B------:R-:W-:Y:S01]  /*1230*/  USEL UR41, UR41, UR6, UP0 ;  /* 0x0000000629297287 */ /* 0x000fe20008000000 */
[----:B------:R-:W-:Y:S01]  /*1240*/  CS2R R118, SRZ ;  /* 0x0000000000767805 */ /* 0x000fe2000001ff00 */
[----:B------:R-:W-:Y:S01]  /*1250*/  UIMAD UR9, UR8, UR10, UR9 ;  /* 0x0000000a080972a4 */ /* 0x000fe2000f8e0209 */
[----:B------:R-:W-:Y:S01]  /*1260*/  CS2R R116, SRZ ;  /* 0x0000000000747805 */ /* 0x000fe2000001ff00 */
[----:B------:R-:W-:Y:S01]  /*1270*/  UISETP.GE.AND UP0, UPT, UR41, 0x1, UPT ;  /* 0x000000012900788c */ /* 0x000fe2000bf06270 */
[----:B------:R-:W-:-:S02]  /*1280*/  CS2R R114, SRZ ;  /* 0x0000000000727805 */ /* 0x000fc4000001ff00 */
[----:B------:R-:W-:Y:S02]  /*1290*/  CS2R R112, SRZ ;  /* 0x0000000000707805 */ /* 0x000fe4000001ff00 */
[----:B------:R-:W-:Y:S02]  /*12a0*/  CS2R R110, SRZ ;  /* 0x00000000006e7805 */ /* 0x000fe4000001ff00 */
[----:B------:R-:W-:Y:S01]  /*12b0*/  CS2R R108, SRZ ;  /* 0x00000000006c7805 */ /* 0x000fe2000001ff00 */
[----:B------:R-:W-:Y:S01]  /*12c0*/  @UP1 ULDC UR8, c[0x0][0xdbc] ;  /* 0x00036f0000081ab9 */ /* 0x000fe20000000800 */
[----:B------:R-:W-:Y:S01]  /*12d0*/  PLOP3.LUT P1, PT, PT, PT, UP0, 0x80, 0x0 ;  /* 0x000000000000781c */ /* 0x000fe20003f2f008 */
[----:B------:R-:W-:Y:S01]  /*12e0*/  UIMAD.WIDE.U32 UR4, UR9, UR8, URZ ;  /* 0x00000008090472a5 */ /* 0x000fe2000f8e003f */
[----:B------:R-:W-:Y:S01]  /*12f0*/  CS2R R106, SRZ ;  /* 0x00000000006a7805 */ /* 0x000fe2000001ff00 */
[----:B------:R-:W-:Y:S01]  /*1300*/  @UP1 ULDC UR7, c[0x0][0xdc0] ;  /* 0x0003700000071ab9 */ /* 0x000fe20000000800 */
[----:B------:R-:W-:Y:S01]  /*1310*/  UMOV UR44, UR9 ;  /* 0x00000009002c7c82 */ /* 0x000fe20008000000 */
[----:B------:R-:W-:Y:S01]  /*1320*/  @UP1 USHF.R.U32.HI UR44, URZ, UR7, UR5 ;  /* 0x000000073f2c1299 */ /* 0x000fe20008011605 */
[----:B------:R-:W-:-:S02]  /*1330*/  CS2R R104, SRZ ;  /* 0x0000000000687805 */ /* 0x000fc4000001ff00 */
[----:B------:R-:W-:Y:S02]  /*1340*/  MOV R94, RZ ;  /* 0x000000ff005e7202 */ /* 0x000fe40000000f00 */
[----:B------:R-:W-:Y:S01]  /*1350*/  CS2R R98, SRZ ;  /* 0x0000000000627805 */ /* 0x000fe2000001ff00 */
[----:B------:R-:W-:Y:S01]  /*1360*/  UIADD3 UR4, -UR44, URZ, URZ ;  /* 0x0000003f2c047290 */ /* 0x000fe2000fffe13f */
[----:B------:R-:W-:Y:S02]  /*1370*/  CS2R R100, SRZ ;  /* 0x0000000000647805 */ /* 0x000fe4000001ff00 */
[----:B------:R-:W-:Y:S02]  /*1380*/  CS2R R86, SRZ ;  /* 0x0000000000567805 */ /* 0x000fe4000001ff00 */
[----:B------:R-:W-:Y:S01]  /*1390*/  CS2R R96, SRZ ;  /* 0x0000000000607805 */ /* 0x000fe2000001ff00 */
[----:B------:R-:W-:Y:S01]  /*13a0*/  UIMAD UR43, UR43, UR4, UR9 ;  /* 0x000000042b2b72a4 */ /* 0x000fe2000f8e0209 */
        /* <DEDUP_REMOVED lines=33> */
[----:B------:R-:W-:Y:S02]  /*15c0*/  IMAD.MOV.U32 R173, RZ, RZ, RZ ;  /* 0x000000ffffad7224 */ /* 0x000fe400078e00ff */
[----:B------:R-:W-:Y:S02]  /*15d0*/  IMAD.MOV.U32 R6, RZ, RZ, RZ ;  /* 0x000000ffff067224 */ /* 0x000fe400078e00ff */
[----:B------:R-:W-:Y:S02]  /*15e0*/  IMAD.MOV.U32 R175, RZ, RZ, RZ ;  /* 0x000000ffffaf7224 */ /* 0x000fe400078e00ff */
[----:B------:R-:W-:Y:S01]  /*15f0*/  IMAD.MOV.U32 R0, RZ, RZ, RZ ;  /* 0x000000ffff007224 */ /* 0x000fe200078e00ff */
[----:B------:R-:W-:Y:S06]  /*1600*/  @!P1 BRA `(.L_x_3267) ;  /* 0x0000006800609947 */ /* 0x000fec0003800000 */
[----:B------:R-:W1:Y:S01]  /*1610*/  SHFL.IDX PT, R0, R203, RZ, 0x1f ;  /* 0x00001fffcb007589 */ /* 0x000e6200000e0000 */
[----:B------:R-:W-:-:S04]  /*1620*/  UIADD3 UR6, UR49, 0x18400, URZ ;  /* 0x0001840031067890 */ /* 0x000fc8000fffe03f */
[----:B------:R-:W-:-:S06]  /*1630*/  ULOP3.LUT UP0, URZ, UR6, 0x1bf, URZ, 0xc0, !UPT ;  /* 0x000001bf063f7892 */ /* 0x000fcc000f80c03f */
[----:B------:R-:W-:Y:S02]  /*1640*/  PLOP3.LUT P0, PT, PT, PT, UP0, 0x80, 0x0 ;  /* 0x000000000000781c */ /* 0x000fe40003f0f008 */
        /* <DEDUP_REMOVED lines=15> */
[----:B------:R-:W-:Y:S01]  /*1740*/  MOV R10, UR6 ;  /* 0x00000006000a7c02 */ /* 0x000fe20008000f00 */
        /* <DEDUP_REMOVED lines=8> */
.L_x_3268:
        /* <DEDUP_REMOVED lines=8> */
.L_x_3370:
[----:B-1----:R-:W-:Y:S01]  /*1850*/  IMAD.U32 R0, RZ, RZ, UR48 ;  /* 0x00000030ff007e24 */ /* 0x002fe2000f8e00ff */
[----:B------:R-:W-:Y:S05]  /*1860*/  WARPSYNC.ALL ;  /* 0x0000000000007948 */ /* 0x000fea0003800000 */
[----:B------:R1:W-:Y:S01]  /*1870*/  BAR.SYNC.DEFER_BLOCKING R6, 0x100 ;  /* 0x000400060000751d */ /* 0x0003e20000010000 */
[----:B------:R-:W-:-:S13]  /*1880*/  ISETP.NE.AND P0, PT, R0, 0x3, PT ;  /* 0x000000030000780c */ /* 0x000fda0003f05270 */
[----:B-1----:R-:W-:Y:S05]  /*1890*/  @!P0 BRA `(.L_x_3270) ;  /* 0x0000000000048947 */ /* 0x002fea0003800000 */
[----:B------:R-:W-:Y:S01]  /*18a0*/  BPT.TRAP 0x1 ;  /* 0x000000040000795c */ /* 0x000fe20000300000 */
.L_x_3270:
[----:B------:R-:W-:Y:S01]  /*18b0*/  ULEA UR21, UR37, UR49, 0x3 ;  /* 0x0000003125157291 */ /* 0x000fe2000f8e183f */
[----:B------:R-:W-:-:S05]  /*18c0*/  IMAD.U32 R7, RZ, RZ, UR38 ;  /* 0x00000026ff077e24 */ /* 0x000fca000f8e00ff */
[----:B------:R-:W-:-:S04]  /*18d0*/  SHF.L.U32 R7, R7, 0x1f, RZ ;  /* 0x0000001f07077819 */ /* 0x000fc800000006ff */
[----:B------:R1:W2:Y:S01]  /*18e0*/  SYNCS.PHASECHK.TRANS64.TRYWAIT P1, [UR21+0x22830], R7 ;  /* 0x02283007ff0075a7 */ /* 0x0002a20008020155 */
[----:B------:R-:W-:Y:S05]  /*18f0*/  @!P0 BRA `(.L_x_3271) ;  /* 0x0000000000048947 */ /* 0x000fea0003800000 */
[----:B------:R-:W-:Y:S01]  /*1900*/  BPT.TRAP 0x1 ;  /* 0x000000040000795c */ /* 0x000fe20000300000 */
.L_x_3271:
[----:B--2---:R-:W-:Y:S05]  /*1910*/  @P1 BRA `(.L_x_3272) ;  /* 0x0000000000081947 */ /* 0x004fea0003800000 */
[----:B------:R-:W2:Y:S02]  /*1920*/  SYNCS.PHASECHK.TRANS64.TRYWAIT P1, [UR21+0x22830], R7 ;  /* 0x02283007ff0075a7 */ /* 0x000ea40008020155 */
[----:B--2---:R-:W-:Y:S05]  /*1930*/  @!P1 BRA `(.L_x_3273) ;  /* 0x000000ac003c9947 */ /* 0x004fea0003800000 */
.L_x_3272:
[----:B------:R-:W-:Y:S01]  /*1940*/  UIADD3 UR4, UR49, 0x1c400, URZ ;  /* 0x0001c40031047890 */ /* 0x000fe2000fffe03f */
[----:B------:R-:W-:Y:S01]  /*1950*/  WARPGROUP.ARRIVE ;  /* 0x00000000000079c5 */ /* 0x000fe20000000000 */
[----:B------:R-:W-:Y:S01]  /*1960*/  ULOP3.LUT UR16, UR52, 0x10000, URZ, 0xfc, !UPT ;  /* 0x0001000034107892 */ /* 0x000fe2000f8efc3f */
[----:B------:R-:W-:Y:S01]  /*1970*/  VIADD R4, R22, UR42 ;  /* 0x0000002a16047c36 */ /* 0x000fe20008000000 */
        /* <DEDUP_REMOVED lines=20> */
[----:B------:R-:W-:Y:S01]  /*1ac0*/  ULDC UR25, c[0x0][0x988] ;  /* 0x0002620000197ab9 */ /* 0x000fe20000000800 */
[----:B------:R-:W-:-:S02]  /*1ad0*/  WARPGROUP.DEPBAR.LE gsb0, 0x0 ;  /* 0x00008000000079c5 */ /* 0x000fc40000010000 */
[----:B------:R-:W-:-:S06]  /*1ae0*/  WARPGROUP.ARRIVE ;  /* 0x00000000000079c5 */ /* 0x000fcc0000000000 */
[----:B------:R-:W-:Y:S01]  /*1af0*/  HGMMA.64x96x16.F32.BF16 R24, gdesc[UR4], R24, gsb0 ;  /* 0x01600000041879f0 */ /* 0x000fe20008001818 */
[----:B------:R-:W-:Y:S02]  /*1b00*/  UIMAD UR6, UR41, -0x60, UR45 ;  /* 0xffffffa0290678a4 */ /* 0x000fe4000f8e022d */
[----:B------:R-:W-:Y:S02]  /*1b10*/  WARPGROUP.DEPBAR.LE gsb0, 0x0 ;  /* 0x00008000000079c5 */ /* 0x000fe40000010000 */
[----:B------:R-:W-:-:S06]  /*1b20*/  WARPGROUP.ARRIVE ;  /* 0x00000000000079c5 */ /* 0x000fcc0000000000 */
[----:B------:R-:W-:Y:S01]  /*1b30*/  HGMMA.64x96x16.F32.BF16 R24, gdesc[UR8], R24, gsb0 ;  /* 0x01600000081879f0 */ /* 0x000fe20008001818 */
[----:B------:R-:W-:Y:S02]  /*1b40*/  ULDC UR11, c[0x0][0x288] ;  /* 0x0000a200000b7ab9 */ /* 0x000fe40000000800 */
[----:B------:R-:W-:Y:S02]  /*1b50*/  UIADD3 UR7, -UR11, 0x61, UR6 ;  /* 0x000000610b077890 */ /* 0x000fe4000fffe106 */
[----:B------:R-:W-:-:S04]  /*1b60*/  UIADD3 UR6, UR6, 0x60, URZ ;  /* 0x0000006006067890 */ /* 0x000fc8000fffe03f */
[----:B------:R-:W-:Y:S02]  /*1b70*/  MOV R3, UR7 ;  /* 0x0000000700037c02 */ /* 0x000fe40008000f00 */
[----:B------:R-:W-:-:S03]  /*1b80*/  IMAD.U32 R5, RZ, RZ, UR6 ;  /* 0x00000006ff057e24 */ /* 0x000fc6000f8e00ff */
[C---:B------:R-:W-:Y:S02]  /*1b90*/  IMAD R3, R2.reuse, -0x2, R3 ;  /* 0xfffffffe02037824 */ /* 0x040fe400078e0203 */
[----:B--2---:R-:W-:-:S03]  /*1ba0*/  IMAD R0, R2, -0x2, R5 ;  /* 0xfffffffe02007824 */ /* 0x004fc600078e0205 */
[----:B------:R-:W-:-:S04]  /*1bb0*/  IADD3 R5, R3, 0x8, R4 ;  /* 0x0000000803057810 */ /* 0x000fc80007ffe004 */
[----:B------:R-:W-:Y:S02]  /*1bc0*/  VIMNMX R5, R0, R5, PT ;  /* 0x0000000500057248 */ /* 0x000fe40003fe0100 */
[----:B------:R-:W-:Y:S02]  /*1bd0*/  VIADDMNMX R0, R4, R3, R0, PT ;  /* 0x0000000304007246 */ /* 0x000fe40003800100 */
[C---:B------:R-:W-:Y:S02]  /*1be0*/  ISETP.GT.AND P1, PT, R5.reuse, RZ, PT ;  /* 0x000000ff0500720c */ /* 0x040fe40003f24270 */
[C---:B------:R-:W-:Y:S02]  /*1bf0*/  ISETP.GT.AND P2, PT, R5.reuse, 0x1, PT ;  /* 0x000000010500780c */ /* 0x040fe40003f44270 */
[----:B------:R-:W-:Y:S02]  /*1c00*/  ISETP.GT.AND P3, PT, R5, 0x8, PT ;  /* 0x000000080500780c */ /* 0x000fe40003f64270 */
[----:B------:R-:W-:Y:S01]  /*1c10*/  ISETP.GT.AND P4, PT, R0, 0x9, PT ;  /* 0x000000090000780c */ /* 0x000fe20003f84270 */
[----:B------:R-:W-:-:S02]  /*1c20*/  WARPGROUP.DEPBAR.LE gsb0, 0x0 ;  /* 0x00008000000079c5 */ /* 0x000fc40000010000 */
[----:B------:R-:W-:-:S06]  /*1c30*/  WARPGROUP.ARRIVE ;  /* 0x00000000000079c5 */ /* 0x000fcc0000000000 */
[----:B------:R-:W-:Y:S03]  /*1c40*/  HGMMA.64x96x16.F32.BF16 R24, gdesc[UR12], R24, gsb0 ;  /* 0x016000000c1879f0 */ /* 0x000fe60008001818 */
[----:B------:R-:W-:Y:S02]  /*1c50*/  WARPGROUP.DEPBAR.LE gsb0, 0x0 ;  /* 0x00008000000079c5 */ /* 0x000fe40000010000 */
[----:B------:R-:W-:Y:S02]  /*1c60*/  FSEL R26, R26, -INF , P1 ;  /* 0xff8000001a1a7808 */ /* 0x000fe40000800000 */
[----:B------:R-:W-:Y:S02]  /*1c70*/  FSEL R27, R27, -INF , P2 ;  /* 0xff8000001b1b7808 */ /* 0x000fe40001000000 */
[----:B------:R-:W-:Y:S02]  /*1c80*/  ISETP.GT.AND P1, PT, R5, 0x9, PT ;  /* 0x000000090500780c */ /* 0x000fe40003f24270 */
[----:B------:R-:W-:-:S02]  /*1c90*/  FSEL R30, R30, -INF , P3 ;  /* 0xff8000001e1e7808 */ /* 0x000fc40001800000 */
[----:B------:R-:W-:Y:S02]  /*1ca0*/  FMNMX.FTZ R9, R26, R27, !PT ;  /* 0x0000001b1a097209 */ /* 0x000fe40007810000 */
[----:B------:R-:W-:Y:S02]  /*1cb0*/  ISETP.GT.AND P2, PT, R5, 0x10, PT ;  /* 0x000000100500780c */ /* 0x000fe40003f44270 */
[----:B------:R-:W-:Y:S02]  /*1cc0*/  FSEL R31, R31, -INF , P1 ;  /* 0xff8000001f1f7808 */ /* 0x000fe40000800000 */
[----:B------:R-:W-:Y:S02]  /*1cd0*/  FMNMX.FTZ R8, R30, R9, !PT ;  /* 0x000000091e087209 */ /* 0x000fe40007810000 */
        /* <DEDUP_REMOVED lines=57> */
[----:B------:R-:W-:Y:S02]  /*2070*/  FSEL R71, R71, -INF , P1 ;  /* 0xff80000047477808 */ /* 0x000fe40000800000 */
[----:B------:R-:W-:Y:S02]  /*2080*/  FMNMX.FTZ R8, R70, R5, !PT ;  /* 0x0000000546087209 */ /* 0x000fe40007810000 */
[C---:B------:R-:W-:Y:S02]  /*2090*/  ISETP.GT.AND P1, PT, R0.reuse, RZ, PT ;  /* 0x000000ff0000720c */ /* 0x040fe40003f24270 */
[----:B------:R-:W-:Y:S02]  /*20a0*/  FMNMX.FTZ R8, R71, R8, !PT ;  /* 0x0000000847087209 */ /* 0x000fe40007810000 */
[----:B------:R-:W-:-:S02]  /*20b0*/  ISETP.GT.AND P2, PT, R0, 0x1, PT ;  /* 0x000000010000780c */ /* 0x000fc40003f44270 */
[----:B------:R-:W-:Y:S01]  /*20c0*/  ISETP.GT.AND P3, PT, R0, 0x8, PT ;  /* 0x000000080000780c */ /* 0x000fe20003f64270 */
[----:B------:R-:W2:Y:S01]  /*20d0*/  SHFL.BFLY PT, R5, R8, 0x2, 0x1f ;  /* 0x0c401f0008057f89 */ /* 0x000ea200000e0000 */
[----:B------:R-:W-:Y:S02]  /*20e0*/  FSEL R24, R24, -INF , P1 ;  /* 0xff80000018187808 */ /* 0x000fe40000800000 */
[----:B------:R-:W-:Y:S02]  /*20f0*/  FSEL R25, R25, -INF , P2 ;  /* 0xff80000019197808 */ /* 0x000fe40001000000 */
[----:B------:R-:W-:Y:S02]  /*2100*/  FSEL R28, R28, -INF , P3 ;  /* 0xff8000001c1c7808 */ /* 0x000fe40001800000 */
[----:B------:R-:W-:Y:S02]  /*2110*/  FMNMX.FTZ R3, R24, R25, !PT ;  /* 0x0000001918037209 */ /* 0x000fe40007810000 */
[----:B------:R-:W-:-:S02]  /*2120*/  ISETP.GT.AND P1, PT, R0, 0x10, PT ;  /* 0x000000100000780c */ /* 0x000fc40003f24270 */
[----:B------:R-:W-:Y:S02]  /*2130*/  FSEL R29, R29, -INF , P4 ;  /* 0xff8000001d1d7808 */ /* 0x000fe40002000000 */
[----:B------:R-:W-:Y:S02]  /*2140*/  FSEL R32, R32, -INF , P1 ;  /* 0xff80000020207808 */ /* 0x000fe40000800000 */
[----:B------:R-:W-:-:S04]  /*2150*/  ISETP.GT.AND P1, PT, R0, 0x18, PT ;  /* 0x000000180000780c */ /* 0x000fc80003f24270 */
[----:B------:R-:W-:Y:S02]  /*2160*/  FSEL R36, R36, -INF , P1 ;  /* 0xff80000024247808 */ /* 0x000fe40000800000 */
[----:B------:R-:W-:Y:S02]  /*2170*/  ISETP.GT.AND P1, PT, R0, 0x20, PT ;  /* 0x000000200000780c */ /* 0x000fe40003f24270 */
[----:B--2---:R-:W-:Y:S02]  /*2180*/  FMNMX.FTZ R9, R8, R5, !PT ;  /* 0x0000000508097209 */ /* 0x004fe40007810000 */
[----:B------:R-:W-:Y:S02]  /*2190*/  FSEL R40, R40, -INF , P1 ;  /* 0xff80000028287808 */ /* 0x000fe40000800000 */
[----:B------:R-:W-:Y:S01]  /*21a0*/  ISETP.GT.AND P1, PT, R0, 0x28, PT ;  /* 0x000000280000780c */ /* 0x000fe20003f24270 */
[----:B------:R-:W2:Y:S03]  /*21b0*/  SHFL.BFLY PT, R10, R9, 0x1, 0x1f ;  /* 0x0c201f00090a7f89 */ /* 0x000ea600000e0000 */
[----:B------:R-:W-:-:S02]  /*21c0*/  FSEL R44, R44, -INF , P1 ;  /* 0xff8000002c2c7808 */ /* 0x000fc40000800000 */
[----:B------:R-:W-:-:S04]  /*21d0*/  ISETP.GT.AND P1, PT, R0, 0x30, PT ;  /* 0x000000300000780c */ /* 0x000fc80003f24270 */
[----:B------:R-:W-:Y:S02]  /*21e0*/  FSEL R48, R48, -INF , P1 ;  /* 0xff80000030307808 */ /* 0x000fe40000800000 */
[----:B------:R-:W-:-:S04]  /*21f0*/  ISETP.GT.AND P1, PT, R0, 0x38, PT ;  /* 0x000000380000780c */ /* 0x000fc80003f24270 */
[----:B------:R-:W-:Y:S02]  /*2200*/  FSEL R52, R52, -INF , P1 ;  /* 0xff80000034347808 */ /* 0x000fe40000800000 */
[----:B------:R-:W-:-:S04]  /*2210*/  ISETP.GT.AND P1, PT, R0, 0x40, PT ;  /* 0x000000400000780c */ /* 0x000fc80003f24270 */
[----:B------:R-:W-:Y:S02]  /*2220*/  FSEL R56, R56, -INF , P1 ;  /* 0xff80000038387808 */ /* 0x000fe40000800000 */
[----:B------:R-:W-:Y:S02]  /*2230*/  ISETP.GT.AND P1, PT, R0, 0x48, PT ;  /* 0x000000480000780c */ /* 0x000fe40003f24270 */
[----:B--2---:R-:W-:Y:S02]  /*2240*/  FMNMX.FTZ R5, R9, R10, !PT ;  /* 0x0000000a09057209 */ /* 0x004fe40007810000 */
[----:B------:R-:W-:Y:S02]  /*2250*/  FSEL R60, R60, -INF , P1 ;  /* 0xff8000003c3c7808 */ /* 0x000fe40000800000 */
[C---:B------:R-:W-:Y:S01]  /*2260*/  FSETP.NEU.FTZ.AND P2, PT, R5.reuse, -INF , PT ;  /* 0xff8000000500780b */ /* 0x040fe20003f5d000 */
[----:B------:R-:W-:Y:S01]  /*2270*/  FMUL.FTZ R4, R5, UR25 ;  /* 0x0000001905047c20 */ /* 0x000fe20008410000 */
[----:B------:R-:W-:-:S04]  /*2280*/  ISETP.GT.AND P1, PT, R0, 0x50, PT ;  /* 0x000000500000780c */ /* 0x000fc80003f24270 */
[----:B------:R-:W-:Y:S02]  /*2290*/  FSEL R8, R4, RZ, P2 ;  /* 0x000000ff04087208 */ /* 0x000fe40001000000 */
[----:B------:R-:W-:Y:S02]  /*22a0*/  FMNMX.FTZ R4, R28, R3, !PT ;  /* 0x000000031c047209 */ /* 0x000fe40007810000 */
[----:B------:R-:W-:Y:S01]  /*22b0*/  ISETP.GT.AND P2, PT, R0, 0x11, PT ;  /* 0x000000110000780c */ /* 0x000fe20003f44270 */
[--C-:B------:R-:W-:Y:S01]  /*22c0*/  FFMA.FTZ R26, R26, UR25, -R8.reuse ;  /* 0x000000191a1a7c23 */ /* 0x100fe20008010808 */
[----:B------:R-:W-:Y:S01]  /*22d0*/  FMNMX.FTZ R3, R29, R4, !PT ;  /* 0x000000041d037209 */ /* 0x000fe20007810000 */
[--C-:B------:R-:W-:Y:S01]  /*22e0*/  FFMA.FTZ R27, R27, UR25, -R8.reuse ;  /* 0x000000191b1b7c23 */ /* 0x100fe20008010808 */
[----:B------:R-:W-:Y:S01]  /*22f0*/  FSEL R33, R33, -INF , P2 ;  /* 0xff80000021217808 */ /* 0x000fe20001000000 */
[--C-:B------:R-:W-:Y:S01]  /*2300*/  FFMA.FTZ R30, R30, UR25, -R8.reuse ;  /* 0x000000191e1e7c23 */ /* 0x100fe20008010808 */
[----:B------:R-:W-:Y:S01]  /*2310*/  FMNMX.FTZ R4, R32, R3, !PT ;  /* 0x0000000320047209 */ /* 0x000fe20007810000 */
[----:B------:R-:W-:Y:S01]  /*2320*/  MUFU.EX2 R26, R26 ;  /* 0x0000001a001a7308 */ /* 0x000fe20000000800 */
[----:B------:R-:W-:Y:S01]  /*2330*/  ISETP.GT.AND P2, PT, R0, 0x19, PT ;  /* 0x000000190000780c */ /* 0x000fe20003f44270 */
[--C-:B------:R-:W-:Y:S01]  /*2340*/  FFMA.FTZ R31, R31, UR25, -R8.reuse ;  /* 0x000000191f1f7c23 */ /* 0x100fe20008010808 */
[----:B------:R-:W-:Y:S01]  /*2350*/  FMNMX.FTZ R3, R33, R4, !PT ;  /* 0x0000000421037209 */ /* 0x000fe20007810000 */
[--C-:B------:R-:W-:Y:S01]  /*2360*/  FFMA.FTZ R34, R34, UR25, -R8.reuse ;  /* 0x0000001922227c23 */ /* 0x100fe20008010808 */
[----:B------:R-:W-:Y:S01]  /*2370*/  FSEL R37, R37, -INF , P2 ;  /* 0xff80000025257808 */ /* 0x000fe20001000000 */
[--C-:B------:R-:W-:Y:S01]  /*2380*/  FFMA.FTZ R35, R35, UR25, -R8.reuse ;  /* 0x0000001923237c23 */ /* 0x100fe20008010808 */
[----:B------:R-:W-:Y:S01]  /*2390*/  FMNMX.FTZ R4, R36, R3, !PT ;  /* 0x0000000324047209 */ /* 0x000fe20007810000 */
[----:B------:R-:W2:Y:S01]  /*23a0*/  MUFU.EX2 R27, R27 ;  /* 0x0000001b001b7308 */ /* 0x000ea20000000800 */
        /* <DEDUP_REMOVED lines=15> */
[----:B------:R-:W4:Y:S01]  /*24a0*/  MUFU.EX2 R31, R31 ;  /* 0x0000001f001f7308 */ /* 0x000f220000000800 */
[----:B------:R-:W-:Y:S01]  /*24b0*/  ISETP.GT.AND P2, PT, R0, 0x31, PT ;  /* 0x000000310000780c */ /* 0x000fe20003f44270 */
[----:B--2---:R-:W-:Y:S01]  /*24c0*/  FADD.FTZ R9, R26, R27 ;  /* 0x0000001b1a097221 */ /* 0x004fe20000010000 */
        /* <DEDUP_REMOVED lines=29> */
[----:B------:R-:W5:Y:S01]  /*26a0*/  MUFU.EX2 R39, R39 ;  /* 0x0000002700277308 */ /* 0x000f620000000800 */
[----:B------:R-:W-:Y:S01]  /*26b0*/  ISETP.GT.AND P2, PT, R0, 0x51, PT ;  /* 0x000000510000780c */ /* 0x000fe20003f44270 */
[----:B------:R-:W-:Y:S01]  /*26c0*/  FFMA.FTZ R8, R71, UR25, -R8 ;  /* 0x0000001947087c23 */ /* 0x000fe20008010808 */
[----:B------:R-:W-:-:S02]  /*26d0*/  FSEL R64, R64, -INF , P1 ;  /* 0xff80000040407808 */ /* 0x000fc40000800000 */
[----:B------:R-:W-:Y:S02]  /*26e0*/  FMNMX.FTZ R3, R61, R4, !PT ;  /* 0x000000043d037209 */ /* 0x000fe40007810000 */
[----:B------:R-:W-:Y:S01]  /*26f0*/  ISETP.GT.AND P1, PT, R0, 0x58, PT ;  /* 0x000000580000780c */ /* 0x000fe20003f24270 */
[----:B------:R-:W-:Y:S01]  /*2700*/  MUFU.EX2 R42, R42 ;  /* 0x0000002a002a7308 */ /* 0x000fe20000000800 */
[----:B------:R-:W-:Y:S02]  /*2710*/  FSEL R65, R65, -INF , P2 ;  /* 0xff80000041417808 */ /* 0x000fe40001000000 */
[----:B------:R-:W-:Y:S02]  /*2720*/  FMNMX.FTZ R4, R64, R3, !PT ;  /* 0x0000000340047209 */ /* 0x000fe40007810000 */
[----:B------:R-:W-:Y:S02]  /*2730*/  ISETP.GT.AND P2, PT, R0, 0x59, PT ;  /* 0x000000590000780c */ /* 0x000fe40003f44270 */
[----:B------:R-:W-:Y:S01]  /*2740*/  FSEL R68, R68, -INF , P1 ;  /* 0xff80000044447808 */ /* 0x000fe20000800000 */
[----:B------:R-:W1:Y:S01]  /*2750*/  MUFU.EX2 R43, R43 ;  /* 0x0000002b002b7308 */ /* 0x000e620000000800 */
[----:B------:R-:W-:-:S02]  /*2760*/  FMNMX.FTZ R3, R65, R4, !PT ;  /* 0x0000000441037209 */ /* 0x000fc40007810000 */
[----:B------:R-:W-:Y:S02]  /*2770*/  FSEL R69, R69, -INF , P2 ;  /* 0xff80000045457808 */ /* 0x000fe40001000000 */
[----:B------:R-:W-:Y:S02]  /*2780*/  FMNMX.FTZ R0, R68, R3, !PT ;  /* 0x0000000344007209 */ /* 0x000fe40007810000 */
[----:B------:R-:W-:Y:S01]  /*2790*/  F2FP.BF16.F32.PACK_AB R153, R27, R26 ;  /* 0x0000001a1b99723e */ /* 0x000fe200000010ff */
[----:B------:R-:W-:Y:S01]  /*27a0*/  MUFU.EX2 R46, R46 ;  /* 0x0000002e002e7308 */ /* 0x000fe20000000800 */
[----:B------:R-:W-:Y:S02]  /*27b0*/  FMNMX.FTZ R0, R69, R0, !PT ;  /* 0x0000000045007209 */ /* 0x000fe40007810000 */
[----:B----4-:R-:W-:Y:S02]  /*27c0*/  F2FP.BF16.F32.PACK_AB R155, R31, R30 ;  /* 0x0000001e1f9b723e */ /* 0x010fe400000010ff */
[----:B--2---:R-:W-:Y:S01]  /*27d0*/  F2FP.BF16.F32.PACK_AB R157, R35, R34 ;  /* 0x00000022239d723e */ /* 0x004fe200000010ff */
[----:B------:R-:W2:Y:S01]  /*27e0*/  SHFL.BFLY PT, R3, R0, 0x2, 0x1f ;  /* 0x0c401f0000037f89 */ /* 0x000ea200000e0000 */
[----:B-----5:R-:W-:Y:S01]  /*27f0*/  F2FP.BF16.F32.PACK_AB R159, R39, R38 ;  /* 0x00000026279f723e */ /* 0x020fe200000010ff */
[----:B------:R-:W4:Y:S01]  /*2800*/  MUFU.EX2 R47, R47 ;  /* 0x0000002f002f7308 */ /* 0x000f220000000800 */
[----:B-1----:R-:W-:-:S07]  /*2810*/  F2FP.BF16.F32.PACK_AB R161, R43, R42 ;  /* 0x0000002a2ba1723e */ /* 0x002fce00000010ff */
[----:B------:R1:W-:Y:S08]  /*2820*/  MUFU.EX2 R175, R8 ;  /* 0x0000000800af7308 */ /* 0x0003f00000000800 */
[----:B------:R-:W-:Y:S01]  /*2830*/  MUFU.EX2 R50, R50 ;  /* 0x0000003200327308 */ /* 0x000fe20000000800 */
[----:B-1----:R-:W-:Y:S01]  /*2840*/  IMAD.U32 R8, RZ, RZ, UR21 ;  /* 0x00000015ff087e24 */ /* 0x002fe2000f8e00ff */
[----:B----4-:R-:W-:-:S02]  /*2850*/  F2FP.BF16.F32.PACK_AB R163, R47, R46 ;  /* 0x0000002e2fa3723e */ /* 0x010fc400000010ff */
[----:B--2---:R-:W-:-:S04]  /*2860*/  FMNMX.FTZ R3, R0, R3, !PT ;  /* 0x0000000300037209 */ /* 0x004fc80007810000 */
[----:B------:R-:W1:Y:S01]  /*2870*/  MUFU.EX2 R51, R51 ;  /* 0x0000003300337308 */ /* 0x000e620000000800 */
[----:B------:R-:W2:Y:S07]  /*2880*/  SHFL.BFLY PT, R4, R3, 0x1, 0x1f ;  /* 0x0c201f0003047f89 */ /* 0x000eae00000e0000 */
[----:B------:R-:W-:Y:S08]  /*2890*/  MUFU.EX2 R54, R54 ;  /* 0x0000003600367308 */ /* 0x000ff00000000800 */
[----:B------:R-:W4:Y:S01]  /*28a0*/  MUFU.EX2 R55, R55 ;  /* 0x0000003700377308 */ /* 0x000f220000000800 */
[----:B-1----:R-:W-:-:S07]  /*28b0*/  F2FP.BF16.F32.PACK_AB R165, R51, R50 ;  /* 0x0000003233a5723e */ /* 0x002fce00000010ff */
[----:B------:R-:W-:Y:S01]  /*28c0*/  MUFU.EX2 R58, R58 ;  /* 0x0000003a003a7308 */ /* 0x000fe20000000800 */
[----:B--2---:R-:W-:-:S04]  /*28d0*/  FMNMX.FTZ R4, R3, R4, !PT ;  /* 0x0000000403047209 */ /* 0x004fc80007810000 */
[C---:B------:R-:W-:Y:S01]  /*28e0*/  FSETP.NEU.FTZ.AND P1, PT, R4.reuse, -INF , PT ;  /* 0xff8000000400780b */ /* 0x040fe20003f3d000 */
[----:B------:R-:W-:Y:S02]  /*28f0*/  FMUL.FTZ R0, R4, UR25 ;  /* 0x0000001904007c20 */ /* 0x000fe40008410000 */
[----:B------:R-:W-:Y:S01]  /*2900*/  MUFU.EX2 R59, R59 ;  /* 0x0000003b003b7308 */ /* 0x000fe20000000800 */
[----:B----4-:R-:W-:Y:S02]  /*2910*/  F2FP.BF16.F32.PACK_AB R167, R55, R54 ;  /* 0x0000003637a7723e */ /* 0x010fe400000010ff */
[----:B------:R-:W-:Y:S01]  /*2920*/  FSEL R3, R0, RZ, P1 ;  /* 0x000000ff00037208 */ /* 0x000fe20000800000 */
[----:B------:R-:W-:Y:S01]  /*2930*/  FADD.FTZ R0, R30, R9 ;  /* 0x000000091e007221 */ /* 0x000fe20000010000 */
[----:B---3--:R-:W-:-:S03]  /*2940*/  LOP3.LUT P1, RZ, R11, 0x7f, RZ, 0xc0, !PT ;  /* 0x0000007f0bff7812 */ /* 0x008fc6000782c0ff */
[----:B------:R-:W-:Y:S01]  /*2950*/  MUFU.EX2 R62, R62 ;  /* 0x0000003e003e7308 */ /* 0x000fe20000000800 */
[--C-:B------:R-:W-:Y:S01]  /*2960*/  FFMA.FTZ R24, R24, UR25, -R3.reuse ;  /* 0x0000001918187c23 */ /* 0x100fe20008010803 */
        /* <DEDUP_REMOVED lines=18> */
[----:B------:R-:W-:Y:S01]  /*2a90*/  IADD3 R9, -R23, 0xb, RZ ;  /* 0x0000000b17097810 */ /* 0x000fe20007ffe1ff */
[--C-:B------:R-:W-:Y:S01]  /*2aa0*/  FFMA.FTZ R49, R49, UR25, -R3.reuse ;  /* 0x0000001931317c23 */ /* 0x100fe20008010803 */
[--C-:B------:R-:W-:Y:S01]  /*2ab0*/  FFMA.FTZ R52, R52, UR25, -R3.reuse ;  /* 0x0000001934347c23 */ /* 0x100fe20008010803 */
[----:B------:R-:W-:Y:S01]  /*2ac0*/  FADD.FTZ R13, R39, R10 ;  /* 0x0000000a270d7221 */ /* 0x000fe20000010000 */
[----:B------:R-:W2:Y:S01]  /*2ad0*/  MUFU.EX2 R28, R28 ;  /* 0x0000001c001c7308 */ /* 0x000ea20000000800 */
[--C-:B------:R-:W-:Y:S01]  /*2ae0*/  FFMA.FTZ R53, R53, UR25, -R3.reuse ;  /* 0x0000001935357c23 */ /* 0x100fe20008010803 */
[----:B------:R-:W-:Y:S01]  /*2af0*/  FFMA.FTZ R56, R56, UR25, -R3 ;  /* 0x0000001938387c23 */ /* 0x000fe20008010803 */
[----:B------:R-:W-:Y:S01]  /*2b00*/  FADD.FTZ R12, R42, R13 ;  /* 0x0000000d2a0c7221 */ /* 0x000fe20000010000 */
[--C-:B------:R-:W-:Y:S01]  /*2b10*/  FFMA.FTZ R57, R57, UR25, -R3.reuse ;  /* 0x0000001939397c23 */ /* 0x100fe20008010803 */
[--C-:B------:R-:W-:Y:S01]  /*2b20*/  FFMA.FTZ R60, R60, UR25, -R3.reuse ;  /* 0x000000193c3c7c23 */ /* 0x100fe20008010803 */
[----:B------:R-:W-:Y:S01]  /*2b30*/  FFMA.FTZ R61, R61, UR25, -R3 ;  /* 0x000000193d3d7c23 */ /* 0x000fe20008010803 */
[----:B------:R-:W-:Y:S01]  /*2b40*/  FADD.FTZ R13, R43, R12 ;  /* 0x0000000c2b0d7221 */ /* 0x000fe20000010000 */
[----:B------:R-:W3:Y:S01]  /*2b50*/  MUFU.EX2 R29, R29 ;  /* 0x0000001d001d7308 */ /* 0x000ee20000000800 */
        /* <DEDUP_REMOVED lines=8> */
[----:B--2---:R-:W-:Y:S01]  /*2be0*/  FADD.FTZ R0, R28, R11 ;  /* 0x0000000b1c007221 */ /* 0x004fe20000010000 */
[----:B------:R-:W-:-:S02]  /*2bf0*/  F2FP.BF16.F32.PACK_AB R169, R59, R58 ;  /* 0x0000003a3ba9723e */ /* 0x000fc400000010ff */
[----:B------:R-:W-:-:S04]  /*2c00*/  F2FP.BF16.F32.PACK_AB R152, R25, R24 ;  /* 0x000000181998723e */ /* 0x000fc800000010ff */
[----:B------:R-:W2:Y:S01]  /*2c10*/  MUFU.EX2 R33, R33 ;  /* 0x0000002100217308 */ /* 0x000ea20000000800 */
[C---:B---3--:R-:W-:Y:S01]  /*2c20*/  FADD.FTZ R11, R29.reuse, R0 ;  /* 0x000000001d0b7221 */ /* 0x048fe20000010000 */
[----:B------:R-:W-:Y:S01]  /*2c30*/  @!P1 VIADD R0, R8, 0x22840 ;  /* 0x0002284008009836 */ /* 0x000fe20000000000 */
[----:B------:R-:W-:-:S04]  /*2c40*/  F2FP.BF16.F32.PACK_AB R154, R29, R28 ;  /* 0x0000001c1d9a723e */ /* 0x000fc800000010ff */
[----:B------:R-:W-:Y:S01]  /*2c50*/  @!P1 PRMT R0, RZ, 0x654, R0 ;  /* 0x00000654ff009816 */ /* 0x000fe20000000000 */
[----:B------:R-:W3:Y:S01]  /*2c60*/  MUFU.EX2 R36, R36 ;  /* 0x0000002400247308 */ /* 0x000ee20000000800 */
[----:B-1----:R-:W-:Y:S01]  /*2c70*/  FADD.FTZ R10, R32, R11 ;  /* 0x0000000b200a7221 */ /* 0x002fe20000010000 */
[----:B------:R1:W-:Y:S06]  /*2c80*/  BAR.ARV R9, 0x100 ;  /* 0x000400090000751d */ /* 0x0003ec0000002000 */
[----:B------:R-:W4:Y:S01]  /*2c90*/  MUFU.EX2 R37, R37 ;  /* 0x0000002500257308 */ /* 0x000f220000000800 */
[C---:B--2---:R-:W-:Y:S01]  /*2ca0*/  FADD.FTZ R11, R33.reuse, R10 ;  /* 0x0000000a210b7221 */ /* 0x044fe20000010000 */
[----:B------:R2:W-:Y:S01]  /*2cb0*/  @!P1 SYNCS.ARRIVE.TRANS64.RED.A1T0 RZ, [R0+URZ], RZ ;  /* 0x000000ff00ff99a7 */ /* 0x0005e2000810043f */
[----:B------:R-:W-:-:S05]  /*2cc0*/  F2FP.BF16.F32.PACK_AB R156, R33, R32 ;  /* 0x00000020219c723e */ /* 0x000fca00000010ff */
[----:B------:R-:W2:Y:S01]  /*2cd0*/  MUFU.EX2 R40, R40 ;  /* 0x0000002800287308 */ /* 0x000ea20000000800 */
[----:B---3--:R-:W-:-:S07]  /*2ce0*/  FADD.FTZ R10, R36, R11 ;  /* 0x0000000b240a7221 */ /* 0x008fce0000010000 */
        /* <DEDUP_REMOVED lines=11> */
[----:B------:R-:W-:Y:S01]  /*2da0*/  FADD.FTZ R10, R58, R13 ;  /* 0x0000000d3a0a7221 */ /* 0x000fe20000010000 */
[----:B------:R-:W-:-:S03]  /*2db0*/  F2FP.BF16.F32.PACK_AB R160, R41, R40 ;  /* 0x0000002829a0723e */ /* 0x000fc600000010ff */
[----:B------:R-:W-:Y:S02]  /*2dc0*/  FADD.FTZ R13, R59, R10 ;  /* 0x0000000a3b0d7221 */ /* 0x000fe40000010000 */
[----:B------:R-:W3:Y:S01]  /*2dd0*/  MUFU.EX2 R48, R48 ;  /* 0x0000003000307308 */ /* 0x000ee20000000800 */
[----:B----4-:R-:W-:Y:S01]  /*2de0*/  FADD.FTZ R0, R44, R11 ;  /* 0x0000000b2c007221 */ /* 0x010fe20000010000 */
[----:B------:R-:W-:-:S06]  /*2df0*/  FADD.FTZ R10, R62, R13 ;  /* 0x0000000d3e0a7221 */ /* 0x000fcc0000010000 */
        /* <DEDUP_REMOVED lines=14> */
[C---:B----4-:R-:W-:Y:S01]  /*2ee0*/  FADD.FTZ R13, R63.reuse, R10 ;  /* 0x0000000a3f0d7221 */ /* 0x050fe20000010000 */
[----:B------:R-:W-:-:S06]  /*2ef0*/  F2FP.BF16.F32.PACK_AB R171, R63, R62 ;  /* 0x0000003e3fab723e */ /* 0x000fcc00000010ff */
[----:B------:R-:W4:Y:S01]  /*2f00*/  MUFU.EX2 R57, R57 ;  /* 0x0000003900397308 */ /* 0x000f220000000800 */
[----:B--2---:R-:W-:-:S07]  /*2f10*/  FADD.FTZ R0, R56, R11 ;  /* 0x0000000b38007221 */ /* 0x004fce0000010000 */
[----:B------:R-:W2:Y:S01]  /*2f20*/  MUFU.EX2 R67, R67 ;  /* 0x0000004300437308 */ /* 0x000ea20000000800 */
[----:B---3--:R-:W-:-:S07]  /*2f30*/  FADD.FTZ R10, R66, R13 ;  /* 0x0000000d420a7221 */ /* 0x008fce0000010000 */
[----:B------:R-:W3:Y:S01]  /*2f40*/  MUFU.EX2 R60, R60 ;  /* 0x0000003c003c7308 */ /* 0x000ee20000000800 */
[C---:B----4-:R-:W-:Y:S01]  /*2f50*/  FADD.FTZ R11, R57.reuse, R0 ;  /* 0x00000000390b7221 */ /* 0x050fe20000010000 */
[----:B------:R-:W-:-:S06]  /*2f60*/  F2FP.BF16.F32.PACK_AB R168, R57, R56 ;  /* 0x0000003839a8723e */ /* 0x000fcc00000010ff */
[----:B------:R-:W4:Y:S01]  /*2f70*/  MUFU.EX2 R70, R70 ;  /* 0x0000004600467308 */ /* 0x000f220000000800 */
[C---:B--2---:R-:W-:Y:S01]  /*2f80*/  FADD.FTZ R13, R67.reuse, R10 ;  /* 0x0000000a430d7221 */ /* 0x044fe20000010000 */
[----:B------:R-:W-:-:S06]  /*2f90*/  F2FP.BF16.F32.PACK_AB R173, R67, R66 ;  /* 0x0000004243ad723e */ /* 0x000fcc00000010ff */
[----:B------:R-:W2:Y:S01]  /*2fa0*/  MUFU.EX2 R61, R61 ;  /* 0x0000003d003d7308 */ /* 0x000ea20000000800 */
[----:B---3--:R-:W-:-:S07]  /*2fb0*/  FADD.FTZ R0, R60, R11 ;  /* 0x0000000b3c007221 */ /* 0x008fce0000010000 */
[----:B------:R-:W3:Y:S01]  /*2fc0*/  MUFU.EX2 R64, R64 ;  /* 0x0000004000407308 */ /* 0x000ee20000000800 */
[----:B----4-:R-:W-:-:S07]  /*2fd0*/  FADD.FTZ R10, R70, R13 ;  /* 0x0000000d460a7221 */ /* 0x010fce0000010000 */
[----:B------:R-:W4:Y:S01]  /*2fe0*/  MUFU.EX2 R65, R65 ;  /* 0x0000004100417308 */ /* 0x000f220000000800 */
[----:B--2---:R-:W-:Y:S01]  /*2ff0*/  FADD.FTZ R13, R61, R0 ;  /* 0x000000003d0d7221 */ /* 0x004fe20000010000 */
[C---:B------:R-:W-:Y:S01]  /*3000*/  FADD.FTZ R0, R175.reuse, R10 ;  /* 0x0000000aaf007221 */ /* 0x040fe20000010000 */
[----:B------:R-:W-:Y:S02]  /*3010*/  F2FP.BF16.F32.PACK_AB R175, R175, R70 ;  /* 0x00000046afaf723e */ /* 0x000fe400000010ff */
[----:B------:R-:W-:-:S03]  /*3020*/  F2FP.BF16.F32.PACK_AB R170, R61, R60 ;  /* 0x0000003c3daa723e */ /* 0x000fc600000010ff */
[----:B------:R-:W2:Y:S01]  /*3030*/  MUFU.EX2 R68, R68 ;  /* 0x0000004400447308 */ /* 0x000ea20000000800 */
[----:B---3--:R-:W-:-:S07]  /*3040*/  FADD.FTZ R10, R64, R13 ;  /* 0x0000000d400a7221 */ /* 0x008fce0000010000 */
[----:B------:R-:W3:Y:S01]  /*3050*/  MUFU.EX2 R11, R3 ;  /* 0x00000003000b7308 */ /* 0x000ee20000000800 */
[C---:B----4-:R-:W-:Y:S01]  /*3060*/  FADD.FTZ R13, R65.reuse, R10 ;  /* 0x0000000a410d7221 */ /* 0x050fe20000010000 */
[----:B------:R-:W-:-:S03]  /*3070*/  F2FP.BF16.F32.PACK_AB R172, R65, R64 ;  /* 0x0000004041ac723e */ /* 0x000fc600000010ff */
[----:B--2---:R-:W-:-:S04]  /*3080*/  FADD.FTZ R10, R68, R13 ;  /* 0x0000000d440a7221 */ /* 0x004fc80000010000 */
[C---:B---3--:R-:W-:Y:S01]  /*3090*/  FADD.FTZ R3, R11.reuse, R10 ;  /* 0x0000000a0b037221 */ /* 0x048fe20000010000 */
[----:B------:R-:W-:Y:S01]  /*30a0*/  F2FP.BF16.F32.PACK_AB R174, R11, R68 ;  /* 0x000000440bae723e */ /* 0x000fe200000010ff */
[----:B-1----:R-:W-:Y:S06]  /*30b0*/  @!P0 BRA `(.L_x_3274) ;  /* 0x0000000000048947 */ /* 0x002fec0003800000 */
[----:B------:R-:W-:Y:S01]  /*30c0*/  BPT.TRAP 0x1 ;  /* 0x000000040000795c */ /* 0x000fe20000300000 */
.L_x_3274:
[----:B------:R1:W2:Y:S01]  /*30d0*/  SYNCS.PHASECHK.TRANS64.TRYWAIT P2, [UR21+0x22850], R7 ;  /* 0x02285007ff0075a7 */ /* 0x0002a20008040155 */
[----:B------:R-:W-:Y:S05]  /*30e0*/  @!P0 BRA `(.L_x_3275) ;  /* 0x0000000000048947 */ /* 0x000fea0003800000 */
[----:B------:R-:W-:Y:S01]  /*30f0*/  BPT.TRAP 0x1 ;  /* 0x000000040000795c */ /* 0x000fe20000300000 */
.L_x_3275:
[----:B--2---:R-:W-:Y:S05]  /*3100*/  @P2 BRA `(.L_x_3276) ;  /* 0x0000000000082947 */ /* 0x004fea0003800000 */
[----:B------:R-:W2:Y:S02]  /*3110*/  SYNCS.PHASECHK.TRANS64.TRYWAIT P2, [UR21+0x22850], R7 ;  /* 0x02285007ff0075a7 */ /* 0x000ea40008040155 */
[----:B--2---:R-:W-:Y:S05]  /*3120*/  @!P2 BRA `(.L_x_3277) ;  /* 0x000000940058a947 */ /* 0x004fea0003800000 */
.L_x_3276:
[----:B------:R3:W-:Y:S01]  /*3130*/  BAR.SYNC.DEFER_BLOCKING R6, 0x100 ;  /* 0x000400060000751d */ /* 0x0007e20000010000 */
[----:B------:R-:W-:Y:S01]  /*3140*/  UIADD3 UR6, UR49, 0x400, URZ ;  /* 0x0000040031067890 */ /* 0x000fe2000fffe03f */
[----:B--2---:R-:W-:Y:S01]  /*3150*/  @!P1 VIADD R8, R8, 0x22860 ;  /* 0x0002286008089836 */ /* 0x004fe20000000000 */
[----:B------:R-:W-:Y:S02]  /*3160*/  UIADD3 UR28, UR41, -0x2, URZ ;  /* 0xfffffffe291c7890 */ /* 0x000fe4000fffe03f */
[----:B------:R-:W-:Y:S01]  /*3170*/  USHF.R.U32.HI UR6, URZ, 0x4, UR6 ;  /* 0x000000043f067899 */ /* 0x000fe20008011606 */
[----:B------:R-:W-:Y:S01]  /*3180*/  UMOV UR7, 0x40000040 ;  /* 0x4000004000077882 */ /* 0x000fe20000000000 */
[----:B------:R-:W-:Y:S02]  /*3190*/  @!P1 PRMT R8, RZ, 0x654, R8 ;  /* 0x00000654ff089816 */ /* 0x000fe40000000008 */
[----:B------:R-:W-:-:S04]  /*31a0*/  ULOP3.LUT UR6, UR6, 0x3fff, URZ, 0xc0, !UPT ;  /* 0x00003fff06067892 */ /* 0x000fc8000f8ec03f */
        /* <DEDUP_REMOVED lines=35> */
[----:B------:R-:W-:-:S04]  /*33e0*/  UIADD3 UR6, UR42, -UR11, UR45 ;  /* 0x8000000b2a067290 */ /* 0x000fc8000fffe02d */
[----:B------:R-:W-:-:S04]  /*33f0*/  UIMAD.WIDE UR6, UR6, 0x2aaaaaab, URZ ;  /* 0x2aaaaaab060678a5 */ /* 0x000fc8000f8e023f */
[----:B------:R-:W-:-:S04]  /*3400*/  USHF.R.U32.HI UR6, URZ, 0x1f, UR7 ;  /* 0x0000001f3f067899 */ /* 0x000fc80008011607 */
[----:B------:R-:W-:-:S04]  /*3410*/  ULEA.HI.SX32 UR6, UR7, UR6, 0x1c ;  /* 0x0000000607067291 */ /* 0x000fc8000f8fe23f */
[----:B------:R-:W-:-:S04]  /*3420*/  UISETP.LT.AND UP0, UPT, URZ, UR6, UPT ;  /* 0x000000063f00728c */ /* 0x000fc8000bf01270 */
[----:B------:R-:W-:-:S04]  /*3430*/  USEL UR24, URZ, UR6, !UP0 ;  /* 0x000000063f187287 */ /* 0x000fc8000c000000 */
[----:B------:R-:W-:-:S06]  /*3440*/  UISETP.GE.AND UP0, UPT, UR28, UR24, UPT ;  /* 0x000000181c00728c */ /* 0x000fcc000bf06270 */
[----:B------:R-:W-:Y:S01]  /*3450*/  PLOP3.LUT P2, PT, PT, PT, UP0, 0x80, 0x0 ;  /* 0x000000000000781c */ /* 0x000fe20003f4f008 */
[----:B------:R-:W-:Y:S02]  /*3460*/  WARPGROUP.DEPBAR.LE gsb0, 0x0 ;  /* 0x00008000000079c5 */ /* 0x000fe40000010000 */
[----:B------:R3:W-:Y:S10]  /*3470*/  @!P1 SYNCS.ARRIVE.TRANS64.RED.A1T0 RZ, [R8+URZ], RZ ;  /* 0x000000ff08ff99a7 */ /* 0x0007f4000810043f */
[----:B---3--:R-:W-:Y:S05]  /*3480*/  @!P2 BRA `(.L_x_3278) ;  /* 0x000000240000a947 */ /* 0x008fea0003800000 */
[----:B------:R-:W-:Y:S01]  /*3490*/  IMAD.MOV.U32 R8, RZ, RZ, R5 ;  /* 0x000000ffff087224 */ /* 0x000fe200078e0005 */
[----:B------:R-:W-:Y:S01]  /*34a0*/  ULDC UR26, c[0x0][0x404] ;  /* 0x00010100001a7ab9 */ /* 0x000fe20000000800 */
[----:B-1----:R-:W-:Y:S01]  /*34b0*/  IMAD.MOV.U32 R7, RZ, RZ, R4 ;  /* 0x000000ffff077224 */ /* 0x002fe200078e0004 */
[----:B------:R-:W-:Y:S01]  /*34c0*/  ULDC UR27, c[0x0][0x2e0] ;  /* 0x0000b800001b7ab9 */ /* 0x000fe20000000800 */
[----:B------:R-:W-:Y:S01]  /*34d0*/  ULDC UR25, c[0x0][0x988] ;  /* 0x0002620000197ab9 */ /* 0x000fe20000000800 */
[----:B------:R-:W-:-:S05]  /*34e0*/  ULDC.64 UR22, c[0x0][0x3f8] ;  /* 0x0000fe0000167ab9 */ /* 0x000fca0000000a00 */
.L_x_3287:
[----:B------:R-:W-:-:S04]  /*34f0*/  UIADD3 UR37, UR37, 0x1, URZ ;  /* 0x0000000125257890 */ /* 0x000fc8000fffe03f */
[----:B------:R-:W-:-:S04]  /*3500*/  UISETP.NE.AND UP0, UPT, UR37, 0x2, UPT ;  /* 0x000000022500788c */ /* 0x000fc8000bf05270 */
[----:B------:R-:W-:Y:S02]  /*3510*/  USEL UR6, URZ, 0x1, UP0 ;  /* 0x000000013f067887 */ /* 0x000fe40008000000 */
[----:B------:R-:W-:Y:S02]  /*3520*/  USEL UR37, UR37, URZ, UP0 ;  /* 0x0000003f25257287 */ /* 0x000fe40008000000 */
[----:B------:R-:W-:Y:S01]  /*3530*/  ULOP3.LUT UR38, UR38, UR6, URZ, 0x3c, !UPT ;  /* 0x0000000626267292 */ /* 0x000fe2000f8e3c3f */
[----:B--2---:R-:W-:Y:S11]  /*3540*/  @!P0 BRA `(.L_x_3279) ;  /* 0x0000000000048947 */ /* 0x004ff60003800000 */
[----:B------:R-:W-:Y:S01]  /*3550*/  BPT.TRAP 0x1 ;  /* 0x000000040000795c */ /* 0x000fe20000300000 */
.L_x_3279:
[----:B------:R-:W-:Y:S01]  /*3560*/  ULEA UR29, UR37, UR49, 0x3 ;  /* 0x00000031251d7291 */ /* 0x000fe2000f8e183f */
[----:B------:R-:W-:-:S04]  /*3570*/  MOV R6, UR38 ;  /* 0x0000002600067c02 */ /* 0x000fc80008000f00 */
[----:B------:R-:W-:-:S04]  /*3580*/  SHF.L.U32 R6, R6, 0x1f, RZ ;  /* 0x0000001f06067819 */ /* 0x000fc800000006ff */
[----:B------:R1:W2:Y:S01]  /*3590*/  SYNCS.PHASECHK.TRANS64.TRYWAIT P2, [UR29+0x22830], R6 ;  /* 0x02283006ff0075a7 */ /* 0x0002a2000804015d */
[----:B------:R-:W-:Y:S05]  /*35a0*/  @!P0 BRA `(.L_x_3280) ;  /* 0x0000000000048947 */ /* 0x000fea0003800000 */
[----:B------:R-:W-:Y:S01]  /*35b0*/  BPT.TRAP 0x1 ;  /* 0x000000040000795c */ /* 0x000fe20000300000 */
.L_x_3280:
[----:B--2---:R-:W-:Y:S05]  /*35c0*/  @P2 BRA `(.L_x_3281) ;  /* 0x0000000000082947 */ /* 0x004fea0003800000 */
[----:B------:R-:W2:Y:S02]  /*35d0*/  SYNCS.PHASECHK.TRANS64.TRYWAIT P2, [UR29+0x22830], R6 ;  /* 0x02283006ff0075a7 */ /* 0x000ea4000804015d */
[----:B--2---:R-:W-:Y:S05]  /*35e0*/  @!P2 BRA `(.L_x_3282) ;  /* 0x00000090003ca947 */ /* 0x004fea0003800000 */
.L_x_3281:
[----:B------:R-:W-:Y:S01]  /*35f0*/  UIMAD UR18, UR37, 0x300, UR20 ;  /* 0x00000300251278a4 */ /* 0x000fe2000f8e0214 */
[----:B------:R-:W-:Y:S01]  /*3600*/  WARPGROUP.ARRIVE ;  /* 0x00000000000079c5 */ /* 0x000fe20000000000 */
[----:B------:R-:W-:Y:S01]  /*3610*/  UMOV UR19, 0x40000040 ;  /* 0x4000004000137882 */ /* 0x000fe20000000000 */
[----:B------:R-:W-:Y:S01]  /*3620*/  UMOV UR7, 0x40000040 ;  /* 0x4000004000077882 */ /* 0x000fe20000000000 */
[----:B------:R-:W-:Y:S01]  /*3630*/  UIADD3 UR6, UR18, 0x2, URZ ;  /* 0x0000000212067890 */ /* 0x000fe2000fffe03f */
[----:B--2---:R-:W2:Y:S01]  /*3640*/  LDC R5, c[0x0][0x288] ;  /* 0x0000a200ff057b82 */ /* 0x004ea20000000800 */
[----:B------:R-:W-:Y:S01]  /*3650*/  UIADD3 UR10, UR18, 0x4, URZ ;  /* 0x00000004120a7890 */ /* 0x000fe2000fffe03f */
[----:B------:R-:W-:Y:S02]  /*3660*/  UMOV UR11, 0x40000040 ;  /* 0x40000040000b7882 */ /* 0x000fe40000000000 */
[----:B------:R-:W-:Y:S01]  /*3670*/  HGMMA.64x96x16.F32.BF16 R152, gdesc[UR16], RZ, !UPT, gsb0 ;  /* 0x01600000109879f0 */ /* 0x000fe2000c0018ff */
[----:B------:R-:W-:Y:S01]  /*3680*/  UIADD3 UR14, UR18, 0x6, URZ ;  /* 0x00000006120e7890 */ /* 0x000fe2000fffe03f */
[----:B------:R-:W-:Y:S01]  /*3690*/  UMOV UR15, 0x40000040 ;  /* 0x40000040000f7882 */ /* 0x000fe20000000000 */
[----:B------:R-:W-:-:S04]  /*36a0*/  UISETP.NE.U32.AND UP0, UPT, UR22, URZ, UPT ;  /* 0x0000003f1600728c */ /* 0x000fc8000bf05070 */
[----:B------:R-:W-:Y:S01]  /*36b0*/  UISETP.NE.AND.EX UP0, UPT, UR23, URZ, UPT, UP0 ;  /* 0x0000003f1700728c */ /* 0x000fe2000bf05300 */
[----:B------:R-:W-:Y:S02]  /*36c0*/  WARPGROUP.DEPBAR.LE gsb0, 0x0 ;  /* 0x00008000000079c5 */ /* 0x000fe40000010000 */
[----:B------:R-:W-:-:S06]  /*36d0*/  WARPGROUP.ARRIVE ;  /* 0x00000000000079c5 */ /* 0x000fcc0000000000 */
[----:B------:R-:W-:Y:S01]  /*36e0*/  HGMMA.64x96x16.F32.BF16 R152, gdesc[UR4], R152, gsb0 ;  /* 0x01600000049879f0 */ /* 0x000fe20008001898 */
[----:B------:R-:W-:Y:S02]  /*36f0*/  UIMAD UR6, UR28, -0x60, UR42 ;  /* 0xffffffa01c0678a4 */ /* 0x000fe4000f8e022a */
[----:B------:R-:W-:Y:S02]  /*3700*/  USEL UR7, UR26, 0x1, UP0 ;  /* 0x000000011a077887 */ /* 0x000fe40008000000 */
[----:B------:R-:W-:-:S04]  /*3710*/  UIADD3 UR6, UR6, 0x1, URZ ;  /* 0x0000000106067890 */ /* 0x000fc8000fffe03f */
[----:B------:R-:W-:-:S06]  /*3720*/  UIMAD UR6, UR7, UR27, UR6 ;  /* 0x0000001b070672a4 */ /* 0x000fcc000f8e0206 */
[----:B--2---:R-:W-:-:S05]  /*3730*/  IADD3 R5, -R5, UR6, RZ ;  /* 0x0000000605057c10 */ /* 0x004fca000fffe1ff */
[----:B------:R-:W-:-:S04]  /*3740*/  IMAD R5, R2, -0x2, R5 ;  /* 0xfffffffe02057824 */ /* 0x000fc800078e0205 */
[----:B------:R-:W-:-:S05]  /*3750*/  IMAD.IADD R14, R22, 0x1, R5 ;  /* 0x00000001160e7824 */ /* 0x000fca00078e0205 */
[C---:B------:R-:W-:Y:S02]  /*3760*/  ISETP.GT.AND P2, PT, R14.reuse, RZ, PT ;  /* 0x000000ff0e00720c */ /* 0x040fe40003f44270 */
[----:B------:R-:W-:Y:S01]  /*3770*/  ISETP.GT.AND P3, PT, R14, 0x1, PT ;  /* 0x000000010e00780c */ /* 0x000fe20003f64270 */
        /* <DEDUP_REMOVED lines=8> */
[----:B------:R-:W-:Y:S02]  /*3800*/  ISETP.GT.AND P2, PT, R14, 0x8, PT ;  /* 0x000000080e00780c */ /* 0x000fe40003f44270 */
[----:B------:R-:W-:Y:S02]  /*3810*/  FSEL R11, R153, -INF , P3 ;  /* 0xff800000990b7808 */ /* 0x000fe40001800000 */
[----:B------:R-:W-:-:S02]  /*3820*/  FMNMX.FTZ R4, R207, R7, !PT ;  /* 0x00000007cf047209 */ /* 0x000fc40007810000 */
[----:B------:R-:W-:Y:S02]  /*3830*/  ISETP.GT.AND P3, PT, R14, 0x9, PT ;  /* 0x000000090e00780c */ /* 0x000fe40003f64270 */
[----:B------:R-:W-:Y:S02]  /*3840*/  FSEL R15, R156, -INF , P2 ;  /* 0xff8000009c0f7808 */ /* 0x000fe40001000000 */
[----:B------:R-:W-:Y:S02]  /*3850*/  FMNMX.FTZ R4, R11, R4, !PT ;  /* 0x000000040b047209 */ /* 0x000fe40007810000 */
        /* <DEDUP_REMOVED lines=57> */
[C---:B------:R-:W-:Y:S01]  /*3bf0*/  ISETP.GT.AND P3, PT, R14.reuse, 0x59, PT ;  /* 0x000000590e00780c */ /* 0x040fe20003f64270 */
[----:B------:R-:W-:Y:S01]  /*3c00*/  VIADD R14, R14, 0x8 ;  /* 0x000000080e0e7836 */ /* 0x000fe20000000000 */
[----:B------:R-:W-:Y:S02]  /*3c10*/  FSEL R196, R196, -INF , P2 ;  /* 0xff800000c4c47808 */ /* 0x000fe40001000000 */
[----:B------:R-:W-:Y:S02]  /*3c20*/  FMNMX.FTZ R9, R193, R4, !PT ;  /* 0x00000004c1097209 */ /* 0x000fe40007810000 */
[----:B------:R-:W-:Y:S02]  /*3c30*/  FSEL R197, R197, -INF , P3 ;  /* 0xff800000c5c57808 */ /* 0x000fe40001800000 */
[----:B------:R-:W-:Y:S02]  /*3c40*/  FMNMX.FTZ R4, R196, R9, !PT ;  /* 0x00000009c4047209 */ /* 0x000fe40007810000 */
[----:B------:R-:W-:-:S02]  /*3c50*/  ISETP.GT.AND P3, PT, R14, RZ, PT ;  /* 0x000000ff0e00720c */ /* 0x000fc40003f64270 */
[----:B------:R-:W-:Y:S02]  /*3c60*/  FMNMX.FTZ R10, R197, R4, !PT ;  /* 0x00000004c50a7209 */ /* 0x000fe40007810000 */
[----:B------:R-:W-:-:S03]  /*3c70*/  ISETP.GT.AND P4, PT, R14, 0x1, PT ;  /* 0x000000010e00780c */ /* 0x000fc60003f84270 */
[----:B------:R-:W2:Y:S01]  /*3c80*/  SHFL.BFLY PT, R9, R10, 0x2, 0x1f ;  /* 0x0c401f000a097f89 */ /* 0x000ea200000e0000 */
[----:B------:R-:W-:Y:S02]  /*3c90*/  FSEL R155, R155, -INF , P4 ;  /* 0xff8000009b9b7808 */ /* 0x000fe40002000000 */
        /* <DEDUP_REMOVED lines=23> */
[----:B------:R-:W-:-:S02]  /*3e10*/  ISETP.GT.AND P3, PT, R14, 0x8, PT ;  /* 0x000000080e00780c */ /* 0x000fc40003f64270 */
[----:B------:R-:W-:Y:S02]  /*3e20*/  FMNMX.FTZ R12, R9, R8, !PT ;  /* 0x00000008090c7209 */ /* 0x000fe40007810000 */
[----:B------:R-:W-:Y:S02]  /*3e30*/  FSEL R10, R20, RZ, P2 ;  /* 0x000000ff140a7208 */ /* 0x000fe40001000000 */
[----:B------:R-:W-:Y:S02]  /*3e40*/  FSEL R158, R158, -INF , P3 ;  /* 0xff8000009e9e7808 */ /* 0x000fe40001800000 */
[----:B------:R-:W-:Y:S01]  /*3e50*/  ISETP.GT.AND P3, PT, R14, 0x10, PT ;  /* 0x000000100e00780c */ /* 0x000fe20003f64270 */
[--C-:B------:R-:W-:Y:S01]  /*3e60*/  FFMA.FTZ R152, R207, UR25, -R10.reuse ;  /* 0x00000019cf987c23 */ /* 0x100fe2000801080a */
[----:B------:R-:W-:Y:S01]  /*3e70*/  FMNMX.FTZ R207, R155, R12, !PT ;  /* 0x0000000c9bcf7209 */ /* 0x000fe20007810000 */
[--C-:B------:R-:W-:Y:S01]  /*3e80*/  FFMA.FTZ R154, R15, UR25, -R10.reuse ;  /* 0x000000190f9a7c23 */ /* 0x100fe2000801080a */
[----:B------:R-:W-:Y:S01]  /*3e90*/  FSEL R162, R162, -INF , P3 ;  /* 0xff800000a2a27808 */ /* 0x000fe20001800000 */
[--C-:B------:R-:W-:Y:S01]  /*3ea0*/  FFMA.FTZ R156, R21, UR25, -R10.reuse ;  /* 0x00000019159c7c23 */ /* 0x100fe2000801080a */
[----:B------:R-:W-:Y:S01]  /*3eb0*/  FMNMX.FTZ R12, R158, R207, !PT ;  /* 0x000000cf9e0c7209 */ /* 0x000fe20007810000 */
[--C-:B------:R-:W-:Y:S01]  /*3ec0*/  FFMA.FTZ R160, R153, UR25, -R10.reuse ;  /* 0x0000001999a07c23 */ /* 0x100fe2000801080a */
[----:B------:R-:W-:Y:S01]  /*3ed0*/  ISETP.GT.AND P3, PT, R14, 0x18, PT ;  /* 0x000000180e00780c */ /* 0x000fe20003f64270 */
[--C-:B------:R-:W-:Y:S01]  /*3ee0*/  FFMA.FTZ R168, R184, UR25, -R10.reuse ;  /* 0x00000019b8a87c23 */ /* 0x100fe2000801080a */
[----:B------:R-:W-:Y:S01]  /*3ef0*/  FMNMX.FTZ R207, R159, R12, !PT ;  /* 0x0000000c9fcf7209 */ /* 0x000fe20007810000 */
[--C-:B------:R-:W-:Y:S01]  /*3f00*/  FFMA.FTZ R11, R11, UR25, -R10.reuse ;  /* 0x000000190b0b7c23 */ /* 0x100fe2000801080a */
[----:B------:R-:W-:Y:S01]  /*3f10*/  FSEL R166, R166, -INF , P3 ;  /* 0xff800000a6a67808 */ /* 0x000fe20001800000 */
[----:B------:R-:W-:Y:S01]  /*3f20*/  MUFU.EX2 R152, R152 ;  /* 0x0000009800987308 */ /* 0x000fe20000000800 */
        /* <DEDUP_REMOVED lines=11> */
[----:B------:R-:W-:Y:S01]  /*3fe0*/  FFMA.FTZ R197, R197, UR25, -R10 ;  /* 0x00000019c5c57c23 */ /* 0x000fe2000801080a */
[----:B------:R-:W-:-:S02]  /*3ff0*/  FMNMX.FTZ R157, R167, R12, !PT ;  /* 0x0000000ca79d7209 */ /* 0x000fc40007810000 */
[----:B------:R-:W-:Y:S01]  /*4000*/  FSEL R174, R174, -INF , P3 ;  /* 0xff800000aeae7808 */ /* 0x000fe20001800000 */
[----:B------:R-:W-:Y:S01]  /*4010*/  MUFU.EX2 R154, R154 ;  /* 0x0000009a009a7308 */ /* 0x000fe20000000800 */
[----:B------:R-:W-:Y:S02]  /*4020*/  FMNMX.FTZ R12, R170, R157, !PT ;  /* 0x0000009daa0c7209 */ /* 0x000fe40007810000 */
[----:B------:R-:W-:Y:S02]  /*4030*/  ISETP.GT.AND P3, PT, R14, 0x30, PT ;  /* 0x000000300e00780c */ /* 0x000fe40003f64270 */
[----:B------:R-:W-:Y:S02]  /*4040*/  FMNMX.FTZ R21, R171, R12, !PT ;  /* 0x0000000cab157209 */ /* 0x000fe40007810000 */
[----:B------:R-:W-:Y:S01]  /*4050*/  FSEL R178, R178, -INF , P3 ;  /* 0xff800000b2b27808 */ /* 0x000fe20001800000 */
[----:B------:R-:W-:Y:S01]  /*4060*/  MUFU.EX2 R15, R15 ;  /* 0x0000000f000f7308 */ /* 0x000fe20000000800 */
[----:B------:R-:W-:Y:S01]  /*4070*/  FMNMX.FTZ R12, R174, R21, !PT ;  /* 0x00000015ae0c7209 */ /* 0x000fe20007810000 */
[--C-:B------:R-:W-:Y:S01]  /*4080*/  FFMA.FTZ R21, R161, UR25, -R10.reuse ;  /* 0x00000019a1157c23 */ /* 0x100fe2000801080a */
[----:B------:R-:W-:Y:S01]  /*4090*/  ISETP.GT.AND P3, PT, R14, 0x38, PT ;  /* 0x000000380e00780c */ /* 0x000fe20003f64270 */
[--C-:B------:R-:W-:Y:S01]  /*40a0*/  FFMA.FTZ R161, R177, UR25, -R10.reuse ;  /* 0x00000019b1a17c23 */ /* 0x100fe2000801080a */
[----:B------:R-:W-:Y:S01]  /*40b0*/  FMNMX.FTZ R157, R175, R12, !PT ;  /* 0x0000000caf9d7209 */ /* 0x000fe20007810000 */
[----:B------:R-:W-:Y:S01]  /*40c0*/  FFMA.FTZ R177, R193, UR25, -R10 ;  /* 0x00000019c1b17c23 */ /* 0x000fe2000801080a */
[----:B------:R-:W-:Y:S01]  /*40d0*/  FSEL R182, R182, -INF , P3 ;  /* 0xff800000b6b67808 */ /* 0x000fe20001800000 */
[----:B------:R-:W-:Y:S01]  /*40e0*/  MUFU.EX2 R156, R156 ;  /* 0x0000009c009c7308 */ /* 0x000fe20000000800 */
[----:B------:R-:W-:-:S02]  /*40f0*/  FMNMX.FTZ R12, R178, R157, !PT ;  /* 0x0000009db20c7209 */ /* 0x000fc40007810000 */
[----:B------:R-:W-:Y:S02]  /*4100*/  ISETP.GT.AND P3, PT, R14, 0x40, PT ;  /* 0x000000400e00780c */ /* 0x000fe40003f64270 */
[----:B------:R-:W-:Y:S02]  /*4110*/  FMNMX.FTZ R153, R179, R12, !PT ;  /* 0x0000000cb3997209 */ /* 0x000fe40007810000 */
[----:B------:R-:W-:Y:S01]  /*4120*/  FSEL R186, R186, -INF , P3 ;  /* 0xff800000baba7808 */ /* 0x000fe20001800000 */
[----:B------:R2:W-:Y:S01]  /*4130*/  MUFU.EX2 R12, R160 ;  /* 0x000000a0000c7308 */ /* 0x0005e20000000800 */
[----:B------:R-:W-:Y:S01]  /*4140*/  FMNMX.FTZ R20, R182, R153, !PT ;  /* 0x00000099b6147209 */ /* 0x000fe20007810000 */
[--C-:B------:R-:W-:Y:S01]  /*4150*/  FFMA.FTZ R153, R165, UR25, -R10.reuse ;  /* 0x00000019a5997c23 */ /* 0x100fe2000801080a */
[----:B------:R-:W-:Y:S01]  /*4160*/  ISETP.GT.AND P3, PT, R14, 0x48, PT ;  /* 0x000000480e00780c */ /* 0x000fe20003f64270 */
[----:B------:R-:W-:Y:S01]  /*4170*/  FFMA.FTZ R165, R181, UR25, -R10 ;  /* 0x00000019b5a57c23 */ /* 0x000fe2000801080a */
[----:B------:R-:W-:-:S02]  /*4180*/  FMNMX.FTZ R157, R183, R20, !PT ;  /* 0x00000014b79d7209 */ /* 0x000fc40007810000 */
[----:B------:R-:W-:Y:S01]  /*4190*/  FSEL R190, R190, -INF , P3 ;  /* 0xff800000bebe7808 */ /* 0x000fe20001800000 */
[----:B------:R-:W-:Y:S01]  /*41a0*/  MUFU.EX2 R21, R21 ;  /* 0x0000001500157308 */ /* 0x000fe20000000800 */
[----:B------:R-:W-:Y:S01]  /*41b0*/  FMNMX.FTZ R20, R186, R157, !PT ;  /* 0x0000009dba147209 */ /* 0x000fe20007810000 */
[--C-:B--2---:R-:W-:Y:S01]  /*41c0*/  FFMA.FTZ R160, R13, UR25, -R10.reuse ;  /* 0x000000190da07c23 */ /* 0x104fe2000801080a */
[----:B------:R-:W-:Y:S02]  /*41d0*/  ISETP.GT.AND P3, PT, R14, 0x50, PT ;  /* 0x000000500e00780c */ /* 0x000fe40003f64270 */
[----:B------:R-:W-:Y:S02]  /*41e0*/  FMNMX.FTZ R13, R187, R20, !PT ;  /* 0x00000014bb0d7209 */ /* 0x000fe40007810000 */
[----:B------:R-:W-:Y:S01]  /*41f0*/  FSEL R191, R191, -INF , P4 ;  /* 0xff800000bfbf7808 */ /* 0x000fe20002000000 */
[----:B------:R-:W-:Y:S01]  /*4200*/  MUFU.EX2 R153, R153 ;  /* 0x0000009900997308 */ /* 0x000fe20000000800 */
[----:B------:R-:W-:Y:S01]  /*4210*/  FMNMX.FTZ R20, R190, R13, !PT ;  /* 0x0000000dbe147209 */ /* 0x000fe20007810000 */
[--C-:B------:R-:W-:Y:S01]  /*4220*/  FFMA.FTZ R13, R169, UR25, -R10.reuse ;  /* 0x00000019a90d7c23 */ /* 0x100fe2000801080a */
[----:B------:R-:W-:Y:S01]  /*4230*/  ISETP.GT.AND P4, PT, R14, 0x51, PT ;  /* 0x000000510e00780c */ /* 0x000fe20003f84270 */
[----:B------:R-:W-:Y:S01]  /*4240*/  FFMA.FTZ R169, R185, UR25, -R10 ;  /* 0x00000019b9a97c23 */ /* 0x000fe2000801080a */
[----:B------:R-:W-:-:S02]  /*4250*/  FSEL R194, R194, -INF , P3 ;  /* 0xff800000c2c27808 */ /* 0x000fc40001800000 */
[----:B------:R-:W-:Y:S01]  /*4260*/  FMNMX.FTZ R157, R191, R20, !PT ;  /* 0x00000014bf9d7209 */ /* 0x000fe20007810000 */
[----:B------:R-:W-:Y:S01]  /*4270*/  MUFU.EX2 R160, R160 ;  /* 0x000000a000a07308 */ /* 0x000fe20000000800 */
[----:B------:R-:W-:Y:S02]  /*4280*/  ISETP.GT.AND P3, PT, R14, 0x58, PT ;  /* 0x000000580e00780c */ /* 0x000fe40003f64270 */
[----:B------:R-:W-:Y:S02]  /*4290*/  FSEL R195, R195, -INF , P4 ;  /* 0xff800000c3c37808 */ /* 0x000fe40002000000 */
[----:B------:R-:W-:Y:S01]  /*42a0*/  FMNMX.FTZ R20, R194, R157, !PT ;  /* 0x0000009dc2147209 */ /* 0x000fe20007810000 */
[--C-:B------:R-:W-:Y:S01]  /*42b0*/  FFMA.FTZ R157, R173, UR25, -R10.reuse ;  /* 0x00000019ad9d7c23 */ /* 0x100fe2000801080a */
[----:B------:R-:W-:Y:S01]  /*42c0*/  ISETP.GT.AND P4, PT, R14, 0x59, PT ;  /* 0x000000590e00780c */ /* 0x000fe20003f84270 */
[--C-:B------:R-:W-:Y:S01]  /*42d0*/  FFMA.FTZ R14, R5, UR25, -R10.reuse ;  /* 0x00000019050e7c23 */ /* 0x100fe2000801080a */
[----:B------:R-:W-:Y:S01]  /*42e0*/  FSEL R198, R198, -INF , P3 ;  /* 0xff800000c6c67808 */ /* 0x000fe20001800000 */
[----:B------:R-:W-:Y:S01]  /*42f0*/  FFMA.FTZ R173, R189, UR25, -R10 ;  /* 0x00000019bdad7c23 */ /* 0x000fe2000801080a */
[----:B------:R-:W-:Y:S01]  /*4300*/  FMNMX.FTZ R5, R195, R20, !PT ;  /* 0x00000014c3057209 */ /* 0x000fe20007810000 */
[----:B------:R-:W-:Y:S01]  /*4310*/  MUFU.EX2 R13, R13 ;  /* 0x0000000d000d7308 */ /* 0x000fe20000000800 */
[----:B------:R-:W-:-:S02]  /*4320*/  FSEL R199, R199, -INF , P4 ;  /* 0xff800000c7c77808 */ /* 0x000fc40002000000 */
[----:B------:R-:W-:Y:S02]  /*4330*/  FMNMX.FTZ R20, R198, R5, !PT ;  /* 0x00000005c6147209 */ /* 0x000fe40007810000 */
[----:B------:R-:W-:Y:S02]  /*4340*/  FSEL R184, R4, RZ, P2 ;  /* 0x000000ff04b87208 */ /* 0x000fe40001000000 */
[----:B------:R-:W-:Y:S01]  /*4350*/  FMNMX.FTZ R5, R199, R20, !PT ;  /* 0x00000014c7057209 */ /* 0x000fe20007810000 */
[----:B------:R-:W-:Y:S01]  /*4360*/  FFMA.FTZ R20, R180, UR25, -R10 ;  /* 0x00000019b4147c23 */ /* 0x000fe2000801080a */
[----:B------:R-:W-:Y:S01]  /*4370*/  MUFU.EX2 R14, R14 ;  /* 0x0000000e000e7308 */ /* 0x000fe20000000800 */
[----:B------:R-:W-:Y:S02]  /*4380*/  FADD.FTZ R184, -R184, R7 ;  /* 0x00000007b8b87221 */ /* 0x000fe40000010100 */
[----:B------:R-:W2:Y:S02]  /*4390*/  SHFL.BFLY PT, R172, R5, 0x2, 0x1f ;  /* 0x0c401f0005ac7f89 */ /* 0x000ea400000e0000 */
[----:B------:R-:W-:-:S03]  /*43a0*/  FMUL.FTZ R181, R184, UR25 ;  /* 0x00000019b8b57c20 */ /* 0x000fc60008410000 */
[----:B------:R-:W-:Y:S08]  /*43b0*/  MUFU.EX2 R157, R157 ;  /* 0x0000009d009d7308 */ /* 0x000ff00000000800 */
[----:B------:R-:W3:Y:S08]  /*43c0*/  MUFU.EX2 R181, R181 ;  /* 0x000000b500b57308 */ /* 0x000ef00000000800 */
[----:B------:R-:W4:Y:S01]  /*43d0*/  MUFU.EX2 R164, R164 ;  /* 0x000000a400a47308 */ /* 0x000f220000000800 */
[----:B--2---:R-:W-:Y:S01]  /*43e0*/  FMNMX.FTZ R180, R5, R172, !PT ;  /* 0x000000ac05b47209 */ /* 0x004fe20007810000 */
[----:B------:R-:W-:-:S04]  /*43f0*/  FFMA.FTZ R172, R188, UR25, -R10 ;  /* 0x00000019bcac7c23 */ /* 0x000fc8000801080a */
[----:B------:R-:W2:Y:S02]  /*4400*/  SHFL.BFLY PT, R5, R180, 0x1, 0x1f ;  /* 0x0c201f00b4057f89 */ /* 0x000ea400000e0000 */
        /* <DEDUP_REMOVED lines=31> */
[----:B------:R-:W-:Y:S01]  /*4600*/  FSEL R193, R5, RZ, P2 ;  /* 0x000000ff05c17208 */ /* 0x000fe20001000000 */
[----:B------:R-:W-:Y:S01]  /*4610*/  MUFU.EX2 R169, R169 ;  /* 0x000000a900a97308 */ /* 0x000fe20000000800 */
[----:B------:R-:W-:Y:S01]  /*4620*/  FSEL R192, R192, RZ, P2 ;  /* 0x000000ffc0c07208 */ /* 0x000fe20001000000 */
[-C--:B------:R-:W-:Y:S01]  /*4630*/  FMUL.FTZ R72, R72, R181.reuse ;  /* 0x000000b548487220 */ /* 0x080fe20000410000 */
[-C--:B------:R-:W-:Y:S01]  /*4640*/  FMUL.FTZ R73, R73, R181.reuse ;  /* 0x000000b549497220 */ /* 0x080fe20000410000 */
[----:B------:R-:W-:Y:S01]  /*4650*/  FADD.FTZ R193, -R193, R8 ;  /* 0x00000008c1c17221 */ /* 0x000fe20000010100 */
[----:B------:R-:W-:Y:S01]  /*4660*/  FMUL.FTZ R76, R76, R181 ;  /* 0x000000b54c4c7220 */ /* 0x000fe20000410000 */
[--C-:B------:R-:W-:Y:S01]  /*4670*/  FFMA.FTZ R10, R155, UR25, -R192.reuse ;  /* 0x000000199b0a7c23 */ /* 0x100fe200080108c0 */
[----:B------:R-:W-:Y:S01]  /*4680*/  FFMA.FTZ R155, R158, UR25, -R192 ;  /* 0x000000199e9b7c23 */ /* 0x000fe200080108c0 */
[----:B------:R-:W-:Y:S01]  /*4690*/  FFMA.FTZ R158, R181, R3, R152 ;  /* 0x00000003b59e7223 */ /* 0x000fe20000010098 */
[--C-:B------:R-:W-:Y:S01]  /*46a0*/  FFMA.FTZ R208, R175, UR25, -R192.reuse ;  /* 0x00000019afd07c23 */ /* 0x100fe200080108c0 */
[--C-:B------:R-:W-:Y:S01]  /*46b0*/  FFMA.FTZ R175, R178, UR25, -R192.reuse ;  /* 0x00000019b2af7c23 */ /* 0x100fe200080108c0 */
[----:B------:R-:W-:Y:S01]  /*46c0*/  FFMA.FTZ R178, R179, UR25, -R192 ;  /* 0x00000019b3b27c23 */ /* 0x000fe200080108c0 */
[----:B------:R-:W-:Y:S01]  /*46d0*/  FADD.FTZ R3, R11, R158 ;  /* 0x0000009e0b037221 */ /* 0x000fe20000010000 */
[--C-:B------:R-:W-:Y:S01]  /*46e0*/  FFMA.FTZ R179, R182, UR25, -R192.reuse ;  /* 0x00000019b6b37c23 */ /* 0x100fe200080108c0 */
[--C-:B------:R-:W-:Y:S01]  /*46f0*/  FFMA.FTZ R182, R183, UR25, -R192.reuse ;  /* 0x00000019b7b67c23 */ /* 0x100fe200080108c0 */
[--C-:B------:R-:W-:Y:S01]  /*4700*/  FFMA.FTZ R183, R186, UR25, -R192.reuse ;  /* 0x00000019bab77c23 */ /* 0x100fe200080108c0 */
[----:B------:R-:W-:Y:S01]  /*4710*/  FADD.FTZ R158, R154, R3 ;  /* 0x000000039a9e7221 */ /* 0x000fe20000010000 */
[----:B------:R-:W-:Y:S01]  /*4720*/  FFMA.FTZ R186, R187, UR25, -R192 ;  /* 0x00000019bbba7c23 */ /* 0x000fe200080108c0 */
[----:B------:R-:W-:Y:S01]  /*4730*/  IMAD.U32 R187, RZ, RZ, UR29 ;  /* 0x0000001dffbb7e24 */ /* 0x000fe2000f8e00ff */
[----:B------:R-:W-:Y:S01]  /*4740*/  MUFU.EX2 R172, R172 ;  /* 0x000000ac00ac7308 */ /* 0x000fe20000000800 */
[----:B------:R-:W-:Y:S01]  /*4750*/  FADD.FTZ R3, R15, R158 ;  /* 0x0000009e0f037221 */ /* 0x000fe20000010000 */
[--C-:B------:R-:W-:Y:S01]  /*4760*/  FFMA.FTZ R185, R9, UR25, -R192.reuse ;  /* 0x0000001909b97c23 */ /* 0x100fe200080108c0 */
[----:B------:R-:W-:Y:S01]  /*4770*/  IADD3 R9, -R23, 0xb, RZ ;  /* 0x0000000b17097810 */ /* 0x000fe20007ffe1ff */
[--C-:B------:R-:W-:Y:S01]  /*4780*/  FFMA.FTZ R189, R190, UR25, -R192.reuse ;  /* 0x00000019bebd7c23 */ /* 0x100fe200080108c0 */
[----:B------:R-:W-:Y:S01]  /*4790*/  FADD.FTZ R158, R156, R3 ;  /* 0x000000039c9e7221 */ /* 0x000fe20000010000 */
[--C-:B------:R-:W-:Y:S01]  /*47a0*/  FFMA.FTZ R184, R159, UR25, -R192.reuse ;  /* 0x000000199fb87c23 */ /* 0x100fe200080108c0 */
[----:B------:R-:W-:Y:S01]  /*47b0*/  FFMA.FTZ R188, R163, UR25, -R192 ;  /* 0x00000019a3bc7c23 */ /* 0x000fe200080108c0 */
[----:B------:R-:W-:Y:S01]  /*47c0*/  MUFU.EX2 R173, R173 ;  /* 0x000000ad00ad7308 */ /* 0x000fe20000000800 */
[----:B------:R-:W-:Y:S01]  /*47d0*/  FADD.FTZ R3, R21, R158 ;  /* 0x0000009e15037221 */ /* 0x000fe20000010000 */
[--C-:B------:R-:W-:Y:S01]  /*47e0*/  FFMA.FTZ R206, R171, UR25, -R192.reuse ;  /* 0x00000019abce7c23 */ /* 0x100fe200080108c0 */
[--C-:B------:R-:W-:Y:S01]  /*47f0*/  FFMA.FTZ R190, R191, UR25, -R192.reuse ;  /* 0x00000019bfbe7c23 */ /* 0x100fe200080108c0 */
[--C-:B------:R-:W-:Y:S01]  /*4800*/  FFMA.FTZ R159, R162, UR25, -R192.reuse ;  /* 0x00000019a29f7c23 */ /* 0x100fe200080108c0 */
[----:B------:R-:W-:Y:S01]  /*4810*/  FADD.FTZ R158, R12, R3 ;  /* 0x000000030c9e7221 */ /* 0x000fe20000010000 */
[--C-:B------:R-:W-:Y:S01]  /*4820*/  FFMA.FTZ R163, R166, UR25, -R192.reuse ;  /* 0x00000019a6a37c23 */ /* 0x100fe200080108c0 */
[----:B------:R-:W-:Y:S01]  /*4830*/  FFMA.FTZ R171, R174, UR25, -R192 ;  /* 0x00000019aeab7c23 */ /* 0x000fe200080108c0 */
[----:B------:R1:W-:Y:S01]  /*4840*/  MUFU.EX2 R7, R197 ;  /* 0x000000c500077308 */ /* 0x0003e20000000800 */
[----:B------:R-:W-:Y:S01]  /*4850*/  FADD.FTZ R3, R153, R158 ;  /* 0x0000009e99037221 */ /* 0x000fe20000010000 */
[--C-:B------:R-:W-:Y:S01]  /*4860*/  FFMA.FTZ R191, R194, UR25, -R192.reuse ;  /* 0x00000019c2bf7c23 */ /* 0x100fe200080108c0 */
[--C-:B------:R-:W-:Y:S01]  /*4870*/  FFMA.FTZ R195, R195, UR25, -R192.reuse ;  /* 0x00000019c3c37c23 */ /* 0x100fe200080108c0 */
[--C-:B------:R-:W-:Y:S01]  /*4880*/  FFMA.FTZ R198, R198, UR25, -R192.reuse ;  /* 0x00000019c6c67c23 */ /* 0x100fe200080108c0 */
[----:B------:R-:W-:Y:S01]  /*4890*/  FADD.FTZ R158, R160, R3 ;  /* 0x00000003a09e7221 */ /* 0x000fe20000010000 */
[----:B------:R-:W-:Y:S01]  /*48a0*/  FFMA.FTZ R199, R199, UR25, -R192 ;  /* 0x00000019c7c77c23 */ /* 0x000fe200080108c0 */
[----:B------:R-:W-:Y:S01]  /*48b0*/  F2FP.BF16.F32.PACK_AB R162, R157, R14 ;  /* 0x0000000e9da2723e */ /* 0x000fe200000010ff */
[----:B------:R-:W-:Y:S01]  /*48c0*/  MUFU.EX2 R176, R176 ;  /* 0x000000b000b07308 */ /* 0x000fe20000000800 */
[----:B------:R-:W-:Y:S01]  /*48d0*/  FADD.FTZ R3, R13, R158 ;  /* 0x0000009e0d037221 */ /* 0x000fe20000010000 */
[----:B------:R-:W-:Y:S01]  /*48e0*/  F2FP.BF16.F32.PACK_AB R152, R11, R152 ;  /* 0x000000980b98723e */ /* 0x000fe200000010ff */
[-C--:B------:R-:W-:Y:S01]  /*48f0*/  FMUL.FTZ R77, R77, R181.reuse ;  /* 0x000000b54d4d7220 */ /* 0x080fe20000410000 */
[----:B------:R-:W-:Y:S01]  /*4900*/  F2FP.BF16.F32.PACK_AB R154, R15, R154 ;  /* 0x0000009a0f9a723e */ /* 0x000fe200000010ff */
[----:B------:R-:W-:Y:S01]  /*4910*/  FADD.FTZ R158, R14, R3 ;  /* 0x000000030e9e7221 */ /* 0x000fe20000010000 */
[----:B------:R-:W-:Y:S01]  /*4920*/  F2FP.BF16.F32.PACK_AB R156, R21, R156 ;  /* 0x0000009c159c723e */ /* 0x000fe200000010ff */
[-C--:B------:R-:W-:Y:S01]  /*4930*/  FMUL.FTZ R80, R80, R181.reuse ;  /* 0x000000b550507220 */ /* 0x080fe20000410000 */
[----:B------:R-:W-:Y:S01]  /*4940*/  MUFU.EX2 R177, R177 ;  /* 0x000000b100b17308 */ /* 0x000fe20000000800 */
[----:B------:R-:W-:Y:S01]  /*4950*/  FADD.FTZ R3, R157, R158 ;  /* 0x0000009e9d037221 */ /* 0x000fe20000010000 */
[----:B------:R-:W-:Y:S01]  /*4960*/  F2FP.BF16.F32.PACK_AB R160, R13, R160 ;  /* 0x000000a00da0723e */ /* 0x000fe200000010ff */
[-C--:B------:R-:W-:Y:S01]  /*4970*/  FMUL.FTZ R81, R81, R181.reuse ;  /* 0x000000b551517220 */ /* 0x080fe20000410000 */
[-C--:B------:R-:W-:Y:S01]  /*4980*/  FMUL.FTZ R84, R84, R181.reuse ;  /* 0x000000b554547220 */ /* 0x080fe20000410000 */
[----:B----4-:R-:W-:Y:S01]  /*4990*/  FADD.FTZ R158, R164, R3 ;  /* 0x00000003a49e7221 */ /* 0x010fe20000010000 */
[----:B-----5:R-:W-:Y:S01]  /*49a0*/  F2FP.BF16.F32.PACK_AB R164, R161, R164 ;  /* 0x000000a4a1a4723e */ /* 0x020fe200000010ff */
[-C--:B------:R-:W-:Y:S01]  /*49b0*/  FMUL.FTZ R85, R85, R181.reuse ;  /* 0x000000b555557220 */ /* 0x080fe20000410000 */
[----:B------:R4:W5:Y:S01]  /*49c0*/  MUFU.EX2 R180, R196 ;  /* 0x000000c400b47308 */ /* 0x0009620000000800 */
[----:B------:R-:W-:Y:S01]  /*49d0*/  FADD.FTZ R3, R161, R158 ;  /* 0x0000009ea1037221 */ /* 0x000fe20000010000 */
[-C--:B------:R-:W-:Y:S01]  /*49e0*/  FMUL.FTZ R88, R88, R181.reuse ;  /* 0x000000b558587220 */ /* 0x080fe20000410000 */
[-C--:B------:R-:W-:Y:S01]  /*49f0*/  FMUL.FTZ R89, R89, R181.reuse ;  /* 0x000000b559597220 */ /* 0x080fe20000410000 */
[----:B------:R-:W-:Y:S01]  /*4a00*/  FMUL.FTZ R92, R92, R181 ;  /* 0x000000b55c5c7220 */ /* 0x000fe20000410000 */
[----:B---3--:R-:W-:Y:S01]  /*4a10*/  FADD.FTZ R158, R20, R3 ;  /* 0x00000003149e7221 */ /* 0x008fe20000010000 */
[----:B------:R-:W-:-:S02]  /*4a20*/  @!P1 VIADD R3, R187, 0x22840 ;  /* 0x00022840bb039836 */ /* 0x000fc40000000000 */
[-C--:B------:R-:W-:Y:S01]  /*4a30*/  FMUL.FTZ R93, R93, R181.reuse ;  /* 0x000000b55d5d7220 */ /* 0x080fe20000410000 */
[----:B------:R-:W-:Y:S01]  /*4a40*/  MUFU.EX2 R185, R185 ;  /* 0x000000b900b97308 */ /* 0x000fe20000000800 */
[----:B-1----:R-:W-:Y:S01]  /*4a50*/  FADD.FTZ R197, R165, R158 ;  /* 0x0000009ea5c57221 */ /* 0x002fe20000010000 */
[--C-:B----4-:R-:W-:Y:S01]  /*4a60*/  FFMA.FTZ R196, R167, UR25, -R192.reuse ;  /* 0x00000019a7c47c23 */ /* 0x110fe200080108c0 */
[----:B------:R-:W-:Y:S01]  /*4a70*/  @!P1 PRMT R3, RZ, 0x654, R3 ;  /* 0x00000654ff039816 */ /* 0x000fe20000000003 */
[----:B------:R1:W-:Y:S06]  /*4a80*/  BAR.ARV R9, 0x100 ;  /* 0x000400090000751d */ /* 0x0003ec0000002000 */
[----:B--2---:R-:W-:Y:S01]  /*4a90*/  FADD.FTZ R158, R168, R197 ;  /* 0x000000c5a89e7221 */ /* 0x004fe20000010000 */
[----:B------:R2:W-:Y:S01]  /*4aa0*/  @!P1 SYNCS.ARRIVE.TRANS64.RED.A1T0 RZ, [R3+URZ], RZ ;  /* 0x000000ff03ff99a7 */ /* 0x0005e2000810043f */
[----:B------:R-:W-:Y:S01]  /*4ab0*/  FFMA.FTZ R167, R170, UR25, -R192 ;  /* 0x00000019aaa77c23 */ /* 0x000fe200080108c0 */
[----:B------:R-:W-:Y:S01]  /*4ac0*/  FMUL.FTZ R192, R193, UR25 ;  /* 0x00000019c1c07c20 */ /* 0x000fe20008410000 */
[----:B------:R-:W-:Y:S01]  /*4ad0*/  MUFU.EX2 R10, R10 ;  /* 0x0000000a000a7308 */ /* 0x000fe20000000800 */
[----:B-----5:R-:W-:Y:S01]  /*4ae0*/  F2FP.BF16.F32.PACK_AB R174, R7, R180 ;  /* 0x000000b407ae723e */ /* 0x020fe200000010ff */
[-C--:B------:R-:W-:Y:S01]  /*4af0*/  FMUL.FTZ R96, R96, R181.reuse ;  /* 0x000000b560607220 */ /* 0x080fe20000410000 */
[----:B------:R-:W-:Y:S01]  /*4b00*/  F2FP.BF16.F32.PACK_AB R168, R169, R168 ;  /* 0x000000a8a9a8723e */ /* 0x000fe200000010ff */
[-C--:B------:R-:W-:Y:S01]  /*4b10*/  FMUL.FTZ R97, R97, R181.reuse ;  /* 0x000000b561617220 */ /* 0x080fe20000410000 */
[----:B--2---:R-:W-:Y:S01]  /*4b20*/  FADD.FTZ R3, R169, R158 ;  /* 0x0000009ea9037221 */ /* 0x004fe20000010000 */
[----:B------:R-:W-:Y:S01]  /*4b30*/  F2FP.BF16.F32.PACK_AB R170, R173, R172 ;  /* 0x000000acadaa723e */ /* 0x000fe200000010ff */
[-C--:B------:R-:W-:Y:S01]  /*4b40*/  FMUL.FTZ R100, R100, R181.reuse ;  /* 0x000000b564647220 */ /* 0x080fe20000410000 */
[----:B------:R-:W2:Y:S01]  /*4b50*/  MUFU.EX2 R192, R192 ;  /* 0x000000c000c07308 */ /* 0x000ea20000000800 */
[----:B------:R-:W-:Y:S01]  /*4b60*/  FADD.FTZ R158, R172, R3 ;  /* 0x00000003ac9e7221 */ /* 0x000fe20000010000 */
[----:B------:R-:W-:Y:S01]  /*4b70*/  F2FP.BF16.F32.PACK_AB R172, R177, R176 ;  /* 0x000000b0b1ac723e */ /* 0x000fe200000010ff */
[-C--:B------:R-:W-:Y:S01]  /*4b80*/  FMUL.FTZ R101, R101, R181.reuse ;  /* 0x000000b565657220 */ /* 0x080fe20000410000 */
[-C--:B------:R-:W-:Y:S01]  /*4b90*/  FMUL.FTZ R104, R104, R181.reuse ;  /* 0x000000b568687220 */ /* 0x080fe20000410000 */
[----:B------:R-:W-:Y:S01]  /*4ba0*/  FADD.FTZ R3, R173, R158 ;  /* 0x0000009ead037221 */ /* 0x000fe20000010000 */
[----:B------:R-:W-:Y:S01]  /*4bb0*/  F2FP.BF16.F32.PACK_AB R158, R153, R12 ;  /* 0x0000000c999e723e */ /* 0x000fe200000010ff */
[-C--:B------:R-:W-:Y:S01]  /*4bc0*/  FMUL.FTZ R105, R105, R181.reuse ;  /* 0x000000b569697220 */ /* 0x080fe20000410000 */
[----:B------:R-:W3:Y:S01]  /*4bd0*/  MUFU.EX2 R155, R155 ;  /* 0x0000009b009b7308 */ /* 0x000ee20000000800 */
[----:B------:R-:W-:Y:S01]  /*4be0*/  FADD.FTZ R166, R176, R3 ;  /* 0x00000003b0a67221 */ /* 0x000fe20000010000 */
[-C--:B------:R-:W-:Y:S01]  /*4bf0*/  FMUL.FTZ R108, R108, R181.reuse ;  /* 0x000000b56c6c7220 */ /* 0x080fe20000410000 */
[-C--:B------:R-:W-:Y:S01]  /*4c00*/  FMUL.FTZ R109, R109, R181.reuse ;  /* 0x000000b56d6d7220 */ /* 0x080fe20000410000 */
[-C--:B------:R-:W-:Y:S01]  /*4c10*/  FMUL.FTZ R112, R112, R181.reuse ;  /* 0x000000b570707220 */ /* 0x080fe20000410000 */
[----:B------:R-:W-:Y:S01]  /*4c20*/  FADD.FTZ R3, R177, R166 ;  /* 0x000000a6b1037221 */ /* 0x000fe20000010000 */
[----:B------:R-:W-:Y:S01]  /*4c30*/  F2FP.BF16.F32.PACK_AB R166, R165, R20 ;  /* 0x00000014a5a6723e */ /* 0x000fe200000010ff */
[-C--:B------:R-:W-:Y:S01]  /*4c40*/  FMUL.FTZ R113, R113, R181.reuse ;  /* 0x000000b571717220 */ /* 0x080fe20000410000 */
[----:B------:R-:W4:Y:S01]  /*4c50*/  MUFU.EX2 R184, R184 ;  /* 0x000000b800b87308 */ /* 0x000f220000000800 */
[----:B------:R-:W-:Y:S01]  /*4c60*/  FADD.FTZ R12, R180, R3 ;  /* 0x00000003b40c7221 */ /* 0x000fe20000010000 */
[-C--:B------:R-:W-:Y:S01]  /*4c70*/  FMUL.FTZ R116, R116, R181.reuse ;  /* 0x000000b574747220 */ /* 0x080fe20000410000 */
[-C--:B------:R-:W-:Y:S01]  /*4c80*/  FMUL.FTZ R117, R117, R181.reuse ;  /* 0x000000b575757220 */ /* 0x080fe20000410000 */
[-C--:B------:R-:W-:Y:S01]  /*4c90*/  FMUL.FTZ R120, R120, R181.reuse ;  /* 0x000000b578787220 */ /* 0x080fe20000410000 */
[----:B------:R-:W-:Y:S01]  /*4ca0*/  FADD.FTZ R3, R7, R12 ;  /* 0x0000000c07037221 */ /* 0x000fe20000010000 */
[----:B--2---:R-:W-:Y:S01]  /*4cb0*/  FFMA.FTZ R7, R192, R0, R185 ;  /* 0x00000000c0077223 */ /* 0x004fe200000100b9 */
[-C--:B------:R-:W-:Y:S01]  /*4cc0*/  FMUL.FTZ R121, R121, R181.reuse ;  /* 0x000000b579797220 */ /* 0x080fe20000410000 */
[----:B------:R-:W2:Y:S01]  /*4cd0*/  MUFU.EX2 R159, R159 ;  /* 0x0000009f009f7308 */ /* 0x000ea20000000800 */
[-C--:B------:R-:W-:Y:S01]  /*4ce0*/  FMUL.FTZ R124, R124, R181.reuse ;  /* 0x000000b57c7c7220 */ /* 0x080fe20000410000 */
[----:B------:R-:W-:Y:S01]  /*4cf0*/  FADD.FTZ R0, R10, R7 ;  /* 0x000000070a007221 */ /* 0x000fe20000010000 */
[-C--:B------:R-:W-:Y:S01]  /*4d00*/  FMUL.FTZ R125, R125, R181.reuse ;  /* 0x000000b57d7d7220 */ /* 0x080fe20000410000 */
[-C--:B------:R-:W-:Y:S01]  /*4d10*/  FMUL.FTZ R128, R128, R181.reuse ;  /* 0x000000b580807220 */ /* 0x080fe20000410000 */
[-C--:B------:R-:W-:Y:S01]  /*4d20*/  FMUL.FTZ R129, R129, R181.reuse ;  /* 0x000000b581817220 */ /* 0x080fe20000410000 */
[----:B---3--:R-:W-:Y:S01]  /*4d30*/  FADD.FTZ R7, R155, R0 ;  /* 0x000000009b077221 */ /* 0x008fe20000010000 */
[-C--:B------:R-:W-:Y:S01]  /*4d40*/  FMUL.FTZ R132, R132, R181.reuse ;  /* 0x000000b584847220 */ /* 0x080fe20000410000 */
[----:B------:R-:W3:Y:S01]  /*4d50*/  MUFU.EX2 R188, R188 ;  /* 0x000000bc00bc7308 */ /* 0x000ee20000000800 */
[-C--:B------:R-:W-:Y:S01]  /*4d60*/  FMUL.FTZ R133, R133, R181.reuse ;  /* 0x000000b585857220 */ /* 0x080fe20000410000 */
[----:B----4-:R-:W-:Y:S01]  /*4d70*/  FADD.FTZ R0, R184, R7 ;  /* 0x00000007b8007221 */ /* 0x010fe20000010000 */
        /* <DEDUP_REMOVED lines=9> */
[----:B------:R-:W-:Y:S01]  /*4e10*/  FMUL.FTZ R149, R149, R181 ;  /* 0x000000b595957220 */ /* 0x000fe20000410000 */
[----:B------:R-:W-:Y:S01]  /*4e20*/  F2FP.BF16.F32.PACK_AB R153, R10, R185 ;  /* 0x000000b90a99723e */ /* 0x000fe200000010ff */
[-C--:B------:R-:W-:Y:S01]  /*4e30*/  FMUL.FTZ R26, R26, R192.reuse ;  /* 0x000000c01a1a7220 */ /* 0x080fe20000410000 */
[----:B------:R-:W-:Y:S01]  /*4e40*/  F2FP.BF16.F32.PACK_AB R155, R184, R155 ;  /* 0x0000009bb89b723e */ /* 0x000fe200000010ff */
        /* <DEDUP_REMOVED lines=17> */
[C---:B--2---:R-:W-:Y:S01]  /*4f60*/  FADD.FTZ R0, R196.reuse, R7 ;  /* 0x00000007c4007221 */ /* 0x044fe20000010000 */
[----:B------:R-:W-:Y:S01]  /*4f70*/  F2FP.BF16.F32.PACK_AB R159, R196, R163 ;  /* 0x000000a3c49f723e */ /* 0x000fe200000010ff */
        /* <DEDUP_REMOVED lines=73> */
[----:B------:R-:W-:-:S04]  /*5410*/  FMUL.FTZ R151, R151, R192 ;  /* 0x000000c097977220 */ /* 0x000fc80000410000 */
        /* <DEDUP_REMOVED lines=18> */
.L_x_3283:
[----:B------:R1:W2:Y:S01]  /*5540*/  SYNCS.PHASECHK.TRANS64.TRYWAIT P2, [UR29+0x22850], R6 ;  /* 0x02285006ff0075a7 */ /* 0x0002a2000804015d */
[----:B------:R-:W-:Y:S05]  /*5550*/  @!P0 BRA `(.L_x_3284) ;  /* 0x0000000000048947 */ /* 0x000fea0003800000 */
[----:B------:R-:W-:Y:S01]  /*5560*/  BPT.TRAP 0x1 ;  /* 0x000000040000795c */ /* 0x000fe20000300000 */
.L_x_3284:
[----:B--2---:R-:W-:Y:S05]  /*5570*/  @P2 BRA `(.L_x_3285) ;  /* 0x0000000000082947 */ /* 0x004fea0003800000 */
[----:B------:R-:W2:Y:S02]  /*5580*/  SYNCS.PHASECHK.TRANS64.TRYWAIT P2, [UR29+0x22850], R6 ;  /* 0x02285006ff0075a7 */ /* 0x000ea4000804015d */
[----:B--2---:R-:W-:Y:S05]  /*5590*/  @!P2 BRA `(.L_x_3286) ;  /* 0x000000700068a947 */ /* 0x004fea0003800000 */
.L_x_3285:
[----:B-12---:R-:W-:Y:S01]  /*55a0*/  VIADD R6, R23, 0x8 ;  /* 0x0000000817067836 */ /* 0x006fe20000000000 */
[----:B------:R-:W-:Y:S01]  /*55b0*/  UIMAD UR10, UR37, 0xc00, UR21 ;  /* 0x00000c00250a78a4 */ /* 0x000fe2000f8e0215 */
[----:B------:R-:W-:Y:S01]  /*55c0*/  @!P1 VIADD R187, R187, 0x22860 ;  /* 0x00022860bbbb9836 */ /* 0x000fe20000000000 */
[----:B------:R-:W-:Y:S01]  /*55d0*/  UMOV UR7, 0x40000040 ;  /* 0x4000004000077882 */ /* 0x000fe20000000000 */
[----:B------:R-:W-:Y:S01]  /*55e0*/  UISETP.GT.AND UP0, UPT, UR28, UR24, UPT ;  /* 0x000000181c00728c */ /* 0x000fe2000bf04270 */
[----:B------:R2:W-:Y:S01]  /*55f0*/  BAR.SYNC.DEFER_BLOCKING R6, 0x100 ;  /* 0x000400060000751d */ /* 0x0005e20000010000 */
[----:B------:R-:W-:Y:S01]  /*5600*/  UIADD3 UR28, UR28, -0x1, URZ ;  /* 0xffffffff1c1c7890 */ /* 0x000fe2000fffe03f */
[----:B------:R-:W-:Y:S01]  /*5610*/  @!P1 PRMT R187, RZ, 0x654, R187 ;  /* 0x00000654ffbb9816 */ /* 0x000fe200000000bb */
[----:B------:R-:W-:Y:S01]  /*5620*/  IMAD.MOV.U32 R8, RZ, RZ, R5 ;  /* 0x000000ffff087224 */ /* 0x000fe200078e0005 */
[----:B------:R-:W-:Y:S02]  /*5630*/  MOV R7, R4 ;  /* 0x0000000400077202 */ /* 0x000fe40000000f00 */
[----:B------:R-:W-:Y:S01]  /*5640*/  UMOV UR6, UR10 ;  /* 0x0000000a00067c82 */ /* 0x000fe20008000000 */
[----:B------:R-:W-:Y:S01]  /*5650*/  PLOP3.LUT P2, PT, PT, PT, UP0, 0x80, 0x0 ;  /* 0x000000000000781c */ /* 0x000fe20003f4f008 */
        /* <DEDUP_REMOVED lines=35> */
.L_x_3278:
[----:B------:R-:W-:-:S13]  /*5890*/  ISETP.LE.AND P2, PT, RZ, UR28, PT ;  /* 0x0000001cff007c0c */ /* 0x000fda000bf43270 */
[----:B------:R-:W-:Y:S05]  /*58a0*/  @!P2 BRA `(.L_x_3288) ;  /* 0x0000001c002ca947 */ /* 0x000fea0003800000 */
[----:B------:R-:W-:Y:S01]  /*58b0*/  IMAD.MOV.U32 R206, RZ, RZ, R5 ;  /* 0x000000ffffce7224 */ /* 0x000fe200078e0005 */
[----:B------:R-:W-:Y:S01]  /*58c0*/  ULDC UR25, c[0x0][0x988] ;  /* 0x0002620000197ab9 */ /* 0x000fe20000000800 */
[----:B-1----:R-:W-:-:S07]  /*58d0*/  IMAD.MOV.U32 R7, RZ, RZ, R4 ;  /* 0x000000ffff077224 */ /* 0x002fce00078e0004 */
.L_x_3297:
[----:B------:R-:W-:-:S04]  /*58e0*/  UIADD3 UR37, UR37, 0x1, URZ ;  /* 0x0000000125257890 */ /* 0x000fc8000fffe03f */
[----:B------:R-:W-:-:S04]  /*58f0*/  UISETP.NE.AND UP0, UPT, UR37, 0x2, UPT ;  /* 0x000000022500788c */ /* 0x000fc8000bf05270 */
[----:B------:R-:W-:Y:S02]  /*5900*/  USEL UR6, URZ, 0x1, UP0 ;  /* 0x000000013f067887 */ /* 0x000fe40008000000 */
[----:B------:R-:W-:Y:S02]  /*5910*/  USEL UR37, UR37, URZ, UP0 ;  /* 0x0000003f25257287 */ /* 0x000fe40008000000 */
[----:B------:R-:W-:Y:S01]  /*5920*/  ULOP3.LUT UR38, UR38, UR6, URZ, 0x3c, !UPT ;  /* 0x0000000626267292 */ /* 0x000fe2000f8e3c3f */
[----:B---3--:R-:W-:Y:S11]  /*5930*/  @!P0 BRA `(.L_x_3289) ;  /* 0x0000000000048947 */ /* 0x008ff60003800000 */
[----:B------:R-:W-:Y:S01]  /*5940*/  BPT.TRAP 0x1 ;  /* 0x000000040000795c */ /* 0x000fe20000300000 */
.L_x_3289:
[----:B------:R-:W-:Y:S01]  /*5950*/  ULEA UR22, UR37, UR49, 0x3 ;  /* 0x0000003125167291 */ /* 0x000fe2000f8e183f */
[----:B--2---:R-:W-:-:S05]  /*5960*/  IMAD.U32 R6, RZ, RZ, UR38 ;  /* 0x00000026ff067e24 */ /* 0x004fca000f8e00ff */
[----:B------:R-:W-:-:S04]  /*5970*/  SHF.L.U32 R6, R6, 0x1f, RZ ;  /* 0x0000001f06067819 */ /* 0x000fc800000006ff */
[----:B------:R1:W2:Y:S01]  /*5980*/  SYNCS.PHASECHK.TRANS64.TRYWAIT P2, [UR22+0x22830], R6 ;  /* 0x02283006ff0075a7 */ /* 0x0002a20008040156 */
[----:B------:R-:W-:Y:S05]  /*5990*/  @!P0 BRA `(.L_x_3290) ;  /* 0x0000000000048947 */ /* 0x000fea0003800000 */
[----:B------:R-:W-:Y:S01]  /*59a0*/  BPT.TRAP 0x1 ;  /* 0x000000040000795c */ /* 0x000fe20000300000 */
.L_x_3290:
[----:B--2---:R-:W-:Y:S05]  /*59b0*/  @P2 BRA `(.L_x_3291) ;  /* 0x0000000000082947 */ /* 0x004fea0003800000 */
[----:B------:R-:W2:Y:S02]  /*59c0*/  SYNCS.PHASECHK.TRANS64.TRYWAIT P2, [UR22+0x22830], R6 ;  /* 0x02283006ff0075a7 */ /* 0x000ea40008040156 */
[----:B--2---:R-:W-:Y:S05]  /*59d0*/  @!P2 BRA `(.L_x_3292) ;  /* 0x0000006c006ca947 */ /* 0x004fea0003800000 */
.L_x_3291:
        /* <DEDUP_REMOVED lines=20> */
[----:B------:R-:W-:Y:S02]  /*5b20*/  FMNMX.FTZ R4, R152, R7, !PT ;  /* 0x0000000798047209 */ /* 0x000fe40007810000 */
[----:B------:R-:W-:Y:S02]  /*5b30*/  FMNMX.FTZ R10, R154, R206, !PT ;  /* 0x000000ce9a0a7209 */ /* 0x000fe40007810000 */
        /* <DEDUP_REMOVED lines=23> */
[----:B------:R-:W2:Y:S02]  /*5cb0*/  SHFL.BFLY PT, R4, R5, 0x2, 0x1f ;  /* 0x0c401f0005047f89 */ /* 0x000ea400000e0000 */
        /* <DEDUP_REMOVED lines=22> */
[----:B------:R-:W-:Y:S01]  /*5e20*/  FMUL.FTZ R8, R7, UR25 ;  /* 0x0000001907087c20 */ /* 0x000fe20008410000 */
[----:B------:R-:W-:Y:S01]  /*5e30*/  FMNMX.FTZ R12, R178, R5, !PT ;  /* 0x00000005b20c7209 */ /* 0x000fe20007810000 */
[--C-:B------:R-:W-:Y:S01]  /*5e40*/  FFMA.FTZ R7, R152, UR25, -R9.reuse ;  /* 0x0000001998077c23 */ /* 0x100fe20008010809 */
[--C-:B------:R-:W-:Y:S01]  /*5e50*/  FFMA.FTZ R152, R153, UR25, -R9.reuse ;  /* 0x0000001999987c23 */ /* 0x100fe20008010809 */
[----:B------:R2:W-:Y:S01]  /*5e60*/  MUFU.EX2 R13, R161 ;  /* 0x000000a1000d7308 */ /* 0x0005e20000000800 */
        /* <DEDUP_REMOVED lines=9> */
[--C-:B--2---:R-:W-:Y:S01]  /*5f00*/  FFMA.FTZ R161, R172, UR25, -R9.reuse ;  /* 0x00000019aca17c23 */ /* 0x104fe20008010809 */
[--C-:B------:R-:W-:Y:S01]  /*5f10*/  FFMA.FTZ R168, R184, UR25, -R9.reuse ;  /* 0x00000019b8a87c23 */ /* 0x100fe20008010809 */
[--C-:B------:R-:W-:Y:S01]  /*5f20*/  FFMA.FTZ R165, R185, UR25, -R9.reuse ;  /* 0x00000019b9a57c23 */ /* 0x100fe20008010809 */
[----:B------:R-:W-:Y:S01]  /*5f30*/  FMNMX.FTZ R14, R186, R5, !PT ;  /* 0x00000005ba0e7209 */ /* 0x000fe20007810000 */
[--C-:B------:R-:W-:Y:S01]  /*5f40*/  FFMA.FTZ R169, R188, UR25, -R9.reuse ;  /* 0x00000019bca97c23 */ /* 0x100fe20008010809 */
[--C-:B------:R-:W-:Y:S01]  /*5f50*/  FFMA.FTZ R173, R192, UR25, -R9.reuse ;  /* 0x00000019c0ad7c23 */ /* 0x100fe20008010809 */
[--C-:B------:R-:W-:Y:S01]  /*5f60*/  FFMA.FTZ R196, R196, UR25, -R9.reuse ;  /* 0x00000019c4c47c23 */ /* 0x100fe20008010809 */
[----:B------:R-:W-:Y:S01]  /*5f70*/  FMNMX.FTZ R5, R187, R14, !PT ;  /* 0x0000000ebb057209 */ /* 0x000fe20007810000 */
[--C-:B---3--:R-:W-:Y:S01]  /*5f80*/  FFMA.FTZ R164, R176, UR25, -R9.reuse ;  /* 0x00000019b0a47c23 */ /* 0x108fe20008010809 */
[----:B------:R-:W-:Y:S01]  /*5f90*/  FFMA.FTZ R176, R193, UR25, -R9 ;  /* 0x00000019c1b07c23 */ /* 0x000fe20008010809 */
[----:B------:R-:W2:Y:S01]  /*5fa0*/  MUFU.EX2 R8, R8 ;  /* 0x0000000800087308 */ /* 0x000ea20000000800 */
[----:B------:R-:W-:-:S04]  /*5fb0*/  FMNMX.FTZ R14, R190, R5, !PT ;  /* 0x00000005be0e7209 */ /* 0x000fc80007810000 */
[----:B------:R-:W-:-:S03]  /*5fc0*/  FMNMX.FTZ R5, R191, R14, !PT ;  /* 0x0000000ebf057209 */ /* 0x000fc60007810000 */
[----:B------:R-:W3:Y:S01]  /*5fd0*/  MUFU.EX2 R7, R7 ;  /* 0x0000000700077308 */ /* 0x000ee20000000800 */
[----:B------:R-:W-:-:S04]  /*5fe0*/  FMNMX.FTZ R14, R194, R5, !PT ;  /* 0x00000005c20e7209 */ /* 0x000fc80007810000 */
[----:B------:R-:W-:-:S03]  /*5ff0*/  FMNMX.FTZ R5, R195, R14, !PT ;  /* 0x0000000ec3057209 */ /* 0x000fc60007810000 */
[----:B------:R4:W-:Y:S01]  /*6000*/  MUFU.EX2 R14, R161 ;  /* 0x000000a1000e7308 */ /* 0x0009e20000000800 */
[----:B------:R-:W-:Y:S01]  /*6010*/  FMNMX.FTZ R20, R198, R5, !PT ;  /* 0x00000005c6147209 */ /* 0x000fe20007810000 */
[-C--:B--2---:R-:W-:Y:S01]  /*6020*/  FMUL.FTZ R24, R24, R8.reuse ;  /* 0x0000000818187220 */ /* 0x084fe20000410000 */
[-C--:B------:R-:W-:Y:S01]  /*6030*/  FMUL.FTZ R25, R25, R8.reuse ;  /* 0x0000000819197220 */ /* 0x080fe20000410000 */
[----:B------:R-:W-:Y:S01]  /*6040*/  FMUL.FTZ R28, R28, R8 ;  /* 0x000000081c1c7220 */ /* 0x000fe20000410000 */
[----:B------:R-:W-:Y:S01]  /*6050*/  FMNMX.FTZ R5, R199, R20, !PT ;  /* 0x00000014c7057209 */ /* 0x000fe20007810000 */
[--C-:B------:R-:W-:Y:S01]  /*6060*/  FFMA.FTZ R20, R180, UR25, -R9.reuse ;  /* 0x00000019b4147c23 */ /* 0x100fe20008010809 */
[-C--:B------:R-:W-:Y:S01]  /*6070*/  FMUL.FTZ R29, R29, R8.reuse ;  /* 0x000000081d1d7220 */ /* 0x080fe20000410000 */
[----:B------:R-:W2:Y:S01]  /*6080*/  MUFU.EX2 R152, R152 ;  /* 0x0000009800987308 */ /* 0x000ea20000000800 */
[----:B----4-:R-:W-:Y:S01]  /*6090*/  FFMA.FTZ R161, R181, UR25, -R9 ;  /* 0x00000019b5a17c23 */ /* 0x010fe20008010809 */
[----:B------:R-:W4:Y:S01]  /*60a0*/  SHFL.BFLY PT, R172, R5, 0x2, 0x1f ;  /* 0x0c401f0005ac7f89 */ /* 0x000f2200000e0000 */
[----:B---3--:R-:W-:Y:S01]  /*60b0*/  FFMA.FTZ R3, R8, R3, R7 ;  /* 0x0000000308037223 */ /* 0x008fe20000010007 */
        /* <DEDUP_REMOVED lines=13> */
[C---:B--2---:R-:W-:Y:S01]  /*6190*/  FADD.FTZ R3, R152.reuse, R3 ;  /* 0x0000000398037221 */ /* 0x044fe20000010000 */
[----:B------:R-:W-:Y:S01]  /*61a0*/  F2FP.BF16.F32.PACK_AB R152, R152, R7 ;  /* 0x000000079898723e */ /* 0x000fe200000010ff */
        /* <DEDUP_REMOVED lines=8> */
[--C-:B------:R-:W-:Y:S01]  /*6230*/  FFMA.FTZ R172, R189, UR25, -R9.reuse ;  /* 0x00000019bdac7c23 */ /* 0x100fe20008010809 */
[-C--:B------:R-:W-:Y:S01]  /*6240*/  FMUL.FTZ R65, R65, R8.reuse ;  /* 0x0000000841417220 */ /* 0x080fe20000410000 */
[-C--:B------:R-:W-:Y:S01]  /*6250*/  FMUL.FTZ R68, R68, R8.reuse ;  /* 0x0000000844447220 */ /* 0x080fe20000410000 */
[-C--:B------:R-:W-:Y:S01]  /*6260*/  FMUL.FTZ R69, R69, R8.reuse ;  /* 0x0000000845457220 */ /* 0x080fe20000410000 */
[----:B------:R-:W2:Y:S01]  /*6270*/  SHFL.BFLY PT, R180, R177, 0x1, 0x1f ;  /* 0x0c201f00b1b47f89 */ /* 0x000ea200000e0000 */
        /* <DEDUP_REMOVED lines=23> */
[----:B--2---:R-:W-:Y:S01]  /*63f0*/  FMNMX.FTZ R5, R177, R180, !PT ;  /* 0x000000b4b1057209 */ /* 0x004fe20007810000 */
[----:B------:R-:W-:Y:S01]  /*6400*/  FFMA.FTZ R180, R197, UR25, -R9 ;  /* 0x00000019c5b47c23 */ /* 0x000fe20008010809 */
[----:B------:R-:W-:Y:S01]  /*6410*/  MUFU.EX2 R177, R196 ;  /* 0x000000c400b17308 */ /* 0x000fe20000000800 */
        /* <DEDUP_REMOVED lines=19> */
[----:B------:R-:W3:Y:S01]  /*6550*/  MUFU.EX2 R184, R184 ;  /* 0x000000b800b87308 */ /* 0x000ee20000000800 */
[--C-:B------:R-:W-:Y:S01]  /*6560*/  FFMA.FTZ R192, R163, UR25, -R189.reuse ;  /* 0x00000019a3c07c23 */ /* 0x100fe200080108bd */
[--C-:B------:R-:W-:Y:S01]  /*6570*/  FFMA.FTZ R163, R166, UR25, -R189.reuse ;  /* 0x00000019a6a37c23 */ /* 0x100fe200080108bd */
[----:B------:R-:W-:Y:S01]  /*6580*/  @!P1 VIADD R154, R183, 0x22840 ;  /* 0x00022840b79a9836 */ /* 0x000fe20000000000 */
[----:B--2---:R-:W-:Y:S01]  /*6590*/  IADD3 R9, -R23, 0xb, RZ ;  /* 0x0000000b17097810 */ /* 0x004fe20007ffe1ff */
[--C-:B------:R-:W-:Y:S01]  /*65a0*/  FFMA.FTZ R196, R167, UR25, -R189.reuse ;  /* 0x00000019a7c47c23 */ /* 0x100fe200080108bd */
[--C-:B------:R-:W-:Y:S01]  /*65b0*/  FFMA.FTZ R167, R170, UR25, -R189.reuse ;  /* 0x00000019aaa77c23 */ /* 0x100fe200080108bd */
[--C-:B------:R-:W-:Y:S01]  /*65c0*/  FFMA.FTZ R206, R171, UR25, -R189.reuse ;  /* 0x00000019abce7c23 */ /* 0x100fe200080108bd */
[----:B------:R-:W2:Y:S01]  /*65d0*/  MUFU.EX2 R155, R155 ;  /* 0x0000009b009b7308 */ /* 0x000ea20000000800 */
[----:B------:R-:W-:Y:S01]  /*65e0*/  @!P1 PRMT R154, RZ, 0x654, R154 ;  /* 0x00000654ff9a9816 */ /* 0x000fe2000000009a */
[----:B------:R4:W-:Y:S06]  /*65f0*/  BAR.ARV R9, 0x100 ;  /* 0x000400090000751d */ /* 0x0009ec0000002000 */
[----:B------:R-:W5:Y:S01]  /*6600*/  MUFU.EX2 R185, R185 ;  /* 0x000000b900b97308 */ /* 0x000f620000000800 */
[----:B---3--:R-:W-:Y:S01]  /*6610*/  FFMA.FTZ R0, R181, R0, R184 ;  /* 0x00000000b5007223 */ /* 0x008fe200000100b8 */
[----:B------:R3:W-:Y:S01]  /*6620*/  @!P1 SYNCS.ARRIVE.TRANS64.RED.A1T0 RZ, [R154+URZ], RZ ;  /* 0x000000ff9aff99a7 */ /* 0x0007e2000810043f */
[--C-:B------:R-:W-:Y:S01]  /*6630*/  FFMA.FTZ R171, R174, UR25, -R189.reuse ;  /* 0x00000019aeab7c23 */ /* 0x100fe200080108bd */
[--C-:B------:R-:W-:Y:S01]  /*6640*/  FFMA.FTZ R186, R186, UR25, -R189.reuse ;  /* 0x00000019baba7c23 */ /* 0x100fe200080108bd */
[--C-:B------:R-:W-:Y:S01]  /*6650*/  FFMA.FTZ R187, R187, UR25, -R189.reuse ;  /* 0x00000019bbbb7c23 */ /* 0x100fe200080108bd */
[--C-:B------:R-:W-:Y:S01]  /*6660*/  FFMA.FTZ R190, R190, UR25, -R189.reuse ;  /* 0x00000019bebe7c23 */ /* 0x100fe200080108bd */
[----:B------:R-:W-:Y:S01]  /*6670*/  FFMA.FTZ R191, R191, UR25, -R189 ;  /* 0x00000019bfbf7c23 */ /* 0x000fe200080108bd */
[----:B------:R-:W1:Y:S01]  /*6680*/  MUFU.EX2 R188, R188 ;  /* 0x000000bc00bc7308 */ /* 0x000e620000000800 */
[----:B--2---:R-:W-:Y:S01]  /*6690*/  FADD.FTZ R0, R155, R0 ;  /* 0x000000009b007221 */ /* 0x004fe20000010000 */
[----:B---3--:R-:W-:Y:S01]  /*66a0*/  FADD.FTZ R154, R10, R3 ;  /* 0x000000030a9a7221 */ /* 0x008fe20000010000 */
[--C-:B------:R-:W-:Y:S01]  /*66b0*/  FFMA.FTZ R194, R194, UR25, -R189.reuse ;  /* 0x00000019c2c27c23 */ /* 0x100fe200080108bd */
[--C-:B------:R-:W-:Y:S01]  /*66c0*/  FFMA.FTZ R195, R195, UR25, -R189.reuse ;  /* 0x00000019c3c37c23 */ /* 0x100fe200080108bd */
[--C-:B------:R-:W-:Y:S01]  /*66d0*/  FFMA.FTZ R198, R198, UR25, -R189.reuse ;  /* 0x00000019c6c67c23 */ /* 0x100fe200080108bd */
[----:B------:R-:W-:Y:S01]  /*66e0*/  FADD.FTZ R3, R11, R154 ;  /* 0x0000009a0b037221 */ /* 0x000fe20000010000 */
[----:B------:R-:W-:Y:S01]  /*66f0*/  FFMA.FTZ R199, R199, UR25, -R189 ;  /* 0x00000019c7c77c23 */ /* 0x000fe200080108bd */
        /* <DEDUP_REMOVED lines=8> */
[----:B------:R-:W3:Y:S01]  /*6780*/  MUFU.EX2 R192, R192 ;  /* 0x000000c000c07308 */ /* 0x000ee20000000800 */
        /* <DEDUP_REMOVED lines=24> */
[----:B-1----:R-:W-:Y:S01]  /*6910*/  FADD.FTZ R7, R163, R0 ;  /* 0x00000000a3077221 */ /* 0x002fe20000010000 */
[----:B------:R-:W-:Y:S01]  /*6920*/  F2FP.BF16.F32.PACK_AB R162, R153, R14 ;  /* 0x0000000e99a2723e */ /* 0x000fe200000010ff */
[-C--:B------:R-:W-:Y:S01]  /*6930*/  FMUL.FTZ R26, R26, R181.reuse ;  /* 0x000000b51a1a7220 */ /* 0x080fe20000410000 */
[----:B------:R-:W-:Y:S01]  /*6940*/  F2FP.BF16.F32.PACK_AB R153, R155, R184 ;  /* 0x000000b89b99723e */ /* 0x000fe200000010ff */
[-C--:B------:R-:W-:Y:S01]  /*6950*/  FMUL.FTZ R27, R27, R181.reuse ;  /* 0x000000b51b1b7220 */ /* 0x080fe20000410000 */
[----:B------:R-:W-:Y:S01]  /*6960*/  F2FP.BF16.F32.PACK_AB R156, R13, R156 ;  /* 0x0000009c0d9c723e */ /* 0x000fe200000010ff */
[-C--:B------:R-:W-:Y:S01]  /*6970*/  FMUL.FTZ R30, R30, R181.reuse ;  /* 0x000000b51e1e7220 */ /* 0x080fe20000410000 */
[----:B------:R-:W1:Y:S01]  /*6980*/  MUFU.EX2 R206, R206 ;  /* 0x000000ce00ce7308 */ /* 0x000e620000000800 */
[----:B--2---:R-:W-:Y:S01]  /*6990*/  FADD.FTZ R0, R196, R7 ;  /* 0x00000007c4007221 */ /* 0x004fe20000010000 */
        /* <DEDUP_REMOVED lines=57> */
[----:B------:R-:W-:Y:S01]  /*6d30*/  FMUL.FTZ R114, R114, R181 ;  /* 0x000000b572727220 */ /* 0x000fe20000410000 */
[----:B------:R-:W-:Y:S01]  /*6d40*/  F2FP.BF16.F32.PACK_AB R157, R192, R159 ;  /* 0x0000009fc09d723e */ /* 0x000fe200000010ff */
[----:B------:R-:W-:Y:S01]  /*6d50*/  FMUL.FTZ R115, R115, R181 ;  /* 0x000000b573737220 */ /* 0x000fe20000410000 */
[----:B------:R-:W-:Y:S01]  /*6d60*/  F2FP.BF16.F32.PACK_AB R159, R196, R163 ;  /* 0x000000a3c49f723e */ /* 0x000fe200000010ff */
[----:B------:R-:W-:Y:S01]  /*6d70*/  FMUL.FTZ R118, R118, R181 ;  /* 0x000000b576767220 */ /* 0x000fe20000410000 */
[----:B------:R-:W3:Y:S01]  /*6d80*/  MUFU.EX2 R179, R179 ;  /* 0x000000b300b37308 */ /* 0x000ee20000000800 */
        /* <DEDUP_REMOVED lines=24> */
[C---:B-1----:R-:W-:Y:S01]  /*6f10*/  FADD.FTZ R3, R161.reuse, R154 ;  /* 0x0000009aa1037221 */ /* 0x042fe20000010000 */
[----:B------:R-:W-:-:S02]  /*6f20*/  F2FP.BF16.F32.PACK_AB R166, R161, R20 ;  /* 0x00000014a1a6723e */ /* 0x000fc400000010ff */
[----:B------:R-:W-:Y:S02]  /*6f30*/  F2FP.BF16.F32.PACK_AB R161, R206, R167 ;  /* 0x000000a7cea1723e */ /* 0x000fe400000010ff */
[----:B------:R-:W-:Y:S02]  /*6f40*/  F2FP.BF16.F32.PACK_AB R155, R188, R185 ;  /* 0x000000b9bc9b723e */ /* 0x000fe400000010ff */
[----:B------:R-:W1:Y:S01]  /*6f50*/  MUFU.EX2 R186, R186 ;  /* 0x000000ba00ba7308 */ /* 0x000e620000000800 */
[C---:B--2---:R-:W-:Y:S01]  /*6f60*/  FADD.FTZ R7, R182.reuse, R7 ;  /* 0x00000007b6077221 */ /* 0x044fe20000010000 */
[----:B------:R-:W-:-:S06]  /*6f70*/  F2FP.BF16.F32.PACK_AB R167, R182, R179 ;  /* 0x000000b3b6a7723e */ /* 0x000fcc00000010ff */
[----:B------:R-:W2:Y:S01]  /*6f80*/  MUFU.EX2 R165, R165 ;  /* 0x000000a500a57308 */ /* 0x000ea20000000800 */
[----:B---3--:R-:W-:-:S07]  /*6f90*/  FADD.FTZ R154, R168, R3 ;  /* 0x00000003a89a7221 */ /* 0x008fce0000010000 */
[----:B------:R-:W3:Y:S01]  /*6fa0*/  MUFU.EX2 R187, R187 ;  /* 0x000000bb00bb7308 */ /* 0x000ee20000000800 */
[----:B-1----:R-:W-:-:S07]  /*6fb0*/  FADD.FTZ R0, R186, R7 ;  /* 0x00000007ba007221 */ /* 0x002fce0000010000 */
[----:B------:R-:W1:Y:S01]  /*6fc0*/  MUFU.EX2 R169, R169 ;  /* 0x000000a900a97308 */ /* 0x000e620000000800 */
[C---:B--2---:R-:W-:Y:S01]  /*6fd0*/  FADD.FTZ R154, R165.reuse, R154 ;  /* 0x0000009aa59a7221 */ /* 0x044fe20000010000 */
[----:B------:R-:W-:Y:S02]  /*6fe0*/  F2FP.BF16.F32.PACK_AB R168, R165, R168 ;  /* 0x000000a8a5a8723e */ /* 0x000fe400000010ff */
[----:B------:R-:W-:-:S04]  /*6ff0*/  F2FP.BF16.F32.PACK_AB R165, R178, R175 ;  /* 0x000000afb2a5723e */ /* 0x000fc800000010ff */
[----:B------:R-:W2:Y:S01]  /*7000*/  MUFU.EX2 R190, R190 ;  /* 0x000000be00be7308 */ /* 0x000ea20000000800 */
[----:B---3--:R-:W-:-:S07]  /*7010*/  FADD.FTZ R7, R187, R0 ;  /* 0x00000000bb077221 */ /* 0x008fce0000010000 */
[----:B------:R-:W3:Y:S01]  /*7020*/  MUFU.EX2 R172, R172 ;  /* 0x000000ac00ac7308 */ /* 0x000ee20000000800 */
[----:B-1----:R-:W-:Y:S01]  /*7030*/  FADD.FTZ R3, R169, R154 ;  /* 0x0000009aa9037221 */ /* 0x002fe20000010000 */
[----:B------:R-:W-:-:S06]  /*7040*/  F2FP.BF16.F32.PACK_AB R154, R11, R10 ;  /* 0x0000000a0b9a723e */ /* 0x000fcc00000010ff */
[----:B------:R-:W1:Y:S01]  /*7050*/  MUFU.EX2 R191, R191 ;  /* 0x000000bf00bf7308 */ /* 0x000e620000000800 */
[----:B--2---:R-:W-:-:S07]  /*7060*/  FADD.FTZ R0, R190, R7 ;  /* 0x00000007be007221 */ /* 0x004fce0000010000 */
[----:B------:R-:W2:Y:S01]  /*7070*/  MUFU.EX2 R173, R173 ;  /* 0x000000ad00ad7308 */ /* 0x000ea20000000800 */
[C---:B---3--:R-:W-:Y:S01]  /*7080*/  FADD.FTZ R158, R172.reuse, R3 ;  /* 0x00000003ac9e7221 */ /* 0x048fe20000010000 */
[----:B------:R-:W-:Y:S02]  /*7090*/  F2FP.BF16.F32.PACK_AB R170, R172, R169 ;  /* 0x000000a9acaa723e */ /* 0x000fe400000010ff */
[----:B------:R-:W-:-:S04]  /*70a0*/  F2FP.BF16.F32.PACK_AB R169, R187, R186 ;  /* 0x000000babba9723e */ /* 0x000fc800000010ff */
[----:B------:R-:W3:Y:S01]  /*70b0*/  MUFU.EX2 R189, R194 ;  /* 0x000000c200bd7308 */ /* 0x000ee20000000800 */
[C---:B-1----:R-:W-:Y:S01]  /*70c0*/  FADD.FTZ R0, R191.reuse, R0 ;  /* 0x00000000bf007221 */ /* 0x042fe20000010000 */
[----:B------:R-:W-:-:S06]  /*70d0*/  F2FP.BF16.F32.PACK_AB R171, R191, R190 ;  /* 0x000000bebfab723e */ /* 0x000fcc00000010ff */
[----:B------:R-:W1:Y:S01]  /*70e0*/  MUFU.EX2 R176, R176 ;  /* 0x000000b000b07308 */ /* 0x000e620000000800 */
[----:B--2---:R-:W-:Y:S01]  /*70f0*/  FADD.FTZ R3, R173, R158 ;  /* 0x0000009ead037221 */ /* 0x004fe20000010000 */
[----:B------:R-:W-:-:S06]  /*7100*/  F2FP.BF16.F32.PACK_AB R158, R15, R12 ;  /* 0x0000000c0f9e723e */ /* 0x000fcc00000010ff */
[----:B------:R-:W2:Y:S01]  /*7110*/  MUFU.EX2 R8, R195 ;  /* 0x000000c300087308 */ /* 0x000ea20000000800 */
[----:B---3--:R-:W-:-:S07]  /*7120*/  FADD.FTZ R7, R189, R0 ;  /* 0x00000000bd077221 */ /* 0x008fce0000010000 */
[----:B------:R-:W3:Y:S01]  /*7130*/  MUFU.EX2 R198, R198 ;  /* 0x000000c600c67308 */ /* 0x000ee20000000800 */
[C---:B-1----:R-:W-:Y:S01]  /*7140*/  FADD.FTZ R10, R176.reuse, R3 ;  /* 0x00000003b00a7221 */ /* 0x042fe20000010000 */
[----:B------:R-:W-:-:S03]  /*7150*/  F2FP.BF16.F32.PACK_AB R172, R176, R173 ;  /* 0x000000adb0ac723e */ /* 0x000fc600000010ff */
[----:B------:R-:W-:-:S03]  /*7160*/  FADD.FTZ R3, R177, R10 ;  /* 0x0000000ab1037221 */ /* 0x000fc60000010000 */
[----:B------:R-:W1:Y:S01]  /*7170*/  MUFU.EX2 R180, R180 ;  /* 0x000000b400b47308 */ /* 0x000e620000000800 */
[C---:B--2---:R-:W-:Y:S01]  /*7180*/  FADD.FTZ R7, R8.reuse, R7 ;  /* 0x0000000708077221 */ /* 0x044fe20000010000 */
[----:B------:R-:W-:-:S06]  /*7190*/  F2FP.BF16.F32.PACK_AB R173, R8, R189 ;  /* 0x000000bd08ad723e */ /* 0x000fcc00000010ff */
[----:B------:R-:W2:Y:S01]  /*71a0*/  MUFU.EX2 R199, R199 ;  /* 0x000000c700c77308 */ /* 0x000ea20000000800 */
[----:B---3--:R-:W-:Y:S01]  /*71b0*/  FADD.FTZ R0, R198, R7 ;  /* 0x00000007c6007221 */ /* 0x008fe20000010000 */
[C---:B-1----:R-:W-:Y:S01]  /*71c0*/  FADD.FTZ R3, R180.reuse, R3 ;  /* 0x00000003b4037221 */ /* 0x042fe20000010000 */
[----:B------:R-:W-:Y:S02]  /*71d0*/  F2FP.BF16.F32.PACK_AB R174, R180, R177 ;  /* 0x000000b1b4ae723e */ /* 0x000fe400000010ff */
[C---:B--2---:R-:W-:Y:S01]  /*71e0*/  FADD.FTZ R0, R199.reuse, R0 ;  /* 0x00000000c7007221 */ /* 0x044fe20000010000 */
[----:B------:R-:W-:Y:S01]  /*71f0*/  F2FP.BF16.F32.PACK_AB R175, R199, R198 ;  /* 0x000000c6c7af723e */ /* 0x000fe200000010ff */
[----:B----4-:R-:W-:Y:S06]  /*7200*/  @!P0 BRA `(.L_x_3293) ;  /* 0x0000000000048947 */ /* 0x010fec0003800000 */
[----:B------:R-:W-:Y:S01]  /*7210*/  BPT.TRAP 0x1 ;  /* 0x000000040000795c */ /* 0x000fe20000300000 */
.L_x_3293:
[----:B------:R1:W2:Y:S01]  /*7220*/  SYNCS.PHASECHK.TRANS64.TRYWAIT P2, [UR22+0x22850], R6 ;  /* 0x02285006ff0075a7 */ /* 0x0002a20008040156 */
[----:B------:R-:W-:Y:S05]  /*7230*/  @!P0 BRA `(.L_x_3294) ;  /* 0x0000000000048947 */ /* 0x000fea0003800000 */
[----:B------:R-:W-:Y:S01]  /*7240*/  BPT.TRAP 0x1 ;  /* 0x000000040000795c */ /* 0x000fe20000300000 */
.L_x_3294:
[----:B--2---:R-:W-:Y:S05]  /*7250*/  @P2 BRA `(.L_x_3295) ;  /* 0x0000000000082947 */ /* 0x004fea0003800000 */
[----:B------:R-:W2:Y:S02]  /*7260*/  SYNCS.PHASECHK.TRANS64.TRYWAIT P2, [UR22+0x22850], R6 ;  /* 0x02285006ff0075a7 */ /* 0x000ea40008040156 */
[----:B--2---:R-:W-:Y:S05]  /*7270*/  @!P2 BRA `(.L_x_3296) ;  /* 0x00000054005ca947 */ /* 0x004fea0003800000 */
.L_x_3295:
[----:B-12---:R-:W-:Y:S01]  /*7280*/  VIADD R6, R23, 0x8 ;  /* 0x0000000817067836 */ /* 0x006fe20000000000 */
[----:B------:R-:W-:-:S04]  /*7290*/  UIMAD UR10, UR37, 0xc00, UR21 ;  /* 0x00000c00250a78a4 */ /* 0x000fc8000f8e0215 */
[----:B------:R3:W-:Y:S01]  /*72a0*/  BAR.SYNC.DEFER_BLOCKING R6, 0x100 ;  /* 0x000400060000751d */ /* 0x0007e20000010000 */
[----:B------:R-:W-:Y:S01]  /*72b0*/  ISETP.LT.AND P2, PT, RZ, UR28, PT ;  /* 0x0000001cff007c0c */ /* 0x000fe2000bf41270 */
[----:B------:R-:W-:Y:S01]  /*72c0*/  @!P1 VIADD R183, R183, 0x22860 ;  /* 0x00022860b7b79836 */ /* 0x000fe20000000000 */
[----:B------:R-:W-:Y:S01]  /*72d0*/  UIADD3 UR28, UR28, -0x1, URZ ;  /* 0xffffffff1c1c7890 */ /* 0x000fe2000fffe03f */
[----:B------:R-:W-:Y:S01]  /*72e0*/  MOV R206, R5 ;  /* 0x0000000500ce7202 */ /* 0x000fe20000000f00 */
[----:B------:R-:W-:Y:S01]  /*72f0*/  IMAD.MOV.U32 R7, RZ, RZ, R4 ;  /* 0x000000ffff077224 */ /* 0x000fe200078e0004 */
[----:B------:R-:W-:Y:S01]  /*7300*/  UMOV UR6, UR10 ;  /* 0x0000000a00067c82 */ /* 0x000fe20008000000 */
[----:B------:R-:W-:Y:S01]  /*7310*/  UMOV UR7, 0x40000040 ;  /* 0x4000004000077882 */ /* 0x000fe20000000000 */
        /* <DEDUP_REMOVED lines=36> */
.L_x_3288:
[----:B--23--:R-:W2:Y:S01]  /*7560*/  SHFL.BFLY PT, R6, R3, 0x2, 0x1f ;  /* 0x0c401f0003067f89 */ /* 0x00cea200000e0000 */
[----:B------:R-:W-:Y:S01]  /*7570*/  IMAD.MOV.U32 R13, RZ, RZ, RZ ;  /* 0x000000ffff0d7224 */ /* 0x000fe200078e00ff */
[----:B------:R-:W-:Y:S01]  /*7580*/  UIADD3 UR37, UR37, 0x1, URZ ;  /* 0x0000000125257890 */ /* 0x000fe2000fffe03f */
[----:B------:R-:W-:Y:S01]  /*7590*/  IMAD.U32 R177, RZ, RZ, UR25 ;  /* 0x00000019ffb17e24 */ /* 0x000fe2000f8e00ff */
[----:B------:R-:W3:Y:S01]  /*75a0*/  SHFL.BFLY PT, R11, R0, 0x2, 0x1f ;  /* 0x0c401f00000b7f89 */ /* 0x000ee200000e0000 */
[----:B------:R-:W-:Y:S01]  /*75b0*/  IMAD.U32 R179, RZ, RZ, UR25 ;  /* 0x00000019ffb37e24 */ /* 0x000fe2000f8e00ff */
[----:B------:R-:W-:Y:S01]  /*75c0*/  UISETP.NE.AND UP0, UPT, UR37, 0x2, UPT ;  /* 0x000000022500788c */ /* 0x000fe2000bf05270 */
[----:B------:R-:W-:Y:S01]  /*75d0*/  IMAD.MOV.U32 R20, RZ, RZ, -0x800000 ;  /* 0xff800000ff147424 */ /* 0x000fe200078e00ff */
[----:B------:R4:W-:Y:S06]  /*75e0*/  BAR.ARV R9, 0x100 ;  /* 0x000400090000751d */ /* 0x0009ec0000002000 */
[----:B------:R-:W-:-:S02]  /*75f0*/  USEL UR4, URZ, 0x1, UP0 ;  /* 0x000000013f047887 */ /* 0x000fc40008000000 */
[----:B------:R-:W-:Y:S06]  /*7600*/  BAR.ARV 0x8, 0x120 ;  /* 0x0204800000007b1d */ /* 0x000fec0000002000 */
[----:B------:R-:W-:Y:S01]  /*7610*/  PLOP3.LUT P0, PT, PT, PT, PT, 0x8, 0x0 ;  /* 0x000000000000781c */ /* 0x000fe20003f0e170 */
[----:B------:R-:W-:Y:S01]  /*7620*/  UIADD3 UR39, UR39, 0x1, URZ ;  /* 0x0000000127277890 */ /* 0x000fe2000fffe03f */
[----:B--2---:R-:W-:Y:S01]  /*7630*/  FADD.FTZ R6, R6, R3 ;  /* 0x0000000306067221 */ /* 0x004fe20000010000 */
[----:B------:R-:W-:Y:S01]  /*7640*/  IMAD.MOV.U32 R3, RZ, RZ, -0x800000 ;  /* 0xff800000ff037424 */ /* 0x000fe200078e00ff */
[----:B------:R-:W-:Y:S01]  /*7650*/  USEL UR37, UR37, URZ, UP0 ;  /* 0x0000003f25257287 */ /* 0x000fe20008000000 */
[----:B---3--:R-:W-:-:S02]  /*7660*/  FADD.FTZ R11, R11, R0 ;  /* 0x000000000b0b7221 */ /* 0x008fc40000010000 */
[----:B-1----:R-:W1:Y:S01]  /*7670*/  SHFL.BFLY PT, R7, R6, 0x1, 0x1f ;  /* 0x0c201f0006077f89 */ /* 0x002e6200000e0000 */
[----:B------:R-:W-:-:S03]  /*7680*/  ULOP3.LUT UR38, UR38, UR4, URZ, 0x3c, !UPT ;  /* 0x0000000426267292 */ /* 0x000fc6000f8e3c3f */
[----:B------:R-:W2:Y:S01]  /*7690*/  SHFL.BFLY PT, R8, R11, 0x1, 0x1f ;  /* 0x0c201f000b087f89 */ /* 0x000ea200000e0000 */
[----:B-1----:R-:W-:Y:S01]  /*76a0*/  FADD.FTZ R172, R6, R7 ;  /* 0x0000000706ac7221 */ /* 0x002fe20000010000 */
[----:B------:R-:W-:Y:S02]  /*76b0*/  IMAD.MOV.U32 R7, RZ, RZ, RZ ;  /* 0x000000ffff077224 */ /* 0x000fe400078e00ff */
[----:B--2---:R-:W-:Y:S02]  /*76c0*/  FADD.FTZ R174, R11, R8 ;  /* 0x000000080bae7221 */ /* 0x004fe40000010000 */
[----:B------:R-:W-:-:S03]  /*76d0*/  FSETP.NE.FTZ.AND P1, PT, R172, RZ, PT ;  /* 0x000000ffac00720b */ /* 0x000fc60003f35000 */
[----:B------:R-:W-:-:S10]  /*76e0*/  FSETP.NE.FTZ.AND P2, PT, R174, RZ, PT ;  /* 0x000000ffae00720b */ /* 0x000fd40003f55000 */
[----:B------:R-:W1:Y:S01]  /*76f0*/  @P1 MUFU.RCP R13, R172 ;  /* 0x000000ac000d1308 */ /* 0x000e620000001000 */
[----:B------:R-:W-:Y:S02]  /*7700*/  @P1 FMUL.FTZ R177, R177, 0.69314718246459960938 ;  /* 0x3f317218b1b11820 */ /* 0x000fe40000410000 */
[----:B------:R-:W-:-:S05]  /*7710*/  @P2 FMUL.FTZ R179, R179, 0.69314718246459960938 ;  /* 0x3f317218b3b32820 */ /* 0x000fca0000410000 */
[----:B------:R-:W2:Y:S08]  /*7720*/  @P2 MUFU.RCP R7, R174 ;  /* 0x000000ae00072308 */ /* 0x000eb00000001000 */
[----:B------:R-:W3:Y:S01]  /*7730*/  @P1 MUFU.LG2 R172, R172 ;  /* 0x000000ac00ac1308 */ /* 0x000ee20000000c00 */
[-C--:B-1----:R-:W-:Y:S01]  /*7740*/  FMUL.FTZ R0, R24, R13.reuse ;  /* 0x0000000d18007220 */ /* 0x082fe20000410000 */
[-C--:B------:R-:W-:Y:S01]  /*7750*/  FMUL.FTZ R6, R28, R13.reuse ;  /* 0x0000000d1c067220 */ /* 0x080fe20000410000 */
[-C--:B------:R-:W-:Y:S01]  /*7760*/  FMUL.FTZ R25, R25, R13.reuse ;  /* 0x0000000d19197220 */ /* 0x080fe20000410000 */
[-C--:B------:R-:W-:Y:S01]  /*7770*/  FMUL.FTZ R29, R29, R13.reuse ;  /* 0x0000000d1d1d7220 */ /* 0x080fe20000410000 */
[-C--:B------:R-:W-:Y:S01]  /*7780*/  FMUL.FTZ R32, R32, R13.reuse ;  /* 0x0000000d20207220 */ /* 0x080fe20000410000 */
[-C--:B------:R-:W-:Y:S01]  /*7790*/  FMUL.FTZ R33, R33, R13.reuse ;  /* 0x0000000d21217220 */ /* 0x080fe20000410000 */
[----:B------:R-:W-:Y:S01]  /*77a0*/  FMUL.FTZ R36, R36, R13 ;  /* 0x0000000d24247220 */ /* 0x000fe20000410000 */
[----:B------:R-:W1:Y:S01]  /*77b0*/  @P2 MUFU.LG2 R174, R174 ;  /* 0x000000ae00ae2308 */ /* 0x000e620000000c00 */
[-C--:B--2---:R-:W-:Y:S01]  /*77c0*/  FMUL.FTZ R157, R87, R7.reuse ;  /* 0x00000007579d7220 */ /* 0x084fe20000410000 */
[----:B------:R-:W-:Y:S01]  /*77d0*/  FMUL.FTZ R155, R91, R7 ;  /* 0x000000075b9b7220 */ /* 0x000fe20000410000 */
[-C--:B------:R-:W-:Y:S01]  /*77e0*/  FMUL.FTZ R37, R37, R13.reuse ;  /* 0x0000000d25257220 */ /* 0x080fe20000410000 */
[-C--:B------:R-:W-:Y:S01]  /*77f0*/  FMUL.FTZ R8, R40, R13.reuse ;  /* 0x0000000d28087220 */ /* 0x080fe20000410000 */
[-C--:B------:R-:W-:Y:S01]  /*7800*/  FMUL.FTZ R41, R41, R13.reuse ;  /* 0x0000000d29297220 */ /* 0x080fe20000410000 */
[-C--:B------:R-:W-:Y:S01]  /*7810*/  FMUL.FTZ R10, R44, R13.reuse ;  /* 0x0000000d2c0a7220 */ /* 0x080fe20000410000 */
[-C--:B------:R-:W-:Y:S01]  /*7820*/  FMUL.FTZ R45, R45, R13.reuse ;  /* 0x0000000d2d2d7220 */ /* 0x080fe20000410000 */
[-C--:B------:R-:W-:Y:S01]  /*7830*/  FMUL.FTZ R12, R48, R13.reuse ;  /* 0x0000000d300c7220 */ /* 0x080fe20000410000 */
[----:B---3--:R-:W-:Y:S01]  /*7840*/  @P1 FMUL.FTZ R172, R172, 0.69314718246459960938 ;  /* 0x3f317218acac1820 */ /* 0x008fe20000410000 */
[-C--:B------:R-:W-:Y:S01]  /*7850*/  FMUL.FTZ R49, R49, R13.reuse ;  /* 0x0000000d31317220 */ /* 0x080fe20000410000 */
[-C--:B------:R-:W-:Y:S01]  /*7860*/  FMUL.FTZ R14, R52, R13.reuse ;  /* 0x0000000d340e7220 */ /* 0x080fe20000410000 */
[-C--:B------:R-:W-:Y:S01]  /*7870*/  FMUL.FTZ R53, R53, R13.reuse ;  /* 0x0000000d35357220 */ /* 0x080fe20000410000 */
[-C--:B------:R-:W-:Y:S01]  /*7880*/  FMUL.FTZ R24, R56, R13.reuse ;  /* 0x0000000d38187220 */ /* 0x080fe20000410000 */
[-C--:B------:R-:W-:Y:S01]  /*7890*/  FMUL.FTZ R57, R57, R13.reuse ;  /* 0x0000000d39397220 */ /* 0x080fe20000410000 */
        /* <DEDUP_REMOVED lines=111> */
.L_x_3267:
        /* <DEDUP_REMOVED lines=10> */
[C---:B------:R-:W-:Y:S01]  /*8030*/  IADD3 R35, P4, R16.reuse, 0x60, RZ ;  /* 0x0000006010237810 */ /* 0x040fe20007f9e0ff */
[----:B------:R-:W-:Y:S01]  /*8040*/  USHF.R.S32.HI UR5, URZ, 0x1f, UR43 ;  /* 0x0000001f3f057899 */ /* 0x000fe2000801142b */
[----:B------:R-:W-:Y:S02]  /*8050*/  LOP3.LUT R26, R27, 0x380, RZ, 0xc0, !PT ;  /* 0x000003801b1a7812 */ /* 0x000fe400078ec0ff */
[----:B------:R-:W-:Y:S01]  /*8060*/  IADD3 R39, P3, R16, 0x4000, RZ ;  /* 0x0000400010277810 */ /* 0x000fe20007f7e0ff */
[----:B------:R-:W-:Y:S01]  /*8070*/  ULDC UR10, c[0x0][0xa88] ;  /* 0x0002a200000a7ab9 */ /* 0x000fe20000000800 */
[----:B------:R-:W-:Y:S01]  /*8080*/  SHF.R.U64 R26, R26, 0x3, RZ ;  /* 0x000000031a1a7819 */ /* 0x000fe200000012ff */
[----:B------:R-:W-:Y:S01]  /*8090*/  ULDC.64 UR6, c[0x0][0xb70] ;  /* 0x0002dc0000067ab9 */ /* 0x000fe20000000a00 */
[----:B------:R-:W-:Y:S01]  /*80a0*/  LOP3.LUT R34, R35, 0x380, RZ, 0xc0, !PT ;  /* 0x0000038023227812 */ /* 0x000fe200078ec0ff */
[----:B------:R-:W-:Y:S01]  /*80b0*/  UIMAD UR5, UR5, UR6, URZ ;  /* 0x00000006050572a4 */ /* 0x000fe2000f8e023f */
[----:B------:R-:W-:Y:S01]  /*80c0*/  LOP3.LUT R26, R26, R27, RZ, 0x3c, !PT ;  /* 0x0000001b1a1a7212 */ /* 0x000fe200078e3cff */
[----:B------:R-:W-:Y:S01]  /*80d0*/  IMAD.X R27, RZ, RZ, R17, P6 ;  /* 0x000000ffff1b7224 */ /* 0x000fe200030e0611 */
[C---:B------:R-:W-:Y:S01]  /*80e0*/  IADD3 R47, P6, R16.reuse, 0x4040, RZ ;  /* 0x00004040102f7810 */ /* 0x040fe20007fde0ff */
[----:B------:R-:W-:Y:S01]  /*80f0*/  UIMAD.WIDE.U32 UR8, UR43, UR6, URZ ;  /* 0x000000062b0872a5 */ /* 0x000fe2000f8e003f */
[----:B------:R-:W-:Y:S01]  /*8100*/  LOP3.LUT R38, R39, 0x380, RZ, 0xc0, !PT ;  /* 0x0000038027267812 */ /* 0x000fe200078ec0ff */
[----:B------:R-:W-:Y:S01]  /*8110*/  UIMAD UR5, UR43, UR7, UR5 ;  /* 0x000000072b0572a4 */ /* 0x000fe2000f8e0205 */
[----:B------:R-:W-:-:S02]  /*8120*/  IADD3 R31, P5, R16, 0x40, RZ ;  /* 0x00000040101f7810 */ /* 0x000fc40007fbe0ff */
[----:B------:R-:W-:Y:S01]  /*8130*/  LOP3.LUT R46, R47, 0x380, RZ, 0xc0, !PT ;  /* 0x000003802f2e7812 */ /* 0x000fe200078ec0ff */
[----:B------:R-:W-:Y:S01]  /*8140*/  UIADD3 UR5, UR9, UR5, URZ ;  /* 0x0000000509057290 */ /* 0x000fe2000fffe03f */
[----:B------:R-:W-:Y:S01]  /*8150*/  SHF.R.U64 R34, R34, 0x3, RZ ;  /* 0x0000000322227819 */ /* 0x000fe200000012ff */
[----:B------:R-:W-:Y:S01]  /*8160*/  ULDC.64 UR6, c[0x0][0xb40] ;  /* 0x0002d00000067ab9 */ /* 0x000fe20000000a00 */
[----:B------:R-:W-:Y:S02]  /*8170*/  SHF.R.U64 R38, R38, 0x3, RZ ;  /* 0x0000000326267819 */ /* 0x000fe400000012ff */
[----:B------:R-:W-:Y:S02]  /*8180*/  IADD3 R43, P2, R16, 0x4020, RZ ;  /* 0x00004020102b7810 */ /* 0x000fe40007f5e0ff */
[----:B------:R-:W-:Y:S02]  /*8190*/  LOP3.LUT R30, R31, 0x380, RZ, 0xc0, !PT ;  /* 0x000003801f1e7812 */ /* 0x000fe400078ec0ff */
[----:B------:R-:W-:-:S02]  /*81a0*/  SHF.R.U64 R46, R46, 0x3, RZ ;  /* 0x000000032e2e7819 */ /* 0x000fc400000012ff */
[----:B------:R-:W-:Y:S01]  /*81b0*/  LOP3.LUT R34, R34, R35, RZ, 0x3c, !PT ;  /* 0x0000002322227212 */ /* 0x000fe200078e3cff */
[--C-:B------:R-:W-:Y:S01]  /*81c0*/  IMAD.X R35, RZ, RZ, R17.reuse, P4 ;  /* 0x000000ffff237224 */ /* 0x100fe200020e0611 */
[----:B------:R-:W-:Y:S01]  /*81d0*/  LOP3.LUT R38, R38, R39, RZ, 0x3c, !PT ;  /* 0x0000002726267212 */ /* 0x000fe200078e3cff */
[----:B------:R-:W-:Y:S01]  /*81e0*/  IMAD.X R39, RZ, RZ, R17, P3 ;  /* 0x000000ffff277224 */ /* 0x000fe200018e0611 */
[----:B------:R-:W-:Y:S02]  /*81f0*/  IADD3 R95, R22, UR42, RZ ;  /* 0x0000002a165f7c10 */ /* 0x000fe4000fffe0ff */
[----:B------:R-:W-:Y:S02]  /*8200*/  LOP3.LUT R42, R43, 0x380, RZ, 0xc0, !PT ;  /* 0x000003802b2a7812 */ /* 0x000fe400078ec0ff */
[----:B------:R-:W-:Y:S01]  /*8210*/  SHF.R.U64 R30, R30, 0x3, RZ ;  /* 0x000000031e1e7819 */ /* 0x000fe200000012ff */
[----:B------:R-:W-:Y:S01]  /*8220*/  VIADD R4, R95, 0x8 ;  /* 0x000000085f047836 */ /* 0x000fe20000000000 */
[----:B------:R-:W-:-:S02]  /*8230*/  IADD3 R55, P4, R16, 0x8000, RZ ;  /* 0x0000800010377810 */ /* 0x000fc40007f9e0ff */
[----:B------:R-:W-:Y:S02]  /*8240*/  IADD3 R59, P3, R16, 0x8020, RZ ;  /* 0x00008020103b7810 */ /* 0x000fe40007f7e0ff */
[----:B------:R-:W-:Y:S01]  /*8250*/  LOP3.LUT R46, R46, R47, RZ, 0x3c, !PT ;  /* 0x0000002f2e2e7212 */ /* 0x000fe200078e3cff */
[--C-:B------:R-:W-:Y:S01]  /*8260*/  IMAD.X R47, RZ, RZ, R17.reuse, P6 ;  /* 0x000000ffff2f7224 */ /* 0x100fe200030e0611 */
[----:B------:R-:W-:Y:S02]  /*8270*/  LOP3.LUT R5, R16, 0x380, RZ, 0xc0, !PT ;  /* 0x0000038010057812 */ /* 0x000fe400078ec0ff */
[----:B------:R-:W-:Y:S02]  /*8280*/  SHF.R.U64 R42, R42, 0x3, RZ ;  /* 0x000000032a2a7819 */ /* 0x000fe400000012ff */
[----:B------:R-:W-:Y:S02]  /*8290*/  IADD3 R67, P6, R16, 0x8060, RZ ;  /* 0x0000806010437810 */ /* 0x000fe40007fde0ff */
[----:B------:R-:W-:Y:S01]  /*82a0*/  LOP3.LUT R30, R30, R31, RZ, 0x3c, !PT ;  /* 0x0000001f1e1e7212 */ /* 0x000fe200078e3cff */
[----:B------:R-:W-:Y:S01]  /*82b0*/  IMAD.X R31, RZ, RZ, R17, P5 ;  /* 0x000000ffff1f7224 */ /* 0x000fe200028e0611 */
[----:B------:R-:W-:-:S02]  /*82c0*/  LOP3.LUT R54, R55, 0x380, RZ, 0xc0, !PT ;  /* 0x0000038037367812 */ /* 0x000fc400078ec0ff */
[----:B------:R-:W-:Y:S02]  /*82d0*/  LOP3.LUT R58, R59, 0x380, RZ, 0xc0, !PT ;  /* 0x000003803b3a7812 */ /* 0x000fe400078ec0ff */
[----:B------:R-:W-:Y:S02]  /*82e0*/  LOP3.LUT P0, RZ, R202, 0x3, RZ, 0xc0, !PT ;  /* 0x00000003caff7812 */ /* 0x000fe4000780c0ff */
[----:B------:R-:W-:Y:S02]  /*82f0*/  IADD3 R51, P5, R16, 0x4060, RZ ;  /* 0x0000406010337810 */ /* 0x000fe40007fbe0ff */
[----:B------:R-:W-:Y:S02]  /*8300*/  SHF.R.U64 R5, R5, 0x3, RZ ;  /* 0x0000000305057819 */ /* 0x000fe400000012ff */
[----:B------:R-:W-:Y:S01]  /*8310*/  LOP3.LUT R42, R42, R43, RZ, 0x3c, !PT ;  /* 0x0000002b2a2a7212 */ /* 0x000fe200078e3cff */
[----:B------:R-:W-:Y:S01]  /*8320*/  IMAD.X R43, RZ, RZ, R17, P2 ;  /* 0x000000ffff2b7224 */ /* 0x000fe200010e0611 */
[----:B------:R-:W-:-:S02]  /*8330*/  LOP3.LUT R66, R67, 0x380, RZ, 0xc0, !PT ;  /* 0x0000038043427812 */ /* 0x000fc400078ec0ff */
[----:B------:R-:W-:Y:S02]  /*8340*/  SHF.R.U64 R54, R54, 0x3, RZ ;  /* 0x0000000336367819 */ /* 0x000fe400000012ff */
[----:B------:R-:W-:Y:S02]  /*8350*/  SHF.R.U64 R58, R58, 0x3, RZ ;  /* 0x000000033a3a7819 */ /* 0x000fe400000012ff */
[----:B------:R-:W-:Y:S02]  /*8360*/  ISETP.GE.OR P1, PT, R4, UR10, P0 ;  /* 0x0000000a04007c0c */ /* 0x000fe40008726670 */
[----:B------:R-:W-:Y:S02]  /*8370*/  IADD3 R63, P2, R16, 0x8040, RZ ;  /* 0x00008040103f7810 */ /* 0x000fe40007f5e0ff */
[----:B------:R-:W-:Y:S02]  /*8380*/  LOP3.LUT R50, R51, 0x380, RZ, 0xc0, !PT ;  /* 0x0000038033327812 */ /* 0x000fe400078ec0ff */
[----:B------:R-:W-:Y:S01]  /*8390*/  LOP3.LUT R4, R5, R16, RZ, 0x3c, !PT ;  /* 0x0000001005047212 */ /* 0x000fe200078e3cff */
[----:B------:R-:W-:Y:S01]  /*83a0*/  IMAD.MOV.U32 R5, RZ, RZ, R17 ;  /* 0x000000ffff057224 */ /* 0x000fe200078e0011 */
[----:B------:R-:W-:-:S02]  /*83b0*/  SHF.R.U64 R66, R66, 0x3, RZ ;  /* 0x0000000342427819 */ /* 0x000fc400000012ff */
[----:B------:R-:W-:Y:S01]  /*83c0*/  LOP3.LUT R54, R54, R55, RZ, 0x3c, !PT ;  /* 0x0000003736367212 */ /* 0x000fe200078e3cff */
[--C-:B------:R-:W-:Y:S01]  /*83d0*/  IMAD.X R55, RZ, RZ, R17.reuse, P4 ;  /* 0x000000ffff377224 */ /* 0x100fe200020e0611 */
[----:B------:R-:W-:Y:S01]  /*83e0*/  LOP3.LUT R58, R58, R59, RZ, 0x3c, !PT ;  /* 0x0000003b3a3a7212 */ /* 0x000fe200078e3cff */
[----:B------:R-:W-:Y:S01]  /*83f0*/  IMAD.X R59, RZ, RZ, R17, P3 ;  /* 0x000000ffff3b7224 */ /* 0x000fe200018e0611 */
[----:B------:R-:W-:Y:S02]  /*8400*/  LOP3.LUT R62, R63, 0x380, RZ, 0xc0, !PT ;  /* 0x000003803f3e7812 */ /* 0x000fe400078ec0ff */
[----:B------:R-:W-:Y:S02]  /*8410*/  SHF.R.U64 R50, R50, 0x3, RZ ;  /* 0x0000000332327819 */ /* 0x000fe400000012ff */
[C---:B------:R-:W-:Y:S02]  /*8420*/  IADD3 R83, P4, R16.reuse, 0xc020, RZ ;  /* 0x0000c02010537810 */ /* 0x040fe40007f9e0ff */
[----:B------:R-:W-:-:S02]  /*8430*/  IADD3 R75, P3, R16, 0xc040, RZ ;  /* 0x0000c040104b7810 */ /* 0x000fc40007f7e0ff */
[----:B------:R-:W-:Y:S02]  /*8440*/  LOP3.LUT R66, R66, R67, RZ, 0x3c, !PT ;  /* 0x0000004342427212 */ /* 0x000fe400078e3cff */
[----:B------:R-:W-:Y:S02]  /*8450*/  MOV R67, R4 ;  /* 0x0000000400437202 */ /* 0x000fe40000000f00 */
[----:B------:R-:W-:Y:S02]  /*8460*/  SHF.R.U64 R62, R62, 0x3, RZ ;  /* 0x000000033e3e7819 */ /* 0x000fe400000012ff */
[----:B------:R-:W-:Y:S02]  /*8470*/  F2FP.BF16.F32.PACK_AB R4, R25, R0 ;  /* 0x000000001904723e */ /* 0x000fe400000010ff */
[----:B------:R-:W-:Y:S02]  /*8480*/  F2FP.BF16.F32.PACK_AB R5, R175, R168 ;  /* 0x000000a8af05723e */ /* 0x000fe400000010ff */
[----:B------:R-:W-:-:S02]  /*8490*/  F2FP.BF16.F32.PACK_AB R6, R29, R6 ;  /* 0x000000061d06723e */ /* 0x000fc400000010ff */
[----:B------:R-:W-:Y:S02]  /*84a0*/  F2FP.BF16.F32.PACK_AB R7, R173, R170 ;  /* 0x000000aaad07723e */ /* 0x000fe400000010ff */
[----:B------:R-:W-:Y:S02]  /*84b0*/  LOP3.LUT R50, R50, R51, RZ, 0x3c, !PT ;  /* 0x0000003332327212 */ /* 0x000fe400078e3cff */
[----:B------:R-:W-:Y:S01]  /*84c0*/  LOP3.LUT R82, R83, 0x380, RZ, 0xc0, !PT ;  /* 0x0000038053527812 */ /* 0x000fe200078ec0ff */
[----:B------:R1:W-:Y:S01]  /*84d0*/  STSM.16.M88.4 [R67], R4 ;  /* 0x0000000443007844 */ /* 0x0003e20000000200 */
[----:B------:R-:W-:Y:S02]  /*84e0*/  LOP3.LUT R74, R75, 0x380, RZ, 0xc0, !PT ;  /* 0x000003804b4a7812 */ /* 0x000fe400078ec0ff */
[----:B------:R-:W-:Y:S02]  /*84f0*/  IADD3.X R51, RZ, R17, RZ, P5, !PT ;  /* 0x00000011ff337210 */ /* 0x000fe40002ffe4ff */
[----:B------:R-:W-:-:S02]  /*8500*/  IADD3 R71, P5, R16, 0xc000, RZ ;  /* 0x0000c00010477810 */ /* 0x000fc40007fbe0ff */
[----:B------:R-:W-:Y:S01]  /*8510*/  LOP3.LUT R62, R62, R63, RZ, 0x3c, !PT ;  /* 0x0000003f3e3e7212 */ /* 0x000fe200078e3cff */
[--C-:B------:R-:W-:Y:S01]  /*8520*/  IMAD.X R63, RZ, RZ, R17.reuse, P2 ;  /* 0x000000ffff3f7224 */ /* 0x100fe200010e0611 */
[----:B------:R-:W-:Y:S02]  /*8530*/  SHF.R.U64 R82, R82, 0x3, RZ ;  /* 0x0000000352527819 */ /* 0x000fe400000012ff */
[----:B------:R-:W-:Y:S02]  /*8540*/  SHF.R.U64 R74, R74, 0x3, RZ ;  /* 0x000000034a4a7819 */ /* 0x000fe400000012ff */
[----:B------:R-:W-:Y:S02]  /*8550*/  IADD3 R79, P2, R16, 0xc060, RZ ;  /* 0x0000c060104f7810 */ /* 0x000fe40007f5e0ff */
[----:B------:R-:W-:Y:S01]  /*8560*/  LOP3.LUT R70, R71, 0x380, RZ, 0xc0, !PT ;  /* 0x0000038047467812 */ /* 0x000fe200078ec0ff */
[----:B-1----:R-:W-:Y:S01]  /*8570*/  IMAD.X R67, RZ, RZ, R17, P6 ;  /* 0x000000ffff437224 */ /* 0x002fe200030e0611 */
[----:B------:R-:W-:-:S02]  /*8580*/  F2FP.BF16.F32.PACK_AB R4, R33, R32 ;  /* 0x000000202104723e */ /* 0x000fc400000010ff */
[----:B------:R-:W1:Y:S01]  /*8590*/  LDC.64 R32, c[0x0][0xb78] ;  /* 0x0002de00ff207b82 */ /* 0x000e620000000a00 */
[----:B------:R-:W-:Y:S01]  /*85a0*/  LOP3.LUT R82, R82, R83, RZ, 0x3c, !PT ;  /* 0x0000005352527212 */ /* 0x000fe200078e3cff */
[----:B------:R-:W-:Y:S01]  /*85b0*/  IMAD.X R83, RZ, RZ, R17, P4 ;  /* 0x000000ffff537224 */ /* 0x000fe200020e0611 */
[----:B------:R-:W-:Y:S02]  /*85c0*/  LOP3.LUT R74, R74, R75, RZ, 0x3c, !PT ;  /* 0x0000004b4a4a7212 */ /* 0x000fe400078e3cff */
[----:B------:R-:W-:Y:S02]  /*85d0*/  LOP3.LUT R78, R79, 0x380, RZ, 0xc0, !PT ;  /* 0x000003804f4e7812 */ /* 0x000fe400078ec0ff */
[----:B------:R-:W-:Y:S02]  /*85e0*/  MOV R168, R26 ;  /* 0x0000001a00a87202 */ /* 0x000fe40000000f00 */
[----:B------:R-:W-:Y:S02]  /*85f0*/  IADD3.X R75, RZ, R17, RZ, P3, !PT ;  /* 0x00000011ff4b7210 */ /* 0x000fe40001ffe4ff */
[----:B------:R-:W-:-:S02]  /*8600*/  F2FP.BF16.F32.PACK_AB R5, R166, R153 ;  /* 0x00000099a605723e */ /* 0x000fc400000010ff */
[----:B------:R-:W-:Y:S02]  /*8610*/  F2FP.BF16.F32.PACK_AB R6, R37, R36 ;  /* 0x000000242506723e */ /* 0x000fe400000010ff */
[----:B------:R-:W-:Y:S02]  /*8620*/  F2FP.BF16.F32.PACK_AB R7, R171, R152 ;  /* 0x00000098ab07723e */ /* 0x000fe400000010ff */
[----:B------:R-:W-:Y:S02]  /*8630*/  SHF.R.U64 R70, R70, 0x3, RZ ;  /* 0x0000000346467819 */ /* 0x000fe400000012ff */
[----:B------:R-:W-:Y:S01]  /*8640*/  MOV R103, R30 ;  /* 0x0000001e00677202 */ /* 0x000fe20000000f00 */
[----:B------:R1:W-:Y:S01]  /*8650*/  STSM.16.M88.4 [R168], R4 ;  /* 0x00000004a8007844 */ /* 0x0003e20000000200 */
[----:B------:R-:W-:Y:S02]  /*8660*/  F2FP.BF16.F32.PACK_AB R8, R41, R8 ;  /* 0x000000082908723e */ /* 0x000fe400000010ff */
[----:B------:R-:W-:Y:S01]  /*8670*/  F2FP.BF16.F32.PACK_AB R9, R164, R9 ;  /* 0x00000009a409723e */ /* 0x000fe200000010ff */
[----:B------:R-:W2:Y:S01]  /*8680*/  SHFL.IDX PT, R6, R204, RZ, 0x1f ;  /* 0x00001fffcc067589 */ /* 0x000ea200000e0000 */
[----:B------:R-:W-:-:S02]  /*8690*/  F2FP.BF16.F32.PACK_AB R10, R45, R10 ;  /* 0x0000000a2d0a723e */ /* 0x000fc400000010ff */
[----:B------:R-:W-:Y:S02]  /*86a0*/  F2FP.BF16.F32.PACK_AB R11, R162, R11 ;  /* 0x0000000ba20b723e */ /* 0x000fe400000010ff */
[----:B------:R-:W-:Y:S01]  /*86b0*/  MOV R102, R34 ;  /* 0x0000002200667202 */ /* 0x000fe20000000f00 */
[----:B------:R-:W-:Y:S01]  /*86c0*/  IMAD.U32 R35, RZ, RZ, UR9 ;  /* 0x00000009ff237e24 */ /* 0x000fe2000f8e00ff */
[----:B------:R-:W-:Y:S01]  /*86d0*/  F2FP.BF16.F32.PACK_AB R12, R49, R12 ;  /* 0x0000000c310c723e */ /* 0x000fe200000010ff */
[----:B------:R3:W-:Y:S01]  /*86e0*/  STSM.16.M88.4 [R103], R8 ;  /* 0x0000000867007844 */ /* 0x0007e20000000200 */
[----:B------:R-:W-:Y:S01]  /*86f0*/  F2FP.BF16.F32.PACK_AB R13, R160, R13 ;  /* 0x0000000da00d723e */ /* 0x000fe200000010ff */
[----:B------:R-:W-:Y:S01]  /*8700*/  IMAD.U32 R35, RZ, RZ, UR5 ;  /* 0x00000005ff237e24 */ /* 0x000fe2000f8e00ff */
[----:B------:R-:W-:Y:S01]  /*8710*/  F2FP.BF16.F32.PACK_AB R14, R53, R14 ;  /* 0x0000000e350e723e */ /* 0x000fe200000010ff */
[----:B------:R-:W-:Y:S01]  /*8720*/  USHF.R.S32.HI UR5, URZ, 0x1f, UR44 ;  /* 0x0000001f3f057899 */ /* 0x000fe2000801142c */
[----:B------:R-:W-:Y:S01]  /*8730*/  F2FP.BF16.F32.PACK_AB R15, R158, R15 ;  /* 0x0000000f9e0f723e */ /* 0x000fe200000010ff */
[----:B------:R-:W-:Y:S01]  /*8740*/  IMAD.U32 R34, RZ, RZ, UR8 ;  /* 0x00000008ff227e24 */ /* 0x000fe2000f8e00ff */
[----:B------:R-:W-:-:S02]  /*8750*/  MOV R39, R38 ;  /* 0x0000002600277202 */ /* 0x000fc40000000f00 */
[----:B------:R-:W-:Y:S01]  /*8760*/  F2FP.BF16.F32.PACK_AB R24, R57, R24 ;  /* 0x000000183918723e */ /* 0x000fe200000010ff */
[----:B------:R3:W-:Y:S01]  /*8770*/  STSM.16.M88.4 [R102], R12 ;  /* 0x0000000c66007844 */ /* 0x0007e20000000200 */
[----:B------:R-:W-:Y:S01]  /*8780*/  F2FP.BF16.F32.PACK_AB R25, R169, R64 ;  /* 0x00000040a919723e */ /* 0x000fe200000010ff */
[----:B-1----:R-:W-:Y:S01]  /*8790*/  IMAD R4, R32, UR5, RZ ;  /* 0x0000000520047c24 */ /* 0x002fe2000f8e02ff */
[----:B------:R-:W-:Y:S02]  /*87a0*/  F2FP.BF16.F32.PACK_AB R26, R61, R60 ;  /* 0x0000003c3d1a723e */ /* 0x000fe400000010ff */
[----:B------:R-:W-:Y:S01]  /*87b0*/  F2FP.BF16.F32.PACK_AB R27, R167, R56 ;  /* 0x00000038a71b723e */ /* 0x000fe200000010ff */
[----:B------:R-:W-:Y:S01]  /*87c0*/  IMAD R4, R33, UR44, R4 ;  /* 0x0000002c21047c24 */ /* 0x000fe2000f8e0204 */
[----:B------:R-:W-:Y:S01]  /*87d0*/  SHF.R.U64 R78, R78, 0x3, RZ ;  /* 0x000000034e4e7819 */ /* 0x000fe200000012ff */
[----:B------:R-:W-:Y:S01]  /*87e0*/  IMAD.WIDE.U32 R32, R32, UR44, R34 ;  /* 0x0000002c20207c25 */ /* 0x000fe2000f8e0022 */
[----:B------:R-:W-:Y:S01]  /*87f0*/  MOV R42, R42 ;  /* 0x0000002a002a7202 */ /* 0x000fe20000000f00 */
[----:B------:R3:W-:Y:S01]  /*8800*/  STSM.16.M88.4 [R39], R24 ;  /* 0x0000001827007844 */ /* 0x0007e20000000200 */
[----:B------:R-:W-:-:S02]  /*8810*/  MOV R0, R74 ;  /* 0x0000004a00007202 */ /* 0x000fc40000000f00 */
[----:B------:R-:W-:Y:S02]  /*8820*/  F2FP.BF16.F32.PACK_AB R28, R65, R28 ;  /* 0x0000001c411c723e */ /* 0x000fe400000010ff */
[----:B------:R-:W-:Y:S02]  /*8830*/  F2FP.BF16.F32.PACK_AB R29, R165, R52 ;  /* 0x00000034a51d723e */ /* 0x000fe400000010ff */
[----:B------:R-:W-:Y:S02]  /*8840*/  F2FP.BF16.F32.PACK_AB R30, R69, R68 ;  /* 0x00000044451e723e */ /* 0x000fe400000010ff */
[----:B------:R-:W-:Y:S02]  /*8850*/  F2FP.BF16.F32.PACK_AB R31, R163, R48 ;  /* 0x00000030a31f723e */ /* 0x000fe400000010ff */
[----:B------:R-:W-:Y:S02]  /*8860*/  F2FP.BF16.F32.PACK_AB R72, R73, R72 ;  /* 0x000000484948723e */ /* 0x000fe400000010ff */
[----:B------:R-:W-:Y:S01]  /*8870*/  LOP3.LUT R70, R70, R71, RZ, 0x3c, !PT ;  /* 0x0000004746467212 */ /* 0x000fe200078e3cff */
[----:B------:R-:W-:Y:S01]  /*8880*/  IMAD.X R71, RZ, RZ, R17, P5 ;  /* 0x000000ffff477224 */ /* 0x000fe200028e0611 */
[----:B------:R-:W-:Y:S01]  /*8890*/  MOV R46, R46 ;  /* 0x0000002e002e7202 */ /* 0x000fe20000000f00 */
        /* <DEDUP_REMOVED lines=21> */
[----:B------:R-:W-:Y:S01]  /*89f0*/  LOP3.LUT R78, R78, R79, RZ, 0x3c, !PT ;  /* 0x0000004f4e4e7212 */ /* 0x000fe200078e3cff */
[----:B------:R-:W-:Y:S01]  /*8a00*/  IMAD.X R79, RZ, RZ, R17, P2 ;  /* 0x000000ffff4f7224 */ /* 0x000fe200010e0611 */
        /* <DEDUP_REMOVED lines=32> */
[----:B------:R-:W-:Y:S01]  /*8c10*/  MOV R78, R78 ;  /* 0x0000004e004e7202 */ /* 0x000fe20000000f00 */
[----:B------:R3:W-:Y:S01]  /*8c20*/  STSM.16.M88.4 [R0], R136 ;  /* 0x0000008800007844 */ /* 0x0007e20000000200 */
[----:B------:R-:W-:Y:S02]  /*8c30*/  F2FP.BF16.F32.PACK_AB R146, R149, R148 ;  /* 0x000000949592723e */ /* 0x000fe400000010ff */
[----:B------:R-:W-:Y:S02]  /*8c40*/  F2FP.BF16.F32.PACK_AB R147, R151, R150 ;  /* 0x000000969793723e */ /* 0x000fe400000010ff */
[----:B------:R-:W-:-:S02]  /*8c50*/  ISETP.GE.OR P0, PT, R95, UR10, P0 ;  /* 0x0000000a5f007c0c */ /* 0x000fc40008706670 */
[----:B------:R-:W-:Y:S01]  /*8c60*/  SHF.R.S32.HI R5, RZ, 0x1f, R95 ;  /* 0x0000001fff057819 */ /* 0x000fe2000001145f */
[----:B------:R3:W-:Y:S01]  /*8c70*/  STSM.16.M88.4 [R78], R144 ;  /* 0x000000904e007844 */ /* 0x0007e20000000200 */
[----:B------:R-:W-:Y:S01]  /*8c80*/  IADD3 R95, P2, R95, R32, RZ ;  /* 0x000000205f5f7210 */ /* 0x000fe20007f5e0ff */
[----:B------:R-:W-:Y:S01]  /*8c90*/  @!PT LDS RZ, [RZ] ;  /* 0x00000000fffff984 */ /* 0x000fe20000000800 */
[----:B------:R-:W-:Y:S01]  /*8ca0*/  @!PT LDS RZ, [RZ] ;  /* 0x00000000fffff984 */ /* 0x000fe20000000800 */
[----:B------:R-:W-:Y:S01]  /*8cb0*/  @!PT LDS RZ, [RZ] ;  /* 0x00000000fffff984 */ /* 0x000fe20000000800 */
[----:B------:R1:W-:Y:S06]  /*8cc0*/  MEMBAR.ALL.CTA ;  /* 0x0000000000007992 */ /* 0x0003ec0000008000 */
[----:B-1----:R-:W1:Y:S01]  /*8cd0*/  FENCE.VIEW.ASYNC.S ;  /* 0x00000000000073c6 */ /* 0x002e620000000000 */
[----:B------:R-:W-:Y:S01]  /*8ce0*/  IADD3.X R32, R5, R33, R4, P2, !PT ;  /* 0x0000002105207210 */ /* 0x000fe200017fe404 */
[----:B-1----:R-:W-:Y:S06]  /*8cf0*/  BAR.ARV 0x1, 0x120 ;  /* 0x0044800000007b1d */ /* 0x002fec0000002000 */
[----:B------:R-:W-:-:S04]  /*8d00*/  LEA R4, P2, R95, UR6, 0x2 ;  /* 0x000000065f047c11 */ /* 0x000fc8000f8410ff */
[----:B------:R-:W-:-:S05]  /*8d10*/  LEA.HI.X R5, R95, UR7, R32, 0x2, P2 ;  /* 0x000000075f057c11 */ /* 0x000fca00090f1420 */
[----:B------:R3:W-:Y:S04]  /*8d20*/  @!P1 STG.E desc[UR46][R4.64+0x20], R20 ;  /* 0x0000201404009986 */ /* 0x0007e8000c10192e */
[----:B------:R3:W-:Y:S01]  /*8d30*/  @!P0 STG.E desc[UR46][R4.64], R3 ;  /* 0x0000000304008986 */ /* 0x0007e2000c10192e */
[----:B--2---:R-:W-:-:S13]  /*8d40*/  ISETP.NE.AND P0, PT, R6, 0x7, PT ;  /* 0x000000070600780c */ /* 0x004fda0003f05270 */
[----:B---3--:R-:W-:Y:S05]  /*8d50*/  @P0 BRA `(.L_x_3299) ;  /* 0x0000000800fc0947 */ /* 0x008fea0003800000 */
        /* <DEDUP_REMOVED lines=30> */
.L_x_3301:
[----:B------:R-:W-:Y:S05]  /*8f40*/  BSYNC B0 ;  /* 0x0000000000007941 */ /* 0x000fea0003800000 */
.L_x_3300:
[----:B------:R-:W-:Y:S05]  /*8f50*/  BRA `(.L_x_3299) ;  /* 0x00000008007c7947 */ /* 0x000fea0003800000 */
.L_x_3298:
[----:B------:R-:W1:Y:S01]  /*8f60*/  LDC.64 R10, c[0x0][0xae0] ;  /* 0x0002b800ff0a7b82 */ /* 0x000e620000000a00 */
        /* <DEDUP_REMOVED lines=29> */
[----:B------:R-:W-:Y:S02]  /*9140*/  LEA.HI.X R7, R4, UR9, R3, 0x2, P0 ;  /* 0x0000000904077c11 */ /* 0x000fe400080f1403 */
[----:B------:R-:W-:-:S05]  /*9150*/  MOV R3, 0xff800000 ;  /* 0xff80000000037802 */ /* 0x000fca0000000f00 */
[----:B------:R1:W-:Y:S02]  /*9160*/  STG.E desc[UR46][R6.64], R3 ;  /* 0x0000000306007986 */ /* 0x0003e4000c10192e */
.L_x_3303:
[----:B------:R-:W-:Y:S05]  /*9170*/  BSYNC B0 ;  /* 0x0000000000007941 */ /* 0x000fea0003800000 */
.L_x_3302:
        /* <DEDUP_REMOVED lines=21> */
[----:B------:R-:W-:Y:S01]  /*92d0*/  IADD3 R3, R18, 0x80, RZ ;  /* 0x0000008012037810 */ /* 0x000fe20007ffe0ff */
[----:B------:R-:W-:Y:S01]  /*92e0*/  ULDC UR5, c[0x0][0xa8c] ;  /* 0x0002a30000057ab9 */ /* 0x000fe20000000800 */
[----:B------:R-:W-:Y:S01]  /*92f0*/  ULDC.64 UR6, c[0x0][0xad8] ;  /* 0x0002b60000067ab9 */ /* 0x000fe20000000a00 */
[----:B------:R-:W-:Y:S01]  /*9300*/  IMAD.MOV.U32 R4, RZ, RZ, R8 ;  /* 0x000000ffff047224 */ /* 0x000fe200078e0008 */
[----:B------:R-:W-:Y:S01]  /*9310*/  ISETP.GE.AND P3, PT, R0, UR5, PT ;  /* 0x0000000500007c0c */ /* 0x000fe2000bf66270 */
[C---:B------:R-:W-:Y:S01]  /*9320*/  VIADD R0, R18.reuse, 0xc0 ;  /* 0x000000c012007836 */ /* 0x040fe20000000000 */
[----:B------:R-:W-:Y:S01]  /*9330*/  ISETP.GE.AND P4, PT, R3, UR5, PT ;  /* 0x0000000503007c0c */ /* 0x000fe2000bf86270 */
[----:B------:R-:W-:Y:S01]  /*9340*/  IMAD R3, R7, UR6, RZ ;  /* 0x0000000607037c24 */ /* 0x000fe2000f8e02ff */
        /* <DEDUP_REMOVED lines=13> */
.L_x_3305:
[----:B------:R-:W-:Y:S05]  /*9420*/  BSYNC B0 ;  /* 0x0000000000007941 */ /* 0x000fea0003800000 */
.L_x_3304:
        /* <DEDUP_REMOVED lines=13> */
[----:B------:R-:W-:Y:S01]  /*9500*/  IADD3 R10, R18, 0xc0, RZ ;  /* 0x000000c0120a7810 */ /* 0x000fe20007ffe0ff */
[----:B------:R-:W-:Y:S01]  /*9510*/  IMAD R0, R0, UR6, RZ ;  /* 0x0000000600007c24 */ /* 0x000fe2000f8e02ff */
[----:B------:R-:W-:Y:S01]  /*9520*/  ISETP.GE.AND P3, PT, R18, UR5, PT ;  /* 0x0000000512007c0c */ /* 0x000fe2000bf66270 */
[----:B------:R-:W-:Y:S01]  /*9530*/  IMAD.WIDE.U32 R4, R3, UR6, R4 ;  /* 0x0000000603047c25 */ /* 0x000fe2000f8e0004 */
[----:B------:R-:W-:-:S03]  /*9540*/  ISETP.GE.AND P6, PT, R10, UR5, PT ;  /* 0x000000050a007c0c */ /* 0x000fc6000bfc6270 */
        /* <DEDUP_REMOVED lines=9> */
.L_x_3307:
[----:B------:R-:W-:Y:S05]  /*95e0*/  BSYNC B0 ;  /* 0x0000000000007941 */ /* 0x000fea0003800000 */
.L_x_3306:
        /* <DEDUP_REMOVED lines=9> */
[----:B------:R-:W-:Y:S01]  /*9680*/  VIADD R10, R18, 0xc0 ;  /* 0x000000c0120a7836 */ /* 0x000fe20000000000 */
[----:B------:R-:W-:Y:S01]  /*9690*/  ISETP.GE.AND P4, PT, R5, UR5, PT ;  /* 0x0000000505007c0c */ /* 0x000fe2000bf86270 */
[----:B------:R-:W-:Y:S01]  /*96a0*/  IMAD.MOV.U32 R5, RZ, RZ, R11 ;  /* 0x000000ffff057224 */ /* 0x000fe200078e000b */
[----:B------:R-:W-:Y:S01]  /*96b0*/  MOV R4, R8 ;  /* 0x0000000800047202 */ /* 0x000fe20000000f00 */
[----:B------:R-:W-:Y:S01]  /*96c0*/  IMAD R0, R0, UR6, RZ ;  /* 0x0000000600007c24 */ /* 0x000fe2000f8e02ff */
[----:B------:R-:W-:-:S02]  /*96d0*/  ISETP.GE.AND P1, PT, R18, UR5, PT ;  /* 0x0000000512007c0c */ /* 0x000fc4000bf26270 */
[----:B------:R-:W-:Y:S01]  /*96e0*/  ISETP.GE.AND P5, PT, R10, UR5, PT ;  /* 0x000000050a007c0c */ /* 0x000fe2000bfa6270 */
[----:B------:R-:W-:-:S04]  /*96f0*/  IMAD.WIDE.U32 R4, R3, UR6, R4 ;  /* 0x0000000603047c25 */ /* 0x000fc8000f8e0004 */
        /* <DEDUP_REMOVED lines=9> */
.L_x_3309:
[----:B------:R-:W-:Y:S05]  /*9790*/  BSYNC B0 ;  /* 0x0000000000007941 */ /* 0x000fea0003800000 */
.L_x_3308:
        /* <DEDUP_REMOVED lines=10> */
[----:B------:R-:W-:Y:S01]  /*9840*/  IMAD.MOV.U32 R5, RZ, RZ, R11 ;  /* 0x000000ffff057224 */ /* 0x000fe200078e000b */
[C---:B------:R-:W-:Y:S01]  /*9850*/  IADD3 R0, R18.reuse, 0xc0, RZ ;  /* 0x000000c012007810 */ /* 0x040fe20007ffe0ff */
[----:B------:R-:W-:-:S02]  /*9860*/  VIADD R7, R18, 0x80 ;  /* 0x0000008012077836 */ /* 0x000fc40000000000 */
[----:B------:R-:W-:Y:S01]  /*9870*/  IMAD R6, R6, UR6, RZ ;  /* 0x0000000606067c24 */ /* 0x000fe2000f8e02ff */
[----:B------:R-:W-:Y:S01]  /*9880*/  ISETP.GE.AND P4, PT, R0, UR5, PT ;  /* 0x0000000500007c0c */ /* 0x000fe2000bf86270 */
[----:B------:R-:W-:Y:S01]  /*9890*/  IMAD.WIDE.U32 R4, R3, UR6, R4 ;  /* 0x0000000603047c25 */ /* 0x000fe2000f8e0004 */
[----:B------:R-:W-:-:S03]  /*98a0*/  ISETP.GE.AND P3, PT, R7, UR5, PT ;  /* 0x0000000507007c0c */ /* 0x000fc6000bf66270 */
        /* <DEDUP_REMOVED lines=9> */
.L_x_3310:
[----:B------:R-:W-:Y:S05]  /*9940*/  BSYNC B0 ;  /* 0x0000000000007941 */ /* 0x000fea0003800000 */
.L_x_3299:
[----:B------:R-:W5:Y:S02]  /*9950*/  LDC R0, c[0x0][0xda8] ;  /* 0x00036a00ff007b82 */ /* 0x000f640000000800 */
[----:B-----5:R-:W-:-:S13]  /*9960*/  ISETP.LE.AND P0, PT, R0, UR4, PT ;  /* 0x0000000400007c0c */ /* 0x020fda000bf03270 */
[----:B------:R-:W-:Y:S05]  /*9970*/  @!P0 BRA `(.L_x_3311) ;  /* 0xffffff74000c8947 */ /* 0x000fea000383ffff */
[----:B------:R-:W-:Y:S05]  /*9980*/  EXIT ;  /* 0x000000000000794d */ /* 0x000fea0003800000 */
.L_x_3263:
        /* <DEDUP_REMOVED lines=8> */
[----:B------:R-:W-:Y:S02]  /*9a10*/  IMAD.MOV.U32 R17, RZ, RZ, 0x1 ;  /* 0x00000001ff117424 */ /* 0x000fe400078e00ff */
[----:B------:R-:W-:-:S04]  /*9a20*/  IMAD.MOV.U32 R16, RZ, RZ, RZ ;  /* 0x000000ffff107224 */ /* 0x000fc800078e00ff */
[----:B------:R-:W1:Y:S02]  /*9a30*/  LDC R0, c[0x0][0xda8] ;  /* 0x00036a00ff007b82 */ /* 0x000e640000000800 */
[----:B-1----:R-:W-:-:S13]  /*9a40*/  ISETP.LE.AND P0, PT, R0, UR4, PT ;  /* 0x0000000400007c0c */ /* 0x002fda000bf03270 */
[----:B------:R-:W-:Y:S05]  /*9a50*/  @P0 BRA `(.L_x_3312) ;  /* 0x00000028000c0947 */ /* 0x000fea0003800000 */
[----:B------:R-:W1:Y:S01]  /*9a60*/  S2R R2, SR_TID.X ;  /* 0x0000000000027919 */ /* 0x000e620000002100 */
[----:B------:R-:W-:Y:S01]  /*9a70*/  IMAD.U32 R18, RZ, RZ, UR4 ;  /* 0x00000004ff127e24 */ /* 0x000fe2000f8e00ff */
[----:B------:R-:W-:Y:S01]  /*9a80*/  ULDC UR39, c[0x0][0xc] ;  /* 0x0000030000277ab9 */ /* 0x000fe20000000800 */
[----:B------:R-:W-:Y:S01]  /*9a90*/  IMAD.MOV.U32 R16, RZ, RZ, RZ ;  /* 0x000000ffff107224 */ /* 0x000fe200078e00ff */
[----:B------:R-:W-:Y:S01]  /*9aa0*/  ULDC.64 UR48, c[0x0][0x198] ;  /* 0x0000660000307ab9 */ /* 0x000fe20000000a00 */
[----:B------:R-:W-:Y:S01]  /*9ab0*/  IMAD.MOV.U32 R17, RZ, RZ, 0x1 ;  /* 0x00000001ff117424 */ /* 0x000fe200078e00ff */
[----:B------:R-:W-:Y:S01]  /*9ac0*/  UMOV UR44, URZ ;  /* 0x0000003f002c7c82 */ /* 0x000fe20008000000 */
[----:B-1----:R-:W-:-:S07]  /*9ad0*/  LOP3.LUT R19, R2, 0x1f, RZ, 0xc0, !PT ;  /* 0x0000001f02137812 */ /* 0x002fce00078ec0ff */
.L_x_3360:
        /* <DEDUP_REMOVED lines=21> */
.L_x_3313:
[----:B------:R-:W-:Y:S01]  /*9c30*/  ULDC UR11, c[0x0][0xdc4] ;  /* 0x00037100000b7ab9 */ /* 0x000fe20000000800 */
[----:B------:R-:W-:Y:S01]  /*9c40*/  UMOV UR8, UR9 ;  /* 0x0000000900087c82 */ /* 0x000fe20008000000 */
[----:B------:R-:W-:-:S11]  /*9c50*/  UISETP.NE.AND UP0, UPT, UR11, 0x1, UPT ;  /* 0x000000010b00788c */ /* 0x000fd6000bf05270 */
[----:B------:R-:W-:Y:S02]  /*9c60*/  @UP0 ULDC.64 UR12, c[0x0][0xdc8] ;  /* 0x00037200000c0ab9 */ /* 0x000fe40000000a00 */
[----:B------:R-:W-:-:S04]  /*9c70*/  UIMAD.WIDE.U32 UR6, UR9, UR12, URZ ;  /* 0x0000000c090672a5 */ /* 0x000fc8000f8e003f */
[----:B------:R-:W-:-:S04]  /*9c80*/  @UP0 USHF.R.U32.HI UR8, URZ, UR13, UR7 ;  /* 0x0000000d3f080299 */ /* 0x000fc80008011607 */
[----:B------:R-:W-:-:S12]  /*9c90*/  UIMAD UR6, UR8, UR11, URZ ;  /* 0x0000000b080672a4 */ /* 0x000fd8000f8e023f */
.L_x_3314:
[----:B------:R-:W-:Y:S01]  /*9ca0*/  ULDC.64 UR12, c[0x0][0x3f8] ;  /* 0x0000fe00000c7ab9 */ /* 0x000fe20000000a00 */
[----:B------:R-:W-:Y:S01]  /*9cb0*/  ULOP3.LUT UR8, URZ, UR8, URZ, 0x33, !UPT ;  /* 0x000000083f087292 */ /* 0x000fe2000f8e333f */
[----:B------:R-:W-:Y:S01]  /*9cc0*/  BSSY B6, `(.L_x_3315) ;  /* 0x000024d000067945 */ /* 0x000fe20003800000 */
[----:B------:R-:W-:Y:S02]  /*9cd0*/  UISETP.NE.U32.AND UP0, UPT, UR12, URZ, UPT ;  /* 0x0000003f0c00728c */ /* 0x000fe4000bf05070 */
[----:B------:R-:W-:Y:S02]  /*9ce0*/  UIADD3 UR11, UR9, -UR6, URZ ;  /* 0x80000006090b7290 */ /* 0x000fe4000fffe03f */
[----:B------:R-:W-:Y:S01]  /*9cf0*/  UISETP.NE.AND.EX UP0, UPT, UR13, URZ, UPT, UP0 ;  /* 0x0000003f0d00728c */ /* 0x000fe2000bf05300 */
[----:B------:R-:W-:Y:S01]  /*9d00*/  ULDC UR6, c[0x0][0xdac] ;  /* 0x00036b0000067ab9 */ /* 0x000fe20000000800 */
[----:B------:R-:W-:Y:S01]  /*9d10*/  ULDC UR7, c[0x0][0x404] ;  /* 0x0001010000077ab9 */ /* 0x000fe20000000800 */
[----:B------:R-:W-:Y:S01]  /*9d20*/  UIADD3 UR8, UR8, UR6, URZ ;  /* 0x0000000608087290 */ /* 0x000fe2000fffe03f */
[----:B------:R-:W-:-:S02]  /*9d30*/  ULDC UR9, c[0x0][0x2e0] ;  /* 0x0000b80000097ab9 */ /* 0x000fc40000000800 */
[----:B------:R-:W-:Y:S01]  /*9d40*/  ULDC UR6, c[0x0][0x288] ;  /* 0x0000a20000067ab9 */ /* 0x000fe20000000800 */
[----:B------:R-:W-:Y:S02]  /*9d50*/  USHF.L.U32 UR41, UR8, 0x7, URZ ;  /* 0x0000000708297899 */ /* 0x000fe4000800063f */
[----:B------:R-:W-:Y:S02]  /*9d60*/  USEL UR8, UR7, 0x1, UP0 ;  /* 0x0000000107087887 */ /* 0x000fe40008000000 */
[----:B------:R-:W-:Y:S02]  /*9d70*/  UIADD3 UR7, UR41, 0xdf, -UR6 ;  /* 0x000000df29077890 */ /* 0x000fe4000fffe806 */
[----:B------:R-:W-:Y:S02]  /*9d80*/  UIMAD UR6, UR8, UR9, 0x5f ;  /* 0x0000005f080674a4 */ /* 0x000fe4000f8e0209 */
[----:B------:R-:W-:Y:S02]  /*9d90*/  UIMAD UR8, UR8, UR9, UR7 ;  /* 0x00000009080872a4 */ /* 0x000fe4000f8e0207 */
[----:B------:R-:W-:Y:S01]  /*9da0*/  UIMAD.WIDE UR6, UR6, 0x2aaaaaab, URZ ;  /* 0x2aaaaaab060678a5 */ /* 0x000fe2000f8e023f */
[----:B------:R-:W-:Y:S01]  /*9db0*/  ULDC UR12, c[0x0][0xdc4] ;  /* 0x00037100000c7ab9 */ /* 0x000fe20000000800 */
[----:B------:R-:W-:-:S02]  /*9dc0*/  UIMAD.WIDE UR8, UR8, 0x2aaaaaab, URZ ;  /* 0x2aaaaaab080878a5 */ /* 0x000fc4000f8e023f */
[----:B------:R-:W-:Y:S02]  /*9dd0*/  UIMAD UR12, UR10, UR12, UR11 ;  /* 0x0000000c0a0c72a4 */ /* 0x000fe4000f8e020b */
[----:B------:R-:W-:Y:S01]  /*9de0*/  USHF.R.U32.HI UR8, URZ, 0x1f, UR9 ;  /* 0x0000001f3f087899 */ /* 0x000fe20008011609 */
[----:B------:R-:W-:Y:S01]  /*9df0*/  UMOV UR10, UR7 ;  /* 0x00000007000a7c82 */ /* 0x000fe20008000000 */
[----:B------:R-:W-:Y:S01]  /*9e00*/  ULDC UR13, c[0x0][0xdb8] ;  /* 0x00036e00000d7ab9 */ /* 0x000fe20000000800 */
[----:B------:R-:W-:Y:S02]  /*9e10*/  USHF.R.U32.HI UR11, URZ, 0x1f, UR10 ;  /* 0x0000001f3f0b7899 */ /* 0x000fe4000801160a */
[----:B------:R-:W-:Y:S02]  /*9e20*/  ULEA.HI.SX32 UR8, UR9, UR8, 0x1c ;  /* 0x0000000809087291 */ /* 0x000fe4000f8fe23f */
[----:B------:R-:W-:Y:S02]  /*9e30*/  ULEA.HI.SX32 UR11, UR10, UR11, 0x1c ;  /* 0x0000000b0a0b7291 */ /* 0x000fe4000f8fe23f */
[----:B------:R-:W-:-:S02]  /*9e40*/  UISETP.NE.AND UP1, UPT, UR13, 0x1, UPT ;  /* 0x000000010d00788c */ /* 0x000fc4000bf25270 */
[----:B------:R-:W-:Y:S01]  /*9e50*/  UISETP.LT.AND UP0, UPT, UR11, UR8, UPT ;  /* 0x000000080b00728c */ /* 0x000fe2000bf01270 */
[----:B------:R-:W-:-:S03]  /*9e60*/  UMOV UR43, UR12 ;  /* 0x0000000c002b7c82 */ /* 0x000fc60008000000 */
[----:B------:R-:W-:-:S05]  /*9e70*/  USEL UR38, UR11, UR8, UP0 ;  /* 0x000000080b267287 */ /* 0x000fca0008000000 */
[----:B------:R-:W-:Y:S01]  /*9e80*/  @UP1 ULDC UR14, c[0x0][0xdbc] ;  /* 0x00036f00000e1ab9 */ /* 0x000fe20000000800 */
[----:B------:R-:W-:Y:S01]  /*9e90*/  ISETP.LT.AND P0, PT, RZ, UR38, PT ;  /* 0x00000026ff007c0c */ /* 0x000fe2000bf01270 */
[----:B------:R-:W-:Y:S01]  /*9ea0*/  UIMAD.WIDE.U32 UR6, UR12, UR14, URZ ;  /* 0x0000000e0c0672a5 */ /* 0x000fe2000f8e003f */
[----:B------:R-:W-:-:S03]  /*9eb0*/  @UP1 ULDC UR9, c[0x0][0xdc0] ;  /* 0x0003700000091ab9 */ /* 0x000fc60000000800 */
[----:B------:R-:W-:-:S04]  /*9ec0*/  @UP1 USHF.R.U32.HI UR43, URZ, UR9, UR7 ;  /* 0x000000093f2b1299 */ /* 0x000fc80008011607 */
[----:B------:R-:W-:-:S04]  /*9ed0*/  UIADD3 UR42, -UR43, URZ, URZ ;  /* 0x0000003f2b2a7290 */ /* 0x000fc8000fffe13f */
[----:B------:R-:W-:Y:S01]  /*9ee0*/  UIMAD UR42, UR13, UR42, UR12 ;  /* 0x0000002a0d2a72a4 */ /* 0x000fe2000f8e020c */
[----:B------:R-:W-:Y:S11]  /*9ef0*/  @P0 BRA `(.L_x_3316) ;  /* 0x0000000000400947 */ /* 0x000ff60003800000 */
        /* <DEDUP_REMOVED lines=16> */
.L_x_3316:
        /* <DEDUP_REMOVED lines=23> */
.L_x_3318:
        /* <DEDUP_REMOVED lines=9> */
[----:B------:R-:W-:Y:S01]  /*a200*/  IMAD.U32 R4, RZ, RZ, UR6 ;  /* 0x00000006ff047e24 */ /* 0x000fe2000f8e00ff */
[----:B------:R-:W-:Y:S01]  /*a210*/  MOV R12, 0x1 ;  /* 0x00000001000c7802 */ /* 0x000fe20000000f00 */
[----:B------:R-:W-:Y:S02]  /*a220*/  IMAD.U32 R5, RZ, RZ, UR7 ;  /* 0x00000007ff057e24 */ /* 0x000fe4000f8e00ff */
[----:B------:R-:W-:Y:S02]  /*a230*/  IMAD.U32 R6, RZ, RZ, UR8 ;  /* 0x00000008ff067e24 */ /* 0x000fe4000f8e00ff */
[----:B------:R-:W-:-:S02]  /*a240*/  IMAD.U32 R7, RZ, RZ, UR9 ;  /* 0x00000009ff077e24 */ /* 0x000fc4000f8e00ff */
[----:B------:R-:W-:Y:S02]  /*a250*/  IMAD.U32 R10, RZ, RZ, UR4 ;  /* 0x00000004ff0a7e24 */ /* 0x000fe4000f8e00ff */
[----:B------:R-:W-:Y:S02]  /*a260*/  IMAD.U32 R11, RZ, RZ, UR5 ;  /* 0x00000005ff0b7e24 */ /* 0x000fe4000f8e00ff */
[----:B------:R-:W-:Y:S02]  /*a270*/  IMAD.MOV.U32 R8, RZ, RZ, 0x70 ;  /* 0x00000070ff087424 */ /* 0x000fe400078e00ff */
[----:B-1----:R-:W-:-:S07]  /*a280*/  IMAD.MOV.U32 R13, RZ, RZ, RZ ;  /* 0x000000ffff0d7224 */ /* 0x002fce00078e00ff */
[----:B------:R-:W-:-:S07]  /*a290*/  LEPC R20, `(.L_x_3320) ;  /* 0x000000001014794e */ /* 0x000fce0000000000 */
[----:B--2---:R-:W-:Y:S05]  /*a2a0*/  CALL.ABS.NOINC R2 ;  /* 0x0000000002007343 */ /* 0x004fea0003c00000 */
.L_x_3320:
[----:B------:R-:W-:Y:S01]  /*a2b0*/  MOV R2, 0x0 ;  /* 0x0000000000027802 */ /* 0x000fe20000000f00 */
[----:B------:R-:W-:Y:S01]  /*a2c0*/  ULDC.64 UR6, c[0x4][0x90] ;  /* 0x0100240000067ab9 */ /* 0x000fe20000000a00 */
[----:B------:R-:W-:Y:S01]  /*a2d0*/  ULDC.64 UR8, c[0x4][0x98] ;  /* 0x0100260000087ab9 */ /* 0x000fe20000000a00 */
[----:B------:R-:W-:Y:S01]  /*a2e0*/  ULDC.64 UR4, c[0x4][0x18] ;  /* 0x0100060000047ab9 */ /* 0x000fe20000000a00 */
[----:B------:R-:W-:Y:S01]  /*a2f0*/  IMAD.U32 R4, RZ, RZ, UR6 ;  /* 0x00000006ff047e24 */ /* 0x000fe2000f8e00ff */
[----:B------:R-:W-:Y:S01]  /*a300*/  MOV R8, 0x70 ;  /* 0x0000007000087802 */ /* 0x000fe20000000f00 */
[----:B------:R-:W1:Y:S01]  /*a310*/  LDC.64 R2, c[0x4][R2] ;  /* 0x0100000002027b82 */ /* 0x000e620000000a00 */
[----:B------:R-:W-:Y:S02]  /*a320*/  IMAD.U32 R5, RZ, RZ, UR7 ;  /* 0x00000007ff057e24 */ /* 0x000fe4000f8e00ff */
[----:B------:R-:W-:Y:S02]  /*a330*/  IMAD.U32 R6, RZ, RZ, UR8 ;  /* 0x00000008ff067e24 */ /* 0x000fe4000f8e00ff */
[----:B------:R-:W-:-:S02]  /*a340*/  IMAD.U32 R7, RZ, RZ, UR9 ;  /* 0x00000009ff077e24 */ /* 0x000fc4000f8e00ff */
[----:B------:R-:W-:Y:S02]  /*a350*/  IMAD.U32 R10, RZ, RZ, UR4 ;  /* 0x00000004ff0a7e24 */ /* 0x000fe4000f8e00ff */
[----:B------:R-:W-:Y:S02]  /*a360*/  IMAD.U32 R11, RZ, RZ, UR5 ;  /* 0x00000005ff0b7e24 */ /* 0x000fe4000f8e00ff */
[----:B------:R-:W-:Y:S02]  /*a370*/  IMAD.MOV.U32 R12, RZ, RZ, 0x1 ;  /* 0x00000001ff0c7424 */ /* 0x000fe400078e00ff */
[----:B------:R-:W-:-:S07]  /*a380*/  IMAD.MOV.U32 R13, RZ, RZ, RZ ;  /* 0x000000ffff0d7224 */ /* 0x000fce00078e00ff */
[----:B------:R-:W-:-:S07]  /*a390*/  LEPC R20, `(.L_x_3319) ;  /* 0x000000001014794e */ /* 0x000fce0000000000 */
[----:B-1----:R-:W-:Y:S05]  /*a3a0*/  CALL.ABS.NOINC R2 ;  /* 0x0000000002007343 */ /* 0x002fea0003c00000 */
.L_x_3319:
        /* <DEDUP_REMOVED lines=29> */
.L_x_3372:
[----:B------:R-:W-:Y:S01]  /*a580*/  UMOV UR4, 0xffffffff ;  /* 0xffffffff00047882 */ /* 0x000fe20000000000 */
[----:B------:R-:W-:Y:S02]  /*a590*/  SHF.R.S32.HI R7, RZ, 0x1f, R6 ;  /* 0x0000001fff077819 */ /* 0x000fe40000011406 */
[----:B------:R-:W-:Y:S05]  /*a5a0*/  BRA.DIV UR4, `(.L_x_3322) ;  /* 0x0000002204d07947 */ /* 0x000fea000b800000 */
[----:B------:R-:W-:-:S13]  /*a5b0*/  ELECT P6, URZ, PT ;  /* 0x00000000003f782f */ /* 0x000fda00038c0000 */
.L_x_3375:
[----:B------:R-:W-:Y:S05]  /*a5c0*/  @!P6 BRA `(.L_x_3323) ;  /* 0x0000000000c4e947 */ /* 0x000fea0003800000 */
[----:B------:R-:W-:Y:S01]  /*a5d0*/  MOV R4, R6 ;  /* 0x0000000600047202 */ /* 0x000fe20000000f00 */
        /* <DEDUP_REMOVED lines=19> */
.L_x_3324:
[----:B------:R-:W2:Y:S01]  /*a710*/  S2R R5, SR_TID.X ;  /* 0x0000000000057919 */ /* 0x000ea20000002100 */
[----:B-1----:R-:W-:Y:S02]  /*a720*/  LEA R8, R16, UR37, 0x3 ;  /* 0x0000002510087c11 */ /* 0x002fe4000f8e18ff */
[----:B--2---:R-:W-:Y:S02]  /*a730*/  LOP3.LUT R9, R5, 0x7f, RZ, 0xc0, !PT ;  /* 0x0000007f05097812 */ /* 0x004fe400078ec0ff */
[----:B------:R-:W-:Y:S02]  /*a740*/  SHF.L.U32 R5, R17, 0x1f, RZ ;  /* 0x0000001f11057819 */ /* 0x000fe400000006ff */
[----:B------:R-:W-:Y:S02]  /*a750*/  ISETP.NE.AND P3, PT, R9, RZ, PT ;  /* 0x000000ff0900720c */ /* 0x000fe40003f65270 */
[----:B------:R-:W1:Y:S02]  /*a760*/  SYNCS.PHASECHK.TRANS64.TRYWAIT P2, [R8+URZ+0x22840], R5 ;  /* 0x02284005080075a7 */ /* 0x000e64000804017f */
[----:B-1----:R-:W-:Y:S09]  /*a770*/  @!P2 BRA `(.L_x_3325) ;  /* 0x00000020007ca947 */ /* 0x002ff20003800000 */
.L_x_3376:
[----:B------:R-:W-:Y:S05]  /*a780*/  @P3 BRA `(.L_x_3326) ;  /* 0x0000000000143947 */ /* 0x000fea0003800000 */
[----:B------:R-:W-:Y:S01]  /*a790*/  ISETP.NE.AND P2, PT, R19, RZ, PT ;  /* 0x000000ff1300720c */ /* 0x000fe20003f45270 */
[----:B-1----:R-:W-:-:S04]  /*a7a0*/  IMAD.MOV.U32 R5, RZ, RZ, 0x3000 ;  /* 0x00003000ff057424 */ /* 0x002fc800078e00ff */
[----:B------:R2:W-:Y:S08]  /*a7b0*/  SYNCS.ARRIVE.TRANS64 RZ, [R8+URZ+0x22830], R5 ;  /* 0x0228300508ff79a7 */ /* 0x0005f0000800003f */
[----:B------:R-:W-:Y:S05]  /*a7c0*/  @!P2 BRA `(.L_x_3326) ;  /* 0x000000000004a947 */ /* 0x000fea0003800000 */
[----:B------:R-:W-:Y:S01]  /*a7d0*/  BPT.TRAP 0x1 ;  /* 0x000000040000795c */ /* 0x000fe20000300000 */
.L_x_3326:
        /* <DEDUP_REMOVED lines=16> */
.L_x_3323:
        /* <DEDUP_REMOVED lines=24> */
.L_x_3377:
        /* <DEDUP_REMOVED lines=10> */
.L_x_3378:
[----:B------:R-:W-:Y:S05]  /*ab00*/  @P3 BRA `(.L_x_3331) ;  /* 0x0000000000143947 */ /* 0x000fea0003800000 */
[----:B------:R-:W-:Y:S02]  /*ab10*/  ISETP.NE.AND P2, PT, R19, RZ, PT ;  /* 0x000000ff1300720c */ /* 0x000fe40003f45270 */
[----:B-1----:R-:W-:-:S04]  /*ab20*/  MOV R5, 0xc000 ;  /* 0x0000c00000057802 */ /* 0x002fc80000000f00 */
[----:B------:R2:W-:Y:S07]  /*ab30*/  SYNCS.ARRIVE.TRANS64 RZ, [R8+URZ+0x22850], R5 ;  /* 0x0228500508ff79a7 */ /* 0x0005ee000800003f */
[----:B------:R-:W-:Y:S05]  /*ab40*/  @!P2 BRA `(.L_x_3331) ;  /* 0x000000000004a947 */ /* 0x000fea0003800000 */
[----:B------:R-:W-:Y:S01]  /*ab50*/  BPT.TRAP 0x1 ;  /* 0x000000040000795c */ /* 0x000fe20000300000 */
.L_x_3331:
        /* <DEDUP_REMOVED lines=31> */
.L_x_3329:
[----:B------:R-:W-:Y:S05]  /*ad50*/  BSYNC B0 ;  /* 0x0000000000007941 */ /* 0x000fea0003800000 */
.L_x_3328:
[----:B------:R-:W-:-:S06]  /*ad60*/  UISETP.GE.AND UP0, UPT, UR38, 0x2, UPT ;  /* 0x000000022600788c */ /* 0x000fcc000bf06270 */
[----:B------:R-:W-:-:S13]  /*ad70*/  PLOP3.LUT P2, PT, PT, PT, UP0, 0x80, 0x0 ;  /* 0x000000000000781c */ /* 0x000fda0003f4f008 */
[----:B------:R-:W-:Y:S05]  /*ad80*/  @!P2 BRA `(.L_x_3332) ;  /* 0x0000001000aca947 */ /* 0x000fea0003800000 */
[----:B------:R-:W-:Y:S02]  /*ad90*/  ULOP3.LUT UR6, UR38, 0x1, URZ, 0xc0, !UPT ;  /* 0x0000000126067892 */ /* 0x000fe4000f8ec03f */
[----:B------:R-:W-:Y:S02]  /*ada0*/  IMAD.U32 R9, RZ, RZ, UR38 ;  /* 0x00000026ff097e24 */ /* 0x000fe4000f8e00ff */
[----:B------:R-:W-:Y:S02]  /*adb0*/  UISETP.NE.U32.AND UP0, UPT, UR6, 0x1, UPT ;  /* 0x000000010600788c */ /* 0x000fe4000bf05070 */
[----:B------:R-:W-:-:S04]  /*adc0*/  VIADD R9, R9, 0xfffffffe ;  /* 0xfffffffe09097836 */ /* 0x000fc80000000000 */
[----:B-12---:R-:W-:Y:S01]  /*add0*/  IMAD.MOV.U32 R8, RZ, RZ, R9 ;  /* 0x000000ffff087224 */ /* 0x006fe200078e0009 */
[----:B------:R-:W-:-:S13]  /*ade0*/  PLOP3.LUT P2, PT, PT, PT, UP0, 0x80, 0x0 ;  /* 0x000000000000781c */ /* 0x000fda0003f4f008 */
[----:B------:R-:W-:Y:S05]  /*adf0*/  @!P2 BRA `(.L_x_3333) ;  /* 0x000000040080a947 */ /* 0x000fea0003800000 */
[----:B------:R-:W-:Y:S01]  /*ae00*/  VIADD R16, R16, 0x1 ;  /* 0x0000000110107836 */ /* 0x000fe20000000000 */
[----:B------:R-:W-:Y:S04]  /*ae10*/  BSSY B0, `(.L_x_3334) ;  /* 0x000005c000007945 */ /* 0x000fe80003800000 */
[----:B------:R-:W-:-:S04]  /*ae20*/  ISETP.NE.AND P2, PT, R16, 0x2, PT ;  /* 0x000000021000780c */ /* 0x000fc80003f45270 */
[----:B------:R-:W-:Y:S02]  /*ae30*/  SEL R8, RZ, 0x1, P2 ;  /* 0x00000001ff087807 */ /* 0x000fe40001000000 */
[----:B------:R-:W-:Y:S02]  /*ae40*/  SEL R16, R16, RZ, P2 ;  /* 0x000000ff10107207 */ /* 0x000fe40001000000 */
[----:B------:R-:W-:Y:S01]  /*ae50*/  LOP3.LUT R17, R17, R8, RZ, 0x3c, !PT ;  /* 0x0000000811117212 */ /* 0x000fe200078e3cff */
[----:B------:R-:W-:Y:S06]  /*ae60*/  @!P6 BRA `(.L_x_3335) ;  /* 0x000000040058e947 */ /* 0x000fec0003800000 */
        /* <DEDUP_REMOVED lines=13> */
[----:B------:R-:W-:-:S03]  /*af40*/  IMAD.WIDE.U32 R4, R6, UR6, R4 ;  /* 0x0000000606047c25 */ /* 0x000fc6000f8e0004 */
[----:B------:R-:W-:Y:S02]  /*af50*/  LEA R2, P2, R4, R2, 0x2 ;  /* 0x0000000204027211 */ /* 0x000fe400078410ff */
[----:B------:R-:W-:-:S04]  /*af60*/  IADD3 R5, R11, R5, RZ ;  /* 0x000000050b057210 */ /* 0x000fc80007ffe0ff */
[----:B------:R-:W-:-:S05]  /*af70*/  LEA.HI.X R3, R4, R3, R5, 0x2, P2 ;  /* 0x0000000304037211 */ /* 0x000fca00010f1405 */
[----:B------:R1:W5:Y:S01]  /*af80*/  LDG.E R4, desc[UR46][R2.64] ;  /* 0x0000002e02047981 */ /* 0x000362000c1e1900 */
[----:B------:R-:W-:-:S04]  /*af90*/  IMAD.MOV R5, RZ, RZ, -R10 ;  /* 0x000000ffff057224 */ /* 0x000fc800078e0a0a */
[----:B------:R-:W-:-:S07]  /*afa0*/  IMAD R8, R8, R5, R9 ;  /* 0x0000000508087224 */ /* 0x000fce00078e0209 */
.L_x_3336:
[----:B-1----:R-:W1:Y:S01]  /*afb0*/  S2R R2, SR_TID.X ;  /* 0x0000000000027919 */ /* 0x002e620000002100 */
[----:B------:R-:W-:Y:S02]  /*afc0*/  SHF.L.U32 R3, R17, 0x1f, RZ ;  /* 0x0000001f11037819 */ /* 0x000fe400000006ff */
[----:B-1----:R-:W-:Y:S02]  /*afd0*/  LOP3.LUT R5, R2, 0x7f, RZ, 0xc0, !PT ;  /* 0x0000007f02057812 */ /* 0x002fe400078ec0ff */
[----:B------:R-:W-:Y:S02]  /*afe0*/  LEA R2, R16, UR37, 0x3 ;  /* 0x0000002510027c11 */ /* 0x000fe4000f8e18ff */
[----:B------:R-:W-:Y:S02]  /*aff0*/  ISETP.NE.AND P2, PT, R5, RZ, PT ;  /* 0x000000ff0500720c */ /* 0x000fe40003f45270 */
[----:B------:R-:W1:Y:S02]  /*b000*/  SYNCS.PHASECHK.TRANS64.TRYWAIT P3, [R2+URZ+0x22840], R3 ;  /* 0x02284003020075a7 */ /* 0x000e64000806017f */
[----:B-1----:R-:W-:Y:S09]  /*b010*/  @!P3 BRA `(.L_x_3337) ;  /* 0x000000180094b947 */ /* 0x002ff20003800000 */
.L_x_3379:
[----:B------:R-:W-:Y:S05]  /*b020*/  @P2 BRA `(.L_x_3338) ;  /* 0x0000000000142947 */ /* 0x000fea0003800000 */
[----:B------:R-:W-:Y:S01]  /*b030*/  ISETP.NE.AND P3, PT, R19, RZ, PT ;  /* 0x000000ff1300720c */ /* 0x000fe20003f65270 */
[----:B------:R-:W-:-:S04]  /*b040*/  IMAD.MOV.U32 R5, RZ, RZ, 0x3000 ;  /* 0x00003000ff057424 */ /* 0x000fc800078e00ff */
[----:B------:R2:W-:Y:S08]  /*b050*/  SYNCS.ARRIVE.TRANS64 RZ, [R2+URZ+0x22830], R5 ;  /* 0x0228300502ff79a7 */ /* 0x0005f0000800003f */
[----:B------:R-:W-:Y:S05]  /*b060*/  @!P3 BRA `(.L_x_3338) ;  /* 0x000000000004b947 */ /* 0x000fea0003800000 */
[----:B------:R-:W-:Y:S01]  /*b070*/  BPT.TRAP 0x1 ;  /* 0x000000040000795c */ /* 0x000fe20000300000 */
.L_x_3338:
        /* <DEDUP_REMOVED lines=17> */
.L_x_3380:
[----:B------:R-:W-:Y:S05]  /*b190*/  @P2 BRA `(.L_x_3340) ;  /* 0x0000000000142947 */ /* 0x000fea0003800000 */
[----:B------:R-:W-:Y:S01]  /*b1a0*/  ISETP.NE.AND P2, PT, R19, RZ, PT ;  /* 0x000000ff1300720c */ /* 0x000fe20003f45270 */
[----:B-12---:R-:W-:-:S04]  /*b1b0*/  IMAD.MOV.U32 R3, RZ, RZ, 0xc000 ;  /* 0x0000c000ff037424 */ /* 0x006fc800078e00ff */
[----:B------:R3:W-:Y:S08]  /*b1c0*/  SYNCS.ARRIVE.TRANS64 RZ, [R2+URZ+0x22850], R3 ;  /* 0x0228500302ff79a7 */ /* 0x0007f0000800003f */
[----:B------:R-:W-:Y:S05]  /*b1d0*/  @!P2 BRA `(.L_x_3340) ;  /* 0x000000000004a947 */ /* 0x000fea0003800000 */
[----:B------:R-:W-:Y:S01]  /*b1e0*/  BPT.TRAP 0x1 ;  /* 0x000000040000795c */ /* 0x000fe20000300000 */
.L_x_3340:
        /* <DEDUP_REMOVED lines=30> */
.L_x_3335:
[----:B------:R-:W-:Y:S05]  /*b3d0*/  BSYNC B0 ;  /* 0x0000000000007941 */ /* 0x000fea0003800000 */
.L_x_3334:
[----:B------:R-:W-:-:S06]  /*b3e0*/  UIADD3 UR6, UR38, -0x3, URZ ;  /* 0xfffffffd26067890 */ /* 0x000fcc000fffe03f */
[----:B------:R-:W-:-:S07]  /*b3f0*/  IMAD.U32 R8, RZ, RZ, UR6 ;  /* 0x00000006ff087e24 */ /* 0x000fce000f8e00ff */
.L_x_3333:
[----:B------:R-:W-:Y:S01]  /*b400*/  ISETP.NE.AND P2, PT, R9, RZ, PT ;  /* 0x000000ff0900720c */ /* 0x000fe20003f45270 */
[----:B------:R-:W-:-:S12]  /*b410*/  BSSY B0, `(.L_x_3332) ;  /* 0x00000c2000007945 */ /* 0x000fd80003800000 */
[----:B------:R-:W-:Y:S05]  /*b420*/  @!P2 BRA `(.L_x_3341) ;  /* 0x0000000c0000a947 */ /* 0x000fea0003800000 */
.L_x_3356:
        /* <DEDUP_REMOVED lines=19> */
[----:B------:R-:W-:Y:S02]  /*b560*/  SHF.R.S32.HI R3, RZ, 0x1f, R11 ;  /* 0x0000001fff037819 */ /* 0x000fe4000001140b */
[----:B------:R-:W-:-:S05]  /*b570*/  MOV R2, R11 ;  /* 0x0000000b00027202 */ /* 0x000fca0000000f00 */
[----:B------:R-:W-:-:S04]  /*b580*/  IMAD.WIDE.U32 R2, R6, UR4, R2 ;  /* 0x0000000406027c25 */ /* 0x000fc8000f8e0002 */
[----:B------:R-:W-:Y:S01]  /*b590*/  IMAD.IADD R3, R13, 0x1, R3 ;  /* 0x000000010d037824 */ /* 0x000fe200078e0203 */
[----:B--2---:R-:W-:-:S04]  /*b5a0*/  LEA R4, P2, R2, R4, 0x2 ;  /* 0x0000000402047211 */ /* 0x004fc800078410ff */
[----:B------:R-:W-:-:S05]  /*b5b0*/  LEA.HI.X R5, R2, R5, R3, 0x2, P2 ;  /* 0x0000000502057211 */ /* 0x000fca00010f1403 */
[----:B------:R1:W5:Y:S01]  /*b5c0*/  LDG.E R4, desc[UR46][R4.64] ;  /* 0x0000002e04047981 */ /* 0x000362000c1e1900 */
[----:B------:R-:W-:-:S04]  /*b5d0*/  IMAD.MOV R3, RZ, RZ, -R11 ;  /* 0x000000ffff037224 */ /* 0x000fc800078e0a0b */
[----:B------:R-:W-:-:S07]  /*b5e0*/  IMAD R10, R10, R3, R8 ;  /* 0x000000030a0a7224 */ /* 0x000fce00078e0208 */
.L_x_3344:
[----:B------:R-:W1:Y:S01]  /*b5f0*/  S2R R2, SR_TID.X ;  /* 0x0000000000027919 */ /* 0x000e620000002100 */
[----:B------:R-:W-:Y:S02]  /*b600*/  LEA R3, R9, UR37, 0x3 ;  /* 0x0000002509037c11 */ /* 0x000fe4000f8e18ff */
[----:B-1----:R-:W-:Y:S02]  /*b610*/  LOP3.LUT R5, R2, 0x7f, RZ, 0xc0, !PT ;  /* 0x0000007f02057812 */ /* 0x002fe400078ec0ff */
[----:B------:R-:W-:Y:S02]  /*b620*/  SHF.L.U32 R2, R17, 0x1f, RZ ;  /* 0x0000001f11027819 */ /* 0x000fe400000006ff */
[----:B------:R-:W-:Y:S02]  /*b630*/  ISETP.NE.AND P2, PT, R5, RZ, PT ;  /* 0x000000ff0500720c */ /* 0x000fe40003f45270 */
[----:B------:R-:W1:Y:S02]  /*b640*/  SYNCS.PHASECHK.TRANS64.TRYWAIT P3, [R3+URZ+0x22840], R2 ;  /* 0x02284002030075a7 */ /* 0x000e64000806017f */
[----:B-1----:R-:W-:Y:S09]  /*b650*/  @!P3 BRA `(.L_x_3345) ;  /* 0x00000014002cb947 */ /* 0x002ff20003800000 */
.L_x_3381:
[----:B------:R-:W-:Y:S05]  /*b660*/  @P2 BRA `(.L_x_3346) ;  /* 0x0000000000142947 */ /* 0x000fea0003800000 */
[----:B------:R-:W-:Y:S01]  /*b670*/  ISETP.NE.AND P3, PT, R19, RZ, PT ;  /* 0x000000ff1300720c */ /* 0x000fe20003f65270 */
[----:B------:R-:W-:-:S04]  /*b680*/  IMAD.MOV.U32 R12, RZ, RZ, 0x3000 ;  /* 0x00003000ff0c7424 */ /* 0x000fc800078e00ff */
[----:B------:R2:W-:Y:S08]  /*b690*/  SYNCS.ARRIVE.TRANS64 RZ, [R3+URZ+0x22830], R12 ;  /* 0x0228300c03ff79a7 */ /* 0x0005f0000800003f */
[----:B------:R-:W-:Y:S05]  /*b6a0*/  @!P3 BRA `(.L_x_3346) ;  /* 0x000000000004b947 */ /* 0x000fea0003800000 */
[----:B------:R-:W-:Y:S01]  /*b6b0*/  BPT.TRAP 0x1 ;  /* 0x000000040000795c */ /* 0x000fe20000300000 */
.L_x_3346:
        /* <DEDUP_REMOVED lines=17> */
.L_x_3382:
[----:B------:R-:W-:Y:S05]  /*b7d0*/  @P2 BRA `(.L_x_3348) ;  /* 0x0000000000142947 */ /* 0x000fea0003800000 */
[----:B------:R-:W-:Y:S01]  /*b7e0*/  ISETP.NE.AND P2, PT, R19, RZ, PT ;  /* 0x000000ff1300720c */ /* 0x000fe20003f45270 */
[----:B-1-3--:R-:W-:-:S04]  /*b7f0*/  IMAD.MOV.U32 R2, RZ, RZ, 0xc000 ;  /* 0x0000c000ff027424 */ /* 0x00afc800078e00ff */
[----:B------:R4:W-:Y:S08]  /*b800*/  SYNCS.ARRIVE.TRANS64 RZ, [R3+URZ+0x22850], R2 ;  /* 0x0228500203ff79a7 */ /* 0x0009f0000800003f */
[----:B------:R-:W-:Y:S05]  /*b810*/  @!P2 BRA `(.L_x_3348) ;  /* 0x000000000004a947 */ /* 0x000fea0003800000 */
[----:B------:R-:W-:Y:S01]  /*b820*/  BPT.TRAP 0x1 ;  /* 0x000000040000795c */ /* 0x000fe20000300000 */
.L_x_3348:
        /* <DEDUP_REMOVED lines=30> */
.L_x_3343:
[----:B------:R-:W-:Y:S05]  /*ba10*/  BSYNC B1 ;  /* 0x0000000000017941 */ /* 0x000fea0003800000 */
.L_x_3342:
[----:B------:R-:W-:Y:S01]  /*ba20*/  VIADD R9, R9, 0x1 ;  /* 0x0000000109097836 */ /* 0x000fe20000000000 */
[----:B------:R-:W-:Y:S04]  /*ba30*/  BSSY B1, `(.L_x_3349) ;  /* 0x000005c000017945 */ /* 0x000fe80003800000 */
[----:B------:R-:W-:-:S04]  /*ba40*/  ISETP.NE.AND P2, PT, R9, 0x2, PT ;  /* 0x000000020900780c */ /* 0x000fc80003f45270 */
[----:B---34-:R-:W-:Y:S02]  /*ba50*/  SEL R2, RZ, 0x1, P2 ;  /* 0x00000001ff027807 */ /* 0x018fe40001000000 */
[----:B------:R-:W-:Y:S02]  /*ba60*/  SEL R16, R9, RZ, P2 ;  /* 0x000000ff09107207 */ /* 0x000fe40001000000 */
[----:B------:R-:W-:Y:S01]  /*ba70*/  LOP3.LUT R17, R17, R2, RZ, 0x3c, !PT ;  /* 0x0000000211117212 */ /* 0x000fe200078e3cff */
[----:B------:R-:W-:Y:S06]  /*ba80*/  @!P6 BRA `(.L_x_3350) ;  /* 0x000000040058e947 */ /* 0x000fec0003800000 */
[----:B------:R-:W-:Y:S01]  /*ba90*/  VIADD R10, R8, 0xffffffff ;  /* 0xffffffff080a7836 */ /* 0x000fe20000000000 */
[----:B------:R-:W-:Y:S06]  /*baa0*/  @!P0 BRA `(.L_x_3351) ;  /* 0x0000000000488947 */ /* 0x000fec0003800000 */
[----:B------:R-:W1:Y:S01]  /*bab0*/  LDC R9, c[0x0][0x41c] ;  /* 0x00010700ff097b82 */ /* 0x000e620000000800 */
[----:B------:R-:W-:Y:S02]  /*bac0*/  IMAD.MOV.U32 R11, RZ, RZ, R10 ;  /* 0x000000ffff0b7224 */ /* 0x000fe400078e000a */
[----:B------:R-:W-:-:S04]  /*bad0*/  IMAD R13, R7, UR4, RZ ;  /* 0x00000004070d7c24 */ /* 0x000fc8000f8e02ff */
[----:B------:R-:W-:Y:S01]  /*bae0*/  IMAD R13, R6, UR5, R13 ;  /* 0x00000005060d7c24 */ /* 0x000fe2000f8e020d */
[----:B------:R-:W3:Y:S01]  /*baf0*/  LDC.64 R4, c[0x0][0x3f8] ;  /* 0x0000fe00ff047b82 */ /* 0x000ee20000000a00 */
[----:B-1----:R-:W-:-:S13]  /*bb00*/  ISETP.NE.AND P2, PT, R9, 0x1, PT ;  /* 0x000000010900780c */ /* 0x002fda0003f45270 */
[----:B--2---:R-:W1:Y:S02]  /*bb10*/  @P2 LDC.64 R2, c[0x0][0x420] ;  /* 0x00010800ff022b82 */ /* 0x004e640000000a00 */
[----:B-1----:R-:W-:-:S05]  /*bb20*/  @P2 IMAD.HI.U32 R2, R10, R2, RZ ;  /* 0x000000020a022227 */ /* 0x002fca00078e00ff */
[----:B------:R-:W-:-:S04]  /*bb30*/  @P2 SHF.R.U32.HI R11, RZ, R3, R2 ;  /* 0x00000003ff0b2219 */ /* 0x000fc80000011602 */
[----:B------:R-:W-:Y:S02]  /*bb40*/  SHF.R.S32.HI R3, RZ, 0x1f, R11 ;  /* 0x0000001fff037819 */ /* 0x000fe4000001140b */
[----:B------:R-:W-:-:S05]  /*bb50*/  MOV R2, R11 ;  /* 0x0000000b00027202 */ /* 0x000fca0000000f00 */
[----:B------:R-:W-:-:S04]  /*bb60*/  IMAD.WIDE.U32 R2, R6, UR4, R2 ;  /* 0x0000000406027c25 */ /* 0x000fc8000f8e0002 */
[----:B------:R-:W-:Y:S01]  /*bb70*/  IMAD.IADD R3, R13, 0x1, R3 ;  /* 0x000000010d037824 */ /* 0x000fe200078e0203 */
[----:B---3--:R-:W-:-:S04]  /*bb80*/  LEA R4, P2, R2, R4, 0x2 ;  /* 0x0000000402047211 */ /* 0x008fc800078410ff */
[----:B------:R-:W-:-:S05]  /*bb90*/  LEA.HI.X R5, R2, R5, R3, 0x2, P2 ;  /* 0x0000000502057211 */ /* 0x000fca00010f1403 */
[----:B------:R1:W5:Y:S01]  /*bba0*/  LDG.E R4, desc[UR46][R4.64] ;  /* 0x0000002e04047981 */ /* 0x000362000c1e1900 */
[----:B------:R-:W-:-:S04]  /*bbb0*/  IMAD.MOV R2, RZ, RZ, -R11 ;  /* 0x000000ffff027224 */ /* 0x000fc800078e0a0b */
[----:B------:R-:W-:-:S07]  /*bbc0*/  IMAD R10, R9, R2, R10 ;  /* 0x00000002090a7224 */ /* 0x000fce00078e020a */
.L_x_3351:
[----:B------:R-:W1:Y:S01]  /*bbd0*/  S2R R2, SR_TID.X ;  /* 0x0000000000027919 */ /* 0x000e620000002100 */
[----:B--2---:R-:W-:Y:S02]  /*bbe0*/  SHF.L.U32 R3, R17, 0x1f, RZ ;  /* 0x0000001f11037819 */ /* 0x004fe400000006ff */
[----:B-1----:R-:W-:Y:S02]  /*bbf0*/  LOP3.LUT R5, R2, 0x7f, RZ, 0xc0, !PT ;  /* 0x0000007f02057812 */ /* 0x002fe400078ec0ff */
[----:B------:R-:W-:Y:S02]  /*bc00*/  LEA R2, R16, UR37, 0x3 ;  /* 0x0000002510027c11 */ /* 0x000fe4000f8e18ff */
[----:B------:R-:W-:Y:S02]  /*bc10*/  ISETP.NE.AND P2, PT, R5, RZ, PT ;  /* 0x000000ff0500720c */ /* 0x000fe40003f45270 */
[----:B------:R-:W1:Y:S02]  /*bc20*/  SYNCS.PHASECHK.TRANS64.TRYWAIT P3, [R2+URZ+0x22840], R3 ;  /* 0x02284003020075a7 */ /* 0x000e64000806017f */
[----:B-1----:R-:W-:Y:S09]  /*bc30*/  @!P3 BRA `(.L_x_3352) ;  /* 0x0000000c00dcb947 */ /* 0x002ff20003800000 */
.L_x_3383:
[----:B------:R-:W-:Y:S05]  /*bc40*/  @P2 BRA `(.L_x_3353) ;  /* 0x0000000000142947 */ /* 0x000fea0003800000 */
[----:B------:R-:W-:Y:S01]  /*bc50*/  ISETP.NE.AND P3, PT, R19, RZ, PT ;  /* 0x000000ff1300720c */ /* 0x000fe20003f65270 */
[----:B------:R-:W-:-:S04]  /*bc60*/  IMAD.MOV.U32 R5, RZ, RZ, 0x3000 ;  /* 0x00003000ff057424 */ /* 0x000fc800078e00ff */
[----:B------:R2:W-:Y:S08]  /*bc70*/  SYNCS.ARRIVE.TRANS64 RZ, [R2+URZ+0x22830], R5 ;  /* 0x0228300502ff79a7 */ /* 0x0005f0000800003f */
[----:B------:R-:W-:Y:S05]  /*bc80*/  @!P3 BRA `(.L_x_3353) ;  /* 0x000000000004b947 */ /* 0x000fea0003800000 */
[----:B------:R-:W-:Y:S01]  /*bc90*/  BPT.TRAP 0x1 ;  /* 0x000000040000795c */ /* 0x000fe20000300000 */
.L_x_3353:
        /* <DEDUP_REMOVED lines=17> */
.L_x_3384:
[----:B------:R-:W-:Y:S05]  /*bdb0*/  @P2 BRA `(.L_x_3355) ;  /* 0x0000000000142947 */ /* 0x000fea0003800000 */
[----:B------:R-:W-:Y:S01]  /*bdc0*/  ISETP.NE.AND P2, PT, R19, RZ, PT ;  /* 0x000000ff1300720c */ /* 0x000fe20003f45270 */
[----:B-1-3--:R-:W-:-:S04]  /*bdd0*/  IMAD.MOV.U32 R3, RZ, RZ, 0xc000 ;  /* 0x0000c000ff037424 */ /* 0x00afc800078e00ff */
[----:B------:R4:W-:Y:S08]  /*bde0*/  SYNCS.ARRIVE.TRANS64 RZ, [R2+URZ+0x22850], R3 ;  /* 0x0228500302ff79a7 */ /* 0x0009f0000800003f */
[----:B------:R-:W-:Y:S05]  /*bdf0*/  @!P2 BRA `(.L_x_3355) ;  /* 0x000000000004a947 */ /* 0x000fea0003800000 */
[----:B------:R-:W-:Y:S01]  /*be00*/  BPT.TRAP 0x1 ;  /* 0x000000040000795c */ /* 0x000fe20000300000 */
.L_x_3355:
        /* <DEDUP_REMOVED lines=30> */
.L_x_3350:
[----:B------:R-:W-:Y:S05]  /*bff0*/  BSYNC B1 ;  /* 0x0000000000017941 */ /* 0x000fea0003800000 */
.L_x_3349:
[C---:B------:R-:W-:Y:S01]  /*c000*/  ISETP.GT.AND P2, PT, R8.reuse, 0x1, PT ;  /* 0x000000010800780c */ /* 0x040fe20003f44270 */
[----:B------:R-:W-:-:S12]  /*c010*/  VIADD R8, R8, 0xfffffffe ;  /* 0xfffffffe08087836 */ /* 0x000fd80000000000 */
[----:B------:R-:W-:Y:S05]  /*c020*/  @P2 BRA `(.L_x_3356) ;  /* 0xfffffff400002947 */ /* 0x000fea000383ffff */
.L_x_3341:
[----:B------:R-:W-:Y:S05]  /*c030*/  BSYNC B0 ;  /* 0x0000000000007941 */ /* 0x000fea0003800000 */
.L_x_3332:
        /* <DEDUP_REMOVED lines=18> */
.L_x_3358:
[----:B------:R-:W-:Y:S05]  /*c160*/  BSYNC B0 ;  /* 0x0000000000007941 */ /* 0x000fea0003800000 */
.L_x_3357:
[----:B------:R-:W-:Y:S01]  /*c170*/  SEL R16, R16, RZ, P0 ;  /* 0x000000ff10107207 */ /* 0x000fe20000000000 */
[----:B------:R-:W-:-:S07]  /*c180*/  IMAD.MOV.U32 R13, RZ, RZ, R18 ;  /* 0x000000ffff0d7224 */ /* 0x000fce00078e0012 */
.L_x_3317:
[----:B------:R-:W-:Y:S05]  /*c190*/  BSYNC B6 ;  /* 0x0000000000067941 */ /* 0x000fea0003800000 */
.L_x_3315:
[----:B------:R-:W-:-:S03]  /*c1a0*/  UMOV UR6, 0xffffffff ;  /* 0xffffffff00067882 */ /* 0x000fc60000000000 */
[----:B------:R-:W-:Y:S05]  /*c1b0*/  BRA.DIV UR6, `(.L_x_3359) ;  /* 0x0000000a06a47947 */ /* 0x000fea000b800000 */
[----:B------:R1:W1:Y:S02]  /*c1c0*/  SHFL.IDX PT, R14, R13, RZ, 0x1f ;  /* 0x00001fff0d0e7589 */ /* 0x00026400000e0000 */
.L_x_3387:
[----:B------:R-:W-:Y:S01]  /*c1d0*/  ISETP.NE.AND P0, PT, R19, RZ, PT ;  /* 0x000000ff1300720c */ /* 0x000fe20003f05270 */
[----:B------:R-:W-:Y:S05]  /*c1e0*/  WARPSYNC.ALL ;  /* 0x0000000000007948 */ /* 0x000fea0003800000 */
[----:B------:R-:W-:Y:S01]  /*c1f0*/  BAR.SYNC.DEFER_BLOCKING 0x4, 0x120 ;  /* 0x0104800000007b1d */ /* 0x000fe20000010000 */
[----:B-1----:R-:W-:-:S05]  /*c200*/  MOV R18, R14 ;  /* 0x0000000e00127202 */ /* 0x002fca0000000f00 */
        /* <DEDUP_REMOVED lines=8> */
.L_x_3312:
        /* <DEDUP_REMOVED lines=11> */
.L_x_3388:
        /* <DEDUP_REMOVED lines=14> */
.L_x_3364:
        /* <DEDUP_REMOVED lines=12> */
.L_x_3389:
[----:B------:R-:W2:Y:S02]  /*c4e0*/  SYNCS.PHASECHK.TRANS64.TRYWAIT P0, [R3+URZ], R0 ;  /* 0x00000000030075a7 */ /* 0x000ea4000800017f */
[----:B--2---:R-:W-:Y:S05]  /*c4f0*/  @!P0 BRA `(.L_x_3366) ;  /* 0x0000000800208947 */ /* 0x004fea0003800000 */
.L_x_3390:
[----:B------:R-:W-:Y:S05]  /*c500*/  @!P2 BRA `(.L_x_3367) ;  /* 0x000000000004a947 */ /* 0x000fea0003800000 */
[----:B------:R-:W-:Y:S01]  /*c510*/  BPT.TRAP 0x1 ;  /* 0x000000040000795c */ /* 0x000fe20000300000 */
.L_x_3367:
[----:B--2---:R-:W-:-:S05]  /*c520*/  VIADD R3, R7, 0x22860 ;  /* 0x0002286007037836 */ /* 0x004fca0000000000 */
[----:B-1----:R-:W-:-:S04]  /*c530*/  LEA R5, R16, R3, 0x3 ;  /* 0x0000000310057211 */ /* 0x002fc800078e18ff */
[----:B------:R-:W1:Y:S02]  /*c540*/  SYNCS.PHASECHK.TRANS64.TRYWAIT P0, [R5+URZ], R4 ;  /* 0x00000004050075a7 */ /* 0x000e64000800017f */
[----:B-1----:R-:W-:Y:S05]  /*c550*/  @!P0 BRA `(.L_x_3368) ;  /* 0x00000008001c8947 */ /* 0x002fea0003800000 */
.L_x_3391:
[----:B------:R-:W-:-:S07]  /*c560*/  IMAD R3, R2, 0x8, R3 ;  /* 0x0000000802037824 */ /* 0x000fce00078e0203 */
.L_x_3369:
[----:B--2---:R2:W3:Y:S02]  /*c570*/  SYNCS.PHASECHK.TRANS64.TRYWAIT P0, [R3+URZ], R0 ;  /* 0x00000000030075a7 */ /* 0x0044e4000800017f */
[----:B---3--:R-:W-:Y:S05]  /*c580*/  @!P0 NANOSLEEP.SYNCS 0x989680 ;  /* 0x009896800000895d */ /* 0x008fea0003900000 */
[----:B------:R-:W3:Y:S02]  /*c590*/  @!P0 SYNCS.PHASECHK.TRANS64 P0, [R3+URZ], R0 ;  /* 0x00000000030085a7 */ /* 0x000ee4000800007f */
[----:B---3--:R-:W-:Y:S05]  /*c5a0*/  @!P0 BRA `(.L_x_3369) ;  /* 0xfffffffc00f08947 */ /* 0x008fea000383ffff */
.L_x_3363:
[----:B------:R-:W-:Y:S05]  /*c5b0*/  BSYNC B0 ;  /* 0x0000000000007941 */ /* 0x000fea0003800000 */
.L_x_3362:
[----:B------:R-:W-:Y:S05]  /*c5c0*/  EXIT ;  /* 0x000000000000794d */ /* 0x000fea0003800000 */
.L_x_3269:
[----:B-1----:R-:W-:-:S04]  /*c5d0*/  IMAD.U32 R3, RZ, RZ, UR49 ;  /* 0x00000031ff037e24 */ /* 0x002fc8000f8e00ff */
[----:B------:R1:W2:Y:S03]  /*c5e0*/  SYNCS.PHASECHK.TRANS64.TRYWAIT P0, [R3+URZ+0x22800], R0 ;  /* 0x02280000030075a7 */ /* 0x0002a6000800017f */
[----:B--2---:R-:W-:Y:S05]  /*c5f0*/  @!P0 NANOSLEEP.SYNCS 0x989680 ;  /* 0x009896800000895d */ /* 0x004fea0003900000 */
[----:B------:R-:W2:Y:S02]  /*c600*/  @!P0 SYNCS.PHASECHK.TRANS64 P0, [R3+URZ+0x22800], R0 ;  /* 0x02280000030085a7 */ /* 0x000ea4000800007f */
[----:B--2---:R-:W-:Y:S05]  /*c610*/  @!P0 BRA `(.L_x_3269) ;  /* 0xfffffffc00ec8947 */ /* 0x004fea000383ffff */
[----:B------:R-:W-:Y:S05]  /*c620*/  BRA `(.L_x_3370) ;  /* 0xffffff5000887947 */ /* 0x000fea000383ffff */
.L_x_3273:
[----:B--2---:R-:W-:-:S04]  /*c630*/  IMAD.U32 R0, RZ, RZ, UR21 ;  /* 0x00000015ff007e24 */ /* 0x004fc8000f8e00ff */
[----:B------:R2:W3:Y:S03]  /*c640*/  SYNCS.PHASECHK.TRANS64.TRYWAIT P1, [R0+URZ+0x22830], R7 ;  /* 0x02283007000075a7 */ /* 0x0004e6000802017f */
[----:B---3--:R-:W-:Y:S05]  /*c650*/  @!P1 NANOSLEEP.SYNCS 0x989680 ;  /* 0x009896800000995d */ /* 0x008fea0003900000 */
[----:B------:R-:W3:Y:S02]  /*c660*/  @!P1 SYNCS.PHASECHK.TRANS64 P1, [R0+URZ+0x22830], R7 ;  /* 0x02283007000095a7 */ /* 0x000ee4000802007f */
[----:B---3--:R-:W-:Y:S05]  /*c670*/  @!P1 BRA `(.L_x_3273) ;  /* 0xfffffffc00ec9947 */ /* 0x008fea000383ffff */
[----:B------:R-:W-:Y:S05]  /*c680*/  BRA `(.L_x_3272) ;  /* 0xffffff5000ac7947 */ /* 0x000fea000383ffff */
.L_x_3277:
[----:B--2---:R2:W3:Y:S02]  /*c690*/  SYNCS.PHASECHK.TRANS64.TRYWAIT P2, [R8+URZ+0x22850], R7 ;  /* 0x02285007080075a7 */ /* 0x0044e4000804017f */
[----:B---3--:R-:W-:Y:S05]  /*c6a0*/  @!P2 NANOSLEEP.SYNCS 0x989680 ;  /* 0x009896800000a95d */ /* 0x008fea0003900000 */
[----:B------:R-:W3:Y:S02]  /*c6b0*/  @!P2 SYNCS.PHASECHK.TRANS64 P2, [R8+URZ+0x22850], R7 ;  /* 0x022850070800a5a7 */ /* 0x000ee4000804007f */
[----:B---3--:R-:W-:Y:S05]  /*c6c0*/  @!P2 BRA `(.L_x_3277) ;  /* 0xfffffffc00f0a947 */ /* 0x008fea000383ffff */
[----:B------:R-:W-:Y:S05]  /*c6d0*/  BRA `(.L_x_3276) ;  /* 0xffffff6800947947 */ /* 0x000fea000383ffff */
.L_x_3282:
[----:B--2---:R-:W-:-:S04]  /*c6e0*/  IMAD.U32 R5, RZ, RZ, UR29 ;  /* 0x0000001dff057e24 */ /* 0x004fc8000f8e00ff */
[----:B------:R2:W3:Y:S03]  /*c6f0*/  SYNCS.PHASECHK.TRANS64.TRYWAIT P2, [R5+URZ+0x22830], R6 ;  /* 0x02283006050075a7 */ /* 0x0004e6000804017f */
[----:B---3--:R-:W-:Y:S05]  /*c700*/  @!P2 NANOSLEEP.SYNCS 0x989680 ;  /* 0x009896800000a95d */ /* 0x008fea0003900000 */
[----:B------:R-:W3:Y:S02]  /*c710*/  @!P2 SYNCS.PHASECHK.TRANS64 P2, [R5+URZ+0x22830], R6 ;  /* 0x022830060500a5a7 */ /* 0x000ee4000804007f */
[----:B---3--:R-:W-:Y:S05]  /*c720*/  @!P2 BRA `(.L_x_3282) ;  /* 0xfffffffc00eca947 */ /* 0x008fea000383ffff */
[----:B------:R-:W-:Y:S05]  /*c730*/  BRA `(.L_x_3281) ;  /* 0xffffff6c00ac7947 */ /* 0x000fea000383ffff */
.L_x_3286:
[----:B--2---:R2:W3:Y:S02]  /*c740*/  SYNCS.PHASECHK.TRANS64.TRYWAIT P2, [R187+URZ+0x22850], R6 ;  /* 0x02285006bb0075a7 */ /* 0x0044e4000804017f */
[----:B---3--:R-:W-:Y:S05]  /*c750*/  @!P2 NANOSLEEP.SYNCS 0x989680 ;  /* 0x009896800000a95d */ /* 0x008fea0003900000 */
[----:B------:R-:W3:Y:S02]  /*c760*/  @!P2 SYNCS.PHASECHK.TRANS64 P2, [R187+URZ+0x22850], R6 ;  /* 0x02285006bb00a5a7 */ /* 0x000ee4000804007f */
[----:B---3--:R-:W-:Y:S05]  /*c770*/  @!P2 BRA `(.L_x_3286) ;  /* 0xfffffffc00f0a947 */ /* 0x008fea000383ffff */
[----:B------:R-:W-:Y:S05]  /*c780*/  BRA `(.L_x_3285) ;  /* 0xffffff8c00847947 */ /* 0x000fea000383ffff */
.L_x_3292:
[----:B--2---:R-:W-:-:S04]  /*c790*/  IMAD.U32 R5, RZ, RZ, UR22 ;  /* 0x00000016ff057e24 */ /* 0x004fc8000f8e00ff */
[----:B------:R2:W3:Y:S03]  /*c7a0*/  SYNCS.PHASECHK.TRANS64.TRYWAIT P2, [R5+URZ+0x22830], R6 ;  /* 0x02283006050075a7 */ /* 0x0004e6000804017f */
[----:B---3--:R-:W-:Y:S05]  /*c7b0*/  @!P2 NANOSLEEP.SYNCS 0x989680 ;  /* 0x009896800000a95d */ /* 0x008fea0003900000 */
[----:B------:R-:W3:Y:S02]  /*c7c0*/  @!P2 SYNCS.PHASECHK.TRANS64 P2, [R5+URZ+0x22830], R6 ;  /* 0x022830060500a5a7 */ /* 0x000ee4000804007f */
[----:B---3--:R-:W-:Y:S05]  /*c7d0*/  @!P2 BRA `(.L_x_3292) ;  /* 0xfffffffc00eca947 */ /* 0x008fea000383ffff */
[----:B------:R-:W-:Y:S05]  /*c7e0*/  BRA `(.L_x_3291) ;  /* 0xffffff90007c7947 */ /* 0x000fea000383ffff */
.L_x_3296:
[----:B--2---:R2:W3:Y:S02]  /*c7f0*/  SYNCS.PHASECHK.TRANS64.TRYWAIT P2, [R183+URZ+0x22850], R6 ;  /* 0x02285006b70075a7 */ /* 0x0044e4000804017f */
[----:B---3--:R-:W-:Y:S05]  /*c800*/  @!P2 NANOSLEEP.SYNCS 0x989680 ;  /* 0x009896800000a95d */ /* 0x008fea0003900000 */
[----:B------:R-:W3:Y:S02]  /*c810*/  @!P2 SYNCS.PHASECHK.TRANS64 P2, [R183+URZ+0x22850], R6 ;  /* 0x02285006b700a5a7 */ /* 0x000ee4000804007f */
[----:B---3--:R-:W-:Y:S05]  /*c820*/  @!P2 BRA `(.L_x_3296) ;  /* 0xfffffffc00f0a947 */ /* 0x008fea000383ffff */
[----:B------:R-:W-:Y:S05]  /*c830*/  BRA `(.L_x_3295) ;  /* 0xffffffa800907947 */ /* 0x000fea000383ffff */
.L_x_3321:
[----:B------:R-:W1:Y:S01]  /*c840*/  S2R R7, SR_TID.X ;  /* 0x0000000000077919 */ /* 0x000e620000002100 */
[----:B------:R-:W-:Y:S01]  /*c850*/  IMAD.MOV.U32 R12, RZ, RZ, RZ ;  /* 0x000000ffff0c7224 */ /* 0x000fe200078e00ff */
[----:B------:R-:W-:Y:S01]  /*c860*/  MOV R11, 0x1f ;  /* 0x0000001f000b7802 */ /* 0x000fe20000000f00 */
[----:B------:R-:W-:Y:S01]  /*c870*/  IMAD.MOV.U32 R15, RZ, RZ, -0x1 ;  /* 0xffffffffff0f7424 */ /* 0x000fe200078e00ff */
[----:B-1----:R-:W-:-:S04]  /*c880*/  SHF.R.U32.HI R7, RZ, 0x5, R7 ;  /* 0x00000005ff077819 */ /* 0x002fc80000011607 */
[----:B------:R-:W-:-:S05]  /*c890*/  LOP3.LUT R7, R7, 0x3, RZ, 0xc0, !PT ;  /* 0x0000000307077812 */ /* 0x000fca00078ec0ff */
[----:B------:R-:W-:-:S07]  /*c8a0*/  IMAD.MOV.U32 R13, RZ, RZ, R7 ;  /* 0x000000ffff0d7224 */ /* 0x000fce00078e0007 */
[----:B------:R-:W-:Y:S05]  /*c8b0*/  WARPSYNC.COLLECTIVE R15, `(.L_x_3371) ;  /* 0x000000000f087348 */ /* 0x000fea0003c00000 */
[----:B------:R1:W2:Y:S02]  /*c8c0*/  SHFL.IDX P6, R14, R13, R12, R11 ;  /* 0x0000000c0d0e7389 */ /* 0x0002a400000c000b */
[----:B-12---:R-:W-:Y:S01]  /*c8d0*/  ENDCOLLECTIVE ;  /* 0x000000000000791b */ /* 0x006fe20003800000 */
.L_x_3371:
[----:B------:R-:W-:Y:S05]  /*c8e0*/  BRA `(.L_x_3372) ;  /* 0xffffffdc00247947 */ /* 0x000fea000383ffff */
.L_x_3322:
[----:B------:R-:W-:Y:S01]  /*c8f0*/  BSSY B0, `(.L_x_3373) ;  /* 0x0000006000007945 */ /* 0x000fe20003800000 */
[----:B------:R-:W-:-:S07]  /*c900*/  IMAD.MOV.U32 R15, RZ, RZ, -0x1 ;  /* 0xffffffffff0f7424 */ /* 0x000fce00078e00ff */
[----:B------:R-:W-:Y:S05]  /*c910*/  WARPSYNC.COLLECTIVE R15, `(.L_x_3374) ;  /* 0x000000000f0c7348 */ /* 0x000fea0003c00000 */
[----:B------:R-:W-:Y:S02]  /*c920*/  ELECT P6, UR62, PT ;  /* 0x00000000003e782f */ /* 0x000fe400038c0000 */
[----:B------:R-:W-:Y:S01]  /*c930*/  MOV R14, UR62 ;  /* 0x0000003e000e7c02 */ /* 0x000fe20008000f00 */
[----:B------:R-:W-:Y:S10]  /*c940*/  ENDCOLLECTIVE ;  /* 0x000000000000791b */ /* 0x000ff40003800000 */
.L_x_3374:
[----:B------:R-:W-:Y:S05]  /*c950*/  BSYNC B0 ;  /* 0x0000000000007941 */ /* 0x000fea0003800000 */
.L_x_3373:
[----:B------:R-:W-:Y:S05]  /*c960*/  BRA `(.L_x_3375) ;  /* 0xffffffdc00147947 */ /* 0x000fea000383ffff */
.L_x_3325:
[----:B-1----:R1:W2:Y:S02]  /*c970*/  SYNCS.PHASECHK.TRANS64.TRYWAIT P2, [R8+URZ+0x22840], R5 ;  /* 0x02284005080075a7 */ /* 0x0022a4000804017f */
[----:B--2---:R-:W-:Y:S05]  /*c980*/  @!P2 NANOSLEEP.SYNCS 0x989680 ;  /* 0x009896800000a95d */ /* 0x004fea0003900000 */
[----:B------:R-:W2:Y:S02]  /*c990*/  @!P2 SYNCS.PHASECHK.TRANS64 P2, [R8+URZ+0x22840], R5 ;  /* 0x022840050800a5a7 */ /* 0x000ea4000804007f */
[----:B--2---:R-:W-:Y:S05]  /*c9a0*/  @!P2 BRA `(.L_x_3325) ;  /* 0xfffffffc00f0a947 */ /* 0x004fea000383ffff */
[----:B------:R-:W-:Y:S05]  /*c9b0*/  BRA `(.L_x_3376) ;  /* 0xffffffdc00707947 */ /* 0x000fea000383ffff */
.L_x_3327:
[----:B-1----:R-:W-:-:S04]  /*c9c0*/  IMAD.U32 R8, RZ, RZ, UR37 ;  /* 0x00000025ff087e24 */ /* 0x002fc8000f8e00ff */
[----:B------:R1:W2:Y:S03]  /*c9d0*/  SYNCS.PHASECHK.TRANS64.TRYWAIT P2, [R8+URZ+0x22820], R5 ;  /* 0x02282005080075a7 */ /* 0x0002a6000804017f */
[----:B--2---:R-:W-:Y:S05]  /*c9e0*/  @!P2 NANOSLEEP.SYNCS 0x989680 ;  /* 0x009896800000a95d */ /* 0x004fea0003900000 */
[----:B------:R-:W2:Y:S02]  /*c9f0*/  @!P2 SYNCS.PHASECHK.TRANS64 P2, [R8+URZ+0x22820], R5 ;  /* 0x022820050800a5a7 */ /* 0x000ea4000804007f */
[----:B--2---:R-:W-:Y:S05]  /*ca00*/  @!P2 BRA `(.L_x_3327) ;  /* 0xfffffffc00eca947 */ /* 0x004fea000383ffff */
[----:B------:R-:W-:Y:S05]  /*ca10*/  BRA `(.L_x_3377) ;  /* 0xffffffe000107947 */ /* 0x000fea000383ffff */
.L_x_3330:
[----:B-1----:R1:W2:Y:S02]  /*ca20*/  SYNCS.PHASECHK.TRANS64.TRYWAIT P2, [R8+URZ+0x22860], R5 ;  /* 0x02286005080075a7 */ /* 0x0022a4000804017f */
[----:B--2---:R-:W-:Y:S05]  /*ca30*/  @!P2 NANOSLEEP.SYNCS 0x989680 ;  /* 0x009896800000a95d */ /* 0x004fea0003900000 */
[----:B------:R-:W2:Y:S02]  /*ca40*/  @!P2 SYNCS.PHASECHK.TRANS64 P2, [R8+URZ+0x22860], R5 ;  /* 0x022860050800a5a7 */ /* 0x000ea4000804007f */
[----:B--2---:R-:W-:Y:S05]  /*ca50*/  @!P2 BRA `(.L_x_3330) ;  /* 0xfffffffc00f0a947 */ /* 0x004fea000383ffff */
[----:B------:R-:W-:Y:S05]  /*ca60*/  BRA `(.L_x_3378) ;  /* 0xffffffe000247947 */ /* 0x000fea000383ffff */
.L_x_3337:
[----:B-1----:R1:W2:Y:S02]  /*ca70*/  SYNCS.PHASECHK.TRANS64.TRYWAIT P3, [R2+URZ+0x22840], R3 ;  /* 0x02284003020075a7 */ /* 0x0022a4000806017f */
[----:B--2---:R-:W-:Y:S05]  /*ca80*/  @!P3 NANOSLEEP.SYNCS 0x989680 ;  /* 0x009896800000b95d */ /* 0x004fea0003900000 */
[----:B------:R-:W2:Y:S02]  /*ca90*/  @!P3 SYNCS.PHASECHK.TRANS64 P3, [R2+URZ+0x22840], R3 ;  /* 0x022840030200b5a7 */ /* 0x000ea4000806007f */
[----:B--2---:R-:W-:Y:S05]  /*caa0*/  @!P3 BRA `(.L_x_3337) ;  /* 0xfffffffc00f0b947 */ /* 0x004fea000383ffff */
[----:B------:R-:W-:Y:S05]  /*cab0*/  BRA `(.L_x_3379) ;  /* 0xffffffe400587947 */ /* 0x000fea000383ffff */
.L_x_3339:
[----:B--2---:R2:W3:Y:S02]  /*cac0*/  SYNCS.PHASECHK.TRANS64.TRYWAIT P3, [R2+URZ+0x22860], R3 ;  /* 0x02286003020075a7 */ /* 0x0044e4000806017f */
[----:B---3--:R-:W-:Y:S05]  /*cad0*/  @!P3 NANOSLEEP.SYNCS 0x989680 ;  /* 0x009896800000b95d */ /* 0x008fea0003900000 */
[----:B------:R-:W3:Y:S02]  /*cae0*/  @!P3 SYNCS.PHASECHK.TRANS64 P3, [R2+URZ+0x22860], R3 ;  /* 0x022860030200b5a7 */ /* 0x000ee4000806007f */
[----:B---3--:R-:W-:Y:S05]  /*caf0*/  @!P3 BRA `(.L_x_3339) ;  /* 0xfffffffc00f0b947 */ /* 0x008fea000383ffff */
[----:B------:R-:W-:Y:S05]  /*cb00*/  BRA `(.L_x_3380) ;  /* 0xffffffe400a07947 */ /* 0x000fea000383ffff */
.L_x_3345:
[----:B-1----:R1:W2:Y:S02]  /*cb10*/  SYNCS.PHASECHK.TRANS64.TRYWAIT P3, [R3+URZ+0x22840], R2 ;  /* 0x02284002030075a7 */ /* 0x0022a4000806017f */
[----:B--2---:R-:W-:Y:S05]  /*cb20*/  @!P3 NANOSLEEP.SYNCS 0x989680 ;  /* 0x009896800000b95d */ /* 0x004fea0003900000 */
[----:B------:R-:W2:Y:S02]  /*cb30*/  @!P3 SYNCS.PHASECHK.TRANS64 P3, [R3+URZ+0x22840], R2 ;  /* 0x022840020300b5a7 */ /* 0x000ea4000806007f */
[----:B--2---:R-:W-:Y:S05]  /*cb40*/  @!P3 BRA `(.L_x_3345) ;  /* 0xfffffffc00f0b947 */ /* 0x004fea000383ffff */
[----:B------:R-:W-:Y:S05]  /*cb50*/  BRA `(.L_x_3381) ;  /* 0xffffffe800c07947 */ /* 0x000fea000383ffff */
.L_x_3347:
[----:B---3--:R3:W4:Y:S02]  /*cb60*/  SYNCS.PHASECHK.TRANS64.TRYWAIT P3, [R3+URZ+0x22860], R2 ;  /* 0x02286002030075a7 */ /* 0x008724000806017f */
[----:B----4-:R-:W-:Y:S05]  /*cb70*/  @!P3 NANOSLEEP.SYNCS 0x989680 ;  /* 0x009896800000b95d */ /* 0x010fea0003900000 */
[----:B------:R-:W4:Y:S02]  /*cb80*/  @!P3 SYNCS.PHASECHK.TRANS64 P3, [R3+URZ+0x22860], R2 ;  /* 0x022860020300b5a7 */ /* 0x000f24000806007f */
[----:B----4-:R-:W-:Y:S05]  /*cb90*/  @!P3 BRA `(.L_x_3347) ;  /* 0xfffffffc00f0b947 */ /* 0x010fea000383ffff */
[----:B------:R-:W-:Y:S05]  /*cba0*/  BRA `(.L_x_3382) ;  /* 0xffffffec00087947 */ /* 0x000fea000383ffff */
.L_x_3352:
[----:B-1----:R1:W2:Y:S02]  /*cbb0*/  SYNCS.PHASECHK.TRANS64.TRYWAIT P3, [R2+URZ+0x22840], R3 ;  /* 0x02284003020075a7 */ /* 0x0022a4000806017f */
[----:B--2---:R-:W-:Y:S05]  /*cbc0*/  @!P3 NANOSLEEP.SYNCS 0x989680 ;  /* 0x009896800000b95d */ /* 0x004fea0003900000 */
[----:B------:R-:W2:Y:S02]  /*cbd0*/  @!P3 SYNCS.PHASECHK.TRANS64 P3, [R2+URZ+0x22840], R3 ;  /* 0x022840030200b5a7 */ /* 0x000ea4000806007f */
[----:B--2---:R-:W-:Y:S05]  /*cbe0*/  @!P3 BRA `(.L_x_3352) ;  /* 0xfffffffc00f0b947 */ /* 0x004fea000383ffff */
[----:B------:R-:W-:Y:S05]  /*cbf0*/  BRA `(.L_x_3383) ;  /* 0xfffffff000107947 */ /* 0x000fea000383ffff */
.L_x_3354:
[----:B---3--:R3:W4:Y:S02]  /*cc00*/  SYNCS.PHASECHK.TRANS64.TRYWAIT P3, [R2+URZ+0x22860], R3 ;  /* 0x02286003020075a7 */ /* 0x008724000806017f */
[----:B----4-:R-:W-:Y:S05]  /*cc10*/  @!P3 NANOSLEEP.SYNCS 0x989680 ;  /* 0x009896800000b95d */ /* 0x010fea0003900000 */
[----:B------:R-:W4:Y:S02]  /*cc20*/  @!P3 SYNCS.PHASECHK.TRANS64 P3, [R2+URZ+0x22860], R3 ;  /* 0x022860030200b5a7 */ /* 0x000f24000806007f */
[----:B----4-:R-:W-:Y:S05]  /*cc30*/  @!P3 BRA `(.L_x_3354) ;  /* 0xfffffffc00f0b947 */ /* 0x010fea000383ffff */
[----:B------:R-:W-:Y:S05]  /*cc40*/  BRA `(.L_x_3384) ;  /* 0xfffffff000587947 */ /* 0x000fea000383ffff */
.L_x_3359:
[----:B------:R-:W-:Y:S01]  /*cc50*/  BSSY B0, `(.L_x_3385) ;  /* 0x0000007000007945 */ /* 0x000fe20003800000 */
[----:B--2---:R-:W-:Y:S02]  /*cc60*/  IMAD.MOV.U32 R12, RZ, RZ, RZ ;  /* 0x000000ffff0c7224 */ /* 0x004fe400078e00ff */
[----:B------:R-:W-:Y:S02]  /*cc70*/  IMAD.MOV.U32 R11, RZ, RZ, 0x1f ;  /* 0x0000001fff0b7424 */ /* 0x000fe400078e00ff */
[----:B------:R-:W-:-:S07]  /*cc80*/  IMAD.MOV.U32 R15, RZ, RZ, -0x1 ;  /* 0xffffffffff0f7424 */ /* 0x000fce00078e00ff */
[----:B-1-34-:R-:W-:Y:S05]  /*cc90*/  WARPSYNC.COLLECTIVE R15, `(.L_x_3386) ;  /* 0x000000000f087348 */ /* 0x01afea0003c00000 */
[----:B------:R2:W1:Y:S02]  /*cca0*/  SHFL.IDX P6, R14, R13, R12, R11 ;  /* 0x0000000c0d0e7389 */ /* 0x00046400000c000b */
[----:B-1234-:R-:W-:Y:S01]  /*ccb0*/  ENDCOLLECTIVE ;  /* 0x000000000000791b */ /* 0x01efe20003800000 */
.L_x_3386:
[----:B------:R-:W-:Y:S05]  /*ccc0*/  BSYNC B0 ;  /* 0x0000000000007941 */ /* 0x000fea0003800000 */
.L_x_3385:
[----:B------:R-:W-:Y:S05]  /*ccd0*/  BRA `(.L_x_3387) ;  /* 0xfffffff4003c7947 */ /* 0x000fea000383ffff */
.L_x_3361:
[----:B-1----:R1:W2:Y:S02]  /*cce0*/  SYNCS.PHASECHK.TRANS64.TRYWAIT P0, [R7+URZ+0x22820], R0 ;  /* 0x02282000070075a7 */ /* 0x0022a4000800017f */
[----:B--2---:R-:W-:Y:S05]  /*ccf0*/  @!P0 NANOSLEEP.SYNCS 0x989680 ;  /* 0x009896800000895d */ /* 0x004fea0003900000 */
[----:B------:R-:W2:Y:S02]  /*cd00*/  @!P0 SYNCS.PHASECHK.TRANS64 P0, [R7+URZ+0x22820], R0 ;  /* 0x02282000070085a7 */ /* 0x000ea4000800007f */
[----:B--2---:R-:W-:Y:S05]  /*cd10*/  @!P0 BRA `(.L_x_3361) ;  /* 0xfffffffc00f08947 */ /* 0x004fea000383ffff */
[----:B------:R-:W-:Y:S05]  /*cd20*/  BRA `(.L_x_3388) ;  /* 0xfffffff400847947 */ /* 0x000fea000383ffff */
.L_x_3365:
[----:B-1----:R1:W2:Y:S02]  /*cd30*/  SYNCS.PHASECHK.TRANS64.TRYWAIT P0, [R5+URZ], R4 ;  /* 0x00000004050075a7 */ /* 0x0022a4000800017f */
[----:B--2---:R-:W-:Y:S05]  /*cd40*/  @!P0 NANOSLEEP.SYNCS 0x989680 ;  /* 0x009896800000895d */ /* 0x004fea0003900000 */
[----:B------:R-:W2:Y:S02]  /*cd50*/  @!P0 SYNCS.PHASECHK.TRANS64 P0, [R5+URZ], R4 ;  /* 0x00000004050085a7 */ /* 0x000ea4000800007f */
[----:B--2---:R-:W-:Y:S05]  /*cd60*/  @!P0 BRA `(.L_x_3365) ;  /* 0xfffffffc00f08947 */ /* 0x004fea000383ffff */
[----:B------:R-:W-:Y:S05]  /*cd70*/  BRA `(.L_x_3389) ;  /* 0xfffffff400d87947 */ /* 0x000fea000383ffff */
.L_x_3366:
[----:B--2---:R2:W3:Y:S02]  /*cd80*/  SYNCS.PHASECHK.TRANS64.TRYWAIT P0, [R3+URZ], R0 ;  /* 0x00000000030075a7 */ /* 0x0044e4000800017f */
[----:B---3--:R-:W-:Y:S05]  /*cd90*/  @!P0 NANOSLEEP.SYNCS 0x989680 ;  /* 0x009896800000895d */ /* 0x008fea0003900000 */
[----:B------:R-:W3:Y:S02]  /*cda0*/  @!P0 SYNCS.PHASECHK.TRANS64 P0, [R3+URZ], R0 ;  /* 0x00000000030085a7 */ /* 0x000ee4000800007f */
[----:B---3--:R-:W-:Y:S05]  /*cdb0*/  @!P0 BRA `(.L_x_3366) ;  /* 0xfffffffc00f08947 */ /* 0x008fea000383ffff */
[----:B------:R-:W-:Y:S05]  /*cdc0*/  BRA `(.L_x_3390) ;  /* 0xfffffff400cc7947 */ /* 0x000fea000383ffff */
.L_x_3368:
[----:B-1----:R1:W2:Y:S02]  /*cdd0*/  SYNCS.PHASECHK.TRANS64.TRYWAIT P0, [R5+URZ], R4 ;  /* 0x00000004050075a7 */ /* 0x0022a4000800017f */
[----:B--2---:R-:W-:Y:S05]  /*cde0*/  @!P0 NANOSLEEP.SYNCS 0x989680 ;  /* 0x009896800000895d */ /* 0x004fea0003900000 */
[----:B------:R-:W2:Y:S02]  /*cdf0*/  @!P0 SYNCS.PHASECHK.TRANS64 P0, [R5+URZ], R4 ;  /* 0x00000004050085a7 */ /* 0x000ea4000800007f */
[----:B--2---:R-:W-:Y:S05]  /*ce00*/  @!P0 BRA `(.L_x_3368) ;  /* 0xfffffffc00f08947 */ /* 0x004fea000383ffff */
[----:B------:R-:W-:Y:S05]  /*ce10*/  BRA `(.L_x_3391) ;  /* 0xfffffff400d07947 */ /* 0x000fea000383ffff */
.L_x_3392:
        /* <DEDUP_REMOVED lines=14> */
.L_x_4729:


//--------------------- .text._ZN7cutlass13device_kernelIN5flash11enable_sm90INS1_16FlashAttnFwdSm90INS1_25CollectiveMainloopFwdSm90ILi2EN4cute5tupleIJNS5_1CILi1EEES8_S8_EEENS6_IJNS7_ILi128EEENS7_ILi96EEENS7_ILi64EEEEEELi256ENS_10bfloat16_tEfNS_4arch4Sm90ELb1ELb0ELb0ELb0ELb0ELb0ELb1ELb1ELb0ELb0ELb0ELb0EEENS1_21CollectiveEpilogueFwdINS6_IJSA_NS7_ILi256EEESB_EEES9_SE_SG_Li256ELb0ELb0ELb0ELb0EEENS1_30DynamicPersistentTileSchedulerILi256ELi32ELb0ELb0ELb1EEEEEEEEEvNT_6ParamsE --------------------------
	.section	.text._ZN7cutlass13device_kernelIN5flash11enable_sm90INS1_16FlashAttnFwdSm90INS1_25CollectiveMainloopFwdSm90ILi2EN4cute5tupleIJNS5_1CILi1EEES8_S8_EEENS6_IJNS7_ILi128EEENS7_ILi96EEENS7_ILi64EEEEEELi256ENS_10bfloat16_tEfNS_4arch4Sm90ELb1ELb0ELb0ELb0ELb0ELb0ELb1ELb1ELb0ELb0ELb0ELb0EEENS1_21CollectiveEpilogueFwdINS6_IJSA_NS7_ILi256EEESB_EEES9_SE_SG_Li256ELb0ELb0ELb0ELb0EEENS1_30DynamicPersistentTileSchedulerILi256ELi32ELb0ELb0ELb1EEEEEEEEEvNT_6ParamsE,"ax",@progbits
	.align	128
.text._ZN7cutlass13device_kernelIN5flash11enable_sm90INS1_16FlashAttnFwdSm90INS1_25CollectiveMainloopFwdSm90ILi2EN4cute5tupleIJNS5_1CILi1EEES8_S8_EEENS6_IJNS7_ILi128EEENS7_ILi96EEENS7_ILi64EEEEEELi256ENS_10bfloat16_tEfNS_4arch4Sm90ELb1ELb0ELb0ELb0ELb0ELb0ELb1ELb1ELb0ELb0ELb0ELb0EEENS1_21CollectiveEpilogueFwdINS6_IJSA_NS7_ILi256EEESB_EEES9_SE_SG_Li256ELb0ELb0ELb0ELb0EEENS1_30DynamicPersistentTileSchedulerILi256ELi32ELb0ELb0ELb1EEEEEEEEEvNT_6ParamsE:
        .type           _ZN7cutlass13device_kernelIN5flash11enable_sm90INS1_16FlashAttnFwdSm90INS1_25CollectiveMainloopFwdSm90ILi2EN4cute5tupleIJNS5_1CILi1EEES8_S8_EEENS6_IJNS7_ILi128EEENS7_ILi96EEENS7_ILi64EEEEEELi256ENS_10bfloat16_tEfNS_4arch4Sm90ELb1ELb0ELb0ELb0ELb0ELb0ELb1ELb1ELb0ELb0ELb0ELb0EEENS1_21CollectiveEpilogueFwdINS6_IJSA_NS7_ILi256EEESB_EEES9_SE_SG_Li256ELb0ELb0ELb0ELb0EEENS1_30DynamicPersistentTileSchedulerILi256ELi32ELb0ELb0ELb1EEEEEEEEEvNT_6ParamsE,@function
        .size           _ZN7cutlass13device_kernelIN5flash11enable_sm90INS1_16FlashAttnFwdSm90INS1_25CollectiveMainloopFwdSm90ILi2EN4cute5tupleIJNS5_1CILi1EEES8_S8_EEENS6_IJNS7_ILi128EEENS7_ILi96EEENS7_ILi64EEEEEELi256ENS_10bfloat16_tEfNS_4arch4Sm90ELb1ELb0ELb0ELb0ELb0ELb0ELb1ELb1ELb0ELb0ELb0ELb0EEENS1_21CollectiveEpilogueFwdINS6_IJSA_NS7_ILi256EEESB_EEES9_SE_SG_Li256ELb0ELb0ELb0ELb0EEENS1_30DynamicPersistentTileSchedulerILi256ELi32ELb0ELb0ELb1EEEEEEEEEvNT_6ParamsE,(.L_x_4730 - _ZN7cutlass13device_kernelIN5flash11enable_sm90INS1_16FlashAttnFwdSm90INS1_25CollectiveMainloopFwdSm90ILi2EN4cute5tupleIJNS5_1CILi1EEES8_S8_EEENS6_IJNS7_ILi128EEENS7_ILi96EEENS7_ILi64EEEEEELi256ENS_10bfloat16_tEfNS_4arch4Sm90ELb1ELb0ELb0ELb0ELb0ELb0ELb1ELb1ELb0ELb0ELb0ELb0EEENS1_21CollectiveEpilogueFwdINS6_IJSA_NS7_ILi256EEESB_EEES9_SE_SG_Li256ELb0ELb0ELb0ELb0EEENS1_30DynamicPersistentTileSchedulerILi256ELi32ELb0ELb0ELb1EEEEEEEEEvNT_6ParamsE)
        .other          _ZN7cutlass13device_kernelIN5flash11enable_sm90INS1_16FlashAttnFwdSm90INS1_25CollectiveMainloopFwdSm90ILi2EN4cute5tupleIJNS5_1CILi1EEES8_S8_EEENS6_IJNS7_ILi128EEENS7_ILi96EEENS7_ILi64EEEEEELi256ENS_10bfloat16_tEfNS_4arch4Sm90ELb1ELb0ELb0ELb0ELb0ELb0ELb1ELb1ELb0ELb0ELb0ELb0EEENS1_21CollectiveEpilogueFwdINS6_IJSA_NS7_ILi256EEESB_EEES9_SE_SG_Li256ELb0ELb0ELb0ELb0EEENS1_30DynamicPersistentTileSchedulerILi256ELi32ELb0ELb0ELb1EEEEEEEEEvNT_6ParamsE,@"STO_CUDA_ENTRY STV_DEFAULT"
_ZN7cutlass13device_kernelIN5flash11enable_sm90INS1_16FlashAttnFwdSm90INS1_25CollectiveMainloopFwdSm90ILi2EN4cute5tupleIJNS5_1CILi1EEES8_S8_EEENS6_IJNS7_ILi128EEENS7_ILi96EEENS7_ILi64EEEEEELi256ENS_10bfloat16_tEfNS_4arch4Sm90ELb1ELb0ELb0ELb0ELb0ELb0ELb1ELb1ELb0ELb0ELb0ELb0EEENS1_21CollectiveEpilogueFwdINS6_IJSA_NS7_ILi256EEESB_EEES9_SE_SG_Li256ELb0ELb0ELb0ELb0EEENS1_30DynamicPersistentTileSchedulerILi256ELi32ELb0ELb0ELb1EEEEEEEEEvNT_6ParamsE:
[----:B------:R-:W1:Y:S02]  /*0000*/  LDC R1, c[0x0][0x28] ;  /* 0x00000a00ff017b82 */ /* 0x000e640000000800 */
[----:B-1----:R-:W-:Y:S01]  /*0010*/  VIADD R1, R1, 0xfffffff0 ;  /* 0xfffffff001017836 */ /* 0x002fe20000000000 */
[----:B------:R-:W1:Y:S01]  /*0020*/  S2R R3, SR_TID.X ;  /* 0x0000000000037919 */ /* 0x000e620000002100 */
[----:B------:R-:W-:Y:S01]  /*0030*/  ELECT P0, URZ, PT ;  /* 0x00000000003f782f */ /* 0x000fe20003800000 */
[----:B------:R-:W-:Y:S01]  /*0040*/  BSSY B0, `(.L_x_3393) ;  /* 0x0000016000007945 */ /* 0x000fe20003800000 */
[----:B-1----:R-:W-:-:S05]  /*0050*/  SHF.R.U32.HI R0, RZ, 0x5, R3 ;  /* 0x00000005ff007819 */ /* 0x002fca0000011603 */
        /* <DEDUP_REMOVED lines=20> */
.L_x_3394:
[----:B------:R-:W-:Y:S05]  /*01a0*/  BSYNC B0 ;  /* 0x0000000000007941 */ /* 0x000fea0003800000 */
.L_x_3393:
[----:B------:R-:W-:Y:S01]  /*01b0*/  VOTEU.ANY UP0, P0 ;  /* 0x00000000003f7886 */ /* 0x000fe20000000100 */
[----:B------:R-:W1:Y:S01]  /*01c0*/  SHFL.IDX PT, R2, R0, RZ, 0x1f ;  /* 0x00001fff00027589 */ /* 0x000e6200000e0000 */
[----:B------:R-:W-:Y:S01]  /*01d0*/  UMOV UR4, 0x1 ;  /* 0x0000000100047882 */ /* 0x000fe20000000000 */
[----:B------:R-:W-:Y:S01]  /*01e0*/  VOTEU.ANY UP1, P0 ;  /* 0x00000000003f7886 */ /* 0x000fe20000020100 */
[----:B------:R-:W-:Y:S01]  /*01f0*/  SHF.R.U32.HI R3, RZ, 0x7, R3 ;  /* 0x00000007ff037819 */ /* 0x000fe20000011603 */
[----:B------:R-:W2:Y:S01]  /*0200*/  @UP0 S2UR UR7, SR_CgaCtaId ;  /* 0x00000000000709c3 */ /* 0x000ea20000008800 */
[----:B------:R-:W-:Y:S01]  /*0210*/  @UP0 UMOV UR6, 0x400 ;  /* 0x0000040000060882 */ /* 0x000fe20000000000 */
[----:B------:R-:W-:-:S04]  /*0220*/  @UP0 UIADD3 UR4, -UR4, 0x100000, URZ ;  /* 0x0010000004040890 */ /* 0x000fc8000fffe13f */
[----:B------:R-:W-:Y:S02]  /*0230*/  @UP0 USHF.L.U32 UR5, UR4, 0xb, URZ ;  /* 0x0000000b04050899 */ /* 0x000fe4000800063f */
[----:B------:R-:W-:Y:S01]  /*0240*/  @UP0 USHF.L.U32 UR4, UR4, 0x1, URZ ;  /* 0x0000000104040899 */ /* 0x000fe2000800063f */
[----:B------:R-:W-:Y:S01]  /*0250*/  VOTEU.ANY UP2, P0 ;  /* 0x00000000003f7886 */ /* 0x000fe20000040100 */
[----:B-1----:R-:W-:Y:S02]  /*0260*/  ISETP.NE.AND P1, PT, R2, RZ, PT ;  /* 0x000000ff0200720c */ /* 0x002fe40003f25270 */
[----:B------:R1:W3:Y:S01]  /*0270*/  SHFL.IDX PT, R2, R3, RZ, 0x1f ;  /* 0x00001fff03027589 */ /* 0x0002e200000e0000 */
[----:B--2---:R-:W-:Y:S01]  /*0280*/  @UP0 ULEA UR6, UR7, UR6, 0x18 ;  /* 0x0000000607060291 */ /* 0x004fe2000f8ec03f */
[----:B------:R-:W-:Y:S02]  /*0290*/  VOTEU.ANY UP0, P0 ;  /* 0x00000000003f7886 */ /* 0x000fe40000000100 */
[----:B------:R-:W2:Y:S09]  /*02a0*/  FENCE.VIEW.ASYNC.S ;  /* 0x00000000000073c6 */ /* 0x000eb20000000000 */
[----:B--2---:R1:W2:Y:S01]  /*02b0*/  @UP0 SYNCS.EXCH.64 URZ, [UR6+0x32400], UR4 ;  /* 0x03240004063f05b2 */ /* 0x0042a20008000100 */
[----:B------:R1:W4:Y:S01]  /*02c0*/  @UP1 SYNCS.EXCH.64 URZ, [UR6+0x32410], UR4 ;  /* 0x03241004063f15b2 */ /* 0x0003220008000100 */
[----:B------:R1:W1:Y:S01]  /*02d0*/  @UP2 SYNCS.EXCH.64 URZ, [UR6+0x32420], UR4 ;  /* 0x03242004063f25b2 */ /* 0x0002620008000100 */
        /* <DEDUP_REMOVED lines=19> */
.L_x_3395:
[----:B-1----:R-:W1:Y:S01]  /*0410*/  SHFL.IDX PT, R3, R0, RZ, 0x1f ;  /* 0x00001fff00037589 */ /* 0x002e6200000e0000 */
[----:B------:R-:W-:Y:S01]  /*0420*/  NOP ;  /* 0x0000000000007918 */ /* 0x000fe20000000000 */
[----:B-1----:R-:W-:-:S13]  /*0430*/  ISETP.NE.AND P0, PT, R3, RZ, PT ;  /* 0x000000ff0300720c */ /* 0x002fda0003f05270 */
[----:B------:R-:W-:Y:S05]  /*0440*/  @P0 BRA `(.L_x_3396) ;  /* 0x0000000000480947 */ /* 0x000fea0003800000 */
[----:B------:R-:W1:Y:S01]  /*0450*/  S2UR UR5, SR_CgaCtaId ;  /* 0x00000000000579c3 */ /* 0x000e620000008800 */
        /* <DEDUP_REMOVED lines=17> */
.L_x_3396:
        /* <DEDUP_REMOVED lines=18> */
.L_x_3397:
        /* <DEDUP_REMOVED lines=22> */
.L_x_3398:
        /* <DEDUP_REMOVED lines=22> */
.L_x_3399:
[----:B---3--:R-:W-:Y:S01]  /*0950*/  ISETP.NE.AND P0, PT, R2, RZ, PT ;  /* 0x000000ff0200720c */ /* 0x008fe20003f05270 */
[----:B------:R-:W-:Y:S01]  /*0960*/  IMAD.MOV.U32 R2, RZ, RZ, 0x1 ;  /* 0x00000001ff027424 */ /* 0x000fe200078e00ff */
[----:B------:R-:W-:Y:S01]  /*0970*/  NOP ;  /* 0x0000000000007918 */ /* 0x000fe20000000000 */
[----:B------:R-:W-:-:S03]  /*0980*/  ULDC.64 UR46, c[0x0][0x208] ;  /* 0x00008200002e7ab9 */ /* 0x000fc60000000a00 */
[----:B------:R-:W-:-:S05]  /*0990*/  SEL R2, R2, 0x2, !P0 ;  /* 0x0000000202027807 */ /* 0x000fca0004000000 */
[----:B------:R3:W-:Y:S01]  /*09a0*/  STL [R1+0x8], R2 ;  /* 0x0000080201007387 */ /* 0x0007e20000100800 */
[----:B-12-4-:R-:W-:Y:S06]  /*09b0*/  BAR.SYNC.DEFER_BLOCKING 0x0 ;  /* 0x0000000000007b1d */ /* 0x016fec0000010000 */
[----:B------:R-:W-:Y:S05]  /*09c0*/  @!P0 BRA `(.L_x_3400) ;  /* 0x000000a400dc8947 */ /* 0x000fea0003800000 */
.L_x_3401:
[----:B------:R-:W-:-:S08]  /*09d0*/  NOP ;  /* 0x0000000000007918 */ /* 0x000fd00000000000 */
[----:B------:R-:W1:Y:S02]  /*09e0*/  USETMAXREG.TRY_ALLOC.CTAPOOL UP0, 0xf0 ;  /* 0x000000f0000079c8 */ /* 0x000e640008000600 */
[----:B-1----:R-:W-:-:S13]  /*09f0*/  PLOP3.LUT P0, PT, PT, PT, UP0, 0x80, 0x0 ;  /* 0x000000000000781c */ /* 0x002fda0003f0f008 */
[----:B------:R-:W-:Y:S05]  /*0a00*/  @!P0 BRA `(.L_x_3401) ;  /* 0xfffffffc00f08947 */ /* 0x000fea000383ffff */
[----:B------:R-:W1:Y:S01]  /*0a10*/  S2R R0, SR_TID.X ;  /* 0x0000000000007919 */ /* 0x000e620000002100 */
[----:B------:R-:W2:Y:S08]  /*0a20*/  S2UR UR7, SR_CTAID.X ;  /* 0x00000000000779c3 */ /* 0x000eb00000002500 */
[----:B------:R-:W-:Y:S08]  /*0a30*/  BAR.ARV 0x4, 0x120 ;  /* 0x0104800000007b1d */ /* 0x000ff00000002000 */
[----:B------:R-:W-:Y:S06]  /*0a40*/  BAR.ARV 0x8, 0x120 ;  /* 0x0204800000007b1d */ /* 0x000fec0000002000 */
[----:B-1----:R-:W-:-:S04]  /*0a50*/  SHF.R.U32.HI R0, RZ, 0x7, R0 ;  /* 0x00000007ff007819 */ /* 0x002fc80000011600 */
[----:B------:R-:W-:Y:S02]  /*0a60*/  ISETP.NE.AND P0, PT, R0, 0x1, PT ;  /* 0x000000010000780c */ /* 0x000fe40003f05270 */
[----:B------:R-:W2:Y:S11]  /*0a70*/  LDC R0, c[0x0][0xea8] ;  /* 0x0003aa00ff007b82 */ /* 0x000eb60000000800 */
[----:B------:R-:W-:Y:S06]  /*0a80*/  @!P0 BAR.ARV 0x9, 0x100 ;  /* 0x0244000000008b1d */ /* 0x000fec0000002000 */
[----:B--2---:R-:W-:-:S13]  /*0a90*/  ISETP.LE.AND P0, PT, R0, UR7, PT ;  /* 0x0000000700007c0c */ /* 0x004fda000bf03270 */
[----:B------:R-:W-:Y:S05]  /*0aa0*/  @P0 EXIT ;  /* 0x000000000000094d */ /* 0x000fea0003800000 */
[----:B------:R-:W2:Y:S01]  /*0ab0*/  LDL.LU R11, [R1+0x8] ;  /* 0x00000800010b7983 */ /* 0x000ea20000300800 */
[----:B---3--:R-:W1:Y:S01]  /*0ac0*/  S2R R2, SR_TID.X ;  /* 0x0000000000027919 */ /* 0x008e620000002100 */
[----:B------:R-:W3:Y:S08]  /*0ad0*/  S2UR UR4, SR_CgaCtaId ;  /* 0x00000000000479c3 */ /* 0x000ef00000008800 */
[----:B------:R-:W4:Y:S01]  /*0ae0*/  S2UR UR6, SR_SWINHI ;  /* 0x00000000000679c3 */ /* 0x000f220000002f00 */
[----:B-1----:R-:W-:-:S05]  /*0af0*/  VIADD R225, R2, 0xffffff80 ;  /* 0xffffff8002e17836 */ /* 0x002fca0000000000 */
[----:B------:R-:W-:-:S04]  /*0b00*/  SHF.R.S32.HI R0, RZ, 0x1f, R225 ;  /* 0x0000001fff007819 */ /* 0x000fc800000114e1 */
[----:B------:R-:W-:-:S04]  /*0b10*/  LEA.HI R2, R0, R225, RZ, 0x7 ;  /* 0x000000e100027211 */ /* 0x000fc800078f38ff */
[----:B------:R-:W-:Y:S02]  /*0b20*/  LOP3.LUT R4, R2, 0xffffff80, RZ, 0xc0, !PT ;  /* 0xffffff8002047812 */ /* 0x000fe400078ec0ff */
[----:B------:R-:W-:-:S03]  /*0b30*/  LEA.HI R3, R0, R225, RZ, 0x4 ;  /* 0x000000e100037211 */ /* 0x000fc600078f20ff */
[----:B------:R-:W-:Y:S01]  /*0b40*/  IMAD.IADD R222, R225, 0x1, -R4 ;  /* 0x00000001e1de7824 */ /* 0x000fe200078e0a04 */
[----:B------:R-:W-:Y:S02]  /*0b50*/  LEA.HI R4, R0, R225, RZ, 0x5 ;  /* 0x000000e100047211 */ /* 0x000fe400078f28ff */
[----:B------:R-:W-:Y:S02]  /*0b60*/  SHF.R.S32.HI R6, RZ, 0x4, R3 ;  /* 0x00000004ff067819 */ /* 0x000fe40000011403 */
[----:B------:R-:W-:Y:S02]  /*0b70*/  SHF.R.S32.HI R7, RZ, 0x1f, R222 ;  /* 0x0000001fff077819 */ /* 0x000fe400000114de */
[----:B------:R-:W-:Y:S02]  /*0b80*/  SHF.R.S32.HI R5, RZ, 0x5, R4 ;  /* 0x00000005ff057819 */ /* 0x000fe40000011404 */
[C---:B------:R-:W-:Y:S02]  /*0b90*/  LOP3.LUT R4, R3.reuse, 0x3fffff0, RZ, 0xc0, !PT ;  /* 0x03fffff003047812 */ /* 0x040fe400078ec0ff */
[----:B------:R-:W-:-:S02]  /*0ba0*/  LEA.HI R3, R3, R6, RZ, 0x1 ;  /* 0x0000000603037211 */ /* 0x000fc400078f08ff */
[-C--:B------:R-:W-:Y:S02]  /*0bb0*/  LEA.HI R8, R7, R222.reuse, RZ, 0x2 ;  /* 0x000000de07087211 */ /* 0x080fe400078f10ff */
[----:B------:R-:W-:Y:S02]  /*0bc0*/  LOP3.LUT R3, R3, 0x1ffffffe, RZ, 0xc0, !PT ;  /* 0x1ffffffe03037812 */ /* 0x000fe400078ec0ff */
[--C-:B------:R-:W-:Y:S02]  /*0bd0*/  SHF.R.S32.HI R9, RZ, 0x2, R8.reuse ;  /* 0x00000002ff097819 */ /* 0x100fe40000011408 */
[----:B------:R-:W-:Y:S01]  /*0be0*/  SHF.R.S32.HI R10, RZ, 0x1f, R8 ;  /* 0x0000001fff0a7819 */ /* 0x000fe20000011408 */
[----:B------:R-:W-:Y:S01]  /*0bf0*/  IMAD.IADD R6, R6, 0x1, -R3 ;  /* 0x0000000106067824 */ /* 0x000fe200078e0a03 */
[----:B------:R-:W-:Y:S01]  /*0c00*/  SHF.R.S32.HI R3, RZ, 0x7, R2 ;  /* 0x00000007ff037819 */ /* 0x000fe20000011402 */
[----:B------:R-:W-:Y:S01]  /*0c10*/  IMAD.IADD R4, R225, 0x1, -R4 ;  /* 0x00000001e1047824 */ /* 0x000fe200078e0a04 */
[----:B------:R-:W-:Y:S01]  /*0c20*/  LEA.HI R10, R10, R9, RZ, 0x3 ;  /* 0x000000090a0a7211 */ /* 0x000fe200078f18ff */
[----:B------:R-:W-:Y:S01]  /*0c30*/  UMOV UR39, 0x400 ;  /* 0x0000040000277882 */ /* 0x000fe20000000000 */
[----:B------:R-:W-:Y:S01]  /*0c40*/  LEA.HI R2, R2, R3, RZ, 0x1 ;  /* 0x0000000302027211 */ /* 0x000fe200078f08ff */
[----:B---3--:R-:W-:Y:S01]  /*0c50*/  ULEA UR39, UR4, UR39, 0x18 ;  /* 0x0000002704277291 */ /* 0x008fe2000f8ec03f */
[----:B------:R-:W-:Y:S01]  /*0c60*/  LOP3.LUT R10, R10, 0xfffffff8, RZ, 0xc0, !PT ;  /* 0xfffffff80a0a7812 */ /* 0x000fe200078ec0ff */
[----:B------:R-:W-:Y:S01]  /*0c70*/  IMAD R5, R5, 0x10, R4 ;  /* 0x0000001005057824 */ /* 0x000fe200078e0204 */
[----:B------:R-:W-:-:S02]  /*0c80*/  LEA.HI R7, R7, R222, RZ, 0x5 ;  /* 0x000000de07077211 */ /* 0x000fc400078f28ff */
[----:B------:R-:W-:Y:S01]  /*0c90*/  LEA.HI R0, R0, R225, RZ, 0x3 ;  /* 0x000000e100007211 */ /* 0x000fe200078f18ff */
[----:B------:R-:W-:Y:S01]  /*0ca0*/  IMAD R5, R5, 0x8, R6 ;  /* 0x0000000805057824 */ /* 0x000fe200078e0206 */
[----:B------:R-:W-:Y:S01]  /*0cb0*/  LOP3.LUT R2, R2, 0x3fffffe, RZ, 0xc0, !PT ;  /* 0x03fffffe02027812 */ /* 0x000fe200078ec0ff */
[----:B------:R-:W-:Y:S01]  /*0cc0*/  IMAD.IADD R10, R9, 0x1, -R10 ;  /* 0x00000001090a7824 */ /* 0x000fe200078e0a0a */
[----:B------:R-:W-:Y:S02]  /*0cd0*/  SHF.R.S32.HI R7, RZ, 0x5, R7 ;  /* 0x00000005ff077819 */ /* 0x000fe40000011407 */
[----:B------:R-:W-:Y:S01]  /*0ce0*/  LOP3.LUT R0, R0, 0x1ffffff8, RZ, 0xc0, !PT ;  /* 0x1ffffff800007812 */ /* 0x000fe200078ec0ff */
[----:B------:R-:W-:Y:S01]  /*0cf0*/  UMOV UR4, UR39 ;  /* 0x0000002700047c82 */ /* 0x000fe20008000000 */
[----:B----4-:R-:W-:Y:S01]  /*0d00*/  UMOV UR5, UR6 ;  /* 0x0000000600057c82 */ /* 0x010fe20008000000 */
[----:B------:R-:W-:Y:S01]  /*0d10*/  LOP3.LUT R9, R8, 0x7ffffffc, RZ, 0xc0, !PT ;  /* 0x7ffffffc08097812 */ /* 0x000fe200078ec0ff */
[----:B------:R-:W-:-:S02]  /*0d20*/  IMAD.U32 R202, RZ, RZ, UR4 ;  /* 0x00000004ffca7e24 */ /* 0x000fc4000f8e00ff */
[----:B------:R-:W-:Y:S02]  /*0d30*/  IMAD.U32 R203, RZ, RZ, UR5 ;  /* 0x00000005ffcb7e24 */ /* 0x000fe4000f8e00ff */
[----:B------:R-:W-:Y:S02]  /*0d40*/  IMAD.SHL.U32 R5, R5, 0x8, RZ ;  /* 0x0000000805057824 */ /* 0x000fe400078e00ff */
[----:B------:R-:W-:Y:S02]  /*0d50*/  IMAD.IADD R2, R3, 0x1, -R2 ;  /* 0x0000000103027824 */ /* 0x000fe400078e0a02 */
[----:B------:R-:W-:Y:S02]  /*0d60*/  IMAD R7, R7, 0x10, R10 ;  /* 0x0000001007077824 */ /* 0x000fe400078e020a */
[----:B------:R-:W-:Y:S02]  /*0d70*/  IMAD.IADD R0, R225, 0x1, -R0 ;  /* 0x00000001e1007824 */ /* 0x000fe400078e0a00 */
[----:B------:R-:W-:-:S02]  /*0d80*/  IMAD.IADD R222, R222, 0x1, -R9 ;  /* 0x00000001dede7824 */ /* 0x000fc400078e0a09 */
[----:B------:R-:W-:Y:S01]  /*0d90*/  IMAD.WIDE R202, R5, 0x2, R202 ;  /* 0x0000000205ca7825 */ /* 0x000fe200078e02ca */
[----:B------:R-:W-:-:S03]  /*0da0*/  UMOV UR4, UR7 ;  /* 0x0000000700047c82 */ /* 0x000fc60008000000 */
[----:B------:R-:W-:Y:S02]  /*0db0*/  IMAD R223, R2, 0x40, R7 ;  /* 0x0000004002df7824 */ /* 0x000fe400078e0207 */
[----:B------:R-:W-:Y:S02]  /*0dc0*/  IMAD.MOV.U32 R224, RZ, RZ, RZ ;  /* 0x000000ffffe07224 */ /* 0x000fe400078e00ff */
[----:B------:R-:W-:Y:S01]  /*0dd0*/  IMAD.SHL.U32 R218, R0, 0x8, RZ ;  /* 0x0000000800da7824 */ /* 0x000fe200078e00ff */
[----:B------:R-:W-:Y:S01]  /*0de0*/  ULDC.64 UR60, c[0x0][0x198] ;  /* 0x00006600003c7ab9 */ /* 0x000fe20000000a00 */
[----:B------:R-:W-:Y:S01]  /*0df0*/  UMOV UR37, URZ ;  /* 0x0000003f00257c82 */ /* 0x000fe20008000000 */
[----:B------:R-:W-:Y:S01]  /*0e00*/  UMOV UR36, URZ ;  /* 0x0000003f00247c82 */ /* 0x000fe20008000000 */
[----:B--2---:R-:W-:-:S07]  /*0e10*/  LOP3.LUT R217, R11, 0x1, RZ, 0xfc, !PT ;  /* 0x000000010bd97812 */ /* 0x004fce00078efcff */
.L_x_3449:
        /* <DEDUP_REMOVED lines=20> */
.L_x_3402:
[----:B------:R-:W-:Y:S01]  /*0f60*/  ULDC UR6, c[0x0][0xec4] ;  /* 0x0003b10000067ab9 */ /* 0x000fe20000000800 */
[----:B------:R-:W-:Y:S01]  /*0f70*/  UMOV UR40, UR7 ;  /* 0x0000000700287c82 */ /* 0x000fe20008000000 */
[----:B------:R-:W-:-:S11]  /*0f80*/  UISETP.NE.AND UP0, UPT, UR6, 0x1, UPT ;  /* 0x000000010600788c */ /* 0x000fd6000bf05270 */
[----:B------:R-:W-:Y:S02]  /*0f90*/  @UP0 ULDC.64 UR10, c[0x0][0xec8] ;  /* 0x0003b200000a0ab9 */ /* 0x000fe40000000a00 */
[----:B------:R-:W-:-:S04]  /*0fa0*/  UIMAD.WIDE.U32 UR4, UR7, UR10, URZ ;  /* 0x0000000a070472a5 */ /* 0x000fc8000f8e003f */
[----:B------:R-:W-:-:S04]  /*0fb0*/  @UP0 USHF.R.U32.HI UR40, URZ, UR11, UR5 ;  /* 0x0000000b3f280299 */ /* 0x000fc80008011605 */
[----:B------:R-:W-:-:S12]  /*0fc0*/  UIMAD UR4, UR40, UR6, URZ ;  /* 0x00000006280472a4 */ /* 0x000fd8000f8e023f */
.L_x_3403:
[----:B------:R-:W1:Y:S01]  /*0fd0*/  LDC R0, c[0x0][0x288] ;  /* 0x0000a200ff007b82 */ /* 0x000e620000000800 */
[----:B------:R-:W-:Y:S01]  /*0fe0*/  ULOP3.LUT UR5, URZ, UR40, URZ, 0x33, !UPT ;  /* 0x000000283f057292 */ /* 0x000fe2000f8e333f */
[----:B------:R-:W-:Y:S01]  /*0ff0*/  PLOP3.LUT P0, PT, PT, PT, PT, 0x80, 0x0 ;  /* 0x000000000000781c */ /* 0x000fe20003f0f070 */
[----:B------:R-:W-:Y:S01]  /*1000*/  ULDC UR6, c[0x0][0xeac] ;  /* 0x0003ab0000067ab9 */ /* 0x000fe20000000800 */
[----:B------:R-:W-:Y:S01]  /*1010*/  ULDC.64 UR10, c[0x0][0x3f8] ;  /* 0x0000fe00000a7ab9 */ /* 0x000fe20000000a00 */
[----:B------:R-:W-:Y:S01]  /*1020*/  UIADD3 UR5, UR5, UR6, URZ ;  /* 0x0000000605057290 */ /* 0x000fe2000fffe03f */
[----:B------:R-:W-:Y:S01]  /*1030*/  IMAD.MOV.U32 R150, RZ, RZ, RZ ;  /* 0x000000ffff967224 */ /* 0x000fe200078e00ff */
[----:B------:R-:W-:Y:S01]  /*1040*/  UISETP.NE.U32.AND UP0, UPT, UR10, URZ, UPT ;  /* 0x0000003f0a00728c */ /* 0x000fe2000bf05070 */
[----:B------:R-:W2:Y:S01]  /*1050*/  LDC R158, c[0x0][0x2e0] ;  /* 0x0000b800ff9e7b82 */ /* 0x000ea20000000800 */
[----:B------:R-:W-:Y:S01]  /*1060*/  USHF.L.U32 UR42, UR5, 0x7, URZ ;  /* 0x00000007052a7899 */ /* 0x000fe2000800063f */
[----:B------:R-:W-:Y:S01]  /*1070*/  CS2R R148, SRZ ;  /* 0x0000000000947805 */ /* 0x000fe2000001ff00 */
[----:B------:R-:W-:Y:S01]  /*1080*/  UISETP.NE.AND.EX UP0, UPT, UR11, URZ, UPT, UP0 ;  /* 0x0000003f0b00728c */ /* 0x000fe2000bf05300 */
[----:B------:R-:W-:Y:S01]  /*1090*/  CS2R R146, SRZ ;  /* 0x0000000000927805 */ /* 0x000fe2000001ff00 */
[----:B------:R-:W-:Y:S01]  /*10a0*/  ULDC UR6, c[0x0][0x404] ;  /* 0x0001010000067ab9 */ /* 0x000fe20000000800 */
[----:B------:R-:W-:Y:S01]  /*10b0*/  ULDC UR43, c[0x0][0xeb8] ;  /* 0x0003ae00002b7ab9 */ /* 0x000fe20000000800 */
[----:B------:R-:W-:Y:S01]  /*10c0*/  USEL UR5, UR6, 0x1, UP0 ;  /* 0x0000000106057887 */ /* 0x000fe20008000000 */
[----:B------:R-:W-:Y:S01]  /*10d0*/  IMAD.U32 R221, RZ, RZ, UR42 ;  /* 0x0000002affdd7e24 */ /* 0x000fe2000f8e00ff */
[----:B------:R-:W-:Y:S01]  /*10e0*/  UISETP.NE.AND UP0, UPT, UR43, 0x1, UPT ;  /* 0x000000012b00788c */ /* 0x000fe2000bf05270 */
[----:B------:R-:W-:Y:S01]  /*10f0*/  CS2R R144, SRZ ;  /* 0x0000000000907805 */ /* 0x000fe2000001ff00 */
[----:B------:R-:W-:Y:S01]  /*1100*/  UIADD3 UR4, UR7, -UR4, URZ ;  /* 0x8000000407047290 */ /* 0x000fe2000fffe03f */
[----:B------:R-:W-:-:S02]  /*1110*/  CS2R R142, SRZ ;  /* 0x00000000008e7805 */ /* 0x000fc4000001ff00 */
[----:B------:R-:W-:Y:S02]  /*1120*/  CS2R R140, SRZ ;  /* 0x00000000008c7805 */ /* 0x000fe4000001ff00 */
[----:B------:R-:W-:Y:S02]  /*1130*/  CS2R R138, SRZ ;  /* 0x00000000008a7805 */ /* 0x000fe4000001ff00 */
[----:B------:R-:W-:Y:S02]  /*1140*/  CS2R R136, SRZ ;  /* 0x0000000000887805 */ /* 0x000fe4000001ff00 */
[----:B-1----:R-:W-:Y:S02]  /*1150*/  IADD3 R3, R221, 0xdf, -R0 ;  /* 0x000000dfdd037810 */ /* 0x002fe40007ffe800 */
[----:B------:R-:W-:Y:S02]  /*1160*/  CS2R R134, SRZ ;  /* 0x0000000000867805 */ /* 0x000fe4000001ff00 */
[----:B------:R-:W-:-:S02]  /*1170*/  CS2R R132, SRZ ;  /* 0x0000000000847805 */ /* 0x000fc4000001ff00 */
[----:B------:R-:W-:Y:S01]  /*1180*/  CS2R R130, SRZ ;  /* 0x0000000000827805 */ /* 0x000fe2000001ff00 */
[----:B------:R-:W-:Y:S01]  /*1190*/  @UP0 ULDC UR6, c[0x0][0xec0] ;  /* 0x0003b00000060ab9 */ /* 0x000fe20000000800 */
[----:B------:R-:W-:Y:S02]  /*11a0*/  CS2R R128, SRZ ;  /* 0x0000000000807805 */ /* 0x000fe4000001ff00 */
[----:B------:R-:W-:Y:S02]  /*11b0*/  CS2R R126, SRZ ;  /* 0x00000000007e7805 */ /* 0x000fe4000001ff00 */
[----:B------:R-:W-:Y:S01]  /*11c0*/  CS2R R124, SRZ ;  /* 0x00000000007c7805 */ /* 0x000fe2000001ff00 */
[----:B--2---:R-:W-:Y:S01]  /*11d0*/  IMAD R158, R158, UR5, RZ ;  /* 0x000000059e9e7c24 */ /* 0x004fe2000f8e02ff */
[----:B------:R-:W-:Y:S01]  /*11e0*/  ULDC UR5, c[0x0][0xec4] ;  /* 0x0003b10000057ab9 */ /* 0x000fe20000000800 */
[----:B------:R-:W-:Y:S01]  /*11f0*/  CS2R R122, SRZ ;  /* 0x00000000007a7805 */ /* 0x000fe2000001ff00 */
[----:B------:R-:W-:Y:S01]  /*1200*/  UIMAD UR8, UR8, UR5, UR4 ;  /* 0x00000005080872a4 */ /* 0x000fe2000f8e0204 */
[C---:B------:R-:W-:Y:S01]  /*1210*/  VIADD R0, R158.reuse, 0x5f ;  /* 0x0000005f9e007836 */ /* 0x040fe20000000000 */
[----:B------:R-:W-:Y:S01]  /*1220*/  CS2R R120, SRZ ;  /* 0x0000000000787805 */ /* 0x000fe2000001ff00 */
[----:B------:R-:W-:Y:S01]  /*1230*/  IMAD.IADD R3, R158, 0x1, R3 ;  /* 0x000000019e037824 */ /* 0x000fe200078e0203 */
[----:B------:R-:W-:Y:S01]  /*1240*/  @UP0 ULDC UR4, c[0x0][0xebc] ;  /* 0x0003af0000040ab9 */ /* 0x000fe20000000800 */
[----:B------:R-:W-:Y:S01]  /*1250*/  IMAD.HI R0, R0, 0x2aaaaaab, RZ ;  /* 0x2aaaaaab00007827 */ /* 0x000fe200078e02ff */
[----:B------:R-:W-:Y:S01]  /*1260*/  UIMAD.WIDE.U32 UR4, UR8, UR4, URZ ;  /* 0x00000004080472a5 */ /* 0x000fe2000f8e003f */
[----:B------:R-:W-:Y:S01]  /*1270*/  CS2R R118, SRZ ;  /* 0x0000000000767805 */ /* 0x000fe2000001ff00 */
[----:B------:R-:W-:Y:S01]  /*1280*/  UMOV UR44, UR8 ;  /* 0x00000008002c7c82 */ /* 0x000fe20008000000 */
[----:B------:R-:W-:Y:S01]  /*1290*/  IMAD.HI R2, R3, 0x2aaaaaab, RZ ;  /* 0x2aaaaaab03027827 */ /* 0x000fe200078e02ff */
[----:B------:R-:W-:Y:S01]  /*12a0*/  SHF.R.U32.HI R3, RZ, 0x1f, R0 ;  /* 0x0000001fff037819 */ /* 0x000fe20000011600 */
[----:B------:R-:W-:Y:S01]  /*12b0*/  @UP0 USHF.R.U32.HI UR44, URZ, UR6, UR5 ;  /* 0x000000063f2c0299 */ /* 0x000fe20008011605 */
[----:B------:R-:W-:-:S02]  /*12c0*/  CS2R R116, SRZ ;  /* 0x0000000000747805 */ /* 0x000fc4000001ff00 */
[----:B------:R-:W-:Y:S02]  /*12d0*/  CS2R R114, SRZ ;  /* 0x0000000000727805 */ /* 0x000fe4000001ff00 */
[----:B------:R-:W-:Y:S01]  /*12e0*/  SHF.R.U32.HI R5, RZ, 0x1f, R2 ;  /* 0x0000001fff057819 */ /* 0x000fe20000011602 */
[----:B------:R-:W-:Y:S01]  /*12f0*/  UIADD3 UR4, -UR44, URZ, URZ ;  /* 0x0000003f2c047290 */ /* 0x000fe2000fffe13f */
[----:B------:R-:W-:Y:S01]  /*1300*/  LEA.HI.SX32 R3, R0, R3, 0x1c ;  /* 0x0000000300037211 */ /* 0x000fe200078fe2ff */
[----:B------:R-:W-:Y:S01]  /*1310*/  IMAD.MOV.U32 R0, RZ, RZ, RZ ;  /* 0x000000ffff007224 */ /* 0x000fe200078e00ff */
[----:B------:R-:W-:Y:S01]  /*1320*/  LEA.HI.SX32 R2, R2, R5, 0x1c ;  /* 0x0000000502027211 */ /* 0x000fe200078fe2ff */
[----:B------:R-:W-:Y:S01]  /*1330*/  UIMAD UR43, UR43, UR4, UR8 ;  /* 0x000000042b2b72a4 */ /* 0x000fe2000f8e0208 */
[----:B------:R-:W-:Y:S02]  /*1340*/  CS2R R112, SRZ ;  /* 0x0000000000707805 */ /* 0x000fe4000001ff00 */
[----:B------:R-:W-:-:S02]  /*1350*/  CS2R R110, SRZ ;  /* 0x00000000006e7805 */ /* 0x000fc4000001ff00 */
[----:B------:R-:W-:Y:S02]  /*1360*/  VIMNMX R205, R3, R2, PT ;  /* 0x0000000203cd7248 */ /* 0x000fe40003fe0100 */
[----:B------:R-:W-:Y:S02]  /*1370*/  CS2R R2, SRZ ;  /* 0x0000000000027805 */ /* 0x000fe4000001ff00 */
[----:B------:R-:W-:Y:S02]  /*1380*/  CS2R R108, SRZ ;  /* 0x00000000006c7805 */ /* 0x000fe4000001ff00 */
[----:B------:R-:W-:Y:S02]  /*1390*/  CS2R R106, SRZ ;  /* 0x00000000006a7805 */ /* 0x000fe4000001ff00 */
[----:B------:R-:W-:Y:S02]  /*13a0*/  ISETP.GE.AND P1, PT, R205, 0x1, PT ;  /* 0x00000001cd00780c */ /* 0x000fe40003f26270 */
        /* <DEDUP_REMOVED lines=32> */
[----:B------:R-:W-:-:S02]  /*15b0*/  MOV R164, RZ ;  /* 0x000000ff00a47202 */ /* 0x000fc40000000f00 */
[----:B------:R-:W-:Y:S02]  /*15c0*/  CS2R R10, SRZ ;  /* 0x00000000000a7805 */ /* 0x000fe4000001ff00 */
[----:B------:R-:W-:Y:S01]  /*15d0*/  CS2R R44, SRZ ;  /* 0x00000000002c7805 */ /* 0x000fe2000001ff00 */
[----:B------:R-:W-:Y:S01]  /*15e0*/  IMAD.MOV.U32 R166, RZ, RZ, RZ ;  /* 0x000000ffffa67224 */ /* 0x000fe200078e00ff */
[----:B------:R-:W-:Y:S02]  /*15f0*/  CS2R R8, SRZ ;  /* 0x0000000000087805 */ /* 0x000fe4000001ff00 */
[----:B------:R-:W-:Y:S02]  /*1600*/  CS2R R36, SRZ ;  /* 0x0000000000247805 */ /* 0x000fe4000001ff00 */
[----:B------:R-:W-:Y:S01]  /*1610*/  CS2R R32, SRZ ;  /* 0x0000000000207805 */ /* 0x000fe2000001ff00 */
[----:B------:R-:W-:Y:S01]  /*1620*/  IMAD.MOV.U32 R168, RZ, RZ, RZ ;  /* 0x000000ffffa87224 */ /* 0x000fe200078e00ff */
[----:B------:R-:W-:Y:S01]  /*1630*/  CS2R R6, SRZ ;  /* 0x0000000000067805 */ /* 0x000fe2000001ff00 */
[----:B------:R-:W-:Y:S01]  /*1640*/  IMAD.MOV.U32 R29, RZ, RZ, RZ ;  /* 0x000000ffff1d7224 */ /* 0x000fe200078e00ff */
[----:B------:R-:W-:Y:S01]  /*1650*/  CS2R R4, SRZ ;  /* 0x0000000000047805 */ /* 0x000fe2000001ff00 */
[----:B------:R-:W-:-:S02]  /*1660*/  IMAD.MOV.U32 R170, RZ, RZ, RZ ;  /* 0x000000ffffaa7224 */ /* 0x000fc400078e00ff */
        /* <DEDUP_REMOVED lines=14> */
[----:B------:R-:W-:Y:S02]  /*1750*/  USHF.R.U32.HI UR4, URZ, 0x4, UR5 ;  /* 0x000000043f047899 */ /* 0x000fe40008011605 */
[----:B------:R-:W-:Y:S02]  /*1760*/  UIADD3 UR5, UR5, 0xa000, URZ ;  /* 0x0000a00005057890 */ /* 0x000fe4000fffe03f */
[----:B------:R-:W-:Y:S02]  /*1770*/  ULOP3.LUT UR4, UR4, 0x3fff, URZ, 0xc0, !UPT ;  /* 0x00003fff04047892 */ /* 0x000fe4000f8ec03f */
[----:B------:R-:W-:Y:S02]  /*1780*/  USHF.R.U32.HI UR5, URZ, 0x4, UR5 ;  /* 0x000000043f057899 */ /* 0x000fe40008011605 */
[----:B------:R-:W-:Y:S02]  /*1790*/  ULOP3.LUT UR41, UR4, 0x10000, URZ, 0xfc, !UPT ;  /* 0x0001000004297892 */ /* 0x000fe4000f8efc3f */
[----:B------:R-:W-:-:S03]  /*17a0*/  ULOP3.LUT UR45, UR5, 0x3fff, URZ, 0xc0, !UPT ;  /* 0x00003fff052d7892 */ /* 0x000fc6000f8ec03f */
[----:B------:R-:W-:Y:S02]  /*17b0*/  UMOV UR5, 0x40000040 ;  /* 0x4000004000057882 */ /* 0x000fe40000000000 */
[----:B------:R-:W-:Y:S01]  /*17c0*/  UMOV UR4, UR41 ;  /* 0x0000002900047c82 */ /* 0x000fe20008000000 */
[----:B------:R-:W-:Y:S02]  /*17d0*/  IMAD.U32 R201, RZ, RZ, UR5 ;  /* 0x00000005ffc97e24 */ /* 0x000fe4000f8e00ff */
[----:B------:R-:W-:Y:S01]  /*17e0*/  IMAD.U32 R200, RZ, RZ, UR4 ;  /* 0x00000004ffc87e24 */ /* 0x000fe2000f8e00ff */
        /* <DEDUP_REMOVED lines=17> */
.L_x_3405:
[----:B------:R-:W-:Y:S01]  /*1900*/  LEA.HI R0, R224, R224, RZ, 0x1 ;  /* 0x000000e0e0007211 */ /* 0x000fe200078f08ff */
[----:B------:R-:W1:Y:S03]  /*1910*/  S2R R2, SR_TID.X ;  /* 0x0000000000027919 */ /* 0x000e660000002100 */
[----:B------:R-:W-:-:S05]  /*1920*/  LOP3.LUT R3, R0, 0xfffffffe, RZ, 0xc0, !PT ;  /* 0xfffffffe00037812 */ /* 0x000fca00078ec0ff */
[----:B------:R-:W-:-:S05]  /*1930*/  IMAD.IADD R0, R224, 0x1, -R3 ;  /* 0x00000001e0007824 */ /* 0x000fca00078e0a03 */
[----:B------:R-:W-:-:S04]  /*1940*/  SHF.L.U32 R0, R0, 0x1f, RZ ;  /* 0x0000001f00007819 */ /* 0x000fc800000006ff */
[----:B------:R-:W2:Y:S01]  /*1950*/  SYNCS.PHASECHK.TRANS64.TRYWAIT P0, [UR39+0x32400], R0 ;  /* 0x03240000ff0075a7 */ /* 0x000ea20008000167 */
[----:B-1----:R-:W-:-:S05]  /*1960*/  SHF.R.U32.HI R2, RZ, 0x7, R2 ;  /* 0x00000007ff027819 */ /* 0x002fca0000011602 */
[----:B------:R-:W-:Y:S01]  /*1970*/  VIADD R215, R2, 0x8 ;  /* 0x0000000802d77836 */ /* 0x000fe20000000000 */
[----:B--2---:R-:W-:Y:S06]  /*1980*/  @!P0 BRA `(.L_x_3406) ;  /* 0x000000c400bc8947 */ /* 0x004fec0003800000 */
.L_x_3510:
[----:B------:R-:W-:Y:S01]  /*1990*/  ISETP.NE.AND P0, PT, R217, 0x3, PT ;  /* 0x00000003d900780c */ /* 0x000fe20003f05270 */
[----:B------:R-:W-:Y:S05]  /*19a0*/  WARPSYNC.ALL ;  /* 0x0000000000007948 */ /* 0x000fea0003800000 */
[----:B------:R2:W-:Y:S07]  /*19b0*/  BAR.SYNC.DEFER_BLOCKING R215, 0x100 ;  /* 0x000400d70000751d */ /* 0x0005ee0000010000 */
[----:B------:R-:W-:Y:S05]  /*19c0*/  @!P0 BRA `(.L_x_3407) ;  /* 0x0000000000048947 */ /* 0x000fea0003800000 */
[----:B------:R-:W-:Y:S01]  /*19d0*/  BPT.TRAP 0x1 ;  /* 0x000000040000795c */ /* 0x000fe20000300000 */
.L_x_3407:
[----:B------:R-:W-:Y:S01]  /*19e0*/  ULEA UR7, UR36, UR39, 0x3 ;  /* 0x0000002724077291 */ /* 0x000fe2000f8e183f */
[----:B------:R-:W-:-:S05]  /*19f0*/  IMAD.U32 R2, RZ, RZ, UR37 ;  /* 0x00000025ff027e24 */ /* 0x000fca000f8e00ff */
[----:B------:R-:W-:-:S04]  /*1a00*/  SHF.L.U32 R2, R2, 0x1f, RZ ;  /* 0x0000001f02027819 */ /* 0x000fc800000006ff */
[----:B------:R3:W4:Y:S01]  /*1a10*/  SYNCS.PHASECHK.TRANS64.TRYWAIT P1, [UR7+0x32430], R2 ;  /* 0x03243002ff0075a7 */ /* 0x0007220008020147 */
[----:B------:R-:W-:Y:S05]  /*1a20*/  @!P0 BRA `(.L_x_3408) ;  /* 0x0000000000048947 */ /* 0x000fea0003800000 */
[----:B------:R-:W-:Y:S01]  /*1a30*/  BPT.TRAP 0x1 ;  /* 0x000000040000795c */ /* 0x000fe20000300000 */
.L_x_3408:
[----:B----4-:R-:W-:Y:S05]  /*1a40*/  @P1 BRA `(.L_x_3409) ;  /* 0x0000000000081947 */ /* 0x010fea0003800000 */
[----:B------:R-:W4:Y:S02]  /*1a50*/  SYNCS.PHASECHK.TRANS64.TRYWAIT P1, [UR7+0x32430], R2 ;  /* 0x03243002ff0075a7 */ /* 0x000f240008020147 */
[----:B----4-:R-:W-:Y:S05]  /*1a60*/  @!P1 BRA `(.L_x_3410) ;  /* 0x000000c4009c9947 */ /* 0x010fea0003800000 */
.L_x_3409:
[----:B------:R-:W-:Y:S01]  /*1a70*/  UIADD3 UR4, UR39, 0x1c400, URZ ;  /* 0x0001c40027047890 */ /* 0x000fe2000fffe03f */
[----:B------:R-:W-:Y:S01]  /*1a80*/  R2UR UR8, R200 ;  /* 0x00000000c80872ca */ /* 0x000fe200000e0000 */
[----:B------:R-:W-:Y:S01]  /*1a90*/  WARPGROUP.ARRIVE ;  /* 0x00000000000079c5 */ /* 0x000fe20000000000 */
[----:B------:R-:W-:Y:S01]  /*1aa0*/  R2UR UR9, R201 ;  /* 0x00000000c90972ca */ /* 0x000fe200000e0000 */
[----:B------:R-:W-:Y:S01]  /*1ab0*/  USHF.R.U32.HI UR4, URZ, 0x4, UR4 ;  /* 0x000000043f047899 */ /* 0x000fe20008011604 */
[----:B------:R-:W-:Y:S01]  /*1ac0*/  UMOV UR11, 0x40000040 ;  /* 0x40000040000b7882 */ /* 0x000fe20000000000 */
[----:B------:R-:W-:Y:S02]  /*1ad0*/  UIADD3 UR5, UR41, 0x2, URZ ;  /* 0x0000000229057890 */ /* 0x000fe4000fffe03f */
[----:B------:R-:W-:-:S04]  /*1ae0*/  ULOP3.LUT UR4, UR4, 0x3fff, URZ, 0xc0, !UPT ;  /* 0x00003fff04047892 */ /* 0x000fc8000f8ec03f */
[----:B------:R-:W-:-:S04]  /*1af0*/  ULOP3.LUT UR38, UR4, 0x10000, URZ, 0xfc, !UPT ;  /* 0x0001000004267892 */ /* 0x000fc8000f8efc3f */
[----:B------:R-:W-:-:S04]  /*1b00*/  UIMAD UR4, UR36, 0x300, UR38 ;  /* 0x00000300240478a4 */ /* 0x000fc8000f8e0226 */
[----:B------:R-:W-:-:S03]  /*1b10*/  UIADD3 UR6, UR4, 0x2, URZ ;  /* 0x0000000204067890 */ /* 0x000fc6000fffe03f */
[----:B------:R-:W-:Y:S02]  /*1b20*/  UMOV UR10, UR4 ;  /* 0x00000004000a7c82 */ /* 0x000fe40008000000 */
        /* <DEDUP_REMOVED lines=27> */
[----:B------:R-:W-:Y:S01]  /*1ce0*/  IMAD.U32 R18, RZ, RZ, UR8 ;  /* 0x00000008ff127e24 */ /* 0x000fe2000f8e00ff */
[----:B------:R-:W-:Y:S01]  /*1cf0*/  MOV R19, UR9 ;  /* 0x0000000900137c02 */ /* 0x000fe20008000f00 */
[----:B------:R-:W-:Y:S02]  /*1d00*/  WARPGROUP.DEPBAR.LE gsb0, 0x0 ;  /* 0x00008000000079c5 */ /* 0x000fe40000010000 */
[----:B------:R-:W-:-:S06]  /*1d10*/  WARPGROUP.ARRIVE ;  /* 0x00000000000079c5 */ /* 0x000fcc0000000000 */
[----:B------:R-:W-:Y:S03]  /*1d20*/  HGMMA.64x96x16.F32.BF16 R24, gdesc[UR8], R24, gsb0 ;  /* 0x01600000081879f0 */ /* 0x000fe60008001818 */
[----:B------:R-:W-:Y:S02]  /*1d30*/  WARPGROUP.DEPBAR.LE gsb0, 0x0 ;  /* 0x00008000000079c5 */ /* 0x000fe40000010000 */
[----:B------:R-:W4:Y:S02]  /*1d40*/  SYNCS.PHASECHK.TRANS64.TRYWAIT P1, [UR39+0x32410], R0 ;  /* 0x03241000ff0075a7 */ /* 0x000f240008020167 */
[----:B----4-:R-:W-:Y:S05]  /*1d50*/  @!P1 BRA `(.L_x_3411) ;  /* 0x000000c000f89947 */ /* 0x010fea0003800000 */
.L_x_3511:
[----:B------:R-:W-:Y:S05]  /*1d60*/  @!P0 BRA `(.L_x_3412) ;  /* 0x0000000000048947 */ /* 0x000fea0003800000 */
[----:B------:R-:W-:Y:S01]  /*1d70*/  BPT.TRAP 0x1 ;  /* 0x000000040000795c */ /* 0x000fe20000300000 */
.L_x_3412:
[----:B------:R4:W1:Y:S01]  /*1d80*/  SYNCS.PHASECHK.TRANS64.TRYWAIT P1, [UR7+0x32450], R2 ;  /* 0x03245002ff0075a7 */ /* 0x0008620008020147 */
[----:B------:R-:W-:Y:S05]  /*1d90*/  @!P0 BRA `(.L_x_3413) ;  /* 0x0000000000048947 */ /* 0x000fea0003800000 */
[----:B------:R-:W-:Y:S01]  /*1da0*/  BPT.TRAP 0x1 ;  /* 0x000000040000795c */ /* 0x000fe20000300000 */
.L_x_3413:
[----:B-1----:R-:W-:Y:S05]  /*1db0*/  @P1 BRA `(.L_x_3414) ;  /* 0x0000000000081947 */ /* 0x002fea0003800000 */
[----:B------:R-:W1:Y:S02]  /*1dc0*/  SYNCS.PHASECHK.TRANS64.TRYWAIT P1, [UR7+0x32450], R2 ;  /* 0x03245002ff0075a7 */ /* 0x000e640008020147 */
[----:B-1----:R-:W-:Y:S05]  /*1dd0*/  @!P1 BRA `(.L_x_3415) ;  /* 0x000000c000f09947 */ /* 0x002fea0003800000 */
.L_x_3414:
[----:B------:R-:W-:Y:S01]  /*1de0*/  UIADD3 UR4, UR39, 0x400, URZ ;  /* 0x0000040027047890 */ /* 0x000fe2000fffe03f */
[----:B------:R-:W-:Y:S01]  /*1df0*/  WARPGROUP.ARRIVE ;  /* 0x00000000000079c5 */ /* 0x000fe20000000000 */
[----:B------:R-:W-:Y:S01]  /*1e00*/  UMOV UR9, 0x40000040 ;  /* 0x4000004000097882 */ /* 0x000fe20000000000 */
[----:B------:R-:W-:Y:S01]  /*1e10*/  UMOV UR11, 0x40000040 ;  /* 0x40000040000b7882 */ /* 0x000fe20000000000 */
[----:B------:R-:W-:Y:S01]  /*1e20*/  USHF.R.U32.HI UR4, URZ, 0x4, UR4 ;  /* 0x000000043f047899 */ /* 0x000fe20008011604 */
[----:B------:R-:W-:Y:S01]  /*1e30*/  IMAD.U32 R17, RZ, RZ, UR9 ;  /* 0x00000009ff117e24 */ /* 0x000fe2000f8e00ff */
[----:B------:R-:W-:Y:S01]  /*1e40*/  UMOV UR13, 0x40000040 ;  /* 0x40000040000d7882 */ /* 0x000fe20000000000 */
[----:B------:R-:W-:Y:S01]  /*1e50*/  UMOV UR15, 0x40000040 ;  /* 0x40000040000f7882 */ /* 0x000fe20000000000 */
[----:B------:R-:W-:Y:S01]  /*1e60*/  ULOP3.LUT UR41, UR4, 0x3fff, URZ, 0xc0, !UPT ;  /* 0x00003fff04297892 */ /* 0x000fe2000f8ec03f */
[----:B------:R-:W-:Y:S01]  /*1e70*/  IMAD.U32 R15, RZ, RZ, UR13 ;  /* 0x0000000dff0f7e24 */ /* 0x000fe2000f8e00ff */
[----:B------:R-:W-:Y:S01]  /*1e80*/  ULOP3.LUT UR4, UR45, 0x10000, URZ, 0xfc, !UPT ;  /* 0x000100002d047892 */ /* 0x000fe2000f8efc3f */
[----:B------:R-:W1:Y:S01]  /*1e90*/  LDC R213, c[0x0][0x288] ;  /* 0x0000a200ffd57b82 */ /* 0x000e620000000800 */
[----:B------:R-:W-:Y:S01]  /*1ea0*/  ULOP3.LUT UR6, UR41, 0x10000, URZ, 0xfc, !UPT ;  /* 0x0001000029067892 */ /* 0x000fe2000f8efc3f */
[----:B------:R-:W-:Y:S01]  /*1eb0*/  IMAD R0, R205, -0x60, R158 ;  /* 0xffffffa0cd007824 */ /* 0x000fe200078e029e */
[----:B------:R-:W-:Y:S01]  /*1ec0*/  UIADD3 UR16, UR4, 0x800, URZ ;  /* 0x0000080004107890 */ /* 0x000fe2000fffe03f */
[----:B------:R-:W-:Y:S01]  /*1ed0*/  VIADD R75, R223, UR42 ;  /* 0x0000002adf4b7c36 */ /* 0x000fe20008000000 */
[----:B------:R-:W-:Y:S01]  /*1ee0*/  UIMAD UR5, UR36, 0xc00, UR6 ;  /* 0x00000c00240578a4 */ /* 0x000fe2000f8e0206 */
[----:B------:R-:W-:Y:S01]  /*1ef0*/  VIADD R13, R0, 0x60 ;  /* 0x00000060000d7836 */ /* 0x000fe20000000000 */
[----:B------:R-:W-:Y:S01]  /*1f00*/  UMOV UR8, UR4 ;  /* 0x0000000400087c82 */ /* 0x000fe20008000000 */
[----:B------:R-:W-:Y:S01]  /*1f10*/  UMOV UR17, 0x40000040 ;  /* 0x4000004000117882 */ /* 0x000fe20000000000 */
[----:B------:R-:W-:Y:S01]  /*1f20*/  IMAD.U32 R16, RZ, RZ, UR8 ;  /* 0x00000008ff107e24 */ /* 0x000fe2000f8e00ff */
[----:B------:R-:W-:Y:S01]  /*1f30*/  UIADD3 UR18, UR5, 0x600, URZ ;  /* 0x0000060005127890 */ /* 0x000fe2000fffe03f */
[----:B------:R-:W-:Y:S01]  /*1f40*/  IMAD R13, R222, -0x2, R13 ;  /* 0xfffffffede0d7824 */ /* 0x000fe200078e020d */
[----:B------:R-:W-:Y:S01]  /*1f50*/  UMOV UR10, UR5 ;  /* 0x00000005000a7c82 */ /* 0x000fe20008000000 */
[----:B------:R-:W-:Y:S01]  /*1f60*/  UMOV UR19, 0x40000040 ;  /* 0x4000004000137882 */ /* 0x000fe20000000000 */
[----:B------:R-:W-:Y:S01]  /*1f70*/  HGMMA.64x96x16.F32.BF16 R24, gdesc[UR8], R24, gsb0 ;  /* 0x01600000081879f0 */ /* 0x000fe20008001818 */
[----:B------:R-:W-:-:S02]  /*1f80*/  UIADD3 UR8, UR4, 0x2, URZ ;  /* 0x0000000204087890 */ /* 0x000fc4000fffe03f */
[----:B------:R-:W5:Y:S01]  /*1f90*/  S2R R72, SR_TID.X ;  /* 0x0000000000487919 */ /* 0x000f620000002100 */
[----:B------:R-:W-:Y:S01]  /*1fa0*/  UIADD3 UR9, UR5, 0x2, URZ ;  /* 0x0000000205097890 */ /* 0x000fe2000fffe03f */
[----:B------:R-:W-:Y:S01]  /*1fb0*/  IMAD.U32 R191, RZ, RZ, UR7 ;  /* 0x00000007ffbf7e24 */ /* 0x000fe2000f8e00ff */
[----:B------:R-:W-:Y:S01]  /*1fc0*/  UIADD3 UR10, UR5, 0x304, URZ ;  /* 0x00000304050a7890 */ /* 0x000fe2000fffe03f */
[----:B------:R-:W-:Y:S01]  /*1fd0*/  VIADD R205, R205, 0xfffffffe ;  /* 0xfffffffecdcd7836 */ /* 0x000fe20000000000 */
[----:B------:R-:W-:Y:S01]  /*1fe0*/  UMOV UR11, 0x40000040 ;  /* 0x40000040000b7882 */ /* 0x000fe20000000000 */
[----:B------:R-:W-:Y:S01]  /*1ff0*/  UMOV UR12, UR8 ;  /* 0x00000008000c7c82 */ /* 0x000fe20008000000 */
[----:B------:R-:W-:Y:S01]  /*2000*/  UIADD3 UR8, UR4, 0x4, URZ ;  /* 0x0000000404087890 */ /* 0x000fe2000fffe03f */
[----:B------:R-:W-:Y:S01]  /*2010*/  IMAD.U32 R14, RZ, RZ, UR12 ;  /* 0x0000000cff0e7e24 */ /* 0x000fe2000f8e00ff */
[----:B------:R-:W-:Y:S01]  /*2020*/  UMOV UR14, UR9 ;  /* 0x00000009000e7c82 */ /* 0x000fe20008000000 */
[----:B------:R-:W-:Y:S01]  /*2030*/  UIADD3 UR9, UR5, 0x4, URZ ;  /* 0x0000000405097890 */ /* 0x000fe2000fffe03f */
[C---:B-1----:R-:W-:Y:S01]  /*2040*/  IADD3 R73, -R213.reuse, 0x61, R0 ;  /* 0x00000061d5497810 */ /* 0x042fe20007ffe100 */
[----:B------:R-:W-:Y:S01]  /*2050*/  UIADD3 UR20, UR4, 0x802, URZ ;  /* 0x0000080204147890 */ /* 0x000fe2000fffe03f */
[----:B------:R-:W-:Y:S01]  /*2060*/  IADD3 R158, -R213, UR42, R158 ;  /* 0x0000002ad59e7c10 */ /* 0x000fe2000fffe19e */
[----:B------:R-:W-:Y:S01]  /*2070*/  UIADD3 UR22, UR5, 0x602, URZ ;  /* 0x0000060205167890 */ /* 0x000fe2000fffe03f */
[----:B------:R-:W-:Y:S01]  /*2080*/  UMOV UR21, 0x40000040 ;  /* 0x4000004000157882 */ /* 0x000fe20000000000 */
[----:B------:R-:W-:Y:S01]  /*2090*/  UMOV UR23, 0x40000040 ;  /* 0x4000004000177882 */ /* 0x000fe20000000000 */
[----:B------:R-:W-:Y:S01]  /*20a0*/  UIADD3 UR24, UR4, 0x804, URZ ;  /* 0x0000080404187890 */ /* 0x000fe2000fffe03f */
[----:B------:R-:W-:Y:S01]  /*20b0*/  IMAD R0, R222, -0x2, R73 ;  /* 0xfffffffede007824 */ /* 0x000fe200078e0249 */
[----:B------:R-:W-:Y:S01]  /*20c0*/  UIADD3 UR26, UR5, 0x604, URZ ;  /* 0x00000604051a7890 */ /* 0x000fe2000fffe03f */
[----:B------:R-:W-:Y:S01]  /*20d0*/  IMAD.HI R158, R158, 0x2aaaaaab, RZ ;  /* 0x2aaaaaab9e9e7827 */ /* 0x000fe200078e02ff */
[----:B------:R-:W-:Y:S01]  /*20e0*/  UMOV UR25, 0x40000040 ;  /* 0x4000004000197882 */ /* 0x000fe20000000000 */
[----:B------:R-:W-:Y:S01]  /*20f0*/  UMOV UR27, 0x40000040 ;  /* 0x40000040001b7882 */ /* 0x000fe20000000000 */
[----:B------:R-:W-:Y:S01]  /*2100*/  UIADD3 UR28, UR4, 0x806, URZ ;  /* 0x00000806041c7890 */ /* 0x000fe2000fffe03f */
[----:B------:R-:W-:Y:S01]  /*2110*/  IADD3 R12, R0, 0x8, R75 ;  /* 0x00000008000c7810 */ /* 0x000fe20007ffe04b */
[----:B------:R-:W-:Y:S01]  /*2120*/  UIADD3 UR30, UR5, 0x606, URZ ;  /* 0x00000606051e7890 */ /* 0x000fe2000fffe03f */
[----:B------:R-:W-:Y:S01]  /*2130*/  VIADDMNMX R0, R75, R0, R13, PT ;  /* 0x000000004b007246 */ /* 0x000fe2000380010d */
[----:B------:R-:W-:Y:S01]  /*2140*/  UMOV UR29, 0x40000040 ;  /* 0x40000040001d7882 */ /* 0x000fe20000000000 */
[----:B------:R-:W-:Y:S01]  /*2150*/  UMOV UR31, 0x40000040 ;  /* 0x40000040001f7882 */ /* 0x000fe20000000000 */
[----:B------:R-:W-:Y:S01]  /*2160*/  UIADD3 UR32, UR4, 0xc00, URZ ;  /* 0x00000c0004207890 */ /* 0x000fe2000fffe03f */
[C---:B------:R-:W-:Y:S01]  /*2170*/  ISETP.GT.AND P1, PT, R0.reuse, RZ, PT ;  /* 0x000000ff0000720c */ /* 0x040fe20003f24270 */
[----:B------:R-:W-:Y:S01]  /*2180*/  UIADD3 UR34, UR5, 0x900, URZ ;  /* 0x0000090005227890 */ /* 0x000fe2000fffe03f */
[C---:B------:R-:W-:Y:S01]  /*2190*/  ISETP.GT.AND P6, PT, R0.reuse, 0x1, PT ;  /* 0x000000010000780c */ /* 0x040fe20003fc4270 */
[----:B------:R-:W-:Y:S01]  /*21a0*/  UMOV UR33, 0x40000040 ;  /* 0x4000004000217882 */ /* 0x000fe20000000000 */
[----:B------:R-:W-:Y:S01]  /*21b0*/  UMOV UR35, 0x40000040 ;  /* 0x4000004000237882 */ /* 0x000fe20000000000 */
[----:B------:R-:W-:Y:S01]  /*21c0*/  UIADD3 UR48, UR4, 0xc02, URZ ;  /* 0x00000c0204307890 */ /* 0x000fe2000fffe03f */
[C---:B------:R-:W-:Y:S01]  /*21d0*/  ISETP.GT.AND P5, PT, R0.reuse, 0x8, PT ;  /* 0x000000080000780c */ /* 0x040fe20003fa4270 */
[----:B------:R-:W-:Y:S01]  /*21e0*/  UIADD3 UR50, UR5, 0x902, URZ ;  /* 0x0000090205327890 */ /* 0x000fe2000fffe03f */
[C---:B------:R-:W-:Y:S01]  /*21f0*/  ISETP.GT.AND P3, PT, R0.reuse, 0x9, PT ;  /* 0x000000090000780c */ /* 0x040fe20003f64270 */
[----:B------:R-:W-:Y:S01]  /*2200*/  UMOV UR49, 0x40000040 ;  /* 0x4000004000317882 */ /* 0x000fe20000000000 */
[----:B------:R-:W-:Y:S01]  /*2210*/  UMOV UR51, 0x40000040 ;  /* 0x4000004000337882 */ /* 0x000fe20000000000 */
[----:B------:R-:W-:Y:S01]  /*2220*/  UIADD3 UR52, UR4, 0xc04, URZ ;  /* 0x00000c0404347890 */ /* 0x000fe2000fffe03f */
[C---:B------:R-:W-:Y:S01]  /*2230*/  ISETP.GT.AND P4, PT, R0.reuse, 0x10, PT ;  /* 0x000000100000780c */ /* 0x040fe20003f84270 */
[----:B------:R-:W-:Y:S01]  /*2240*/  UIADD3 UR54, UR5, 0x904, URZ ;  /* 0x0000090405367890 */ /* 0x000fe2000fffe03f */
[----:B------:R-:W-:Y:S01]  /*2250*/  ISETP.GT.AND P2, PT, R0, 0x11, PT ;  /* 0x000000110000780c */ /* 0x000fe20003f44270 */
[----:B------:R-:W-:Y:S01]  /*2260*/  UMOV UR53, 0x40000040 ;  /* 0x4000004000357882 */ /* 0x000fe20000000000 */
[----:B------:R-:W-:Y:S01]  /*2270*/  UMOV UR55, 0x40000040 ;  /* 0x4000004000377882 */ /* 0x000fe20000000000 */
[----:B------:R-:W-:Y:S01]  /*2280*/  UMOV UR57, 0x40000040 ;  /* 0x4000004000397882 */ /* 0x000fe20000000000 */
[----:B------:R-:W-:Y:S01]  /*2290*/  UMOV UR59, 0x40000040 ;  /* 0x40000040003b7882 */ /* 0x000fe20000000000 */
[----:B------:R-:W-:Y:S01]  /*22a0*/  VIMNMX R13, R13, R12, PT ;  /* 0x0000000c0d0d7248 */ /* 0x000fe20003fe0100 */
[----:B------:R-:W-:Y:S01]  /*22b0*/  ULOP3.LUT UR7, UR41, 0x3000000, URZ, 0xfc, !UPT ;  /* 0x0300000029077892 */ /* 0x000fe2000f8efc3f */
[----:B------:R-:W-:Y:S01]  /*22c0*/  IMAD.U32 R3, RZ, RZ, UR57 ;  /* 0x00000039ff037e24 */ /* 0x000fe2000f8e00ff */
        /* <DEDUP_REMOVED lines=42> */
[----:B------:R-:W-:Y:S01]  /*2570*/  UMOV UR9, 0x40000040 ;  /* 0x4000004000097882 */ /* 0x000fe20000000000 */
        /* <DEDUP_REMOVED lines=8> */
[----:B------:R-:W-:Y:S02]  /*2600*/  UIADD3 UR4, UR4, 0xc06, URZ ;  /* 0x00000c0604047890 */ /* 0x000fe4000fffe03f */
[----:B------:R-:W-:-:S05]  /*2610*/  UIADD3 UR5, UR5, 0x906, URZ ;  /* 0x0000090605057890 */ /* 0x000fca000fffe03f */
[----:B------:R-:W-:Y:S01]  /*2620*/  UMOV UR56, UR4 ;  /* 0x0000000400387c82 */ /* 0x000fe20008000000 */
[----:B------:R-:W-:Y:S01]  /*2630*/  ULDC UR4, c[0x0][0xa80] ;  /* 0x0002a00000047ab9 */ /* 0x000fe20000000800 */
[----:B------:R-:W-:Y:S01]  /*2640*/  UMOV UR58, UR5 ;  /* 0x00000005003a7c82 */ /* 0x000fe20008000000 */
[----:B---34-:R-:W-:Y:S01]  /*2650*/  IMAD.U32 R2, RZ, RZ, UR56 ;  /* 0x00000038ff027e24 */ /* 0x018fe2000f8e00ff */
        /* <DEDUP_REMOVED lines=34> */
[C---:B------:R-:W-:Y:S02]  /*2880*/  ISETP.GT.AND P1, PT, R0.reuse, 0x18, PT ;  /* 0x000000180000780c */ /* 0x040fe40003f24270 */
[----:B------:R-:W-:-:S02]  /*2890*/  ISETP.GT.AND P6, PT, R0, 0x19, PT ;  /* 0x000000190000780c */ /* 0x000fc40003fc4270 */
[----:B------:R-:W-:Y:S02]  /*28a0*/  FSEL R75, R28, -INF , P5 ;  /* 0xff8000001c4b7808 */ /* 0x000fe40002800000 */
[----:B------:R-:W-:Y:S02]  /*28b0*/  ISETP.GT.AND P5, PT, R0, 0x20, PT ;  /* 0x000000200000780c */ /* 0x000fe40003fa4270 */
[----:B------:R-:W-:Y:S02]  /*28c0*/  FSEL R167, R36, -INF , P1 ;  /* 0xff80000024a77808 */ /* 0x000fe40000800000 */
[----:B------:R-:W-:Y:S02]  /*28d0*/  FSEL R171, R37, -INF , P6 ;  /* 0xff80000025ab7808 */ /* 0x000fe40003000000 */
[C---:B------:R-:W-:Y:S02]  /*28e0*/  ISETP.GT.AND P1, PT, R0.reuse, 0x30, PT ;  /* 0x000000300000780c */ /* 0x040fe40003f24270 */
[----:B------:R-:W-:-:S02]  /*28f0*/  ISETP.GT.AND P6, PT, R0, 0x31, PT ;  /* 0x000000310000780c */ /* 0x000fc40003fc4270 */
[----:B------:R-:W-:Y:S02]  /*2900*/  FSEL R29, R29, -INF , P3 ;  /* 0xff8000001d1d7808 */ /* 0x000fe40001800000 */
[----:B------:R-:W-:Y:S02]  /*2910*/  FSEL R12, R32, -INF , P4 ;  /* 0xff800000200c7808 */ /* 0x000fe40002000000 */
[----:B------:R-:W-:Y:S02]  /*2920*/  FSEL R162, R33, -INF , P2 ;  /* 0xff80000021a27808 */ /* 0x000fe40001000000 */
[----:B------:R-:W-:Y:S02]  /*2930*/  FMNMX.FTZ R24, R73, R25, !PT ;  /* 0x0000001949187209 */ /* 0x000fe40007810000 */
[C---:B------:R-:W-:Y:S02]  /*2940*/  ISETP.GT.AND P3, PT, R0.reuse, 0x21, PT ;  /* 0x000000210000780c */ /* 0x040fe40003f64270 */
[----:B------:R-:W-:-:S02]  /*2950*/  ISETP.GT.AND P4, PT, R0, 0x28, PT ;  /* 0x000000280000780c */ /* 0x000fc40003f84270 */
[----:B------:R-:W-:Y:S02]  /*2960*/  ISETP.GT.AND P2, PT, R0, 0x29, PT ;  /* 0x000000290000780c */ /* 0x000fe40003f44270 */
[----:B------:R-:W-:Y:S02]  /*2970*/  FSEL R159, R40, -INF , P5 ;  /* 0xff800000289f7808 */ /* 0x000fe40002800000 */
[----:B------:R-:W-:Y:S02]  /*2980*/  ISETP.GT.AND P5, PT, R0, 0x38, PT ;  /* 0x000000380000780c */ /* 0x000fe40003fa4270 */
[----:B------:R-:W-:Y:S02]  /*2990*/  FSEL R160, R48, -INF , P1 ;  /* 0xff80000030a07808 */ /* 0x000fe40000800000 */
[----:B------:R-:W-:Y:S02]  /*29a0*/  FSEL R164, R49, -INF , P6 ;  /* 0xff80000031a47808 */ /* 0x000fe40003000000 */
[----:B------:R-:W-:-:S02]  /*29b0*/  ISETP.GT.AND P1, PT, R0, 0x48, PT ;  /* 0x000000480000780c */ /* 0x000fc40003f24270 */
[----:B------:R-:W-:Y:S02]  /*29c0*/  ISETP.GT.AND P6, PT, R0, 0x49, PT ;  /* 0x000000490000780c */ /* 0x000fe40003fc4270 */
[----:B------:R-:W-:Y:S02]  /*29d0*/  FMNMX.FTZ R24, R75, R24, !PT ;  /* 0x000000184b187209 */ /* 0x000fe40007810000 */
[----:B------:R-:W-:Y:S02]  /*29e0*/  FSEL R163, R41, -INF , P3 ;  /* 0xff80000029a37808 */ /* 0x000fe40001800000 */
[----:B------:R-:W-:Y:S02]  /*29f0*/  FSEL R168, R44, -INF , P4 ;  /* 0xff8000002ca87808 */ /* 0x000fe40002000000 */
[----:B------:R-:W-:Y:S02]  /*2a00*/  FSEL R172, R45, -INF , P2 ;  /* 0xff8000002dac7808 */ /* 0x000fe40001000000 */
[----:B------:R-:W-:-:S02]  /*2a10*/  ISETP.GT.AND P3, PT, R0, 0x39, PT ;  /* 0x000000390000780c */ /* 0x000fc40003f64270 */
[C---:B------:R-:W-:Y:S02]  /*2a20*/  ISETP.GT.AND P4, PT, R0.reuse, 0x40, PT ;  /* 0x000000400000780c */ /* 0x040fe40003f84270 */
[----:B------:R-:W-:Y:S02]  /*2a30*/  ISETP.GT.AND P2, PT, R0, 0x41, PT ;  /* 0x000000410000780c */ /* 0x000fe40003f44270 */
[----:B------:R-:W-:Y:S02]  /*2a40*/  FSEL R169, R52, -INF , P5 ;  /* 0xff80000034a97808 */ /* 0x000fe40002800000 */
[----:B------:R-:W-:Y:S02]  /*2a50*/  ISETP.GT.AND P5, PT, R0, 0x50, PT ;  /* 0x000000500000780c */ /* 0x000fe40003fa4270 */
[----:B------:R-:W-:Y:S02]  /*2a60*/  FSEL R170, R60, -INF , P1 ;  /* 0xff8000003caa7808 */ /* 0x000fe40000800000 */
[----:B------:R-:W-:-:S02]  /*2a70*/  FSEL R174, R61, -INF , P6 ;  /* 0xff8000003dae7808 */ /* 0x000fc40003000000 */
[----:B------:R-:W-:Y:S02]  /*2a80*/  FMNMX.FTZ R33, R29, R24, !PT ;  /* 0x000000181d217209 */ /* 0x000fe40007810000 */
[C---:B------:R-:W-:Y:S02]  /*2a90*/  ISETP.GT.AND P1, PT, R13.reuse, RZ, PT ;  /* 0x000000ff0d00720c */ /* 0x040fe40003f24270 */
[----:B------:R-:W-:Y:S02]  /*2aa0*/  ISETP.GT.AND P6, PT, R13, 0x1, PT ;  /* 0x000000010d00780c */ /* 0x000fe40003fc4270 */
[----:B------:R-:W-:Y:S02]  /*2ab0*/  FSEL R173, R53, -INF , P3 ;  /* 0xff80000035ad7808 */ /* 0x000fe40001800000 */
[----:B------:R-:W-:Y:S02]  /*2ac0*/  FSEL R161, R56, -INF , P4 ;  /* 0xff80000038a17808 */ /* 0x000fe40002000000 */
[----:B------:R-:W-:-:S02]  /*2ad0*/  FSEL R165, R57, -INF , P2 ;  /* 0xff80000039a57808 */ /* 0x000fc40001000000 */
[C---:B------:R-:W-:Y:S02]  /*2ae0*/  ISETP.GT.AND P3, PT, R0.reuse, 0x51, PT ;  /* 0x000000510000780c */ /* 0x040fe40003f64270 */
[C---:B------:R-:W-:Y:S02]  /*2af0*/  ISETP.GT.AND P4, PT, R0.reuse, 0x58, PT ;  /* 0x000000580000780c */ /* 0x040fe40003f84270 */
[----:B------:R-:W-:Y:S02]  /*2b00*/  ISETP.GT.AND P2, PT, R0, 0x59, PT ;  /* 0x000000590000780c */ /* 0x000fe40003f44270 */
[----:B------:R-:W-:Y:S02]  /*2b10*/  FSEL R0, R64, -INF , P5 ;  /* 0xff80000040007808 */ /* 0x000fe40002800000 */
[----:B------:R-:W-:Y:S02]  /*2b20*/  FMNMX.FTZ R37, R12, R33, !PT ;  /* 0x000000210c257209 */ /* 0x000fe40007810000 */
[----:B------:R-:W-:-:S02]  /*2b30*/  ISETP.GT.AND P5, PT, R13, 0x8, PT ;  /* 0x000000080d00780c */ /* 0x000fc40003fa4270 */
[----:B------:R-:W-:Y:S02]  /*2b40*/  FSEL R33, R26, -INF , P1 ;  /* 0xff8000001a217808 */ /* 0x000fe40000800000 */
[----:B------:R-:W-:Y:S02]  /*2b50*/  FSEL R27, R27, -INF , P6 ;  /* 0xff8000001b1b7808 */ /* 0x000fe40003000000 */
[----:B------:R-:W-:Y:S02]  /*2b60*/  FSEL R166, R65, -INF , P3 ;  /* 0xff80000041a67808 */ /* 0x000fe40001800000 */
[----:B------:R-:W-:Y:S02]  /*2b70*/  FMNMX.FTZ R26, R162, R37, !PT ;  /* 0x00000025a21a7209 */ /* 0x000fe40007810000 */
[----:B------:R-:W-:Y:S02]  /*2b80*/  ISETP.GT.AND P3, PT, R13, 0x9, PT ;  /* 0x000000090d00780c */ /* 0x000fe40003f64270 */
[----:B------:R-:W-:-:S02]  /*2b90*/  FSEL R37, R30, -INF , P5 ;  /* 0xff8000001e257808 */ /* 0x000fc40002800000 */
[----:B------:R-:W-:Y:S02]  /*2ba0*/  FMNMX.FTZ R24, R33, R27, !PT ;  /* 0x0000001b21187209 */ /* 0x000fe40007810000 */
[----:B------:R-:W-:Y:S02]  /*2bb0*/  FMNMX.FTZ R26, R167, R26, !PT ;  /* 0x0000001aa71a7209 */ /* 0x000fe40007810000 */
[----:B------:R-:W-:Y:S02]  /*2bc0*/  ISETP.GT.AND P1, PT, R13, 0x10, PT ;  /* 0x000000100d00780c */ /* 0x000fe40003f24270 */
[----:B------:R-:W-:Y:S02]  /*2bd0*/  FSEL R31, R31, -INF , P3 ;  /* 0xff8000001f1f7808 */ /* 0x000fe40001800000 */
[----:B------:R-:W-:Y:S02]  /*2be0*/  FMNMX.FTZ R24, R37, R24, !PT ;  /* 0x0000001825187209 */ /* 0x000fe40007810000 */
[----:B------:R-:W-:-:S02]  /*2bf0*/  FMNMX.FTZ R26, R171, R26, !PT ;  /* 0x0000001aab1a7209 */ /* 0x000fc40007810000 */
[----:B------:R-:W-:Y:S02]  /*2c00*/  ISETP.GT.AND P6, PT, R13, 0x11, PT ;  /* 0x000000110d00780c */ /* 0x000fe40003fc4270 */
[----:B------:R-:W-:Y:S02]  /*2c10*/  FSEL R177, R34, -INF , P1 ;  /* 0xff80000022b17808 */ /* 0x000fe40000800000 */
[----:B------:R-:W-:Y:S02]  /*2c20*/  FMNMX.FTZ R24, R31, R24, !PT ;  /* 0x000000181f187209 */ /* 0x000fe40007810000 */
        /* <DEDUP_REMOVED lines=44> */
[----:B------:R-:W-:-:S02]  /*2ef0*/  ISETP.GT.AND P6, PT, R13, 0x41, PT ;  /* 0x000000410d00780c */ /* 0x000fc40003fc4270 */
[----:B------:R-:W-:Y:S02]  /*2f00*/  FSEL R180, R58, -INF , P1 ;  /* 0xff8000003ab47808 */ /* 0x000fe40000800000 */
[----:B------:R-:W-:Y:S02]  /*2f10*/  FMNMX.FTZ R35, R206, R35, !PT ;  /* 0x00000023ce237209 */ /* 0x000fe40007810000 */
[----:B------:R-:W-:Y:S02]  /*2f20*/  FMNMX.FTZ R39, R174, R39, !PT ;  /* 0x00000027ae277209 */ /* 0x000fe40007810000 */
[----:B------:R-:W-:Y:S02]  /*2f30*/  ISETP.GT.AND P5, PT, R13, 0x48, PT ;  /* 0x000000480d00780c */ /* 0x000fe40003fa4270 */
[----:B------:R-:W-:Y:S02]  /*2f40*/  FSEL R196, R59, -INF , P6 ;  /* 0xff8000003bc47808 */ /* 0x000fe40003000000 */
[----:B------:R-:W-:-:S02]  /*2f50*/  FMNMX.FTZ R35, R180, R35, !PT ;  /* 0x00000023b4237209 */ /* 0x000fc40007810000 */
        /* <DEDUP_REMOVED lines=21> */
[----:B------:R-:W-:Y:S02]  /*30b0*/  FSEL R211, R71, -INF , P2 ;  /* 0xff80000047d37808 */ /* 0x000fe40001000000 */
[----:B------:R-:W-:Y:S01]  /*30c0*/  FMNMX.FTZ R24, R209, R24, !PT ;  /* 0x00000018d1187209 */ /* 0x000fe20007810000 */
[----:B------:R-:W1:Y:S03]  /*30d0*/  SHFL.BFLY PT, R26, R39, 0x2, 0x1f ;  /* 0x0c401f00271a7f89 */ /* 0x000e6600000e0000 */
[----:B------:R-:W-:-:S05]  /*30e0*/  FMNMX.FTZ R24, R211, R24, !PT ;  /* 0x00000018d3187209 */ /* 0x000fca0007810000 */
[----:B------:R-:W3:Y:S01]  /*30f0*/  SHFL.BFLY PT, R13, R24, 0x2, 0x1f ;  /* 0x0c401f00180d7f89 */ /* 0x000ee200000e0000 */
[----:B-1----:R-:W-:-:S05]  /*3100*/  FMNMX.FTZ R26, R39, R26, !PT ;  /* 0x0000001a271a7209 */ /* 0x002fca0007810000 */
[----:B------:R-:W1:Y:S01]  /*3110*/  SHFL.BFLY PT, R35, R26, 0x1, 0x1f ;  /* 0x0c201f001a237f89 */ /* 0x000e6200000e0000 */
[----:B---3--:R-:W-:Y:S01]  /*3120*/  FMNMX.FTZ R28, R24, R13, !PT ;  /* 0x0000000d181c7209 */ /* 0x008fe20007810000 */
[----:B------:R-:W-:Y:S01]  /*3130*/  IMAD.U32 R13, RZ, RZ, UR4 ;  /* 0x00000004ff0d7e24 */ /* 0x000fe2000f8e00ff */
[----:B------:R-:W-:-:S03]  /*3140*/  UIMAD UR4, UR36, 0xc00, UR7 ;  /* 0x00000c00240478a4 */ /* 0x000fc6000f8e0207 */
[----:B------:R-:W3:Y:S04]  /*3150*/  SHFL.BFLY PT, R39, R28, 0x1, 0x1f ;  /* 0x0c201f001c277f89 */ /* 0x000ee800000e0000 */
[----:B------:R-:W-:Y:S01]  /*3160*/  UMOV UR10, UR4 ;  /* 0x00000004000a7c82 */ /* 0x000fe20008000000 */
[----:B-1----:R-:W-:-:S04]  /*3170*/  FMNMX.FTZ R204, R26, R35, !PT ;  /* 0x000000231acc7209 */ /* 0x002fc80007810000 */
[C---:B------:R-:W-:Y:S01]  /*3180*/  FSETP.NEU.FTZ.AND P1, PT, R204.reuse, -INF , PT ;  /* 0xff800000cc00780b */ /* 0x040fe20003f3d000 */
[----:B------:R-:W-:Y:S01]  /*3190*/  FMUL.FTZ R212, R204, R13 ;  /* 0x0000000dccd47220 */ /* 0x000fe20000410000 */
[----:B---3--:R-:W-:-:S04]  /*31a0*/  FMNMX.FTZ R156, R28, R39, !PT ;  /* 0x000000271c9c7209 */ /* 0x008fc80007810000 */
[----:B------:R-:W-:Y:S02]  /*31b0*/  FSEL R212, R212, RZ, P1 ;  /* 0x000000ffd4d47208 */ /* 0x000fe40000800000 */
[C---:B------:R-:W-:Y:S01]  /*31c0*/  FSETP.NEU.FTZ.AND P1, PT, R156.reuse, -INF , PT ;  /* 0xff8000009c00780b */ /* 0x040fe20003f3d000 */
[-C--:B------:R-:W-:Y:S02]  /*31d0*/  FMUL.FTZ R214, R156, R13.reuse ;  /* 0x0000000d9cd67220 */ /* 0x080fe40000410000 */
[-CC-:B------:R-:W-:Y:S01]  /*31e0*/  FFMA.FTZ R184, R73, R13.reuse, -R212.reuse ;  /* 0x0000000d49b87223 */ /* 0x180fe200000108d4 */
[-CC-:B------:R-:W-:Y:S01]  /*31f0*/  FFMA.FTZ R185, R25, R13.reuse, -R212.reuse ;  /* 0x0000000d19b97223 */ /* 0x180fe200000108d4 */
[-CC-:B------:R-:W-:Y:S01]  /*3200*/  FFMA.FTZ R186, R75, R13.reuse, -R212.reuse ;  /* 0x0000000d4bba7223 */ /* 0x180fe200000108d4 */
[----:B------:R-:W-:Y:S01]  /*3210*/  FSEL R214, R214, RZ, P1 ;  /* 0x000000ffd6d67208 */ /* 0x000fe20000800000 */
[-C--:B------:R-:W-:Y:S01]  /*3220*/  FFMA.FTZ R187, R29, R13.reuse, -R212 ;  /* 0x0000000d1dbb7223 */ /* 0x080fe200000108d4 */
[----:B-----5:R-:W-:Y:S01]  /*3230*/  LOP3.LUT P1, RZ, R72, 0x7f, RZ, 0xc0, !PT ;  /* 0x0000007f48ff7812 */ /* 0x020fe2000782c0ff */
[----:B------:R-:W-:Y:S01]  /*3240*/  MUFU.EX2 R184, R184 ;  /* 0x000000b800b87308 */ /* 0x000fe20000000800 */
[----:B------:R-:W-:Y:S01]  /*3250*/  SHF.R.U32.HI R72, RZ, 0x7, R72 ;  /* 0x00000007ff487819 */ /* 0x000fe20000011648 */
[-CC-:B------:R-:W-:Y:S01]  /*3260*/  FFMA.FTZ R188, R33, R13.reuse, -R214.reuse ;  /* 0x0000000d21bc7223 */ /* 0x180fe200000108d6 */
[-CC-:B------:R-:W-:Y:S01]  /*3270*/  FFMA.FTZ R189, R27, R13.reuse, -R214.reuse ;  /* 0x0000000d1bbd7223 */ /* 0x180fe200000108d6 */
[-CC-:B------:R-:W-:Y:S01]  /*3280*/  FFMA.FTZ R190, R37, R13.reuse, -R214.reuse ;  /* 0x0000000d25be7223 */ /* 0x180fe200000108d6 */
[----:B------:R-:W-:Y:S01]  /*3290*/  IADD3 R157, -R72, 0xb, RZ ;  /* 0x0000000b489d7810 */ /* 0x000fe20007ffe1ff */
[-C--:B------:R-:W-:Y:S01]  /*32a0*/  FFMA.FTZ R192, R31, R13.reuse, -R214 ;  /* 0x0000000d1fc07223 */ /* 0x080fe200000108d6 */
[-CC-:B------:R-:W-:Y:S01]  /*32b0*/  FFMA.FTZ R12, R12, R13.reuse, -R212.reuse ;  /* 0x0000000d0c0c7223 */ /* 0x180fe200000108d4 */
[----:B------:R-:W1:Y:S01]  /*32c0*/  MUFU.EX2 R185, R185 ;  /* 0x000000b900b97308 */ /* 0x000e620000000800 */
[-CC-:B------:R-:W-:Y:S01]  /*32d0*/  FFMA.FTZ R162, R162, R13.reuse, -R212.reuse ;  /* 0x0000000da2a27223 */ /* 0x180fe200000108d4 */
[-CC-:B------:R-:W-:Y:S01]  /*32e0*/  FFMA.FTZ R167, R167, R13.reuse, -R212.reuse ;  /* 0x0000000da7a77223 */ /* 0x180fe200000108d4 */
[----:B------:R-:W-:Y:S01]  /*32f0*/  FFMA.FTZ R171, R171, R13, -R212 ;  /* 0x0000000dabab7223 */ /* 0x000fe200000108d4 */
[----:B------:R-:W-:-:S02]  /*3300*/  @!P1 VIADD R24, R191, 0x32440 ;  /* 0x00032440bf189836 */ /* 0x000fc40000000000 */
[-CC-:B------:R-:W-:Y:S01]  /*3310*/  FFMA.FTZ R177, R177, R13.reuse, -R214.reuse ;  /* 0x0000000db1b17223 */ /* 0x180fe200000108d6 */
[-CC-:B------:R-:W-:Y:S01]  /*3320*/  FFMA.FTZ R181, R181, R13.reuse, -R214.reuse ;  /* 0x0000000db5b57223 */ /* 0x180fe200000108d6 */
[-C--:B------:R-:W-:Y:S01]  /*3330*/  FFMA.FTZ R193, R193, R13.reuse, -R214 ;  /* 0x0000000dc1c17223 */ /* 0x080fe200000108d6 */
[----:B------:R-:W-:Y:S01]  /*3340*/  MUFU.EX2 R186, R186 ;  /* 0x000000ba00ba7308 */ /* 0x000fe20000000800 */
[----:B------:R-:W-:Y:S01]  /*3350*/  @!P1 PRMT R24, RZ, 0x654, R24 ;  /* 0x00000654ff189816 */ /* 0x000fe20000000018 */
[----:B------:R3:W-:Y:S06]  /*3360*/  BAR.ARV R157, 0x100 ;  /* 0x0004009d0000751d */ /* 0x0007ec0000002000 */
[----:B------:R4:W-:Y:S01]  /*3370*/  @!P1 SYNCS.ARRIVE.TRANS64.RED.A1T0 RZ, [R24+URZ], RZ ;  /* 0x000000ff18ff99a7 */ /* 0x0009e2000810043f */
[----:B------:R-:W5:Y:S01]  /*3380*/  MUFU.EX2 R187, R187 ;  /* 0x000000bb00bb7308 */ /* 0x000f620000000800 */
[----:B------:R2:W-:Y:S01]  /*3390*/  BAR.SYNC.DEFER_BLOCKING R215, 0x100 ;  /* 0x000400d70000751d */ /* 0x0005e20000010000 */
[----:B-1----:R-:W-:Y:S01]  /*33a0*/  F2FP.BF16.F32.PACK_AB R152, R185, R184 ;  /* 0x000000b8b998723e */ /* 0x002fe200000010ff */
[-C--:B------:R-:W-:Y:S01]  /*33b0*/  FFMA.FTZ R198, R198, R13.reuse, -R214 ;  /* 0x0000000dc6c67223 */ /* 0x080fe200000108d6 */
[-CC-:B------:R-:W-:Y:S01]  /*33c0*/  FFMA.FTZ R216, R163, R13.reuse, -R212.reuse ;  /* 0x0000000da3d87223 */ /* 0x180fe200000108d4 */
[-CC-:B------:R-:W-:Y:S01]  /*33d0*/  FFMA.FTZ R163, R168, R13.reuse, -R212.reuse ;  /* 0x0000000da8a37223 */ /* 0x180fe200000108d4 */
[-C--:B------:R-:W-:Y:S01]  /*33e0*/  FFMA.FTZ R168, R172, R13.reuse, -R212 ;  /* 0x0000000daca87223 */ /* 0x080fe200000108d4 */
[-C--:B------:R-:W-:Y:S01]  /*33f0*/  FFMA.FTZ R172, R178, R13.reuse, -R214 ;  /* 0x0000000db2ac7223 */ /* 0x080fe200000108d6 */
[----:B------:R-:W-:Y:S01]  /*3400*/  MUFU.EX2 R188, R188 ;  /* 0x000000bc00bc7308 */ /* 0x000fe20000000800 */
[-C--:B------:R-:W-:Y:S01]  /*3410*/  FFMA.FTZ R159, R159, R13.reuse, -R212 ;  /* 0x0000000d9f9f7223 */ /* 0x080fe200000108d4 */
[-CC-:B--2---:R-:W-:Y:S01]  /*3420*/  FFMA.FTZ R215, R182, R13.reuse, -R214.reuse ;  /* 0x0000000db6d77223 */ /* 0x184fe200000108d6 */
[-CC-:B------:R-:W-:Y:S01]  /*3430*/  FFMA.FTZ R178, R194, R13.reuse, -R214.reuse ;  /* 0x0000000dc2b27223 */ /* 0x180fe200000108d6 */
[-C--:B------:R-:W-:Y:S01]  /*3440*/  FFMA.FTZ R199, R199, R13.reuse, -R214 ;  /* 0x0000000dc7c77223 */ /* 0x080fe200000108d6 */
[-CC-:B------:R-:W-:Y:S01]  /*3450*/  FFMA.FTZ R227, R164, R13.reuse, -R212.reuse ;  /* 0x0000000da4e37223 */ /* 0x180fe200000108d4 */
[-CC-:B------:R-:W-:Y:S01]  /*3460*/  FFMA.FTZ R164, R169, R13.reuse, -R212.reuse ;  /* 0x0000000da9a47223 */ /* 0x180fe200000108d4 */
[-C--:B------:R-:W-:Y:S01]  /*3470*/  FFMA.FTZ R169, R173, R13.reuse, -R212 ;  /* 0x0000000dada97223 */ /* 0x080fe200000108d4 */
[----:B------:R-:W1:Y:S01]  /*3480*/  MUFU.EX2 R189, R189 ;  /* 0x000000bd00bd7308 */ /* 0x000e620000000800 */
[----:B-----5:R-:W-:Y:S01]  /*3490*/  F2FP.BF16.F32.PACK_AB R154, R187, R186 ;  /* 0x000000babb9a723e */ /* 0x020fe200000010ff */
[-C--:B------:R-:W-:Y:S01]  /*34a0*/  FFMA.FTZ R173, R179, R13.reuse, -R214 ;  /* 0x0000000db3ad7223 */ /* 0x080fe200000108d6 */
[-C--:B------:R-:W-:Y:S01]  /*34b0*/  FFMA.FTZ R160, R160, R13.reuse, -R212 ;  /* 0x0000000da0a07223 */ /* 0x080fe200000108d4 */
[-CC-:B------:R-:W-:Y:S01]  /*34c0*/  FFMA.FTZ R182, R183, R13.reuse, -R214.reuse ;  /* 0x0000000db7b67223 */ /* 0x180fe200000108d6 */
[-CC-:B------:R-:W-:Y:S01]  /*34d0*/  FFMA.FTZ R179, R195, R13.reuse, -R214.reuse ;  /* 0x0000000dc3b37223 */ /* 0x180fe200000108d6 */
[-C--:B------:R-:W-:Y:S01]  /*34e0*/  FFMA.FTZ R194, R206, R13.reuse, -R214 ;  /* 0x0000000dcec27223 */ /* 0x080fe200000108d6 */
[-CC-:B------:R-:W-:Y:S01]  /*34f0*/  FFMA.FTZ R206, R165, R13.reuse, -R212.reuse ;  /* 0x0000000da5ce7223 */ /* 0x180fe200000108d4 */
[----:B------:R-:W-:Y:S01]  /*3500*/  MUFU.EX2 R190, R190 ;  /* 0x000000be00be7308 */ /* 0x000fe20000000800 */
[-CC-:B------:R-:W-:Y:S01]  /*3510*/  FFMA.FTZ R165, R170, R13.reuse, -R212.reuse ;  /* 0x0000000daaa57223 */ /* 0x180fe200000108d4 */
[-C--:B------:R-:W-:Y:S01]  /*3520*/  FFMA.FTZ R170, R174, R13.reuse, -R212 ;  /* 0x0000000daeaa7223 */ /* 0x080fe200000108d4 */
[-C--:B------:R-:W-:Y:S01]  /*3530*/  FFMA.FTZ R174, R180, R13.reuse, -R214 ;  /* 0x0000000db4ae7223 */ /* 0x080fe200000108d6 */
[-C--:B------:R-:W-:Y:S01]  /*3540*/  FFMA.FTZ R161, R161, R13.reuse, -R212 ;  /* 0x0000000da1a17223 */ /* 0x080fe200000108d4 */
[-CC-:B------:R-:W-:Y:S01]  /*3550*/  FFMA.FTZ R183, R196, R13.reuse, -R214.reuse ;  /* 0x0000000dc4b77223 */ /* 0x180fe200000108d6 */
[-CC-:B------:R-:W-:Y:S01]  /*3560*/  FFMA.FTZ R180, R208, R13.reuse, -R214.reuse ;  /* 0x0000000dd0b47223 */ /* 0x180fe200000108d6 */
[-C--:B------:R-:W-:Y:S01]  /*3570*/  FFMA.FTZ R195, R210, R13.reuse, -R214 ;  /* 0x0000000dd2c37223 */ /* 0x080fe200000108d6 */
[----:B------:R-:W2:Y:S01]  /*3580*/  MUFU.EX2 R192, R192 ;  /* 0x000000c000c07308 */ /* 0x000ea20000000800 */
[----:B-1----:R-:W-:Y:S01]  /*3590*/  F2FP.BF16.F32.PACK_AB R153, R189, R188 ;  /* 0x000000bcbd99723e */ /* 0x002fe200000010ff */
[-CC-:B------:R-:W-:Y:S01]  /*35a0*/  FFMA.FTZ R229, R166, R13.reuse, -R212.reuse ;  /* 0x0000000da6e57223 */ /* 0x180fe200000108d4 */
[-CC-:B------:R-:W-:Y:S01]  /*35b0*/  FFMA.FTZ R166, R175, R13.reuse, -R212.reuse ;  /* 0x0000000dafa67223 */ /* 0x180fe200000108d4 */
[-C--:B------:R-:W-:Y:S01]  /*35c0*/  FFMA.FTZ R175, R176, R13.reuse, -R212 ;  /* 0x0000000db0af7223 */ /* 0x080fe200000108d4 */
[-C--:B------:R-:W-:Y:S01]  /*35d0*/  FFMA.FTZ R176, R207, R13.reuse, -R214 ;  /* 0x0000000dcfb07223 */ /* 0x080fe200000108d6 */
[-C--:B------:R-:W-:Y:S01]  /*35e0*/  FFMA.FTZ R0, R0, R13.reuse, -R212 ;  /* 0x0000000d00007223 */ /* 0x080fe200000108d4 */
[-CC-:B------:R-:W-:Y:S01]  /*35f0*/  FFMA.FTZ R197, R197, R13.reuse, -R214.reuse ;  /* 0x0000000dc5c57223 */ /* 0x180fe200000108d6 */
[----:B------:R-:W1:Y:S01]  /*3600*/  MUFU.EX2 R12, R12 ;  /* 0x0000000c000c7308 */ /* 0x000e620000000800 */
[-CC-:B------:R-:W-:Y:S01]  /*3610*/  FFMA.FTZ R196, R209, R13.reuse, -R214.reuse ;  /* 0x0000000dd1c47223 */ /* 0x180fe200000108d6 */
[----:B------:R-:W-:Y:S01]  /*3620*/  FFMA.FTZ R207, R211, R13, -R214 ;  /* 0x0000000dd3cf7223 */ /* 0x000fe200000108d6 */
[----:B------:R-:W-:Y:S01]  /*3630*/  FADD.FTZ R185, R184, R185 ;  /* 0x000000b9b8b97221 */ /* 0x000fe20000010000 */
[----:B------:R-:W-:Y:S01]  /*3640*/  FADD.FTZ R189, R188, R189 ;  /* 0x000000bdbcbd7221 */ /* 0x000fe20000010000 */
[----:B------:R-:W-:-:S02]  /*3650*/  @!P1 VIADD R191, R191, 0x32460 ;  /* 0x00032460bfbf9836 */ /* 0x000fc40000000000 */
[----:B------:R-:W-:Y:S01]  /*3660*/  FADD.FTZ R186, R186, R185 ;  /* 0x000000b9baba7221 */ /* 0x000fe20000010000 */
[----:B------:R-:W-:Y:S01]  /*3670*/  MUFU.EX2 R162, R162 ;  /* 0x000000a200a27308 */ /* 0x000fe20000000800 */
[----:B--2---:R-:W-:Y:S01]  /*3680*/  F2FP.BF16.F32.PACK_AB R155, R192, R190 ;  /* 0x000000bec09b723e */ /* 0x004fe200000010ff */
[----:B------:R-:W-:Y:S01]  /*3690*/  FADD.FTZ R189, R190, R189 ;  /* 0x000000bdbebd7221 */ /* 0x000fe20000010000 */
[----:B------:R-:W-:Y:S01]  /*36a0*/  FADD.FTZ R187, R187, R186 ;  /* 0x000000babbbb7221 */ /* 0x000fe20000010000 */
[----:B------:R-:W-:Y:S01]  /*36b0*/  @!P1 PRMT R191, RZ, 0x654, R191 ;  /* 0x00000654ffbf9816 */ /* 0x000fe200000000bf */
[----:B----4-:R-:W-:Y:S01]  /*36c0*/  WARPGROUP.ARRIVE ;  /* 0x00000000000079c5 */ /* 0x010fe20000000000 */
[----:B------:R-:W-:Y:S02]  /*36d0*/  FADD.FTZ R192, R192, R189 ;  /* 0x000000bdc0c07221 */ /* 0x000fe40000010000 */
[----:B------:R-:W-:Y:S01]  /*36e0*/  MUFU.EX2 R167, R167 ;  /* 0x000000a700a77308 */ /* 0x000fe20000000800 */
[----:B-1----:R-:W-:-:S02]  /*36f0*/  FADD.FTZ R187, R12, R187 ;  /* 0x000000bb0cbb7221 */ /* 0x002fc40000010000 */
[----:B------:R-:W-:Y:S01]  /*3700*/  HGMMA.64x256x16.F32.BF16 R24, R152, gdesc[UR8].tnspB, RZ, !UPT, gsb0 ;  /* 0x43e0000898187df0 */ /* 0x000fe2000c0018ff */
[----:B------:R-:W-:Y:S01]  /*3710*/  UIADD3 UR10, UR4, 0x80, URZ ;  /* 0x00000080040a7890 */ /* 0x000fe2000fffe03f */
[----:B------:R-:W-:-:S03]  /*3720*/  UMOV UR11, 0x40000040 ;  /* 0x40000040000b7882 */ /* 0x000fc60000000000 */
[----:B------:R-:W-:Y:S08]  /*3730*/  MUFU.EX2 R171, R171 ;  /* 0x000000ab00ab7308 */ /* 0x000ff00000000800 */
[----:B------:R-:W1:Y:S08]  /*3740*/  MUFU.EX2 R177, R177 ;  /* 0x000000b100b17308 */ /* 0x000e700000000800 */
[----:B------:R-:W2:Y:S08]  /*3750*/  MUFU.EX2 R181, R181 ;  /* 0x000000b500b57308 */ /* 0x000eb00000000800 */
[----:B------:R-:W-:Y:S01]  /*3760*/  MUFU.EX2 R193, R193 ;  /* 0x000000c100c17308 */ /* 0x000fe20000000800 */
[----:B-1----:R-:W-:-:S07]  /*3770*/  FADD.FTZ R192, R177, R192 ;  /* 0x000000c0b1c07221 */ /* 0x002fce0000010000 */
[----:B------:R-:W1:Y:S01]  /*3780*/  MUFU.EX2 R198, R198 ;  /* 0x000000c600c67308 */ /* 0x000e620000000800 */
[----:B--2---:R-:W-:-:S07]  /*3790*/  FADD.FTZ R192, R181, R192 ;  /* 0x000000c0b5c07221 */ /* 0x004fce0000010000 */
[----:B------:R-:W-:Y:S08]  /*37a0*/  MUFU.EX2 R159, R159 ;  /* 0x0000009f009f7308 */ /* 0x000ff00000000800 */
[----:B------:R-:W2:Y:S08]  /*37b0*/  MUFU.EX2 R216, R216 ;  /* 0x000000d800d87308 */ /* 0x000eb00000000800 */
[----:B------:R-:W-:Y:S08]  /*37c0*/  MUFU.EX2 R163, R163 ;  /* 0x000000a300a37308 */ /* 0x000ff00000000800 */
[----:B------:R-:W-:Y:S08]  /*37d0*/  MUFU.EX2 R168, R168 ;  /* 0x000000a800a87308 */ /* 0x000ff00000000800 */
[----:B------:R-:W-:Y:S08]  /*37e0*/  MUFU.EX2 R172, R172 ;  /* 0x000000ac00ac7308 */ /* 0x000ff00000000800 */
[----:B------:R-:W4:Y:S08]  /*37f0*/  MUFU.EX2 R215, R215 ;  /* 0x000000d700d77308 */ /* 0x000f300000000800 */
[----:B------:R-:W-:Y:S08]  /*3800*/  MUFU.EX2 R178, R178 ;  /* 0x000000b200b27308 */ /* 0x000ff00000000800 */
[----:B------:R-:W5:Y:S08]  /*3810*/  MUFU.EX2 R199, R199 ;  /* 0x000000c700c77308 */ /* 0x000f700000000800 */
[----:B------:R-:W-:Y:S08]  /*3820*/  MUFU.EX2 R160, R160 ;  /* 0x000000a000a07308 */ /* 0x000ff00000000800 */
[----:B------:R-:W3:Y:S08]  /*3830*/  MUFU.EX2 R227, R227 ;  /* 0x000000e300e37308 */ /* 0x000ef00000000800 */
[----:B------:R-:W-:Y:S08]  /*3840*/  MUFU.EX2 R164, R164 ;  /* 0x000000a400a47308 */ /* 0x000ff00000000800 */
[----:B------:R-:W-:Y:S08]  /*3850*/  MUFU.EX2 R169, R169 ;  /* 0x000000a900a97308 */ /* 0x000ff00000000800 */
[----:B------:R-:W-:Y:S08]  /*3860*/  MUFU.EX2 R173, R173 ;  /* 0x000000ad00ad7308 */ /* 0x000ff00000000800 */
[----:B------:R-:W3:Y:S08]  /*3870*/  MUFU.EX2 R182, R182 ;  /* 0x000000b600b67308 */ /* 0x000ef00000000800 */
[----:B------:R-:W-:Y:S08]  /*3880*/  MUFU.EX2 R179, R179 ;  /* 0x000000b300b37308 */ /* 0x000ff00000000800 */
[----:B------:R-:W3:Y:S08]  /*3890*/  MUFU.EX2 R194, R194 ;  /* 0x000000c200c27308 */ /* 0x000ef00000000800 */
        /* <DEDUP_REMOVED lines=12> */
[----:B------:R-:W-:Y:S01]  /*3960*/  MUFU.EX2 R197, R197 ;  /* 0x000000c500c57308 */ /* 0x000fe20000000800 */
[----:B------:R-:W-:-:S02]  /*3970*/  WARPGROUP.DEPBAR.LE gsb0, 0x0 ;  /* 0x00008000000079c5 */ /* 0x000fc40000010000 */
[C---:B------:R-:W-:Y:S01]  /*3980*/  F2FP.BF16.F32.PACK_AB R152, R162.reuse, R12 ;  /* 0x0000000ca298723e */ /* 0x040fe200000010ff */
[----:B------:R-:W-:Y:S01]  /*3990*/  FADD.FTZ R162, R162, R187 ;  /* 0x000000bba2a27221 */ /* 0x000fe20000010000 */
[----:B------:R-:W-:Y:S02]  /*39a0*/  F2FP.BF16.F32.PACK_AB R153, R181, R177 ;  /* 0x000000b1b599723e */ /* 0x000fe400000010ff */
[----:B------:R-:W-:Y:S01]  /*39b0*/  F2FP.BF16.F32.PACK_AB R154, R171, R167 ;  /* 0x000000a7ab9a723e */ /* 0x000fe200000010ff */
[----:B------:R-:W3:Y:S01]  /*39c0*/  MUFU.EX2 R176, R176 ;  /* 0x000000b000b07308 */ /* 0x000ee20000000800 */
[C---:B-1----:R-:W-:Y:S01]  /*39d0*/  F2FP.BF16.F32.PACK_AB R155, R198.reuse, R193 ;  /* 0x000000c1c69b723e */ /* 0x042fe200000010ff */
[----:B------:R-:W-:Y:S01]  /*39e0*/  FADD.FTZ R162, R167, R162 ;  /* 0x000000a2a7a27221 */ /* 0x000fe20000010000 */
[----:B------:R-:W-:Y:S02]  /*39f0*/  FADD.FTZ R193, R193, R192 ;  /* 0x000000c0c1c17221 */ /* 0x000fe40000010000 */
[----:B------:R-:W-:Y:S01]  /*3a00*/  WARPGROUP.ARRIVE ;  /* 0x00000000000079c5 */ /* 0x000fe20000000000 */
[----:B------:R-:W-:Y:S01]  /*3a10*/  FADD.FTZ R162, R171, R162 ;  /* 0x000000a2aba27221 */ /* 0x000fe20000010000 */
[----:B------:R-:W-:Y:S01]  /*3a20*/  FADD.FTZ R193, R198, R193 ;  /* 0x000000c1c6c17221 */ /* 0x000fe20000010000 */
[----:B------:R-:W-:Y:S03]  /*3a30*/  MUFU.EX2 R196, R196 ;  /* 0x000000c400c47308 */ /* 0x000fe60000000800 */
[----:B------:R-:W-:Y:S01]  /*3a40*/  HGMMA.64x256x16.F32.BF16 R24, R152, gdesc[UR8].tnspB, R24, gsb0 ;  /* 0x43e0000898187df0 */ /* 0x000fe20008001818 */
[----:B------:R-:W-:Y:S01]  /*3a50*/  UIADD3 UR10, UR4, 0x100, URZ ;  /* 0x00000100040a7890 */ /* 0x000fe2000fffe03f */
[----:B------:R-:W-:-:S03]  /*3a60*/  UMOV UR11, 0x40000040 ;  /* 0x40000040000b7882 */ /* 0x000fc60000000000 */
[----:B------:R-:W1:Y:S01]  /*3a70*/  MUFU.EX2 R207, R207 ;  /* 0x000000cf00cf7308 */ /* 0x000e620000000800 */
[----:B------:R-:W-:Y:S02]  /*3a80*/  WARPGROUP.DEPBAR.LE gsb0, 0x0 ;  /* 0x00008000000079c5 */ /* 0x000fe40000010000 */
[----:B--2---:R-:W-:Y:S01]  /*3a90*/  F2FP.BF16.F32.PACK_AB R152, R216, R159 ;  /* 0x0000009fd898723e */ /* 0x004fe200000010ff */
[----:B------:R-:W-:Y:S01]  /*3aa0*/  FADD.FTZ R159, R159, R162 ;  /* 0x000000a29f9f7221 */ /* 0x000fe20000010000 */
[----:B----4-:R-:W-:Y:S01]  /*3ab0*/  F2FP.BF16.F32.PACK_AB R153, R215, R172 ;  /* 0x000000acd799723e */ /* 0x010fe200000010ff */
[----:B------:R-:W-:Y:S01]  /*3ac0*/  FADD.FTZ R172, R172, R193 ;  /* 0x000000c1acac7221 */ /* 0x000fe20000010000 */
[----:B------:R-:W-:Y:S01]  /*3ad0*/  F2FP.BF16.F32.PACK_AB R154, R168, R163 ;  /* 0x000000a3a89a723e */ /* 0x000fe200000010ff */
[----:B------:R-:W-:Y:S01]  /*3ae0*/  FADD.FTZ R216, R216, R159 ;  /* 0x0000009fd8d87221 */ /* 0x000fe20000010000 */
[----:B-----5:R-:W-:Y:S01]  /*3af0*/  F2FP.BF16.F32.PACK_AB R155, R199, R178 ;  /* 0x000000b2c79b723e */ /* 0x020fe200000010ff */
        /* <DEDUP_REMOVED lines=10> */
[----:B---3--:R-:W-:Y:S01]  /*3ba0*/  F2FP.BF16.F32.PACK_AB R152, R227, R160 ;  /* 0x000000a0e398723e */ /* 0x008fe200000010ff */
        /* <DEDUP_REMOVED lines=15> */
[----:B------:R-:W-:Y:S01]  /*3ca0*/  UIADD3 UR4, UR4, 0x280, URZ ;  /* 0x0000028004047890 */ /* 0x000fe2000fffe03f */
        /* <DEDUP_REMOVED lines=15> */
[----:B------:R-:W-:Y:S01]  /*3da0*/  UMOV UR10, UR4 ;  /* 0x00000004000a7c82 */ /* 0x000fe20008000000 */
[----:B------:R-:W-:Y:S01]  /*3db0*/  UMOV UR11, 0x40000040 ;  /* 0x40000040000b7882 */ /* 0x000fe20000000000 */
[----:B------:R-:W-:Y:S02]  /*3dc0*/  WARPGROUP.DEPBAR.LE gsb0, 0x0 ;  /* 0x00008000000079c5 */ /* 0x000fe40000010000 */
[----:B------:R-:W-:Y:S01]  /*3dd0*/  F2FP.BF16.F32.PACK_AB R152, R229, R0 ;  /* 0x00000000e598723e */ /* 0x000fe200000010ff */
[----:B------:R-:W-:Y:S01]  /*3de0*/  FADD.FTZ R0, R0, R165 ;  /* 0x000000a500007221 */ /* 0x000fe20000010000 */
[C---:B------:R-:W-:Y:S01]  /*3df0*/  F2FP.BF16.F32.PACK_AB R153, R176.reuse, R197 ;  /* 0x000000c5b099723e */ /* 0x040fe200000010ff */
        /* <DEDUP_REMOVED lines=12> */
[----:B------:R-:W-:Y:S01]  /*3ec0*/  SHF.R.U32.HI R153, RZ, 0x1f, R158 ;  /* 0x0000001fff997819 */ /* 0x000fe2000001169e */
[----:B------:R1:W-:Y:S03]  /*3ed0*/  @!P1 SYNCS.ARRIVE.TRANS64.RED.A1T0 RZ, [R191+URZ], RZ ;  /* 0x000000ffbfff99a7 */ /* 0x0003e6000810043f */
[----:B------:R-:W-:-:S04]  /*3ee0*/  LEA.HI.SX32 R153, R158, R153, 0x1c ;  /* 0x000000999e997211 */ /* 0x000fc800078fe2ff */
[----:B------:R-:W-:-:S04]  /*3ef0*/  VIMNMX R220, RZ, R153, !PT ;  /* 0x00000099ffdc7248 */ /* 0x000fc80007fe0100 */
[----:B------:R-:W-:-:S13]  /*3f00*/  ISETP.GE.AND P2, PT, R205, R220, PT ;  /* 0x000000dccd00720c */ /* 0x000fda0003f46270 */
[----:B-1----:R-:W-:Y:S05]  /*3f10*/  @!P2 BRA `(.L_x_3416) ;  /* 0x000000280094a947 */ /* 0x002fea0003800000 */
[----:B------:R-:W-:Y:S02]  /*3f20*/  IMAD.MOV.U32 R207, RZ, RZ, R156 ;  /* 0x000000ffffcf7224 */ /* 0x000fe400078e009c */
[----:B------:R-:W-:-:S07]  /*3f30*/  IMAD.MOV.U32 R206, RZ, RZ, R204 ;  /* 0x000000ffffce7224 */ /* 0x000fce00078e00cc */
.L_x_3425:
[----:B------:R-:W-:-:S04]  /*3f40*/  UIADD3 UR36, UR36, 0x1, URZ ;  /* 0x0000000124247890 */ /* 0x000fc8000fffe03f */
[----:B------:R-:W-:-:S04]  /*3f50*/  UISETP.NE.AND UP0, UPT, UR36, 0x2, UPT ;  /* 0x000000022400788c */ /* 0x000fc8000bf05270 */
[----:B------:R-:W-:Y:S02]  /*3f60*/  USEL UR4, URZ, 0x1, UP0 ;  /* 0x000000013f047887 */ /* 0x000fe40008000000 */
[----:B------:R-:W-:Y:S02]  /*3f70*/  USEL UR36, UR36, URZ, UP0 ;  /* 0x0000003f24247287 */ /* 0x000fe40008000000 */
[----:B------:R-:W-:Y:S01]  /*3f80*/  ULOP3.LUT UR37, UR37, UR4, URZ, 0x3c, !UPT ;  /* 0x0000000425257292 */ /* 0x000fe2000f8e3c3f */
[----:B-1----:R-:W-:Y:S11]  /*3f90*/  @!P0 BRA `(.L_x_3417) ;  /* 0x0000000000048947 */ /* 0x002ff60003800000 */
[----:B------:R-:W-:Y:S01]  /*3fa0*/  BPT.TRAP 0x1 ;  /* 0x000000040000795c */ /* 0x000fe20000300000 */
.L_x_3417:
[----:B------:R-:W-:Y:S01]  /*3fb0*/  ULEA UR4, UR36, UR39, 0x3 ;  /* 0x0000002724047291 */ /* 0x000fe2000f8e183f */
[----:B------:R-:W-:-:S05]  /*3fc0*/  IMAD.U32 R13, RZ, RZ, UR37 ;  /* 0x00000025ff0d7e24 */ /* 0x000fca000f8e00ff */
[----:B------:R-:W-:-:S04]  /*3fd0*/  SHF.L.U32 R13, R13, 0x1f, RZ ;  /* 0x0000001f0d0d7819 */ /* 0x000fc800000006ff */
[----:B------:R1:W2:Y:S01]  /*3fe0*/  SYNCS.PHASECHK.TRANS64.TRYWAIT P2, [UR4+0x32430], R13 ;  /* 0x0324300dff0075a7 */ /* 0x0002a20008040144 */
[----:B------:R-:W-:Y:S05]  /*3ff0*/  @!P0 BRA `(.L_x_3418) ;  /* 0x0000000000048947 */ /* 0x000fea0003800000 */
[----:B------:R-:W-:Y:S01]  /*4000*/  BPT.TRAP 0x1 ;  /* 0x000000040000795c */ /* 0x000fe20000300000 */
.L_x_3418:
[----:B--2---:R-:W-:Y:S05]  /*4010*/  @P2 BRA `(.L_x_3419) ;  /* 0x0000000000082947 */ /* 0x004fea0003800000 */
[----:B------:R-:W2:Y:S02]  /*4020*/  SYNCS.PHASECHK.TRANS64.TRYWAIT P2, [UR4+0x32430], R13 ;  /* 0x0324300dff0075a7 */ /* 0x000ea40008040144 */
[----:B--2---:R-:W-:Y:S05]  /*4030*/  @!P2 BRA `(.L_x_3420) ;  /* 0x000000a00070a947 */ /* 0x004fea0003800000 */
.L_x_3419:
[----:B------:R-:W-:Y:S01]  /*4040*/  R2UR UR56, R200 ;  /* 0x00000000c83872ca */ /* 0x000fe200000e0000 */
[----:B------:R-:W-:Y:S01]  /*4050*/  UIMAD UR5, UR36, 0x300, UR38 ;  /* 0x00000300240578a4 */ /* 0x000fe2000f8e0226 */
[----:B------:R-:W-:Y:S01]  /*4060*/  R2UR UR57, R201 ;  /* 0x00000000c93972ca */ /* 0x000fe200000e0000 */
[----:B--2---:R-:W-:Y:S01]  /*4070*/  WARPGROUP.ARRIVE ;  /* 0x00000000000079c5 */ /* 0x004fe20000000000 */
        /* <DEDUP_REMOVED lines=27> */
.L_x_3421:
[----:B------:R2:W3:Y:S01]  /*4230*/  SYNCS.PHASECHK.TRANS64.TRYWAIT P2, [UR4+0x32450], R13 ;  /* 0x0324500dff0075a7 */ /* 0x0004e20008040144 */
[----:B------:R-:W-:Y:S05]  /*4240*/  @!P0 BRA `(.L_x_3422) ;  /* 0x0000000000048947 */ /* 0x000fea0003800000 */
[----:B------:R-:W-:Y:S01]  /*4250*/  BPT.TRAP 0x1 ;  /* 0x000000040000795c */ /* 0x000fe20000300000 */
.L_x_3422:
[----:B---3--:R-:W-:Y:S05]  /*4260*/  @P2 BRA `(.L_x_3423) ;  /* 0x0000000000082947 */ /* 0x008fea0003800000 */
[----:B------:R-:W3:Y:S02]  /*4270*/  SYNCS.PHASECHK.TRANS64.TRYWAIT P2, [UR4+0x32450], R13 ;  /* 0x0324500dff0075a7 */ /* 0x000ee40008040144 */
[----:B---3--:R-:W-:Y:S05]  /*4280*/  @!P2 BRA `(.L_x_3424) ;  /* 0x0000009c00f4a947 */ /* 0x008fea0003800000 */
.L_x_3423:
[----:B------:R-:W-:Y:S01]  /*4290*/  R2UR UR56, R16 ;  /* 0x00000000103872ca */ /* 0x000fe200000e0000 */
[----:B------:R-:W-:Y:S01]  /*42a0*/  UIMAD UR5, UR36, 0xc00, UR6 ;  /* 0x00000c00240578a4 */ /* 0x000fe2000f8e0206 */
[----:B------:R-:W-:Y:S01]  /*42b0*/  R2UR UR57, R17 ;  /* 0x00000000113972ca */ /* 0x000fe200000e0000 */
[----:B------:R-:W-:Y:S01]  /*42c0*/  WARPGROUP.ARRIVE ;  /* 0x00000000000079c5 */ /* 0x000fe20000000000 */
[----:B------:R-:W-:Y:S01]  /*42d0*/  UMOV UR59, 0x40000040 ;  /* 0x40000040003b7882 */ /* 0x000fe20000000000 */
[----:B------:R-:W-:Y:S01]  /*42e0*/  UIADD3 UR10, UR5, 0x304, URZ ;  /* 0x00000304050a7890 */ /* 0x000fe2000fffe03f */
[----:B---3--:R-:W3:Y:S01]  /*42f0*/  LDC R204, c[0x0][0x2e0] ;  /* 0x0000b800ffcc7b82 */ /* 0x008ee20000000800 */
[----:B------:R-:W-:Y:S01]  /*4300*/  UMOV UR11, 0x40000040 ;  /* 0x40000040000b7882 */ /* 0x000fe20000000000 */
[----:B------:R-:W-:Y:S01]  /*4310*/  UMOV UR58, UR5 ;  /* 0x00000005003a7c82 */ /* 0x000fe20008000000 */
[----:B------:R-:W-:Y:S01]  /*4320*/  UIADD3 UR14, UR5, 0x306, URZ ;  /* 0x00000306050e7890 */ /* 0x000fe2000fffe03f */
[----:B-12---:R-:W-:Y:S01]  /*4330*/  IMAD R13, R205, -0x60, R221 ;  /* 0xffffffa0cd0d7824 */ /* 0x006fe200078e02dd */
[----:B------:R-:W-:Y:S01]  /*4340*/  UMOV UR15, 0x40000040 ;  /* 0x40000040000f7882 */ /* 0x000fe20000000000 */
[----:B------:R-:W-:Y:S01]  /*4350*/  UIADD3 UR18, UR5, 0x600, URZ ;  /* 0x0000060005127890 */ /* 0x000fe2000fffe03f */
[----:B------:R-:W1:Y:S01]  /*4360*/  S2R R215, SR_TID.X ;  /* 0x0000000000d77919 */ /* 0x000e620000002100 */
[----:B------:R-:W-:Y:S01]  /*4370*/  UMOV UR19, 0x40000040 ;  /* 0x4000004000137882 */ /* 0x000fe20000000000 */
[----:B------:R-:W-:Y:S01]  /*4380*/  HGMMA.64x96x16.F32.BF16 R152, gdesc[UR56], R152, gsb0 ;  /* 0x01600000389879f0 */ /* 0x000fe20008001898 */
[----:B------:R-:W-:Y:S01]  /*4390*/  R2UR UR56, R14 ;  /* 0x000000000e3872ca */ /* 0x000fe200000e0000 */
[----:B------:R-:W-:Y:S01]  /*43a0*/  UIADD3 UR58, UR5, 0x2, URZ ;  /* 0x00000002053a7890 */ /* 0x000fe2000fffe03f */
[----:B------:R-:W-:Y:S01]  /*43b0*/  R2UR UR57, R15 ;  /* 0x000000000f3972ca */ /* 0x000fe200000e0000 */
[----:B------:R-:W-:Y:S01]  /*43c0*/  UMOV UR59, 0x40000040 ;  /* 0x40000040003b7882 */ /* 0x000fe20000000000 */
[----:B------:R-:W-:Y:S01]  /*43d0*/  UIADD3 UR22, UR5, 0x602, URZ ;  /* 0x0000060205167890 */ /* 0x000fe2000fffe03f */
[----:B------:R-:W-:Y:S01]  /*43e0*/  IADD3 R13, R13, 0x1, RZ ;  /* 0x000000010d0d7810 */ /* 0x000fe20007ffe0ff */
        /* <DEDUP_REMOVED lines=11> */
[----:B-1----:R-:W-:-:S05]  /*44a0*/  SHF.R.U32.HI R215, RZ, 0x7, R215 ;  /* 0x00000007ffd77819 */ /* 0x002fca00000116d7 */
[----:B------:R-:W-:Y:S01]  /*44b0*/  VIADD R226, R215, 0x8 ;  /* 0x00000008d7e27836 */ /* 0x000fe20000000000 */
[----:B------:R-:W-:Y:S02]  /*44c0*/  WARPGROUP.DEPBAR.LE gsb0, 0x0 ;  /* 0x00008000000079c5 */ /* 0x000fe40000010000 */
        /* <DEDUP_REMOVED lines=34> */
[----:B------:R-:W-:Y:S01]  /*46f0*/  ULDC UR5, c[0x0][0x404] ;  /* 0x0001010000057ab9 */ /* 0x000fe20000000800 */
[----:B------:R-:W-:Y:S02]  /*4700*/  WARPGROUP.DEPBAR.LE gsb0, 0x0 ;  /* 0x00008000000079c5 */ /* 0x000fe40000010000 */
[----:B------:R-:W-:-:S06]  /*4710*/  WARPGROUP.ARRIVE ;  /* 0x00000000000079c5 */ /* 0x000fcc0000000000 */
[----:B------:R-:W-:Y:S01]  /*4720*/  HGMMA.64x96x16.F32.BF16 R152, gdesc[UR8], R152, gsb0 ;  /* 0x01600000089879f0 */ /* 0x000fe20008001898 */
[----:B------:R-:W-:Y:S02]  /*4730*/  ULDC.64 UR10, c[0x0][0x3f8] ;  /* 0x0000fe00000a7ab9 */ /* 0x000fe40000000a00 */
[----:B------:R-:W-:-:S04]  /*4740*/  UISETP.NE.U32.AND UP0, UPT, UR10, URZ, UPT ;  /* 0x0000003f0a00728c */ /* 0x000fc8000bf05070 */
[----:B------:R-:W-:-:S03]  /*4750*/  UISETP.NE.AND.EX UP0, UPT, UR11, URZ, UPT, UP0 ;  /* 0x0000003f0b00728c */ /* 0x000fc6000bf05300 */
[----:B------:R-:W-:Y:S01]  /*4760*/  UMOV UR11, 0x40000040 ;  /* 0x40000040000b7882 */ /* 0x000fe20000000000 */
[----:B------:R-:W-:-:S06]  /*4770*/  USEL UR5, UR5, 0x1, UP0 ;  /* 0x0000000105057887 */ /* 0x000fcc0008000000 */
[----:B---3--:R-:W-:Y:S01]  /*4780*/  IMAD R13, R204, UR5, R13 ;  /* 0x00000005cc0d7c24 */ /* 0x008fe2000f8e020d */
[----:B------:R-:W-:-:S03]  /*4790*/  ULDC UR5, c[0x0][0x288] ;  /* 0x0000a20000057ab9 */ /* 0x000fc60000000800 */
[----:B------:R-:W-:-:S04]  /*47a0*/  VIADD R13, R13, -UR5 ;  /* 0x800000050d0d7c36 */ /* 0x000fc80008000000 */
[----:B------:R-:W-:-:S04]  /*47b0*/  IMAD R204, R222, -0x2, R13 ;  /* 0xfffffffedecc7824 */ /* 0x000fc800078e020d */
[----:B------:R-:W-:-:S04]  /*47c0*/  IMAD.IADD R204, R223, 0x1, R204 ;  /* 0x00000001dfcc7824 */ /* 0x000fc800078e02cc */
[C---:B------:R-:W-:Y:S01]  /*47d0*/  VIADD R13, R204.reuse, 0x8 ;  /* 0x00000008cc0d7836 */ /* 0x040fe20000000000 */
[C---:B------:R-:W-:Y:S02]  /*47e0*/  ISETP.GT.AND P6, PT, R204.reuse, RZ, PT ;  /* 0x000000ffcc00720c */ /* 0x040fe40003fc4270 */
        /* <DEDUP_REMOVED lines=35> */
[----:B------:R-:W-:-:S02]  /*4a20*/  ISETP.GT.AND P4, PT, R204, 0x21, PT ;  /* 0x00000021cc00780c */ /* 0x000fc40003f84270 */
[----:B------:R-:W-:Y:S02]  /*4a30*/  FSEL R153, R153, -INF , P5 ;  /* 0xff80000099997808 */ /* 0x000fe40002800000 */
[C---:B------:R-:W-:Y:S02]  /*4a40*/  ISETP.GT.AND P5, PT, R204.reuse, 0x18, PT ;  /* 0x00000018cc00780c */ /* 0x040fe40003fa4270 */
[----:B------:R-:W-:Y:S02]  /*4a50*/  FSEL R161, R161, -INF , P6 ;  /* 0xff800000a1a17808 */ /* 0x000fe40003000000 */
[----:B------:R-:W-:Y:S02]  /*4a60*/  ISETP.GT.AND P6, PT, R204, 0x28, PT ;  /* 0x00000028cc00780c */ /* 0x000fe40003fc4270 */
[----:B------:R-:W-:Y:S02]  /*4a70*/  FSEL R169, R169, -INF , P4 ;  /* 0xff800000a9a97808 */ /* 0x000fe40002000000 */
[----:B------:R-:W-:-:S02]  /*4a80*/  FSEL R208, R156, -INF , P2 ;  /* 0xff8000009cd07808 */ /* 0x000fc40001000000 */
[----:B------:R-:W-:Y:S02]  /*4a90*/  FSEL R157, R157, -INF , P3 ;  /* 0xff8000009d9d7808 */ /* 0x000fe40001800000 */
[C---:B------:R-:W-:Y:S02]  /*4aa0*/  ISETP.GT.AND P4, PT, R204.reuse, 0x38, PT ;  /* 0x00000038cc00780c */ /* 0x040fe40003f84270 */
[C---:B------:R-:W-:Y:S02]  /*4ab0*/  ISETP.GT.AND P2, PT, R204.reuse, 0x19, PT ;  /* 0x00000019cc00780c */ /* 0x040fe40003f44270 */
[----:B------:R-:W-:Y:S02]  /*4ac0*/  ISETP.GT.AND P3, PT, R204, 0x20, PT ;  /* 0x00000020cc00780c */ /* 0x000fe40003f64270 */
[----:B------:R-:W-:Y:S02]  /*4ad0*/  FMNMX.FTZ R156, R152, R206, !PT ;  /* 0x000000ce989c7209 */ /* 0x000fe40007810000 */
[----:B------:R-:W-:-:S02]  /*4ae0*/  FSEL R164, R164, -INF , P5 ;  /* 0xff800000a4a47808 */ /* 0x000fc40002800000 */
[----:B------:R-:W-:Y:S02]  /*4af0*/  ISETP.GT.AND P5, PT, R204, 0x29, PT ;  /* 0x00000029cc00780c */ /* 0x000fe40003fa4270 */
[----:B------:R-:W-:Y:S02]  /*4b00*/  FSEL R172, R172, -INF , P6 ;  /* 0xff800000acac7808 */ /* 0x000fe40003000000 */
[----:B------:R-:W-:Y:S02]  /*4b10*/  ISETP.GT.AND P6, PT, R204, 0x39, PT ;  /* 0x00000039cc00780c */ /* 0x000fe40003fc4270 */
[----:B------:R-:W-:Y:S02]  /*4b20*/  FSEL R180, R180, -INF , P4 ;  /* 0xff800000b4b47808 */ /* 0x000fe40002000000 */
[----:B------:R-:W-:Y:S02]  /*4b30*/  FSEL R165, R165, -INF , P2 ;  /* 0xff800000a5a57808 */ /* 0x000fe40001000000 */
[----:B------:R-:W-:-:S02]  /*4b40*/  FSEL R168, R168, -INF , P3 ;  /* 0xff800000a8a87808 */ /* 0x000fc40001800000 */
[C---:B------:R-:W-:Y:S02]  /*4b50*/  ISETP.GT.AND P4, PT, R204.reuse, 0x49, PT ;  /* 0x00000049cc00780c */ /* 0x040fe40003f84270 */
[----:B------:R-:W-:Y:S02]  /*4b60*/  FMNMX.FTZ R209, R153, R156, !PT ;  /* 0x0000009c99d17209 */ /* 0x000fe40007810000 */
[C---:B------:R-:W-:Y:S02]  /*4b70*/  ISETP.GT.AND P2, PT, R204.reuse, 0x30, PT ;  /* 0x00000030cc00780c */ /* 0x040fe40003f44270 */
[C---:B------:R-:W-:Y:S02]  /*4b80*/  ISETP.GT.AND P3, PT, R204.reuse, 0x31, PT ;  /* 0x00000031cc00780c */ /* 0x040fe40003f64270 */
[----:B------:R-:W-:Y:S02]  /*4b90*/  FSEL R173, R173, -INF , P5 ;  /* 0xff800000adad7808 */ /* 0x000fe40002800000 */
[----:B------:R-:W-:-:S02]  /*4ba0*/  ISETP.GT.AND P5, PT, R204, 0x40, PT ;  /* 0x00000040cc00780c */ /* 0x000fc40003fa4270 */
[----:B------:R-:W-:Y:S02]  /*4bb0*/  FSEL R181, R181, -INF , P6 ;  /* 0xff800000b5b57808 */ /* 0x000fe40003000000 */
[----:B------:R-:W-:Y:S02]  /*4bc0*/  ISETP.GT.AND P6, PT, R204, 0x50, PT ;  /* 0x00000050cc00780c */ /* 0x000fe40003fc4270 */
[----:B------:R-:W-:Y:S02]  /*4bd0*/  FSEL R189, R189, -INF , P4 ;  /* 0xff800000bdbd7808 */ /* 0x000fe40002000000 */
[----:B------:R-:W-:Y:S02]  /*4be0*/  FMNMX.FTZ R156, R208, R209, !PT ;  /* 0x000000d1d09c7209 */ /* 0x000fe40007810000 */
[----:B------:R-:W-:Y:S02]  /*4bf0*/  FSEL R176, R176, -INF , P2 ;  /* 0xff800000b0b07808 */ /* 0x000fe40001000000 */
[----:B------:R-:W-:-:S02]  /*4c00*/  FSEL R177, R177, -INF , P3 ;  /* 0xff800000b1b17808 */ /* 0x000fc40001800000 */
[----:B------:R-:W-:Y:S02]  /*4c10*/  ISETP.GT.AND P4, PT, R13, RZ, PT ;  /* 0x000000ff0d00720c */ /* 0x000fe40003f84270 */
[C---:B------:R-:W-:Y:S02]  /*4c20*/  ISETP.GT.AND P2, PT, R204.reuse, 0x41, PT ;  /* 0x00000041cc00780c */ /* 0x040fe40003f44270 */
[----:B------:R-:W-:Y:S02]  /*4c30*/  ISETP.GT.AND P3, PT, R204, 0x48, PT ;  /* 0x00000048cc00780c */ /* 0x000fe40003f64270 */
[----:B------:R-:W-:Y:S02]  /*4c40*/  FSEL R184, R184, -INF , P5 ;  /* 0xff800000b8b87808 */ /* 0x000fe40002800000 */
[----:B------:R-:W-:Y:S02]  /*4c50*/  ISETP.GT.AND P5, PT, R204, 0x51, PT ;  /* 0x00000051cc00780c */ /* 0x000fe40003fa4270 */
[----:B------:R-:W-:-:S02]  /*4c60*/  FSEL R192, R192, -INF , P6 ;  /* 0xff800000c0c07808 */ /* 0x000fc40003000000 */
[----:B------:R-:W-:Y:S02]  /*4c70*/  FMNMX.FTZ R209, R157, R156, !PT ;  /* 0x0000009c9dd17209 */ /* 0x000fe40007810000 */
[----:B------:R-:W-:Y:S02]  /*4c80*/  ISETP.GT.AND P6, PT, R13, 0x1, PT ;  /* 0x000000010d00780c */ /* 0x000fe40003fc4270 */
[----:B------:R-:W-:Y:S02]  /*4c90*/  FSEL R154, R154, -INF , P4 ;  /* 0xff8000009a9a7808 */ /* 0x000fe40002000000 */
[----:B------:R-:W-:Y:S02]  /*4ca0*/  FSEL R185, R185, -INF , P2 ;  /* 0xff800000b9b97808 */ /* 0x000fe40001000000 */
[----:B------:R-:W-:Y:S02]  /*4cb0*/  FSEL R188, R188, -INF , P3 ;  /* 0xff800000bcbc7808 */ /* 0x000fe40001800000 */
[----:B------:R-:W-:-:S02]  /*4cc0*/  ISETP.GT.AND P2, PT, R204, 0x58, PT ;  /* 0x00000058cc00780c */ /* 0x000fc40003f44270 */
[----:B------:R-:W-:Y:S02]  /*4cd0*/  ISETP.GT.AND P3, PT, R204, 0x59, PT ;  /* 0x00000059cc00780c */ /* 0x000fe40003f64270 */
        /* <DEDUP_REMOVED lines=87> */
[----:B------:R-:W-:Y:S02]  /*5250*/  FMNMX.FTZ R158, R196, R167, !PT ;  /* 0x000000a7c49e7209 */ /* 0x000fe40007810000 */
[----:B------:R-:W-:-:S02]  /*5260*/  FSEL R199, R199, -INF , P3 ;  /* 0xff800000c7c77808 */ /* 0x000fc40001800000 */
[----:B------:R-:W-:Y:S02]  /*5270*/  FMNMX.FTZ R156, R198, R13, !PT ;  /* 0x0000000dc69c7209 */ /* 0x000fe40007810000 */
[----:B------:R-:W-:Y:S01]  /*5280*/  FMNMX.FTZ R158, R197, R158, !PT ;  /* 0x0000009ec59e7209 */ /* 0x000fe20007810000 */
[----:B------:R-:W1:Y:S01]  /*5290*/  LDC R13, c[0x0][0xa80] ;  /* 0x0002a000ff0d7b82 */ /* 0x000e620000000800 */
[----:B------:R-:W-:-:S03]  /*52a0*/  FMNMX.FTZ R156, R199, R156, !PT ;  /* 0x0000009cc79c7209 */ /* 0x000fc60007810000 */
[----:B------:R-:W2:Y:S04]  /*52b0*/  SHFL.BFLY PT, R167, R158, 0x2, 0x1f ;  /* 0x0c401f009ea77f89 */ /* 0x000ea800000e0000 */
[----:B------:R-:W3:Y:S01]  /*52c0*/  SHFL.BFLY PT, R159, R156, 0x2, 0x1f ;  /* 0x0c401f009c9f7f89 */ /* 0x000ee200000e0000 */
[----:B--2---:R-:W-:Y:S02]  /*52d0*/  FMNMX.FTZ R167, R158, R167, !PT ;  /* 0x000000a79ea77209 */ /* 0x004fe40007810000 */
[----:B---3--:R-:W-:-:S03]  /*52e0*/  FMNMX.FTZ R213, R156, R159, !PT ;  /* 0x0000009f9cd57209 */ /* 0x008fc60007810000 */
[----:B------:R-:W2:Y:S04]  /*52f0*/  SHFL.BFLY PT, R204, R167, 0x1, 0x1f ;  /* 0x0c201f00a7cc7f89 */ /* 0x000ea800000e0000 */
[----:B------:R-:W3:Y:S01]  /*5300*/  SHFL.BFLY PT, R214, R213, 0x1, 0x1f ;  /* 0x0c201f00d5d67f89 */ /* 0x000ee200000e0000 */
[----:B--2---:R-:W-:Y:S02]  /*5310*/  FMNMX.FTZ R204, R167, R204, !PT ;  /* 0x000000cca7cc7209 */ /* 0x004fe40007810000 */
[----:B---3--:R-:W-:-:S03]  /*5320*/  FMNMX.FTZ R156, R213, R214, !PT ;  /* 0x000000d6d59c7209 */ /* 0x008fc60007810000 */
[CC--:B-1----:R-:W-:Y:S01]  /*5330*/  FMUL.FTZ R212, R204.reuse, R13.reuse ;  /* 0x0000000dccd47220 */ /* 0x0c2fe20000410000 */
[----:B------:R-:W-:Y:S02]  /*5340*/  FSETP.NEU.FTZ.AND P2, PT, R204, -INF , PT ;  /* 0xff800000cc00780b */ /* 0x000fe40003f5d000 */
[C---:B------:R-:W-:Y:S01]  /*5350*/  FSETP.NEU.FTZ.AND P3, PT, R156.reuse, -INF , PT ;  /* 0xff8000009c00780b */ /* 0x040fe20003f7d000 */
[----:B------:R-:W-:Y:S01]  /*5360*/  FMUL.FTZ R216, R156, R13 ;  /* 0x0000000d9cd87220 */ /* 0x000fe20000410000 */
[----:B------:R-:W-:-:S04]  /*5370*/  FSEL R212, R212, RZ, P2 ;  /* 0x000000ffd4d47208 */ /* 0x000fc80001000000 */
[----:B------:R-:W-:Y:S01]  /*5380*/  FSEL R216, R216, RZ, P3 ;  /* 0x000000ffd8d87208 */ /* 0x000fe20001800000 */
[-CC-:B------:R-:W-:Y:S01]  /*5390*/  FFMA.FTZ R159, R153, R13.reuse, -R212.reuse ;  /* 0x0000000d999f7223 */ /* 0x180fe200000108d4 */
[----:B------:R-:W-:Y:S01]  /*53a0*/  FSEL R153, R204, RZ, P2 ;  /* 0x000000ffcc997208 */ /* 0x000fe20001000000 */
[-CC-:B------:R-:W-:Y:S01]  /*53b0*/  FFMA.FTZ R158, R152, R13.reuse, -R212.reuse ;  /* 0x0000000d989e7223 */ /* 0x180fe200000108d4 */
[-C--:B------:R-:W-:Y:S01]  /*53c0*/  FFMA.FTZ R167, R208, R13.reuse, -R212 ;  /* 0x0000000dd0a77223 */ /* 0x080fe200000108d4 */
[-CC-:B------:R-:W-:Y:S01]  /*53d0*/  FFMA.FTZ R213, R154, R13.reuse, -R216.reuse ;  /* 0x0000000d9ad57223 */ /* 0x180fe200000108d8 */
[----:B------:R-:W-:Y:S01]  /*53e0*/  FSEL R154, R156, RZ, P3 ;  /* 0x000000ff9c9a7208 */ /* 0x000fe20001800000 */
[-CC-:B------:R-:W-:Y:S01]  /*53f0*/  FFMA.FTZ R214, R155, R13.reuse, -R216.reuse ;  /* 0x0000000d9bd67223 */ /* 0x180fe200000108d8 */
[----:B------:R-:W-:Y:S01]  /*5400*/  FFMA.FTZ R155, R211, R13, -R216 ;  /* 0x0000000dd39b7223 */ /* 0x000fe200000108d8 */
[----:B------:R-:W-:Y:S01]  /*5410*/  FADD.FTZ R152, -R153, R206 ;  /* 0x000000ce99987221 */ /* 0x000fe20000010100 */
[----:B------:R-:W-:-:S02]  /*5420*/  IMAD.U32 R211, RZ, RZ, UR4 ;  /* 0x00000004ffd37e24 */ /* 0x000fc4000f8e00ff */
[----:B------:R-:W-:Y:S01]  /*5430*/  FADD.FTZ R154, -R154, R207 ;  /* 0x000000cf9a9a7221 */ /* 0x000fe20000010100 */
[-C--:B------:R-:W-:Y:S01]  /*5440*/  FFMA.FTZ R208, R157, R13.reuse, -R212 ;  /* 0x0000000d9dd07223 */ /* 0x080fe200000108d4 */
[-C--:B------:R-:W-:Y:S01]  /*5450*/  FMUL.FTZ R207, R152, R13.reuse ;  /* 0x0000000d98cf7220 */ /* 0x080fe20000410000 */
[----:B------:R-:W-:Y:S01]  /*5460*/  @!P1 VIADD R152, R211, 0x32440 ;  /* 0x00032440d3989836 */ /* 0x000fe20000000000 */
[----:B------:R-:W-:Y:S01]  /*5470*/  IADD3 R157, -R215, 0xb, RZ ;  /* 0x0000000bd79d7810 */ /* 0x000fe20007ffe1ff */
[-C--:B------:R-:W-:Y:S01]  /*5480*/  FMUL.FTZ R215, R154, R13.reuse ;  /* 0x0000000d9ad77220 */ /* 0x080fe20000410000 */
[-C--:B------:R-:W-:Y:S01]  /*5490*/  FFMA.FTZ R210, R210, R13.reuse, -R216 ;  /* 0x0000000dd2d27223 */ /* 0x080fe200000108d8 */
[----:B------:R-:W-:Y:S01]  /*54a0*/  MUFU.EX2 R158, R158 ;  /* 0x0000009e009e7308 */ /* 0x000fe20000000800 */
[----:B------:R-:W-:Y:S01]  /*54b0*/  @!P1 PRMT R152, RZ, 0x654, R152 ;  /* 0x00000654ff989816 */ /* 0x000fe20000000098 */
[----:B------:R1:W-:Y:S06]  /*54c0*/  BAR.ARV R157, 0x100 ;  /* 0x0004009d0000751d */ /* 0x0003ec0000002000 */
[----:B------:R2:W-:Y:S01]  /*54d0*/  @!P1 SYNCS.ARRIVE.TRANS64.RED.A1T0 RZ, [R152+URZ], RZ ;  /* 0x000000ff98ff99a7 */ /* 0x0005e2000810043f */
[----:B------:R-:W3:Y:S01]  /*54e0*/  MUFU.EX2 R207, R207 ;  /* 0x000000cf00cf7308 */ /* 0x000ee20000000800 */
[----:B------:R-:W-:Y:S01]  /*54f0*/  UIMAD UR4, UR36, 0xc00, UR7 ;  /* 0x00000c00240478a4 */ /* 0x000fe2000f8e0207 */
[-CC-:B------:R-:W-:Y:S01]  /*5500*/  FFMA.FTZ R160, R160, R13.reuse, -R212.reuse ;  /* 0x0000000da0a07223 */ /* 0x180fe200000108d4 */
[-CC-:B------:R-:W-:Y:S01]  /*5510*/  FFMA.FTZ R161, R161, R13.reuse, -R212.reuse ;  /* 0x0000000da1a17223 */ /* 0x180fe200000108d4 */
[-CC-:B------:R-:W-:Y:S01]  /*5520*/  FFMA.FTZ R164, R164, R13.reuse, -R212.reuse ;  /* 0x0000000da4a47223 */ /* 0x180fe200000108d4 */
[-C--:B------:R-:W-:Y:S01]  /*5530*/  FFMA.FTZ R165, R165, R13.reuse, -R212 ;  /* 0x0000000da5a57223 */ /* 0x080fe200000108d4 */
[-CC-:B------:R-:W-:Y:S01]  /*5540*/  FFMA.FTZ R162, R162, R13.reuse, -R216.reuse ;  /* 0x0000000da2a27223 */ /* 0x180fe200000108d8 */
[-CC-:B------:R-:W-:Y:S01]  /*5550*/  FFMA.FTZ R163, R163, R13.reuse, -R216.reuse ;  /* 0x0000000da3a37223 */ /* 0x180fe200000108d8 */
[----:B------:R-:W4:Y:S01]  /*5560*/  MUFU.EX2 R215, R215 ;  /* 0x000000d700d77308 */ /* 0x000f220000000800 */
[----:B------:R-:W-:Y:S01]  /*5570*/  UMOV UR10, UR4 ;  /* 0x00000004000a7c82 */ /* 0x000fe20008000000 */
[-CC-:B------:R-:W-:Y:S01]  /*5580*/  FFMA.FTZ R166, R166, R13.reuse, -R216.reuse ;  /* 0x0000000da6a67223 */ /* 0x180fe200000108d8 */
[-C--:B------:R-:W-:Y:S01]  /*5590*/  FFMA.FTZ R209, R209, R13.reuse, -R216 ;  /* 0x0000000dd1d17223 */ /* 0x080fe200000108d8 */
[-CC-:B------:R-:W-:Y:S01]  /*55a0*/  FFMA.FTZ R168, R168, R13.reuse, -R212.reuse ;  /* 0x0000000da8a87223 */ /* 0x180fe200000108d4 */
[-CC-:B------:R-:W-:Y:S01]  /*55b0*/  FFMA.FTZ R169, R169, R13.reuse, -R212.reuse ;  /* 0x0000000da9a97223 */ /* 0x180fe200000108d4 */
[-CC-:B------:R-:W-:Y:S01]  /*55c0*/  FFMA.FTZ R172, R172, R13.reuse, -R212.reuse ;  /* 0x0000000dacac7223 */ /* 0x180fe200000108d4 */
[----:B------:R-:W-:Y:S01]  /*55d0*/  FFMA.FTZ R173, R173, R13, -R212 ;  /* 0x0000000dadad7223 */ /* 0x000fe200000108d4 */
[----:B------:R-:W2:Y:S01]  /*55e0*/  MUFU.EX2 R159, R159 ;  /* 0x0000009f009f7308 */ /* 0x000ea20000000800 */
[-C--:B---3--:R-:W-:Y:S01]  /*55f0*/  FMUL.FTZ R24, R24, R207.reuse ;  /* 0x000000cf18187220 */ /* 0x088fe20000410000 */
        /* <DEDUP_REMOVED lines=133> */
[----:B--2---:R-:W-:Y:S01]  /*5e50*/  F2FP.BF16.F32.PACK_AB R152, R159, R158 ;  /* 0x0000009e9f98723e */ /* 0x004fe200000010ff */
[----:B------:R-:W-:Y:S01]  /*5e60*/  MUFU.EX2 R160, R160 ;  /* 0x000000a000a07308 */ /* 0x000fe20000000800 */
[----:B---3--:R-:W-:Y:S01]  /*5e70*/  F2FP.BF16.F32.PACK_AB R154, R208, R167 ;  /* 0x000000a7d09a723e */ /* 0x008fe200000010ff */
[--C-:B------:R-:W-:Y:S01]  /*5e80*/  FFMA.FTZ R170, R170, R13, -R216.reuse ;  /* 0x0000000daaaa7223 */ /* 0x100fe200000108d8 */
[----:B-----5:R-:W-:Y:S01]  /*5e90*/  F2FP.BF16.F32.PACK_AB R153, R214, R213 ;  /* 0x000000d5d699723e */ /* 0x020fe200000010ff */
[-CC-:B------:R-:W-:Y:S01]  /*5ea0*/  FFMA.FTZ R171, R171, R13.reuse, -R216.reuse ;  /* 0x0000000dabab7223 */ /* 0x180fe200000108d8 */
[----:B-1----:R-:W-:Y:S01]  /*5eb0*/  F2FP.BF16.F32.PACK_AB R155, R206, R210 ;  /* 0x000000d2ce9b723e */ /* 0x002fe200000010ff */
[----:B------:R1:W-:Y:S01]  /*5ec0*/  BAR.SYNC.DEFER_BLOCKING R226, 0x100 ;  /* 0x000400e20000751d */ /* 0x0003e20000010000 */
[-CC-:B------:R-:W-:Y:S01]  /*5ed0*/  FFMA.FTZ R174, R174, R13.reuse, -R216.reuse ;  /* 0x0000000daeae7223 */ /* 0x180fe200000108d8 */
[-C--:B------:R-:W-:Y:S01]  /*5ee0*/  FFMA.FTZ R175, R175, R13.reuse, -R216 ;  /* 0x0000000dafaf7223 */ /* 0x080fe200000108d8 */
[-CC-:B------:R-:W-:Y:S01]  /*5ef0*/  FFMA.FTZ R176, R176, R13.reuse, -R212.reuse ;  /* 0x0000000db0b07223 */ /* 0x180fe200000108d4 */
[-CC-:B------:R-:W-:Y:S01]  /*5f00*/  FFMA.FTZ R177, R177, R13.reuse, -R212.reuse ;  /* 0x0000000db1b17223 */ /* 0x180fe200000108d4 */
[-CC-:B------:R-:W-:Y:S01]  /*5f10*/  FFMA.FTZ R180, R180, R13.reuse, -R212.reuse ;  /* 0x0000000db4b47223 */ /* 0x180fe200000108d4 */
[----:B------:R-:W2:Y:S01]  /*5f20*/  MUFU.EX2 R161, R161 ;  /* 0x000000a100a17308 */ /* 0x000ea20000000800 */
[-C--:B------:R-:W-:Y:S01]  /*5f30*/  FFMA.FTZ R181, R181, R13.reuse, -R212 ;  /* 0x0000000db5b57223 */ /* 0x080fe200000108d4 */
[-CC-:B------:R-:W-:Y:S01]  /*5f40*/  FFMA.FTZ R178, R178, R13.reuse, -R216.reuse ;  /* 0x0000000db2b27223 */ /* 0x180fe200000108d8 */
[-CC-:B------:R-:W-:Y:S01]  /*5f50*/  FFMA.FTZ R179, R179, R13.reuse, -R216.reuse ;  /* 0x0000000db3b37223 */ /* 0x180fe200000108d8 */
[-CC-:B------:R-:W-:Y:S01]  /*5f60*/  FFMA.FTZ R182, R182, R13.reuse, -R216.reuse ;  /* 0x0000000db6b67223 */ /* 0x180fe200000108d8 */
[-C--:B------:R-:W-:Y:S01]  /*5f70*/  FFMA.FTZ R183, R183, R13.reuse, -R216 ;  /* 0x0000000db7b77223 */ /* 0x080fe200000108d8 */
[-CC-:B------:R-:W-:Y:S01]  /*5f80*/  FFMA.FTZ R184, R184, R13.reuse, -R212.reuse ;  /* 0x0000000db8b87223 */ /* 0x180fe200000108d4 */
[-CC-:B------:R-:W-:Y:S01]  /*5f90*/  FFMA.FTZ R185, R185, R13.reuse, -R212.reuse ;  /* 0x0000000db9b97223 */ /* 0x180fe200000108d4 */
[----:B------:R-:W-:Y:S01]  /*5fa0*/  MUFU.EX2 R164, R164 ;  /* 0x000000a400a47308 */ /* 0x000fe20000000800 */
[-CC-:B------:R-:W-:Y:S01]  /*5fb0*/  FFMA.FTZ R188, R188, R13.reuse, -R212.reuse ;  /* 0x0000000dbcbc7223 */ /* 0x180fe200000108d4 */
[-C--:B------:R-:W-:Y:S01]  /*5fc0*/  FFMA.FTZ R189, R189, R13.reuse, -R212 ;  /* 0x0000000dbdbd7223 */ /* 0x080fe200000108d4 */
[-CC-:B------:R-:W-:Y:S01]  /*5fd0*/  FFMA.FTZ R186, R186, R13.reuse, -R216.reuse ;  /* 0x0000000dbaba7223 */ /* 0x180fe200000108d8 */
[-CC-:B------:R-:W-:Y:S01]  /*5fe0*/  FFMA.FTZ R187, R187, R13.reuse, -R216.reuse ;  /* 0x0000000dbbbb7223 */ /* 0x180fe200000108d8 */
[-CC-:B------:R-:W-:Y:S01]  /*5ff0*/  FFMA.FTZ R190, R190, R13.reuse, -R216.reuse ;  /* 0x0000000dbebe7223 */ /* 0x180fe200000108d8 */
[-C--:B------:R-:W-:Y:S01]  /*6000*/  FFMA.FTZ R191, R191, R13.reuse, -R216 ;  /* 0x0000000dbfbf7223 */ /* 0x080fe200000108d8 */
[-CC-:B------:R-:W-:Y:S01]  /*6010*/  FFMA.FTZ R192, R192, R13.reuse, -R212.reuse ;  /* 0x0000000dc0c07223 */ /* 0x180fe200000108d4 */
[----:B------:R-:W-:Y:S01]  /*6020*/  MUFU.EX2 R165, R165 ;  /* 0x000000a500a57308 */ /* 0x000fe20000000800 */
[-CC-:B------:R-:W-:Y:S01]  /*6030*/  FFMA.FTZ R193, R193, R13.reuse, -R212.reuse ;  /* 0x0000000dc1c17223 */ /* 0x180fe200000108d4 */
[----:B------:R-:W-:Y:S01]  /*6040*/  WARPGROUP.ARRIVE ;  /* 0x00000000000079c5 */ /* 0x000fe20000000000 */
[-CC-:B------:R-:W-:Y:S01]  /*6050*/  FFMA.FTZ R196, R196, R13.reuse, -R212.reuse ;  /* 0x0000000dc4c47223 */ /* 0x180fe200000108d4 */
[-C--:B------:R-:W-:Y:S01]  /*6060*/  FFMA.FTZ R197, R197, R13.reuse, -R212 ;  /* 0x0000000dc5c57223 */ /* 0x080fe200000108d4 */
[-CC-:B------:R-:W-:Y:S01]  /*6070*/  FFMA.FTZ R194, R194, R13.reuse, -R216.reuse ;  /* 0x0000000dc2c27223 */ /* 0x180fe200000108d8 */
[-CC-:B------:R-:W-:Y:S01]  /*6080*/  FFMA.FTZ R195, R195, R13.reuse, -R216.reuse ;  /* 0x0000000dc3c37223 */ /* 0x180fe200000108d8 */
[-CC-:B------:R-:W-:Y:S01]  /*6090*/  FFMA.FTZ R198, R198, R13.reuse, -R216.reuse ;  /* 0x0000000dc6c67223 */ /* 0x180fe200000108d8 */
[----:B------:R-:W-:Y:S01]  /*60a0*/  HGMMA.64x256x16.F32.BF16 R24, R152, gdesc[UR8].tnspB, R24, gsb0 ;  /* 0x43e0000898187df0 */ /* 0x000fe20008001818 */
[----:B------:R-:W-:Y:S01]  /*60b0*/  MUFU.EX2 R162, R162 ;  /* 0x000000a200a27308 */ /* 0x000fe20000000800 */
[----:B------:R-:W-:Y:S01]  /*60c0*/  UIADD3 UR10, UR4, 0x80, URZ ;  /* 0x00000080040a7890 */ /* 0x000fe2000fffe03f */
[----:B------:R-:W-:Y:S01]  /*60d0*/  FFMA.FTZ R199, R199, R13, -R216 ;  /* 0x0000000dc7c77223 */ /* 0x000fe200000108d8 */
[----:B------:R-:W-:Y:S01]  /*60e0*/  UMOV UR11, 0x40000040 ;  /* 0x40000040000b7882 */ /* 0x000fe20000000000 */
[----:B------:R-:W-:Y:S01]  /*60f0*/  FFMA.FTZ R12, R207, R12, R158 ;  /* 0x0000000ccf0c7223 */ /* 0x000fe2000001009e */
[----:B------:R-:W-:Y:S01]  /*6100*/  FFMA.FTZ R213, R215, R0, R213 ;  /* 0x00000000d7d57223 */ /* 0x000fe200000100d5 */
[----:B------:R-:W-:Y:S01]  /*6110*/  ISETP.GT.AND P2, PT, R205, R220, PT ;  /* 0x000000dccd00720c */ /* 0x000fe20003f44270 */
[----:B------:R-:W-:Y:S01]  /*6120*/  @!P1 VIADD R211, R211, 0x32460 ;  /* 0x00032460d3d39836 */ /* 0x000fe20000000000 */
[----:B------:R-:W3:Y:S01]  /*6130*/  MUFU.EX2 R163, R163 ;  /* 0x000000a300a37308 */ /* 0x000ee20000000800 */
[----:B------:R-:W-:Y:S01]  /*6140*/  FADD.FTZ R12, R159, R12 ;  /* 0x0000000c9f0c7221 */ /* 0x000fe20000010000 */
[----:B------:R-:W-:Y:S01]  /*6150*/  FADD.FTZ R213, R214, R213 ;  /* 0x000000d5d6d57221 */ /* 0x000fe20000010000 */
[----:B------:R-:W-:Y:S01]  /*6160*/  VIADD R205, R205, 0xffffffff ;  /* 0xffffffffcdcd7836 */ /* 0x000fe20000000000 */
[----:B------:R-:W-:Y:S01]  /*6170*/  @!P1 PRMT R211, RZ, 0x654, R211 ;  /* 0x00000654ffd39816 */ /* 0x000fe200000000d3 */
[----:B------:R-:W-:Y:S01]  /*6180*/  FADD.FTZ R167, R167, R12 ;  /* 0x0000000ca7a77221 */ /* 0x000fe20000010000 */
[----:B------:R-:W-:Y:S01]  /*6190*/  FADD.FTZ R213, R210, R213 ;  /* 0x000000d5d2d57221 */ /* 0x000fe20000010000 */
[----:B------:R-:W-:Y:S01]  /*61a0*/  IMAD.MOV.U32 R207, RZ, RZ, R156 ;  /* 0x000000ffffcf7224 */ /* 0x000fe200078e009c */
[----:B------:R-:W-:Y:S01]  /*61b0*/  MUFU.EX2 R166, R166 ;  /* 0x000000a600a67308 */ /* 0x000fe20000000800 */
[----:B------:R-:W-:Y:S01]  /*61c0*/  FADD.FTZ R167, R208, R167 ;  /* 0x000000a7d0a77221 */ /* 0x000fe20000010000 */
[----:B------:R-:W-:Y:S01]  /*61d0*/  FADD.FTZ R213, R206, R213 ;  /* 0x000000d5ced57221 */ /* 0x000fe20000010000 */
[----:B------:R-:W-:-:S05]  /*61e0*/  IMAD.MOV.U32 R206, RZ, RZ, R204 ;  /* 0x000000ffffce7224 */ /* 0x000fca00078e00cc */
[----:B------:R-:W4:Y:S08]  /*61f0*/  MUFU.EX2 R209, R209 ;  /* 0x000000d100d17308 */ /* 0x000f300000000800 */
[----:B------:R-:W-:Y:S08]  /*6200*/  MUFU.EX2 R168, R168 ;  /* 0x000000a800a87308 */ /* 0x000ff00000000800 */
[----:B------:R-:W5:Y:S08]  /*6210*/  MUFU.EX2 R169, R169 ;  /* 0x000000a900a97308 */ /* 0x000f700000000800 */
        /* <DEDUP_REMOVED lines=27> */
[----:B------:R-:W1:Y:S01]  /*63d0*/  MUFU.EX2 R195, R195 ;  /* 0x000000c300c37308 */ /* 0x000e620000000800 */
[----:B------:R-:W-:-:S02]  /*63e0*/  WARPGROUP.DEPBAR.LE gsb0, 0x0 ;  /* 0x00008000000079c5 */ /* 0x000fc40000010000 */
[----:B--2---:R-:W-:-:S05]  /*63f0*/  F2FP.BF16.F32.PACK_AB R152, R161, R160 ;  /* 0x000000a0a198723e */ /* 0x004fca00000010ff */
[----:B------:R-:W-:Y:S01]  /*6400*/  MUFU.EX2 R198, R198 ;  /* 0x000000c600c67308 */ /* 0x000fe20000000800 */
[----:B---3--:R-:W-:Y:S01]  /*6410*/  F2FP.BF16.F32.PACK_AB R153, R163, R162 ;  /* 0x000000a2a399723e */ /* 0x008fe200000010ff */
[----:B------:R-:W-:Y:S01]  /*6420*/  FADD.FTZ R160, R160, R167 ;  /* 0x000000a7a0a07221 */ /* 0x000fe20000010000 */
[----:B------:R-:W-:Y:S01]  /*6430*/  F2FP.BF16.F32.PACK_AB R154, R165, R164 ;  /* 0x000000a4a59a723e */ /* 0x000fe200000010ff */
[----:B------:R-:W-:Y:S01]  /*6440*/  FADD.FTZ R162, R162, R213 ;  /* 0x000000d5a2a27221 */ /* 0x000fe20000010000 */
[----:B----4-:R-:W-:Y:S01]  /*6450*/  F2FP.BF16.F32.PACK_AB R155, R209, R166 ;  /* 0x000000a6d19b723e */ /* 0x010fe200000010ff */
[----:B------:R-:W-:Y:S02]  /*6460*/  FADD.FTZ R161, R161, R160 ;  /* 0x000000a0a1a17221 */ /* 0x000fe40000010000 */
[----:B------:R-:W2:Y:S01]  /*6470*/  MUFU.EX2 R199, R199 ;  /* 0x000000c700c77308 */ /* 0x000ea20000000800 */
[----:B------:R-:W-:Y:S01]  /*6480*/  WARPGROUP.ARRIVE ;  /* 0x00000000000079c5 */ /* 0x000fe20000000000 */
[----:B------:R-:W-:Y:S01]  /*6490*/  FADD.FTZ R163, R163, R162 ;  /* 0x000000a2a3a37221 */ /* 0x000fe20000010000 */
[----:B------:R-:W-:-:S03]  /*64a0*/  FADD.FTZ R164, R164, R161 ;  /* 0x000000a1a4a47221 */ /* 0x000fc60000010000 */
[----:B------:R-:W-:Y:S01]  /*64b0*/  FADD.FTZ R166, R166, R163 ;  /* 0x000000a3a6a67221 */ /* 0x000fe20000010000 */
[----:B------:R-:W-:Y:S01]  /*64c0*/  HGMMA.64x256x16.F32.BF16 R24, R152, gdesc[UR8].tnspB, R24, gsb0 ;  /* 0x43e0000898187df0 */ /* 0x000fe20008001818 */
[----:B------:R-:W-:Y:S01]  /*64d0*/  UIADD3 UR10, UR4, 0x100, URZ ;  /* 0x00000100040a7890 */ /* 0x000fe2000fffe03f */
[----:B------:R-:W-:Y:S01]  /*64e0*/  FADD.FTZ R165, R165, R164 ;  /* 0x000000a4a5a57221 */ /* 0x000fe20000010000 */
[----:B------:R-:W-:Y:S01]  /*64f0*/  UMOV UR11, 0x40000040 ;  /* 0x40000040000b7882 */ /* 0x000fe20000000000 */
[----:B------:R-:W-:Y:S01]  /*6500*/  FADD.FTZ R209, R209, R166 ;  /* 0x000000a6d1d17221 */ /* 0x000fe20000010000 */
[----:B------:R-:W-:Y:S02]  /*6510*/  WARPGROUP.DEPBAR.LE gsb0, 0x0 ;  /* 0x00008000000079c5 */ /* 0x000fe40000010000 */
[----:B-----5:R-:W-:Y:S01]  /*6520*/  F2FP.BF16.F32.PACK_AB R152, R169, R168 ;  /* 0x000000a8a998723e */ /* 0x020fe200000010ff */
[----:B------:R-:W-:Y:S01]  /*6530*/  FADD.FTZ R168, R168, R165 ;  /* 0x000000a5a8a87221 */ /* 0x000fe20000010000 */
[----:B-1----:R-:W-:Y:S01]  /*6540*/  F2FP.BF16.F32.PACK_AB R153, R171, R170 ;  /* 0x000000aaab99723e */ /* 0x002fe200000010ff */
        /* <DEDUP_REMOVED lines=9> */
[----:B------:R-:W-:-:S06]  /*65e0*/  FADD.FTZ R175, R175, R174 ;  /* 0x000000aeafaf7221 */ /* 0x000fcc0000010000 */
        /* <DEDUP_REMOVED lines=56> */
.L_x_3416:
[----:B------:R-:W-:-:S13]  /*6970*/  ISETP.GE.AND P2, PT, R205, RZ, PT ;  /* 0x000000ffcd00720c */ /* 0x000fda0003f46270 */
[----:B------:R-:W-:Y:S05]  /*6980*/  @!P2 BRA `(.L_x_3426) ;  /* 0x0000002000c4a947 */ /* 0x000fea0003800000 */
[----:B-1----:R-:W-:Y:S02]  /*6990*/  IMAD.MOV.U32 R211, RZ, RZ, R156 ;  /* 0x000000ffffd37224 */ /* 0x002fe400078e009c */
[----:B------:R-:W-:-:S07]  /*69a0*/  IMAD.MOV.U32 R207, RZ, RZ, R204 ;  /* 0x000000ffffcf7224 */ /* 0x000fce00078e00cc */
.L_x_3435:
[----:B------:R-:W-:-:S04]  /*69b0*/  UIADD3 UR36, UR36, 0x1, URZ ;  /* 0x0000000124247890 */ /* 0x000fc8000fffe03f */
[----:B------:R-:W-:-:S04]  /*69c0*/  UISETP.NE.AND UP0, UPT, UR36, 0x2, UPT ;  /* 0x000000022400788c */ /* 0x000fc8000bf05270 */
[----:B------:R-:W-:Y:S02]  /*69d0*/  USEL UR4, URZ, 0x1, UP0 ;  /* 0x000000013f047887 */ /* 0x000fe40008000000 */
[----:B------:R-:W-:Y:S02]  /*69e0*/  USEL UR36, UR36, URZ, UP0 ;  /* 0x0000003f24247287 */ /* 0x000fe40008000000 */
[----:B------:R-:W-:Y:S01]  /*69f0*/  ULOP3.LUT UR37, UR37, UR4, URZ, 0x3c, !UPT ;  /* 0x0000000425257292 */ /* 0x000fe2000f8e3c3f */
[----:B--2---:R-:W-:Y:S11]  /*6a00*/  @!P0 BRA `(.L_x_3427) ;  /* 0x0000000000048947 */ /* 0x004ff60003800000 */
[----:B------:R-:W-:Y:S01]  /*6a10*/  BPT.TRAP 0x1 ;  /* 0x000000040000795c */ /* 0x000fe20000300000 */
.L_x_3427:
[----:B------:R-:W-:Y:S01]  /*6a20*/  ULEA UR4, UR36, UR39, 0x3 ;  /* 0x0000002724047291 */ /* 0x000fe2000f8e183f */
[----:B------:R-:W-:-:S05]  /*6a30*/  IMAD.U32 R13, RZ, RZ, UR37 ;  /* 0x00000025ff0d7e24 */ /* 0x000fca000f8e00ff */
[----:B------:R-:W-:-:S04]  /*6a40*/  SHF.L.U32 R13, R13, 0x1f, RZ ;  /* 0x0000001f0d0d7819 */ /* 0x000fc800000006ff */
[----:B------:R1:W2:Y:S01]  /*6a50*/  SYNCS.PHASECHK.TRANS64.TRYWAIT P2, [UR4+0x32430], R13 ;  /* 0x0324300dff0075a7 */ /* 0x0002a20008040144 */
[----:B------:R-:W-:Y:S05]  /*6a60*/  @!P0 BRA `(.L_x_3428) ;  /* 0x0000000000048947 */ /* 0x000fea0003800000 */
[----:B------:R-:W-:Y:S01]  /*6a70*/  BPT.TRAP 0x1 ;  /* 0x000000040000795c */ /* 0x000fe20000300000 */
.L_x_3428:
[----:B--2---:R-:W-:Y:S05]  /*6a80*/  @P2 BRA `(.L_x_3429) ;  /* 0x0000000000082947 */ /* 0x004fea0003800000 */
[----:B------:R-:W2:Y:S02]  /*6a90*/  SYNCS.PHASECHK.TRANS64.TRYWAIT P2, [UR4+0x32430], R13 ;  /* 0x0324300dff0075a7 */ /* 0x000ea40008040144 */
[----:B--2---:R-:W-:Y:S05]  /*6aa0*/  @!P2 BRA `(.L_x_3430) ;  /* 0x000000780004a947 */ /* 0x004fea0003800000 */
.L_x_3429:
        /* <DEDUP_REMOVED lines=31> */
.L_x_3431:
[----:B------:R2:W3:Y:S01]  /*6ca0*/  SYNCS.PHASECHK.TRANS64.TRYWAIT P2, [UR4+0x32450], R13 ;  /* 0x0324500dff0075a7 */ /* 0x0004e20008040144 */
[----:B------:R-:W-:Y:S05]  /*6cb0*/  @!P0 BRA `(.L_x_3432) ;  /* 0x0000000000048947 */ /* 0x000fea0003800000 */
[----:B------:R-:W-:Y:S01]  /*6cc0*/  BPT.TRAP 0x1 ;  /* 0x000000040000795c */ /* 0x000fe20000300000 */
.L_x_3432:
[----:B---3--:R-:W-:Y:S05]  /*6cd0*/  @P2 BRA `(.L_x_3433) ;  /* 0x0000000000082947 */ /* 0x008fea0003800000 */
[----:B------:R-:W3:Y:S02]  /*6ce0*/  SYNCS.PHASECHK.TRANS64.TRYWAIT P2, [UR4+0x32450], R13 ;  /* 0x0324500dff0075a7 */ /* 0x000ee40008040144 */
[----:B---3--:R-:W-:Y:S05]  /*6cf0*/  @!P2 BRA `(.L_x_3434) ;  /* 0x000000740088a947 */ /* 0x008fea0003800000 */
.L_x_3433:
[----:B------:R-:W-:Y:S01]  /*6d00*/  R2UR UR56, R16 ;  /* 0x00000000103872ca */ /* 0x000fe200000e0000 */
[----:B------:R-:W-:Y:S01]  /*6d10*/  UIMAD UR5, UR36, 0xc00, UR6 ;  /* 0x00000c00240578a4 */ /* 0x000fe2000f8e0206 */
[----:B------:R-:W-:Y:S01]  /*6d20*/  R2UR UR57, R17 ;  /* 0x00000000113972ca */ /* 0x000fe200000e0000 */
[----:B------:R-:W-:Y:S01]  /*6d30*/  WARPGROUP.ARRIVE ;  /* 0x00000000000079c5 */ /* 0x000fe20000000000 */
[----:B------:R-:W-:Y:S01]  /*6d40*/  UMOV UR59, 0x40000040 ;  /* 0x40000040003b7882 */ /* 0x000fe20000000000 */
[----:B------:R-:W-:-:S04]  /*6d50*/  UIADD3 UR10, UR5, 0x304, URZ ;  /* 0x00000304050a7890 */ /* 0x000fc8000fffe03f */
[----:B------:R-:W4:Y:S01]  /*6d60*/  S2R R220, SR_TID.X ;  /* 0x0000000000dc7919 */ /* 0x000f220000002100 */
[----:B------:R-:W-:Y:S01]  /*6d70*/  UMOV UR11, 0x40000040 ;  /* 0x40000040000b7882 */ /* 0x000fe20000000000 */
[----:B------:R-:W-:Y:S01]  /*6d80*/  UMOV UR58, UR5 ;  /* 0x00000005003a7c82 */ /* 0x000fe20008000000 */
[----:B------:R-:W-:Y:S01]  /*6d90*/  UIADD3 UR14, UR5, 0x306, URZ ;  /* 0x00000306050e7890 */ /* 0x000fe2000fffe03f */
[----:B------:R-:W-:Y:S01]  /*6da0*/  IMAD.U32 R215, RZ, RZ, UR4 ;  /* 0x00000004ffd77e24 */ /* 0x000fe2000f8e00ff */
[----:B------:R-:W-:Y:S01]  /*6db0*/  UMOV UR15, 0x40000040 ;  /* 0x40000040000f7882 */ /* 0x000fe20000000000 */
[----:B------:R-:W-:Y:S01]  /*6dc0*/  UIADD3 UR18, UR5, 0x600, URZ ;  /* 0x0000060005127890 */ /* 0x000fe2000fffe03f */
[----:B------:R-:W-:Y:S01]  /*6dd0*/  ISETP.GT.AND P2, PT, R205, RZ, PT ;  /* 0x000000ffcd00720c */ /* 0x000fe20003f44270 */
[----:B------:R-:W-:Y:S01]  /*6de0*/  UMOV UR19, 0x40000040 ;  /* 0x4000004000137882 */ /* 0x000fe20000000000 */
[----:B------:R-:W-:Y:S01]  /*6df0*/  HGMMA.64x96x16.F32.BF16 R152, gdesc[UR56], R152, gsb0 ;  /* 0x01600000389879f0 */ /* 0x000fe20008001898 */
[----:B------:R-:W-:Y:S01]  /*6e00*/  R2UR UR56, R14 ;  /* 0x000000000e3872ca */ /* 0x000fe200000e0000 */
[----:B------:R-:W-:Y:S01]  /*6e10*/  UIADD3 UR58, UR5, 0x2, URZ ;  /* 0x00000002053a7890 */ /* 0x000fe2000fffe03f */
[----:B------:R-:W-:Y:S01]  /*6e20*/  R2UR UR57, R15 ;  /* 0x000000000f3972ca */ /* 0x000fe200000e0000 */
[----:B------:R-:W-:Y:S01]  /*6e30*/  UMOV UR59, 0x40000040 ;  /* 0x40000040003b7882 */ /* 0x000fe20000000000 */
[----:B------:R-:W-:Y:S01]  /*6e40*/  UIADD3 UR22, UR5, 0x602, URZ ;  /* 0x0000060205167890 */ /* 0x000fe2000fffe03f */
[----:B------:R-:W-:Y:S01]  /*6e50*/  VIADD R205, R205, 0xffffffff ;  /* 0xffffffffcdcd7836 */ /* 0x000fe20000000000 */
        /* <DEDUP_REMOVED lines=11> */
[----:B----4-:R-:W-:Y:S01]  /*6f10*/  SHF.R.U32.HI R220, RZ, 0x7, R220 ;  /* 0x00000007ffdc7819 */ /* 0x010fe200000116dc */
[----:B------:R-:W-:Y:S01]  /*6f20*/  UIMAD UR4, UR36, 0xc00, UR7 ;  /* 0x00000c00240478a4 */ /* 0x000fe2000f8e0207 */
        /* <DEDUP_REMOVED lines=68> */
[----:B---3--:R-:W-:-:S04]  /*7370*/  FMNMX.FTZ R204, R152, R207, !PT ;  /* 0x000000cf98cc7209 */ /* 0x008fc80007810000 */
[----:B-12---:R-:W-:-:S04]  /*7380*/  FMNMX.FTZ R13, R153, R204, !PT ;  /* 0x000000cc990d7209 */ /* 0x006fc80007810000 */
        /* <DEDUP_REMOVED lines=46> */
[----:B------:R-:W2:Y:S02]  /*7670*/  LDC R13, c[0x0][0xa80] ;  /* 0x0002a000ff0d7b82 */ /* 0x000ea40000000800 */
[----:B------:R-:W-:-:S05]  /*7680*/  FMNMX.FTZ R208, R199, R204, !PT ;  /* 0x000000ccc7d07209 */ /* 0x000fca0007810000 */
[----:B------:R-:W3:Y:S01]  /*7690*/  SHFL.BFLY PT, R213, R208, 0x2, 0x1f ;  /* 0x0c401f00d0d57f89 */ /* 0x000ee200000e0000 */
[----:B-1----:R-:W-:-:S05]  /*76a0*/  FMNMX.FTZ R209, R206, R209, !PT ;  /* 0x000000d1ced17209 */ /* 0x002fca0007810000 */
[----:B------:R-:W1:Y:S01]  /*76b0*/  SHFL.BFLY PT, R204, R209, 0x1, 0x1f ;  /* 0x0c201f00d1cc7f89 */ /* 0x000e6200000e0000 */
[----:B---3--:R-:W-:-:S05]  /*76c0*/  FMNMX.FTZ R213, R208, R213, !PT ;  /* 0x000000d5d0d57209 */ /* 0x008fca0007810000 */
[----:B------:R-:W3:Y:S01]  /*76d0*/  SHFL.BFLY PT, R210, R213, 0x1, 0x1f ;  /* 0x0c201f00d5d27f89 */ /* 0x000ee200000e0000 */
[----:B-1----:R-:W-:-:S05]  /*76e0*/  FMNMX.FTZ R204, R209, R204, !PT ;  /* 0x000000ccd1cc7209 */ /* 0x002fca0007810000 */
[C---:B--2---:R-:W-:Y:S01]  /*76f0*/  FMUL.FTZ R212, R204.reuse, R13 ;  /* 0x0000000dccd47220 */ /* 0x044fe20000410000 */
[----:B------:R-:W-:-:S03]  /*7700*/  FADD.FTZ R206, -R204, R207 ;  /* 0x000000cfccce7221 */ /* 0x000fc60000010100 */
[-CC-:B------:R-:W-:Y:S01]  /*7710*/  FFMA.FTZ R209, R156, R13.reuse, -R212.reuse ;  /* 0x0000000d9cd17223 */ /* 0x180fe200000108d4 */
[-CC-:B------:R-:W-:Y:S01]  /*7720*/  FFMA.FTZ R207, R152, R13.reuse, -R212.reuse ;  /* 0x0000000d98cf7223 */ /* 0x180fe200000108d4 */
[-CC-:B------:R-:W-:Y:S01]  /*7730*/  FFMA.FTZ R157, R157, R13.reuse, -R212.reuse ;  /* 0x0000000d9d9d7223 */ /* 0x180fe200000108d4 */
[-CC-:B------:R-:W-:Y:S01]  /*7740*/  FFMA.FTZ R208, R153, R13.reuse, -R212.reuse ;  /* 0x0000000d99d07223 */ /* 0x180fe200000108d4 */
[-C--:B------:R-:W-:Y:S01]  /*7750*/  FMUL.FTZ R206, R206, R13.reuse ;  /* 0x0000000dcece7220 */ /* 0x080fe20000410000 */
[----:B------:R-:W-:Y:S01]  /*7760*/  VIADD R153, R220, 0x8 ;  /* 0x00000008dc997836 */ /* 0x000fe20000000000 */
[----:B------:R-:W-:Y:S01]  /*7770*/  MUFU.EX2 R209, R209 ;  /* 0x000000d100d17308 */ /* 0x000fe20000000800 */
[-CC-:B------:R-:W-:Y:S01]  /*7780*/  FFMA.FTZ R160, R160, R13.reuse, -R212.reuse ;  /* 0x0000000da0a07223 */ /* 0x180fe200000108d4 */
[-CC-:B------:R-:W-:Y:S01]  /*7790*/  FFMA.FTZ R161, R161, R13.reuse, -R212.reuse ;  /* 0x0000000da1a17223 */ /* 0x180fe200000108d4 */
[-CC-:B------:R-:W-:Y:S01]  /*77a0*/  FFMA.FTZ R164, R164, R13.reuse, -R212.reuse ;  /* 0x0000000da4a47223 */ /* 0x180fe200000108d4 */
[-CC-:B------:R-:W-:Y:S01]  /*77b0*/  FFMA.FTZ R165, R165, R13.reuse, -R212.reuse ;  /* 0x0000000da5a57223 */ /* 0x180fe200000108d4 */
[-CC-:B------:R-:W-:Y:S01]  /*77c0*/  FFMA.FTZ R168, R168, R13.reuse, -R212.reuse ;  /* 0x0000000da8a87223 */ /* 0x180fe200000108d4 */
[-CC-:B------:R-:W-:Y:S01]  /*77d0*/  FFMA.FTZ R169, R169, R13.reuse, -R212.reuse ;  /* 0x0000000da9a97223 */ /* 0x180fe200000108d4 */
[----:B---3--:R-:W-:Y:S01]  /*77e0*/  FMNMX.FTZ R156, R213, R210, !PT ;  /* 0x000000d2d59c7209 */ /* 0x008fe20007810000 */
[----:B------:R-:W1:Y:S01]  /*77f0*/  MUFU.EX2 R206, R206 ;  /* 0x000000ce00ce7308 */ /* 0x000e620000000800 */
[-CC-:B------:R-:W-:Y:S01]  /*7800*/  FFMA.FTZ R172, R172, R13.reuse, -R212.reuse ;  /* 0x0000000dacac7223 */ /* 0x180fe200000108d4 */
[-CC-:B------:R-:W-:Y:S01]  /*7810*/  FFMA.FTZ R173, R173, R13.reuse, -R212.reuse ;  /* 0x0000000dadad7223 */ /* 0x180fe200000108d4 */
[-CC-:B------:R-:W-:Y:S01]  /*7820*/  FFMA.FTZ R176, R176, R13.reuse, -R212.reuse ;  /* 0x0000000db0b07223 */ /* 0x180fe200000108d4 */
[C---:B------:R-:W-:Y:S01]  /*7830*/  FADD.FTZ R152, -R156.reuse, R211 ;  /* 0x000000d39c987221 */ /* 0x040fe20000010100 */
[-C--:B------:R-:W-:Y:S01]  /*7840*/  FMUL.FTZ R216, R156, R13.reuse ;  /* 0x0000000d9cd87220 */ /* 0x080fe20000410000 */
[-CC-:B------:R-:W-:Y:S01]  /*7850*/  FFMA.FTZ R177, R177, R13.reuse, -R212.reuse ;  /* 0x0000000db1b17223 */ /* 0x180fe200000108d4 */
[-C--:B------:R-:W-:Y:S01]  /*7860*/  FFMA.FTZ R180, R180, R13.reuse, -R212 ;  /* 0x0000000db4b47223 */ /* 0x080fe200000108d4 */
[-C--:B------:R-:W-:Y:S01]  /*7870*/  FMUL.FTZ R210, R152, R13.reuse ;  /* 0x0000000d98d27220 */ /* 0x080fe20000410000 */
[----:B------:R-:W-:Y:S01]  /*7880*/  @!P1 VIADD R152, R215, 0x32440 ;  /* 0x00032440d7989836 */ /* 0x000fe20000000000 */
[----:B------:R2:W-:Y:S01]  /*7890*/  MUFU.EX2 R211, R157 ;  /* 0x0000009d00d37308 */ /* 0x0005e20000000800 */
[-CC-:B------:R-:W-:Y:S01]  /*78a0*/  FFMA.FTZ R213, R154, R13.reuse, -R216.reuse ;  /* 0x0000000d9ad57223 */ /* 0x180fe200000108d8 */
[-CC-:B------:R-:W-:Y:S01]  /*78b0*/  FFMA.FTZ R214, R155, R13.reuse, -R216.reuse ;  /* 0x0000000d9bd67223 */ /* 0x180fe200000108d8 */
[-C--:B------:R-:W-:Y:S01]  /*78c0*/  FFMA.FTZ R158, R158, R13.reuse, -R216 ;  /* 0x0000000d9e9e7223 */ /* 0x080fe200000108d8 */
[----:B------:R-:W-:Y:S01]  /*78d0*/  @!P1 PRMT R152, RZ, 0x654, R152 ;  /* 0x00000654ff989816 */ /* 0x000fe20000000098 */
[-CC-:B------:R-:W-:Y:S01]  /*78e0*/  FFMA.FTZ R159, R159, R13.reuse, -R216.reuse ;  /* 0x0000000d9f9f7223 */ /* 0x180fe200000108d8 */
[--C-:B------:R-:W-:Y:S01]  /*78f0*/  FFMA.FTZ R162, R162, R13, -R216.reuse ;  /* 0x0000000da2a27223 */ /* 0x100fe200000108d8 */
[-C--:B-1----:R-:W-:Y:S01]  /*7900*/  FMUL.FTZ R24, R24, R206.reuse ;  /* 0x000000ce18187220 */ /* 0x082fe20000410000 */
[----:B------:R-:W1:Y:S01]  /*7910*/  MUFU.EX2 R210, R210 ;  /* 0x000000d200d27308 */ /* 0x000e620000000800 */
[----:B--2---:R-:W-:Y:S01]  /*7920*/  IADD3 R157, -R220, 0xb, RZ ;  /* 0x0000000bdc9d7810 */ /* 0x004fe20007ffe1ff */
[-C--:B------:R-:W-:Y:S01]  /*7930*/  FMUL.FTZ R25, R25, R206.reuse ;  /* 0x000000ce19197220 */ /* 0x080fe20000410000 */
[-C--:B------:R-:W-:Y:S01]  /*7940*/  FMUL.FTZ R28, R28, R206.reuse ;  /* 0x000000ce1c1c7220 */ /* 0x080fe20000410000 */
[-C--:B------:R-:W-:Y:S01]  /*7950*/  FMUL.FTZ R29, R29, R206.reuse ;  /* 0x000000ce1d1d7220 */ /* 0x080fe20000410000 */
[-C--:B------:R-:W-:Y:S01]  /*7960*/  FMUL.FTZ R32, R32, R206.reuse ;  /* 0x000000ce20207220 */ /* 0x080fe20000410000 */
[----:B------:R2:W-:Y:S06]  /*7970*/  BAR.ARV R157, 0x100 ;  /* 0x0004009d0000751d */ /* 0x0005ec0000002000 */
[----:B------:R3:W-:Y:S01]  /*7980*/  @!P1 SYNCS.ARRIVE.TRANS64.RED.A1T0 RZ, [R152+URZ], RZ ;  /* 0x000000ff98ff99a7 */ /* 0x0007e2000810043f */
        /* <DEDUP_REMOVED lines=130> */
[----:B---3--:R-:W-:Y:S01]  /*81b0*/  F2FP.BF16.F32.PACK_AB R152, R208, R207 ;  /* 0x000000cfd098723e */ /* 0x008fe200000010ff */
[--C-:B------:R-:W-:Y:S01]  /*81c0*/  FFMA.FTZ R163, R163, R13, -R216.reuse ;  /* 0x0000000da3a37223 */ /* 0x100fe200000108d8 */
[----:B------:R-:W-:Y:S01]  /*81d0*/  F2FP.BF16.F32.PACK_AB R154, R211, R209 ;  /* 0x000000d1d39a723e */ /* 0x000fe200000010ff */
[--C-:B------:R-:W-:Y:S01]  /*81e0*/  FFMA.FTZ R166, R166, R13, -R216.reuse ;  /* 0x0000000da6a67223 */ /* 0x100fe200000108d8 */
[----:B----4-:R-:W-:Y:S01]  /*81f0*/  F2FP.BF16.F32.PACK_AB R153, R214, R213 ;  /* 0x000000d5d699723e */ /* 0x010fe200000010ff */
[-CC-:B------:R-:W-:Y:S01]  /*8200*/  FFMA.FTZ R167, R167, R13.reuse, -R216.reuse ;  /* 0x0000000da7a77223 */ /* 0x180fe200000108d8 */
[----:B-----5:R-:W-:Y:S01]  /*8210*/  F2FP.BF16.F32.PACK_AB R155, R159, R158 ;  /* 0x0000009e9f9b723e */ /* 0x020fe200000010ff */
[----:B------:R-:W-:Y:S01]  /*8220*/  MUFU.EX2 R160, R160 ;  /* 0x000000a000a07308 */ /* 0x000fe20000000800 */
[-CC-:B------:R-:W-:Y:S01]  /*8230*/  FFMA.FTZ R170, R170, R13.reuse, -R216.reuse ;  /* 0x0000000daaaa7223 */ /* 0x180fe200000108d8 */
[-CC-:B------:R-:W-:Y:S01]  /*8240*/  FFMA.FTZ R171, R171, R13.reuse, -R216.reuse ;  /* 0x0000000dabab7223 */ /* 0x180fe200000108d8 */
[----:B------:R-:W-:Y:S01]  /*8250*/  WARPGROUP.ARRIVE ;  /* 0x00000000000079c5 */ /* 0x000fe20000000000 */
[-CC-:B------:R-:W-:Y:S01]  /*8260*/  FFMA.FTZ R174, R174, R13.reuse, -R216.reuse ;  /* 0x0000000daeae7223 */ /* 0x180fe200000108d8 */
[-C--:B------:R-:W-:Y:S01]  /*8270*/  FFMA.FTZ R175, R175, R13.reuse, -R216 ;  /* 0x0000000dafaf7223 */ /* 0x080fe200000108d8 */
[-C--:B------:R-:W-:Y:S01]  /*8280*/  FFMA.FTZ R181, R181, R13.reuse, -R212 ;  /* 0x0000000db5b57223 */ /* 0x080fe200000108d4 */
[-CC-:B------:R-:W-:Y:S01]  /*8290*/  FFMA.FTZ R178, R178, R13.reuse, -R216.reuse ;  /* 0x0000000db2b27223 */ /* 0x180fe200000108d8 */
[----:B------:R-:W1:Y:S01]  /*82a0*/  MUFU.EX2 R161, R161 ;  /* 0x000000a100a17308 */ /* 0x000e620000000800 */
[----:B------:R-:W-:Y:S01]  /*82b0*/  HGMMA.64x256x16.F32.BF16 R24, R152, gdesc[UR8].tnspB, R24, gsb0 ;  /* 0x43e0000898187df0 */ /* 0x000fe20008001818 */
[----:B------:R-:W-:Y:S01]  /*82c0*/  UIADD3 UR10, UR4, 0x80, URZ ;  /* 0x00000080040a7890 */ /* 0x000fe2000fffe03f */
[-CC-:B------:R-:W-:Y:S01]  /*82d0*/  FFMA.FTZ R179, R179, R13.reuse, -R216.reuse ;  /* 0x0000000db3b37223 */ /* 0x180fe200000108d8 */
[----:B------:R-:W-:Y:S01]  /*82e0*/  UMOV UR11, 0x40000040 ;  /* 0x40000040000b7882 */ /* 0x000fe20000000000 */
[-CC-:B------:R-:W-:Y:S01]  /*82f0*/  FFMA.FTZ R182, R182, R13.reuse, -R216.reuse ;  /* 0x0000000db6b67223 */ /* 0x180fe200000108d8 */
[-C--:B------:R-:W-:Y:S01]  /*8300*/  FFMA.FTZ R183, R183, R13.reuse, -R216 ;  /* 0x0000000db7b77223 */ /* 0x080fe200000108d8 */
[-CC-:B------:R-:W-:Y:S01]  /*8310*/  FFMA.FTZ R184, R184, R13.reuse, -R212.reuse ;  /* 0x0000000db8b87223 */ /* 0x180fe200000108d4 */
[----:B------:R-:W-:Y:S01]  /*8320*/  MUFU.EX2 R164, R164 ;  /* 0x000000a400a47308 */ /* 0x000fe20000000800 */
[-CC-:B------:R-:W-:Y:S01]  /*8330*/  FFMA.FTZ R185, R185, R13.reuse, -R212.reuse ;  /* 0x0000000db9b97223 */ /* 0x180fe200000108d4 */
[-CC-:B------:R-:W-:Y:S01]  /*8340*/  FFMA.FTZ R188, R188, R13.reuse, -R212.reuse ;  /* 0x0000000dbcbc7223 */ /* 0x180fe200000108d4 */
[-C--:B------:R-:W-:Y:S01]  /*8350*/  FFMA.FTZ R189, R189, R13.reuse, -R212 ;  /* 0x0000000dbdbd7223 */ /* 0x080fe200000108d4 */
[-CC-:B------:R-:W-:Y:S01]  /*8360*/  FFMA.FTZ R186, R186, R13.reuse, -R216.reuse ;  /* 0x0000000dbaba7223 */ /* 0x180fe200000108d8 */
[-CC-:B------:R-:W-:Y:S01]  /*8370*/  FFMA.FTZ R187, R187, R13.reuse, -R216.reuse ;  /* 0x0000000dbbbb7223 */ /* 0x180fe200000108d8 */
[-CC-:B------:R-:W-:Y:S01]  /*8380*/  FFMA.FTZ R190, R190, R13.reuse, -R216.reuse ;  /* 0x0000000dbebe7223 */ /* 0x180fe200000108d8 */
[-C--:B------:R-:W-:Y:S01]  /*8390*/  FFMA.FTZ R191, R191, R13.reuse, -R216 ;  /* 0x0000000dbfbf7223 */ /* 0x080fe200000108d8 */
[----:B------:R-:W3:Y:S01]  /*83a0*/  MUFU.EX2 R165, R165 ;  /* 0x000000a500a57308 */ /* 0x000ee20000000800 */
[-CC-:B------:R-:W-:Y:S01]  /*83b0*/  FFMA.FTZ R192, R192, R13.reuse, -R212.reuse ;  /* 0x0000000dc0c07223 */ /* 0x180fe200000108d4 */
[-CC-:B------:R-:W-:Y:S01]  /*83c0*/  FFMA.FTZ R193, R193, R13.reuse, -R212.reuse ;  /* 0x0000000dc1c17223 */ /* 0x180fe200000108d4 */
[-CC-:B------:R-:W-:Y:S01]  /*83d0*/  FFMA.FTZ R196, R196, R13.reuse, -R212.reuse ;  /* 0x0000000dc4c47223 */ /* 0x180fe200000108d4 */
[-C--:B------:R-:W-:Y:S01]  /*83e0*/  FFMA.FTZ R197, R197, R13.reuse, -R212 ;  /* 0x0000000dc5c57223 */ /* 0x080fe200000108d4 */
[-CC-:B------:R-:W-:Y:S01]  /*83f0*/  FFMA.FTZ R194, R194, R13.reuse, -R216.reuse ;  /* 0x0000000dc2c27223 */ /* 0x180fe200000108d8 */
[-CC-:B------:R-:W-:Y:S01]  /*8400*/  FFMA.FTZ R195, R195, R13.reuse, -R216.reuse ;  /* 0x0000000dc3c37223 */ /* 0x180fe200000108d8 */
[-CC-:B------:R-:W-:Y:S01]  /*8410*/  FFMA.FTZ R198, R198, R13.reuse, -R216.reuse ;  /* 0x0000000dc6c67223 */ /* 0x180fe200000108d8 */
[----:B------:R-:W-:Y:S01]  /*8420*/  MUFU.EX2 R162, R162 ;  /* 0x000000a200a27308 */ /* 0x000fe20000000800 */
[----:B------:R-:W-:Y:S01]  /*8430*/  FFMA.FTZ R199, R199, R13, -R216 ;  /* 0x0000000dc7c77223 */ /* 0x000fe200000108d8 */
[----:B------:R-:W-:Y:S01]  /*8440*/  FFMA.FTZ R207, R206, R12, R207 ;  /* 0x0000000ccecf7223 */ /* 0x000fe200000100cf */
[----:B------:R-:W-:Y:S01]  /*8450*/  FFMA.FTZ R213, R210, R0, R213 ;  /* 0x00000000d2d57223 */ /* 0x000fe200000100d5 */
[----:B------:R-:W-:-:S02]  /*8460*/  @!P1 VIADD R215, R215, 0x32460 ;  /* 0x00032460d7d79836 */ /* 0x000fc40000000000 */
[----:B------:R-:W-:Y:S01]  /*8470*/  FADD.FTZ R208, R208, R207 ;  /* 0x000000cfd0d07221 */ /* 0x000fe20000010000 */
[----:B------:R-:W-:Y:S01]  /*8480*/  FADD.FTZ R213, R214, R213 ;  /* 0x000000d5d6d57221 */ /* 0x000fe20000010000 */
[----:B------:R-:W4:Y:S01]  /*8490*/  MUFU.EX2 R163, R163 ;  /* 0x000000a300a37308 */ /* 0x000f220000000800 */
[----:B------:R-:W-:Y:S01]  /*84a0*/  @!P1 PRMT R215, RZ, 0x654, R215 ;  /* 0x00000654ffd79816 */ /* 0x000fe200000000d7 */
[----:B------:R-:W-:Y:S01]  /*84b0*/  FADD.FTZ R208, R209, R208 ;  /* 0x000000d0d1d07221 */ /* 0x000fe20000010000 */
[----:B------:R-:W-:Y:S01]  /*84c0*/  FADD.FTZ R158, R158, R213 ;  /* 0x000000d59e9e7221 */ /* 0x000fe20000010000 */
[----:B------:R-:W-:Y:S02]  /*84d0*/  IMAD.MOV.U32 R207, RZ, RZ, R204 ;  /* 0x000000ffffcf7224 */ /* 0x000fe400078e00cc */
[----:B------:R-:W-:Y:S01]  /*84e0*/  FADD.FTZ R211, R211, R208 ;  /* 0x000000d0d3d37221 */ /* 0x000fe20000010000 */
[----:B------:R-:W-:Y:S01]  /*84f0*/  FADD.FTZ R159, R159, R158 ;  /* 0x0000009e9f9f7221 */ /* 0x000fe20000010000 */
        /* <DEDUP_REMOVED lines=30> */
[----:B-1----:R-:W-:-:S05]  /*86e0*/  F2FP.BF16.F32.PACK_AB R152, R161, R160 ;  /* 0x000000a0a198723e */ /* 0x002fca00000010ff */
[----:B------:R-:W1:Y:S01]  /*86f0*/  MUFU.EX2 R197, R197 ;  /* 0x000000c500c57308 */ /* 0x000e620000000800 */
[----:B---3--:R-:W-:Y:S01]  /*8700*/  F2FP.BF16.F32.PACK_AB R154, R165, R164 ;  /* 0x000000a4a59a723e */ /* 0x008fe200000010ff */
[----:B------:R-:W-:Y:S01]  /*8710*/  FADD.FTZ R160, R160, R211 ;  /* 0x000000d3a0a07221 */ /* 0x000fe20000010000 */
[----:B----4-:R-:W-:Y:S01]  /*8720*/  F2FP.BF16.F32.PACK_AB R153, R163, R162 ;  /* 0x000000a2a399723e */ /* 0x010fe200000010ff */
[----:B------:R-:W-:Y:S01]  /*8730*/  FADD.FTZ R162, R162, R159 ;  /* 0x0000009fa2a27221 */ /* 0x000fe20000010000 */
[----:B-----5:R-:W-:Y:S01]  /*8740*/  F2FP.BF16.F32.PACK_AB R155, R167, R166 ;  /* 0x000000a6a79b723e */ /* 0x020fe200000010ff */
[----:B------:R-:W-:Y:S01]  /*8750*/  FADD.FTZ R161, R161, R160 ;  /* 0x000000a0a1a17221 */ /* 0x000fe20000010000 */
[----:B------:R-:W-:Y:S01]  /*8760*/  IMAD.MOV.U32 R211, RZ, RZ, R156 ;  /* 0x000000ffffd37224 */ /* 0x000fe200078e009c */
[----:B------:R-:W-:Y:S01]  /*8770*/  MUFU.EX2 R194, R194 ;  /* 0x000000c200c27308 */ /* 0x000fe20000000800 */
[----:B------:R-:W-:Y:S01]  /*8780*/  WARPGROUP.ARRIVE ;  /* 0x00000000000079c5 */ /* 0x000fe20000000000 */
[----:B------:R-:W-:Y:S01]  /*8790*/  FADD.FTZ R163, R163, R162 ;  /* 0x000000a2a3a37221 */ /* 0x000fe20000010000 */
[----:B------:R-:W-:-:S03]  /*87a0*/  FADD.FTZ R164, R164, R161 ;  /* 0x000000a1a4a47221 */ /* 0x000fc60000010000 */
[----:B------:R-:W-:Y:S01]  /*87b0*/  FADD.FTZ R166, R166, R163 ;  /* 0x000000a3a6a67221 */ /* 0x000fe20000010000 */
[----:B------:R-:W-:Y:S01]  /*87c0*/  HGMMA.64x256x16.F32.BF16 R24, R152, gdesc[UR8].tnspB, R24, gsb0 ;  /* 0x43e0000898187df0 */ /* 0x000fe20008001818 */
[----:B------:R-:W-:Y:S01]  /*87d0*/  UIADD3 UR10, UR4, 0x100, URZ ;  /* 0x00000100040a7890 */ /* 0x000fe2000fffe03f */
[----:B------:R-:W3:Y:S01]  /*87e0*/  MUFU.EX2 R195, R195 ;  /* 0x000000c300c37308 */ /* 0x000ee20000000800 */
[----:B------:R-:W-:Y:S01]  /*87f0*/  UMOV UR11, 0x40000040 ;  /* 0x40000040000b7882 */ /* 0x000fe20000000000 */
[----:B------:R-:W-:Y:S01]  /*8800*/  FADD.FTZ R165, R165, R164 ;  /* 0x000000a4a5a57221 */ /* 0x000fe20000010000 */
[----:B------:R-:W-:-:S05]  /*8810*/  FADD.FTZ R167, R167, R166 ;  /* 0x000000a6a7a77221 */ /* 0x000fca0000010000 */
[----:B------:R-:W-:Y:S08]  /*8820*/  MUFU.EX2 R198, R198 ;  /* 0x000000c600c67308 */ /* 0x000ff00000000800 */
[----:B------:R-:W4:Y:S01]  /*8830*/  MUFU.EX2 R199, R199 ;  /* 0x000000c700c77308 */ /* 0x000f220000000800 */
[----:B------:R-:W-:Y:S02]  /*8840*/  WARPGROUP.DEPBAR.LE gsb0, 0x0 ;  /* 0x00008000000079c5 */ /* 0x000fe40000010000 */
[----:B--2---:R-:W-:Y:S01]  /*8850*/  F2FP.BF16.F32.PACK_AB R152, R169, R168 ;  /* 0x000000a8a998723e */ /* 0x004fe200000010ff */
[----:B------:R-:W-:Y:S01]  /*8860*/  FADD.FTZ R168, R168, R165 ;  /* 0x000000a5a8a87221 */ /* 0x000fe20000010000 */
[----:B------:R-:W-:-:S02]  /*8870*/  F2FP.BF16.F32.PACK_AB R154, R173, R172 ;  /* 0x000000acad9a723e */ /* 0x000fc400000010ff */
        /* <DEDUP_REMOVED lines=30> */
[----:B------:R-:W-:Y:S01]  /*8a60*/  UIADD3 UR4, UR4, 0x280, URZ ;  /* 0x0000028004047890 */ /* 0x000fe2000fffe03f */
        /* <DEDUP_REMOVED lines=14> */
[----:B------:R-:W-:Y:S01]  /*8b50*/  UMOV UR10, UR4 ;  /* 0x00000004000a7c82 */ /* 0x000fe20008000000 */
[----:B------:R-:W-:Y:S01]  /*8b60*/  UMOV UR11, 0x40000040 ;  /* 0x40000040000b7882 */ /* 0x000fe20000000000 */
[----:B------:R-:W-:Y:S01]  /*8b70*/  FADD.FTZ R191, R191, R190 ;  /* 0x000000bebfbf7221 */ /* 0x000fe20000010000 */
[----:B------:R-:W-:Y:S02]  /*8b80*/  WARPGROUP.DEPBAR.LE gsb0, 0x0 ;  /* 0x00008000000079c5 */ /* 0x000fe40000010000 */
[----:B------:R-:W-:Y:S01]  /*8b90*/  F2FP.BF16.F32.PACK_AB R152, R193, R192 ;  /* 0x000000c0c198723e */ /* 0x000fe200000010ff */
[----:B------:R-:W-:Y:S01]  /*8ba0*/  FADD.FTZ R192, R192, R189 ;  /* 0x000000bdc0c07221 */ /* 0x000fe20000010000 */
[----:B-1----:R-:W-:Y:S02]  /*8bb0*/  F2FP.BF16.F32.PACK_AB R154, R197, R196 ;  /* 0x000000c4c59a723e */ /* 0x002fe400000010ff */
[----:B---3--:R-:W-:Y:S01]  /*8bc0*/  F2FP.BF16.F32.PACK_AB R153, R195, R194 ;  /* 0x000000c2c399723e */ /* 0x008fe200000010ff */
[----:B------:R-:W-:Y:S01]  /*8bd0*/  FADD.FTZ R194, R194, R191 ;  /* 0x000000bfc2c27221 */ /* 0x000fe20000010000 */
[----:B----4-:R-:W-:Y:S01]  /*8be0*/  F2FP.BF16.F32.PACK_AB R155, R199, R198 ;  /* 0x000000c6c79b723e */ /* 0x010fe200000010ff */
        /* <DEDUP_REMOVED lines=11> */
.L_x_3426:
[----:B------:R-:W3:Y:S01]  /*8ca0*/  SHFL.BFLY PT, R3, R12, 0x2, 0x1f ;  /* 0x0c401f000c037f89 */ /* 0x000ee200000e0000 */
[----:B------:R-:W-:Y:S01]  /*8cb0*/  IMAD.MOV.U32 R7, RZ, RZ, RZ ;  /* 0x000000ffff077224 */ /* 0x000fe200078e00ff */
[----:B------:R-:W-:Y:S01]  /*8cc0*/  UIADD3 UR36, UR36, 0x1, URZ ;  /* 0x0000000124247890 */ /* 0x000fe2000fffe03f */
[----:B------:R4:W-:Y:S06]  /*8cd0*/  BAR.ARV R157, 0x100 ;  /* 0x0004009d0000751d */ /* 0x0009ec0000002000 */
[----:B------:R-:W-:Y:S02]  /*8ce0*/  UISETP.NE.AND UP0, UPT, UR36, 0x2, UPT ;  /* 0x000000022400788c */ /* 0x000fe4000bf05270 */
[----:B------:R-:W-:Y:S06]  /*8cf0*/  BAR.ARV 0x8, 0x120 ;  /* 0x0204800000007b1d */ /* 0x000fec0000002000 */
[----:B------:R-:W-:Y:S01]  /*8d00*/  USEL UR4, URZ, 0x1, UP0 ;  /* 0x000000013f047887 */ /* 0x000fe20008000000 */
[----:B------:R-:W-:Y:S01]  /*8d10*/  PLOP3.LUT P0, PT, PT, PT, PT, 0x8, 0x0 ;  /* 0x000000000000781c */ /* 0x000fe20003f0e170 */
[----:B------:R-:W5:Y:S01]  /*8d20*/  SHFL.BFLY PT, R5, R0, 0x2, 0x1f ;  /* 0x0c401f0000057f89 */ /* 0x000f6200000e0000 */
[----:B------:R-:W-:Y:S01]  /*8d30*/  IADD3 R224, R224, 0x1, RZ ;  /* 0x00000001e0e07810 */ /* 0x000fe20007ffe0ff */
[----:B------:R-:W-:Y:S01]  /*8d40*/  USEL UR36, UR36, URZ, UP0 ;  /* 0x0000003f24247287 */ /* 0x000fe20008000000 */
[----:B---3--:R-:W-:Y:S01]  /*8d50*/  FADD.FTZ R2, R3, R12 ;  /* 0x0000000c03027221 */ /* 0x008fe20000010000 */
[----:B------:R-:W-:-:S04]  /*8d60*/  ULOP3.LUT UR37, UR37, UR4, URZ, 0x3c, !UPT ;  /* 0x0000000425257292 */ /* 0x000fc8000f8e3c3f */
[----:B------:R-:W3:Y:S01]  /*8d70*/  SHFL.BFLY PT, R3, R2, 0x1, 0x1f ;  /* 0x0c201f0002037f89 */ /* 0x000ee200000e0000 */
[----:B-----5:R-:W-:Y:S01]  /*8d80*/  FADD.FTZ R5, R5, R0 ;  /* 0x0000000005057221 */ /* 0x020fe20000010000 */
[----:B------:R-:W-:-:S04]  /*8d90*/  IMAD.MOV.U32 R0, RZ, RZ, -0x800000 ;  /* 0xff800000ff007424 */ /* 0x000fc800078e00ff */
[----:B------:R-:W5:Y:S01]  /*8da0*/  SHFL.BFLY PT, R4, R5, 0x1, 0x1f ;  /* 0x0c201f0005047f89 */ /* 0x000f6200000e0000 */
[----:B---3--:R-:W-:Y:S01]  /*8db0*/  FADD.FTZ R20, R2, R3 ;  /* 0x0000000302147221 */ /* 0x008fe20000010000 */
[----:B------:R-:W-:Y:S02]  /*8dc0*/  IMAD.MOV.U32 R3, RZ, RZ, RZ ;  /* 0x000000ffff037224 */ /* 0x000fe400078e00ff */
[----:B------:R-:W-:Y:S02]  /*8dd0*/  IMAD.MOV.U32 R2, RZ, RZ, -0x800000 ;  /* 0xff800000ff027424 */ /* 0x000fe400078e00ff */
[----:B------:R-:W-:-:S13]  /*8de0*/  FSETP.NE.FTZ.AND P1, PT, R20, RZ, PT ;  /* 0x000000ff1400720b */ /* 0x000fda0003f35000 */
[----:B------:R-:W3:Y:S01]  /*8df0*/  @P1 MUFU.RCP R7, R20 ;  /* 0x0000001400071308 */ /* 0x000ee20000001000 */
[----:B------:R-:W-:Y:S01]  /*8e00*/  @P1 FMUL.FTZ R21, R13, 0.69314718246459960938 ;  /* 0x3f3172180d151820 */ /* 0x000fe20000410000 */
[----:B-----5:R-:W-:-:S05]  /*8e10*/  FADD.FTZ R22, R5, R4 ;  /* 0x0000000405167221 */ /* 0x020fca0000010000 */
[----:B------:R-:W-:Y:S01]  /*8e20*/  FSETP.NE.FTZ.AND P2, PT, R22, RZ, PT ;  /* 0x000000ff1600720b */ /* 0x000fe20003f55000 */
[----:B------:R-:W5:Y:S01]  /*8e30*/  @P1 MUFU.LG2 R20, R20 ;  /* 0x0000001400141308 */ /* 0x000f620000000c00 */
[-C--:B---3--:R-:W-:Y:S01]  /*8e40*/  FMUL.FTZ R4, R24, R7.reuse ;  /* 0x0000000718047220 */ /* 0x088fe20000410000 */
[-C--:B------:R-:W-:Y:S01]  /*8e50*/  FMUL.FTZ R25, R25, R7.reuse ;  /* 0x0000000719197220 */ /* 0x080fe20000410000 */
[----:B------:R-:W-:-:S09]  /*8e60*/  FMUL.FTZ R6, R28, R7 ;  /* 0x000000071c067220 */ /* 0x000fd20000410000 */
[----:B------:R-:W3:Y:S01]  /*8e70*/  @P2 MUFU.RCP R3, R22 ;  /* 0x0000001600032308 */ /* 0x000ee20000001000 */
[----:B------:R-:W-:Y:S01]  /*8e80*/  @P2 FMUL.FTZ R24, R13, 0.69314718246459960938 ;  /* 0x3f3172180d182820 */ /* 0x000fe20000410000 */
[-C--:B------:R-:W-:Y:S01]  /*8e90*/  FMUL.FTZ R29, R29, R7.reuse ;  /* 0x000000071d1d7220 */ /* 0x080fe20000410000 */
[-C--:B------:R-:W-:Y:S01]  /*8ea0*/  FMUL.FTZ R32, R32, R7.reuse ;  /* 0x0000000720207220 */ /* 0x080fe20000410000 */
[-C--:B------:R-:W-:Y:S01]  /*8eb0*/  FMUL.FTZ R33, R33, R7.reuse ;  /* 0x0000000721217220 */ /* 0x080fe20000410000 */
[----:B-----5:R-:W-:Y:S01]  /*8ec0*/  @P1 FMUL.FTZ R20, R20, 0.69314718246459960938 ;  /* 0x3f31721814141820 */ /* 0x020fe20000410000 */
[-C--:B------:R-:W-:Y:S01]  /*8ed0*/  FMUL.FTZ R36, R36, R7.reuse ;  /* 0x0000000724247220 */ /* 0x080fe20000410000 */
[-C--:B------:R-:W-:Y:S01]  /*8ee0*/  FMUL.FTZ R37, R37, R7.reuse ;  /* 0x0000000725257220 */ /* 0x080fe20000410000 */
[----:B------:R-:W5:Y:S01]  /*8ef0*/  @P2 MUFU.LG2 R22, R22 ;  /* 0x0000001600162308 */ /* 0x000f620000000c00 */
        /* <DEDUP_REMOVED lines=10> */
[-C--:B----4-:R-:W-:Y:S01]  /*8fa0*/  FMUL.FTZ R157, R71, R3.reuse ;  /* 0x00000003479d7220 */ /* 0x090fe20000410000 */
[----:B------:R-:W-:Y:S01]  /*8fb0*/  FMUL.FTZ R78, R79, R3 ;  /* 0x000000034f4e7220 */ /* 0x000fe20000410000 */
[-C--:B------:R-:W-:Y:S01]  /*8fc0*/  FMUL.FTZ R16, R56, R7.reuse ;  /* 0x0000000738107220 */ /* 0x080fe20000410000 */
[-C--:B------:R-:W-:Y:S01]  /*8fd0*/  FMUL.FTZ R57, R57, R7.reuse ;  /* 0x0000000739397220 */ /* 0x080fe20000410000 */
[-C--:B------:R-:W-:Y:S01]  /*8fe0*/  FMUL.FTZ R18, R60, R7.reuse ;  /* 0x000000073c127220 */ /* 0x080fe20000410000 */
[-C--:B------:R-:W-:Y:S01]  /*8ff0*/  FMUL.FTZ R61, R61, R7.reuse ;  /* 0x000000073d3d7220 */ /* 0x080fe20000410000 */
[----:B-----5:R-:W-:Y:S01]  /*9000*/  @P2 FMUL.FTZ R23, R22, 0.69314718246459960938 ;  /* 0x3f31721816172820 */ /* 0x020fe20000410000 */
        /* <DEDUP_REMOVED lines=106> */
.L_x_3404:
[----:B------:R-:W3:Y:S08]  /*96b0*/  S2UR UR4, SR_CgaCtaId ;  /* 0x00000000000479c3 */ /* 0x000ef00000008800 */
[----:B------:R-:W-:Y:S06]  /*96c0*/  BAR.SYNC.DEFER_BLOCKING 0x5, 0x120 ;  /* 0x0144800000007b1d */ /* 0x000fec0000010000 */
[----:B------:R-:W-:-:S02]  /*96d0*/  UMOV UR39, 0x400 ;  /* 0x0000040000277882 */ /* 0x000fc40000000000 */
[----:B---3--:R-:W-:-:S09]  /*96e0*/  ULEA UR39, UR4, UR39, 0x18 ;  /* 0x0000002704277291 */ /* 0x008fd2000f8ec03f */
[----:B------:R-:W3:Y:S02]  /*96f0*/  LDS R20, [UR39+0x324d0] ;  /* 0x0324d027ff147984 */ /* 0x000ee40008000800 */
[----:B---3--:R-:W-:Y:S01]  /*9700*/  R2UR UR4, R20 ;  /* 0x00000000140472ca */ /* 0x008fe200000e0000 */
        /* <DEDUP_REMOVED lines=14> */
[----:B------:R-:W-:Y:S01]  /*97f0*/  IMAD.X R23, RZ, RZ, R203, P0 ;  /* 0x000000ffff177224 */ /* 0x000fe200000e06cb */
[----:B------:R-:W-:Y:S01]  /*9800*/  LOP3.LUT R34, R34, R35, RZ, 0x3c, !PT ;  /* 0x0000002322227212 */ /* 0x000fe200078e3cff */
[----:B------:R-:W-:Y:S01]  /*9810*/  ULDC UR6, c[0x0][0xb88] ;  /* 0x0002e20000067ab9 */ /* 0x000fe20000000800 */
[C---:B------:R-:W-:Y:S01]  /*9820*/  IADD3 R35, P0, R202.reuse, 0x8020, RZ ;  /* 0x00008020ca237810 */ /* 0x040fe20007f1e0ff */
[----:B------:R-:W-:Y:S01]  /*9830*/  UIMAD UR5, UR43, UR7, UR5 ;  /* 0x000000072b0572a4 */ /* 0x000fe2000f8e0205 */
[----:B------:R-:W-:-:S02]  /*9840*/  IADD3 R21, P6, R202, 0x20, RZ ;  /* 0x00000020ca157810 */ /* 0x000fc40007fde0ff */
[----:B------:R-:W-:Y:S01]  /*9850*/  LOP3.LUT R24, R35, 0x380, RZ, 0xc0, !PT ;  /* 0x0000038023187812 */ /* 0x000fe200078ec0ff */
[----:B------:R-:W-:Y:S01]  /*9860*/  UIADD3 UR5, UR9, UR5, URZ ;  /* 0x0000000509057290 */ /* 0x000fe2000fffe03f */
[----:B------:R-:W-:Y:S02]  /*9870*/  IADD3 R31, P2, R202, 0x4000, RZ ;  /* 0x00004000ca1f7810 */ /* 0x000fe40007f5e0ff */
[----:B------:R-:W-:Y:S02]  /*9880*/  SHF.R.U64 R24, R24, 0x3, RZ ;  /* 0x0000000318187819 */ /* 0x000fe400000012ff */
[----:B------:R-:W-:Y:S02]  /*9890*/  LOP3.LUT R20, R21, 0x380, RZ, 0xc0, !PT ;  /* 0x0000038015147812 */ /* 0x000fe400078ec0ff */
[----:B------:R-:W-:Y:S02]  /*98a0*/  LOP3.LUT R30, R31, 0x380, RZ, 0xc0, !PT ;  /* 0x000003801f1e7812 */ /* 0x000fe400078ec0ff */
[----:B------:R-:W-:-:S02]  /*98b0*/  IADD3 R27, P1, R202, 0x60, RZ ;  /* 0x00000060ca1b7810 */ /* 0x000fc40007f3e0ff */
[----:B------:R-:W-:Y:S01]  /*98c0*/  LOP3.LUT R24, R24, R35, RZ, 0x3c, !PT ;  /* 0x0000002318187212 */ /* 0x000fe200078e3cff */
[----:B------:R-:W-:Y:S01]  /*98d0*/  IMAD.X R35, RZ, RZ, R203, P3 ;  /* 0x000000ffff237224 */ /* 0x000fe200018e06cb */
[----:B------:R-:W-:Y:S02]  /*98e0*/  SHF.R.U64 R20, R20, 0x3, RZ ;  /* 0x0000000314147819 */ /* 0x000fe400000012ff */
[----:B------:R-:W-:Y:S02]  /*98f0*/  IADD3 R39, P4, R202, 0x4040, RZ ;  /* 0x00004040ca277810 */ /* 0x000fe40007f9e0ff */
[----:B------:R-:W-:Y:S02]  /*9900*/  SHF.R.U64 R30, R30, 0x3, RZ ;  /* 0x000000031e1e7819 */ /* 0x000fe400000012ff */
[----:B------:R-:W-:Y:S02]  /*9910*/  IADD3 R55, P3, R202, 0xc000, RZ ;  /* 0x0000c000ca377810 */ /* 0x000fe40007f7e0ff */
[----:B------:R-:W-:-:S02]  /*9920*/  LOP3.LUT R26, R27, 0x380, RZ, 0xc0, !PT ;  /* 0x000003801b1a7812 */ /* 0x000fc400078ec0ff */
[----:B------:R-:W-:Y:S01]  /*9930*/  LOP3.LUT R20, R20, R21, RZ, 0x3c, !PT ;  /* 0x0000001514147212 */ /* 0x000fe200078e3cff */
[--C-:B------:R-:W-:Y:S01]  /*9940*/  IMAD.X R21, RZ, RZ, R203.reuse, P6 ;  /* 0x000000ffff157224 */ /* 0x100fe200030e06cb */
[----:B------:R-:W-:Y:S02]  /*9950*/  LOP3.LUT R38, R39, 0x380, RZ, 0xc0, !PT ;  /* 0x0000038027267812 */ /* 0x000fe400078ec0ff */
[----:B------:R-:W-:Y:S01]  /*9960*/  LOP3.LUT R30, R30, R31, RZ, 0x3c, !PT ;  /* 0x0000001f1e1e7212 */ /* 0x000fe200078e3cff */
[----:B------:R-:W-:Y:S01]  /*9970*/  IMAD.X R31, RZ, RZ, R203, P2 ;  /* 0x000000ffff1f7224 */ /* 0x000fe200010e06cb */
[----:B------:R-:W-:Y:S02]  /*9980*/  LOP3.LUT R54, R55, 0x380, RZ, 0xc0, !PT ;  /* 0x0000038037367812 */ /* 0x000fe400078ec0ff */
[----:B------:R-:W-:Y:S02]  /*9990*/  IADD3 R47, P6, R202, 0x8000, RZ ;  /* 0x00008000ca2f7810 */ /* 0x000fe40007fde0ff */
[----:B------:R-:W-:-:S02]  /*99a0*/  SHF.R.U64 R26, R26, 0x3, RZ ;  /* 0x000000031a1a7819 */ /* 0x000fc400000012ff */
[C---:B------:R-:W-:Y:S02]  /*99b0*/  IADD3 R51, P2, R202.reuse, 0x8060, RZ ;  /* 0x00008060ca337810 */ /* 0x040fe40007f5e0ff */
[----:B------:R-:W-:Y:S02]  /*99c0*/  LOP3.LUT R67, R202, 0x380, RZ, 0xc0, !PT ;  /* 0x00000380ca437812 */ /* 0x000fe400078ec0ff */
[----:B------:R-:W-:Y:S02]  /*99d0*/  SHF.R.U64 R38, R38, 0x3, RZ ;  /* 0x0000000326267819 */ /* 0x000fe400000012ff */
[----:B------:R-:W-:Y:S02]  /*99e0*/  SHF.R.U64 R54, R54, 0x3, RZ ;  /* 0x0000000336367819 */ /* 0x000fe400000012ff */
[----:B------:R-:W-:Y:S02]  /*99f0*/  LOP3.LUT R46, R47, 0x380, RZ, 0xc0, !PT ;  /* 0x000003802f2e7812 */ /* 0x000fe400078ec0ff */
[----:B------:R-:W-:-:S02]  /*9a00*/  SHF.R.S32.HI R86, RZ, 0x1f, R225 ;  /* 0x0000001fff567819 */ /* 0x000fc400000114e1 */
[----:B------:R-:W-:Y:S01]  /*9a10*/  LOP3.LUT R26, R26, R27, RZ, 0x3c, !PT ;  /* 0x0000001b1a1a7212 */ /* 0x000fe200078e3cff */
[----:B------:R-:W-:Y:S01]  /*9a20*/  IMAD.X R27, RZ, RZ, R203, P1 ;  /* 0x000000ffff1b7224 */ /* 0x000fe200008e06cb */
[----:B------:R-:W-:Y:S02]  /*9a30*/  LOP3.LUT R50, R51, 0x380, RZ, 0xc0, !PT ;  /* 0x0000038033327812 */ /* 0x000fe400078ec0ff */
[----:B------:R-:W-:Y:S02]  /*9a40*/  SHF.R.U64 R67, R67, 0x3, RZ ;  /* 0x0000000343437819 */ /* 0x000fe400000012ff */
[----:B------:R-:W-:Y:S02]  /*9a50*/  LOP3.LUT R38, R38, R39, RZ, 0x3c, !PT ;  /* 0x0000002726267212 */ /* 0x000fe400078e3cff */
[----:B------:R-:W-:Y:S02]  /*9a60*/  IADD3 R39, P1, R202, 0x8040, RZ ;  /* 0x00008040ca277810 */ /* 0x000fe40007f3e0ff */
[----:B------:R-:W-:-:S02]  /*9a70*/  LOP3.LUT R54, R54, R55, RZ, 0x3c, !PT ;  /* 0x0000003736367212 */ /* 0x000fc400078e3cff */
[----:B------:R-:W-:Y:S02]  /*9a80*/  IADD3 R43, P5, R202, 0x4060, RZ ;  /* 0x00004060ca2b7810 */ /* 0x000fe40007fbe0ff */
[----:B------:R-:W-:Y:S02]  /*9a90*/  SHF.R.U64 R46, R46, 0x3, RZ ;  /* 0x000000032e2e7819 */ /* 0x000fe400000012ff */
[----:B------:R-:W-:Y:S02]  /*9aa0*/  LEA.HI R55, R86, R225, RZ, 0x7 ;  /* 0x000000e156377211 */ /* 0x000fe400078f38ff */
[----:B------:R-:W-:Y:S02]  /*9ab0*/  SHF.R.U64 R50, R50, 0x3, RZ ;  /* 0x0000000332327819 */ /* 0x000fe400000012ff */
[----:B------:R-:W-:Y:S01]  /*9ac0*/  LOP3.LUT R66, R67, R202, RZ, 0x3c, !PT ;  /* 0x000000ca43427212 */ /* 0x000fe200078e3cff */
[----:B------:R-:W-:Y:S01]  /*9ad0*/  IMAD.MOV.U32 R67, RZ, RZ, R203 ;  /* 0x000000ffff437224 */ /* 0x000fe200078e00cb */
[----:B------:R-:W-:-:S02]  /*9ae0*/  LOP3.LUT R28, R39, 0x380, RZ, 0xc0, !PT ;  /* 0x00000380271c7812 */ /* 0x000fc400078ec0ff */
[----:B------:R-:W-:Y:S02]  /*9af0*/  LOP3.LUT R42, R43, 0x380, RZ, 0xc0, !PT ;  /* 0x000003802b2a7812 */ /* 0x000fe400078ec0ff */
[----:B------:R-:W-:Y:S01]  /*9b00*/  LOP3.LUT R46, R46, R47, RZ, 0x3c, !PT ;  /* 0x0000002f2e2e7212 */ /* 0x000fe200078e3cff */
[--C-:B------:R-:W-:Y:S01]  /*9b10*/  IMAD.X R47, RZ, RZ, R203.reuse, P6 ;  /* 0x000000ffff2f7224 */ /* 0x100fe200030e06cb */
[----:B------:R-:W-:Y:S01]  /*9b20*/  LOP3.LUT R94, R55, 0xffffff80, RZ, 0xc0, !PT ;  /* 0xffffff80375e7812 */ /* 0x000fe200078ec0ff */
[----:B------:R-:W-:Y:S01]  /*9b30*/  IMAD.X R55, RZ, RZ, R203, P3 ;  /* 0x000000ffff377224 */ /* 0x000fe200018e06cb */
[----:B------:R-:W-:Y:S02]  /*9b40*/  LOP3.LUT R50, R50, R51, RZ, 0x3c, !PT ;  /* 0x0000003332327212 */ /* 0x000fe400078e3cff */
[----:B------:R-:W-:Y:S01]  /*9b50*/  IADD3 R51, P6, R202, 0xc060, RZ ;  /* 0x0000c060ca337810 */ /* 0x000fe20007fde0ff */
[----:B------:R-:W-:Y:S01]  /*9b60*/  IMAD.IADD R94, R225, 0x1, -R94 ;  /* 0x00000001e15e7824 */ /* 0x000fe200078e0a5e */
[----:B------:R-:W-:-:S02]  /*9b70*/  SHF.R.U64 R28, R28, 0x3, RZ ;  /* 0x000000031c1c7819 */ /* 0x000fc400000012ff */
[----:B------:R-:W-:Y:S02]  /*9b80*/  MOV R67, R66 ;  /* 0x0000004200437202 */ /* 0x000fe40000000f00 */
[----:B------:R-:W-:Y:S01]  /*9b90*/  F2FP.BF16.F32.PACK_AB R4, R25, R4 ;  /* 0x000000041904723e */ /* 0x000fe200000010ff */
[--C-:B------:R-:W-:Y:S01]  /*9ba0*/  IMAD.X R25, RZ, RZ, R203.reuse, P0 ;  /* 0x000000ffff197224 */ /* 0x100fe200000e06cb */
[----:B------:R-:W-:Y:S02]  /*9bb0*/  F2FP.BF16.F32.PACK_AB R5, R170, R5 ;  /* 0x00000005aa05723e */ /* 0x000fe400000010ff */
[----:B------:R-:W-:Y:S01]  /*9bc0*/  F2FP.BF16.F32.PACK_AB R6, R29, R6 ;  /* 0x000000061d06723e */ /* 0x000fe200000010ff */
[----:B------:R-:W-:Y:S01]  /*9bd0*/  IMAD.X R29, RZ, RZ, R203, P1 ;  /* 0x000000ffff1d7224 */ /* 0x000fe200008e06cb */
[----:B------:R-:W-:Y:S02]  /*9be0*/  F2FP.BF16.F32.PACK_AB R7, R168, R7 ;  /* 0x00000007a807723e */ /* 0x000fe400000010ff */
[----:B------:R-:W-:-:S02]  /*9bf0*/  SHF.R.U64 R42, R42, 0x3, RZ ;  /* 0x000000032a2a7819 */ /* 0x000fc400000012ff */
[----:B------:R-:W-:Y:S01]  /*9c00*/  MOV R26, R26 ;  /* 0x0000001a001a7202 */ /* 0x000fe20000000f00 */
[----:B------:R-:W-:Y:S01]  /*9c10*/  VIADD R27, R223, UR42 ;  /* 0x0000002adf1b7c36 */ /* 0x000fe20008000000 */
[----:B------:R-:W-:Y:S01]  /*9c20*/  LOP3.LUT R66, R51, 0x380, RZ, 0xc0, !PT ;  /* 0x0000038033427812 */ /* 0x000fe200078ec0ff */
[----:B------:R3:W-:Y:S01]  /*9c30*/  STSM.16.M88.4 [R67], R4 ;  /* 0x0000000443007844 */ /* 0x0007e20000000200 */
[----:B------:R-:W-:Y:S01]  /*9c40*/  LOP3.LUT R28, R28, R39, RZ, 0x3c, !PT ;  /* 0x000000271c1c7212 */ /* 0x000fe200078e3cff */
[--C-:B------:R-:W-:Y:S01]  /*9c50*/  IMAD.X R39, RZ, RZ, R203.reuse, P4 ;  /* 0x000000ffff277224 */ /* 0x100fe200020e06cb */
[----:B------:R-:W-:Y:S01]  /*9c60*/  LOP3.LUT R42, R42, R43, RZ, 0x3c, !PT ;  /* 0x0000002b2a2a7212 */ /* 0x000fe200078e3cff */
[----:B------:R-:W-:Y:S01]  /*9c70*/  IMAD.X R43, RZ, RZ, R203, P5 ;  /* 0x000000ffff2b7224 */ /* 0x000fe200028e06cb */
[C---:B------:R-:W-:Y:S02]  /*9c80*/  IADD3 R59, P4, R202.reuse, 0xc020, RZ ;  /* 0x0000c020ca3b7810 */ /* 0x040fe40007f9e0ff */
[----:B------:R-:W-:-:S02]  /*9c90*/  IADD3 R63, P5, R202, 0xc040, RZ ;  /* 0x0000c040ca3f7810 */ /* 0x000fc40007fbe0ff */
[----:B------:R-:W-:Y:S02]  /*9ca0*/  SHF.R.U64 R66, R66, 0x3, RZ ;  /* 0x0000000342427819 */ /* 0x000fe400000012ff */
[----:B------:R-:W-:Y:S02]  /*9cb0*/  LOP3.LUT P0, RZ, R94, 0x3, RZ, 0xc0, !PT ;  /* 0x000000035eff7812 */ /* 0x000fe4000780c0ff */
[----:B------:R-:W-:Y:S02]  /*9cc0*/  LOP3.LUT R58, R59, 0x380, RZ, 0xc0, !PT ;  /* 0x000003803b3a7812 */ /* 0x000fe400078ec0ff */
[----:B------:R-:W-:Y:S01]  /*9cd0*/  LOP3.LUT R62, R63, 0x380, RZ, 0xc0, !PT ;  /* 0x000003803f3e7812 */ /* 0x000fe200078ec0ff */
[----:B---3--:R-:W-:Y:S01]  /*9ce0*/  VIADD R4, R27, 0x8 ;  /* 0x000000081b047836 */ /* 0x008fe20000000000 */
[----:B------:R-:W-:Y:S01]  /*9cf0*/  LOP3.LUT R66, R66, R51, RZ, 0x3c, !PT ;  /* 0x0000003342427212 */ /* 0x000fe200078e3cff */
[--C-:B------:R-:W-:Y:S01]  /*9d00*/  IMAD.X R67, RZ, RZ, R203.reuse, P6 ;  /* 0x000000ffff437224 */ /* 0x100fe200030e06cb */
[----:B------:R-:W-:Y:S01]  /*9d10*/  MOV R94, R20 ;  /* 0x00000014005e7202 */ /* 0x000fe20000000f00 */
[----:B------:R-:W-:Y:S01]  /*9d20*/  IMAD.X R51, RZ, RZ, R203, P2 ;  /* 0x000000ffff337224 */ /* 0x000fe200010e06cb */
[----:B------:R-:W-:Y:S01]  /*9d30*/  ISETP.GE.OR P1, PT, R4, UR6, P0 ;  /* 0x0000000604007c0c */ /* 0x000fe20008726670 */
[----:B------:R-:W-:Y:S01]  /*9d40*/  IMAD.U32 R21, RZ, RZ, UR9 ;  /* 0x00000009ff157e24 */ /* 0x000fe2000f8e00ff */
[----:B------:R-:W-:Y:S01]  /*9d50*/  F2FP.BF16.F32.PACK_AB R4, R33, R32 ;  /* 0x000000202104723e */ /* 0x000fe200000010ff */
[----:B------:R-:W-:Y:S01]  /*9d60*/  IMAD.U32 R21, RZ, RZ, UR5 ;  /* 0x00000005ff157e24 */ /* 0x000fe2000f8e00ff */
[----:B------:R-:W-:Y:S01]  /*9d70*/  F2FP.BF16.F32.PACK_AB R5, R163, R48 ;  /* 0x00000030a305723e */ /* 0x000fe200000010ff */
[----:B------:R-:W-:Y:S01]  /*9d80*/  USHF.R.S32.HI UR5, URZ, 0x1f, UR44 ;  /* 0x0000001f3f057899 */ /* 0x000fe2000801142c */
[----:B------:R-:W-:Y:S01]  /*9d90*/  F2FP.BF16.F32.PACK_AB R6, R37, R36 ;  /* 0x000000242506723e */ /* 0x000fe200000010ff */
[----:B------:R-:W-:Y:S01]  /*9da0*/  IMAD.U32 R20, RZ, RZ, UR8 ;  /* 0x00000008ff147e24 */ /* 0x000fe2000f8e00ff */
[----:B------:R-:W-:-:S02]  /*9db0*/  F2FP.BF16.F32.PACK_AB R7, R161, R44 ;  /* 0x0000002ca107723e */ /* 0x000fc400000010ff */
[----:B------:R-:W-:Y:S02]  /*9dc0*/  MOV R87, R22 ;  /* 0x0000001600577202 */ /* 0x000fe40000000f00 */
[----:B------:R-:W-:Y:S01]  /*9dd0*/  F2FP.BF16.F32.PACK_AB R8, R41, R8 ;  /* 0x000000082908723e */ /* 0x000fe200000010ff */
[----:B------:R-:W3:Y:S01]  /*9de0*/  LDC.64 R22, c[0x0][0xc78] ;  /* 0x00031e00ff167b82 */ /* 0x000ee20000000a00 */
[----:B------:R-:W-:Y:S01]  /*9df0*/  F2FP.BF16.F32.PACK_AB R9, R166, R9 ;  /* 0x00000009a609723e */ /* 0x000fe200000010ff */
[----:B------:R3:W-:Y:S01]  /*9e00*/  STSM.16.M88.4 [R94], R4 ;  /* 0x000000045e007844 */ /* 0x0007e20000000200 */
[----:B------:R-:W-:Y:S02]  /*9e10*/  F2FP.BF16.F32.PACK_AB R10, R45, R10 ;  /* 0x0000000a2d0a723e */ /* 0x000fe400000010ff */
[----:B------:R-:W-:Y:S02]  /*9e20*/  F2FP.BF16.F32.PACK_AB R11, R164, R11 ;  /* 0x0000000ba40b723e */ /* 0x000fe400000010ff */
[----:B------:R-:W-:-:S02]  /*9e30*/  SHF.R.U64 R58, R58, 0x3, RZ ;  /* 0x000000033a3a7819 */ /* 0x000fc400000012ff */
[----:B------:R-:W-:Y:S01]  /*9e40*/  MOV R25, R24 ;  /* 0x0000001800197202 */ /* 0x000fe20000000f00 */
[----:B------:R-:W-:Y:S01]  /*9e50*/  STSM.16.M88.4 [R87], R8 ;  /* 0x0000000857007844 */ /* 0x000fe20000000200 */
[----:B------:R-:W-:Y:S02]  /*9e60*/  F2FP.BF16.F32.PACK_AB R12, R49, R12 ;  /* 0x0000000c310c723e */ /* 0x000fe400000010ff */
[----:B------:R-:W-:Y:S02]  /*9e70*/  F2FP.BF16.F32.PACK_AB R13, R162, R13 ;  /* 0x0000000da20d723e */ /* 0x000fe400000010ff */
[----:B------:R-:W-:Y:S02]  /*9e80*/  F2FP.BF16.F32.PACK_AB R14, R53, R14 ;  /* 0x0000000e350e723e */ /* 0x000fe400000010ff */
[----:B------:R-:W-:Y:S02]  /*9e90*/  F2FP.BF16.F32.PACK_AB R15, R160, R15 ;  /* 0x0000000fa00f723e */ /* 0x000fe400000010ff */
[----:B------:R-:W-:-:S02]  /*9ea0*/  SHF.R.U64 R62, R62, 0x3, RZ ;  /* 0x000000033e3e7819 */ /* 0x000fc400000012ff */
[----:B------:R-:W-:Y:S01]  /*9eb0*/  MOV R30, R30 ;  /* 0x0000001e001e7202 */ /* 0x000fe20000000f00 */
[----:B------:R-:W-:Y:S01]  /*9ec0*/  STSM.16.M88.4 [R26], R12 ;  /* 0x0000000c1a007844 */ /* 0x000fe20000000200 */
[----:B------:R-:W-:Y:S01]  /*9ed0*/  MOV R24, R66 ;  /* 0x0000004200187202 */ /* 0x000fe20000000f00 */
[C---:B---3--:R-:W-:Y:S01]  /*9ee0*/  IMAD R4, R22.reuse, UR5, RZ ;  /* 0x0000000516047c24 */ /* 0x048fe2000f8e02ff */
[----:B------:R-:W-:Y:S01]  /*9ef0*/  F2FP.BF16.F32.PACK_AB R16, R57, R16 ;  /* 0x000000103910723e */ /* 0x000fe200000010ff */
[----:B------:R-:W-:Y:S01]  /*9f00*/  IMAD.WIDE.U32 R20, R22, UR44, R20 ;  /* 0x0000002c16147c25 */ /* 0x000fe2000f8e0014 */
[----:B------:R-:W-:Y:S02]  /*9f10*/  F2FP.BF16.F32.PACK_AB R17, R154, R17 ;  /* 0x000000119a11723e */ /* 0x000fe400000010ff */
[----:B------:R-:W-:Y:S01]  /*9f20*/  F2FP.BF16.F32.PACK_AB R18, R61, R18 ;  /* 0x000000123d12723e */ /* 0x000fe200000010ff */
[----:B------:R-:W-:Y:S01]  /*9f30*/  IMAD R4, R23, UR44, R4 ;  /* 0x0000002c17047c24 */ /* 0x000fe2000f8e0204 */
[----:B------:R-:W-:-:S02]  /*9f40*/  F2FP.BF16.F32.PACK_AB R19, R152, R19 ;  /* 0x000000139813723e */ /* 0x000fc400000010ff */
[----:B------:R-:W-:Y:S02]  /*9f50*/  F2FP.BF16.F32.PACK_AB R64, R65, R64 ;  /* 0x000000404140723e */ /* 0x000fe400000010ff */
[----:B------:R-:W-:Y:S01]  /*9f60*/  F2FP.BF16.F32.PACK_AB R72, R73, R72 ;  /* 0x000000484948723e */ /* 0x000fe200000010ff */
[----:B------:R-:W-:Y:S01]  /*9f70*/  STSM.16.M88.4 [R30], R16 ;  /* 0x000000101e007844 */ /* 0x000fe20000000200 */
[----:B------:R-:W-:Y:S02]  /*9f80*/  MOV R34, R34 ;  /* 0x0000002200227202 */ /* 0x000fe40000000f00 */
[----:B------:R-:W-:Y:S02]  /*9f90*/  F2FP.BF16.F32.PACK_AB R65, R159, R40 ;  /* 0x000000289f41723e */ /* 0x000fe400000010ff */
[----:B------:R-:W-:Y:S02]  /*9fa0*/  F2FP.BF16.F32.PACK_AB R66, R69, R68 ;  /* 0x000000444542723e */ /* 0x000fe400000010ff */
        /* <DEDUP_REMOVED lines=10> */
[----:B------:R-:W-:Y:S01]  /*a050*/  LOP3.LUT R58, R58, R59, RZ, 0x3c, !PT ;  /* 0x0000003b3a3a7212 */ /* 0x000fe200078e3cff */
[----:B------:R-:W-:Y:S01]  /*a060*/  IMAD.X R59, RZ, RZ, R203, P4 ;  /* 0x000000ffff3b7224 */ /* 0x000fe200020e06cb */
        /* <DEDUP_REMOVED lines=49> */
[----:B------:R-:W-:-:S02]  /*a380*/  F2FP.BF16.F32.PACK_AB R147, R3, R150 ;  /* 0x000000960393723e */ /* 0x000fc400000010ff */
[----:B------:R-:W-:Y:S02]  /*a390*/  LEA.HI R86, R86, R225, RZ, 0x5 ;  /* 0x000000e156567211 */ /* 0x000fe400078f28ff */
        /* <DEDUP_REMOVED lines=9> */
[----:B---3--:R-:W3:Y:S02]  /*a430*/  FENCE.VIEW.ASYNC.S ;  /* 0x00000000000073c6 */ /* 0x008ee40000000000 */
[----:B---3--:R-:W-:Y:S06]  /*a440*/  BAR.ARV 0x1, 0x120 ;  /* 0x0044800000007b1d */ /* 0x008fec0000002000 */
[----:B------:R-:W-:Y:S01]  /*a450*/  ISETP.GE.OR P0, PT, R27, UR6, P0 ;  /* 0x000000061b007c0c */ /* 0x000fe20008706670 */
[----:B------:R-:W-:Y:S01]  /*a460*/  ULDC.64 UR6, c[0x0][0xc40] ;  /* 0x0003100000067ab9 */ /* 0x000fe20000000a00 */
[----:B------:R-:W3:Y:S01]  /*a470*/  SHFL.IDX PT, R3, R86, RZ, 0x1f ;  /* 0x00001fff56037589 */ /* 0x000ee200000e0000 */
[----:B------:R-:W-:-:S02]  /*a480*/  IADD3.X R5, R5, R21, R4, P2, !PT ;  /* 0x0000001505057210 */ /* 0x000fc400017fe404 */
[----:B------:R-:W-:-:S04]  /*a490*/  LEA R4, P2, R6, UR6, 0x2 ;  /* 0x0000000606047c11 */ /* 0x000fc8000f8410ff */
[----:B------:R-:W-:-:S05]  /*a4a0*/  LEA.HI.X R5, R6, UR7, R5, 0x2, P2 ;  /* 0x0000000706057c11 */ /* 0x000fca00090f1405 */
[----:B------:R4:W-:Y:S04]  /*a4b0*/  @!P1 STG.E desc[UR46][R4.64+0x20], R2 ;  /* 0x0000200204009986 */ /* 0x0009e8000c10192e */
[----:B------:R4:W-:Y:S01]  /*a4c0*/  @!P0 STG.E desc[UR46][R4.64], R0 ;  /* 0x0000000004008986 */ /* 0x0009e2000c10192e */
[----:B---3--:R-:W-:-:S13]  /*a4d0*/  ISETP.NE.AND P0, PT, R3, 0x7, PT ;  /* 0x000000070300780c */ /* 0x008fda0003f05270 */
[----:B----4-:R-:W-:Y:S05]  /*a4e0*/  @P0 BRA `(.L_x_3437) ;  /* 0x0000000c00040947 */ /* 0x010fea0003800000 */
        /* <DEDUP_REMOVED lines=14> */
[----:B---3--:R-:W-:Y:S01]  /*a5d0*/  UMOV UR40, UR5 ;  /* 0x0000000500287c82 */ /* 0x008fe20008000000 */
[----:B------:R-:W-:Y:S01]  /*a5e0*/  UMOV UR41, UR8 ;  /* 0x0000000800297c82 */ /* 0x000fe20008000000 */
[----:B------:R-:W-:Y:S01]  /*a5f0*/  UMOV UR5, 0x80 ;  /* 0x0000008000057882 */ /* 0x000fe20000000000 */
[----:B------:R3:W-:Y:S02]  /*a600*/  UTMASTG.5D [UR40], [UR6] ;  /* 0x00000028060073b5 */ /* 0x0007e40008020000 */
[----:B---3--:R-:W-:Y:S01]  /*a610*/  UMOV UR40, UR9 ;  /* 0x0000000900287c82 */ /* 0x008fe20008000000 */
[----:B------:R-:W-:Y:S01]  /*a620*/  UMOV UR41, UR5 ;  /* 0x0000000500297c82 */ /* 0x000fe20008000000 */
[----:B------:R-:W-:Y:S01]  /*a630*/  UMOV UR5, 0xc0 ;  /* 0x000000c000057882 */ /* 0x000fe20000000000 */
[----:B------:R3:W-:Y:S02]  /*a640*/  UTMASTG.5D [UR40], [UR6] ;  /* 0x00000028060073b5 */ /* 0x0007e40008020000 */
[----:B---3--:R-:W-:Y:S01]  /*a650*/  UMOV UR40, UR10 ;  /* 0x0000000a00287c82 */ /* 0x008fe20008000000 */
[----:B------:R-:W-:Y:S01]  /*a660*/  UMOV UR41, UR5 ;  /* 0x0000000500297c82 */ /* 0x000fe20008000000 */
[----:B------:R-:W-:Y:S01]  /*a670*/  UIADD3 UR5, UR39, 0x32420, URZ ;  /* 0x0003242027057890 */ /* 0x000fe2000fffe03f */
[----:B------:R3:W-:Y:S03]  /*a680*/  UTMASTG.5D [UR40], [UR6] ;  /* 0x00000028060073b5 */ /* 0x0007e60008020000 */
[----:B------:R-:W-:Y:S01]  /*a690*/  UPRMT UR5, URZ, 0x654, UR5 ;  /* 0x000006543f057896 */ /* 0x000fe20008000005 */
[----:B------:R0:W-:Y:S01]  /*a6a0*/  UTMACMDFLUSH ;  /* 0x00000000000079b7 */ /* 0x0001e20000000000 */
[----:B------:R-:W-:-:S07]  /*a6b0*/  DEPBAR.LE SB0, 0x0 ;  /* 0x000080000000791a */ /* 0x000fce0000000000 */
[----:B---3--:R-:W-:Y:S03]  /*a6c0*/  SYNCS.ARRIVE.TRANS64.RED.A1T0 RZ, [UR5], RZ ;  /* 0x000000ffffff79a7 */ /* 0x008fe60008100405 */
.L_x_3439:
[----:B------:R-:W-:Y:S05]  /*a6d0*/  BSYNC B0 ;  /* 0x0000000000007941 */ /* 0x000fea0003800000 */
.L_x_3438:
[----:B------:R-:W-:Y:S05]  /*a6e0*/  BRA `(.L_x_3437) ;  /* 0x0000000800847947 */ /* 0x000fea0003800000 */
.L_x_3436:
[----:B------:R-:W3:Y:S01]  /*a6f0*/  LDC R12, c[0x0][0xeac] ;  /* 0x0003ab00ff0c7b82 */ /* 0x000ee20000000800 */
[----:B------:R-:W-:Y:S01]  /*a700*/  ISETP.GT.AND P0, PT, R225, 0x7f, PT ;  /* 0x0000007fe100780c */ /* 0x000fe20003f04270 */
[----:B------:R-:W-:Y:S01]  /*a710*/  USHF.R.S32.HI UR5, URZ, 0x1f, UR43 ;  /* 0x0000001f3f057899 */ /* 0x000fe2000801142b */
[----:B------:R-:W-:Y:S01]  /*a720*/  BSSY B0, `(.L_x_3440) ;  /* 0x000001c000007945 */ /* 0x000fe20003800000 */
[----:B------:R-:W-:Y:S01]  /*a730*/  USHF.R.S32.HI UR6, URZ, 0x1f, UR44 ;  /* 0x0000001f3f067899 */ /* 0x000fe2000801142c */
[----:B------:R-:W-:Y:S02]  /*a740*/  SHF.R.S32.HI R219, RZ, 0x1f, R218 ;  /* 0x0000001fffdb7819 */ /* 0x000fe400000114da */
[----:B------:R-:W-:Y:S01]  /*a750*/  SHF.R.S32.HI R14, RZ, 0x1f, R225 ;  /* 0x0000001fff0e7819 */ /* 0x000fe200000114e1 */
[----:B------:R-:W4:Y:S08]  /*a760*/  LDC.64 R6, c[0x0][0xbe0] ;  /* 0x0002f800ff067b82 */ /* 0x000f300000000a00 */
[----:B------:R-:W1:Y:S01]  /*a770*/  LDC.64 R8, c[0x0][0xbe8] ;  /* 0x0002fa00ff087b82 */ /* 0x000e620000000a00 */
[----:B------:R-:W-:Y:S05]  /*a780*/  @P0 BRA `(.L_x_3441) ;  /* 0x0000000000540947 */ /* 0x000fea0003800000 */
[----:B------:R-:W5:Y:S01]  /*a790*/  S2R R0, SR_TID.X ;  /* 0x0000000000007919 */ /* 0x000f620000002100 */
[----:B------:R-:W-:Y:S01]  /*a7a0*/  ULDC UR7, c[0x0][0xb88] ;  /* 0x0002e20000077ab9 */ /* 0x000fe20000000800 */
[----:B-----5:R-:W-:-:S04]  /*a7b0*/  IADD3 R2, R221, -0x80, R0 ;  /* 0xffffff80dd027810 */ /* 0x020fc80007ffe000 */
[----:B------:R-:W-:-:S13]  /*a7c0*/  ISETP.GE.AND P0, PT, R2, UR7, PT ;  /* 0x0000000702007c0c */ /* 0x000fda000bf06270 */
[----:B------:R-:W-:Y:S05]  /*a7d0*/  @P0 BRA `(.L_x_3441) ;  /* 0x0000000000400947 */ /* 0x000fea0003800000 */
[----:B------:R-:W5:Y:S01]  /*a7e0*/  LDC.64 R4, c[0x0][0xc70] ;  /* 0x00031c00ff047b82 */ /* 0x000f620000000a00 */
[----:B------:R-:W-:Y:S01]  /*a7f0*/  SHF.R.S32.HI R3, RZ, 0x1f, R2 ;  /* 0x0000001fff037819 */ /* 0x000fe20000011402 */
[----:B------:R-:W-:-:S06]  /*a800*/  ULDC.64 UR8, c[0x0][0xc40] ;  /* 0x0003100000087ab9 */ /* 0x000fcc0000000a00 */
[----:B------:R-:W1:Y:S01]  /*a810*/  LDC.64 R10, c[0x0][0xc78] ;  /* 0x00031e00ff0a7b82 */ /* 0x000e620000000a00 */
[C---:B-----5:R-:W-:Y:S02]  /*a820*/  IMAD R0, R4.reuse, UR5, RZ ;  /* 0x0000000504007c24 */ /* 0x060fe4000f8e02ff */
[----:B------:R-:W-:-:S04]  /*a830*/  IMAD.WIDE.U32 R2, R4, UR43, R2 ;  /* 0x0000002b04027c25 */ /* 0x000fc8000f8e0002 */
[----:B------:R-:W-:Y:S02]  /*a840*/  IMAD R5, R5, UR43, R0 ;  /* 0x0000002b05057c24 */ /* 0x000fe4000f8e0200 */
[C---:B-1----:R-:W-:Y:S02]  /*a850*/  IMAD R0, R10.reuse, UR6, RZ ;  /* 0x000000060a007c24 */ /* 0x042fe4000f8e02ff */
[----:B------:R-:W-:Y:S02]  /*a860*/  IMAD.IADD R3, R3, 0x1, R5 ;  /* 0x0000000103037824 */ /* 0x000fe400078e0205 */
[----:B------:R-:W-:Y:S02]  /*a870*/  IMAD R5, R11, UR44, R0 ;  /* 0x0000002c0b057c24 */ /* 0x000fe4000f8e0200 */
[----:B------:R-:W-:-:S05]  /*a880*/  IMAD.WIDE.U32 R2, R10, UR44, R2 ;  /* 0x0000002c0a027c25 */ /* 0x000fca000f8e0002 */
[----:B------:R-:W-:Y:S02]  /*a890*/  IADD3 R3, R3, R5, RZ ;  /* 0x0000000503037210 */ /* 0x000fe40007ffe0ff */
[----:B------:R-:W-:-:S04]  /*a8a0*/  LEA R4, P0, R2, UR8, 0x2 ;  /* 0x0000000802047c11 */ /* 0x000fc8000f8010ff */
[----:B------:R-:W-:Y:S01]  /*a8b0*/  LEA.HI.X R5, R2, UR9, R3, 0x2, P0 ;  /* 0x0000000902057c11 */ /* 0x000fe200080f1403 */
[----:B------:R-:W-:-:S05]  /*a8c0*/  IMAD.MOV.U32 R3, RZ, RZ, -0x800000 ;  /* 0xff800000ff037424 */ /* 0x000fca00078e00ff */
[----:B------:R1:W-:Y:S03]  /*a8d0*/  STG.E desc[UR46][R4.64], R3 ;  /* 0x0000000304007986 */ /* 0x0003e6000c10192e */
.L_x_3441:
[----:B------:R-:W-:Y:S05]  /*a8e0*/  BSYNC B0 ;  /* 0x0000000000007941 */ /* 0x000fea0003800000 */
.L_x_3440:
[----:B----4-:R-:W-:Y:S01]  /*a8f0*/  IMAD R0, R6, UR5, RZ ;  /* 0x0000000506007c24 */ /* 0x010fe2000f8e02ff */
[----:B------:R-:W-:Y:S01]  /*a900*/  LEA.HI R14, R14, R225, RZ, 0x3 ;  /* 0x000000e10e0e7211 */ /* 0x000fe200078f18ff */
[----:B------:R-:W-:Y:S01]  /*a910*/  ULDC UR5, c[0x0][0xb88] ;  /* 0x0002e20000057ab9 */ /* 0x000fe20000000800 */
[----:B-1----:R-:W-:Y:S01]  /*a920*/  IMAD.WIDE.U32 R4, R6, UR43, R218 ;  /* 0x0000002b06047c25 */ /* 0x002fe2000f8e00da */
[----:B------:R-:W-:Y:S01]  /*a930*/  UIADD3 UR42, -UR42, UR5, URZ ;  /* 0x000000052a2a7290 */ /* 0x000fe2000fffe13f */
[----:B------:R-:W-:Y:S01]  /*a940*/  SHF.R.S32.HI R2, RZ, 0x3, R14 ;  /* 0x00000003ff027819 */ /* 0x000fe2000001140e */
[----:B------:R-:W-:Y:S01]  /*a950*/  ULOP3.LUT UR40, URZ, UR40, URZ, 0x33, !UPT ;  /* 0x000000283f287292 */ /* 0x000fe2000f8e333f */
[----:B------:R-:W-:Y:S01]  /*a960*/  IMAD R3, R7, UR43, R0 ;  /* 0x0000002b07037c24 */ /* 0x000fe2000f8e0200 */
[----:B------:R-:W-:Y:S02]  /*a970*/  BSSY B0, `(.L_x_3442) ;  /* 0x0000026000007945 */ /* 0x000fe40003800000 */
[C---:B------:R-:W-:Y:S01]  /*a980*/  ISETP.GE.AND P2, PT, R2.reuse, UR42, PT ;  /* 0x0000002a02007c0c */ /* 0x040fe2000bf46270 */
[----:B------:R-:W-:-:S02]  /*a990*/  VIADD R0, R2, 0x20 ;  /* 0x0000002002007836 */ /* 0x000fc40000000000 */
[----:B------:R-:W-:Y:S02]  /*a9a0*/  VIADD R6, R2, 0x40 ;  /* 0x0000004002067836 */ /* 0x000fe40000000000 */
[----:B------:R-:W-:Y:S01]  /*a9b0*/  IMAD.IADD R5, R5, 0x1, R3 ;  /* 0x0000000105057824 */ /* 0x000fe200078e0203 */
[----:B------:R-:W-:Y:S01]  /*a9c0*/  ISETP.GE.AND P0, PT, R0, UR42, PT ;  /* 0x0000002a00007c0c */ /* 0x000fe2000bf06270 */
[----:B------:R-:W-:Y:S01]  /*a9d0*/  IMAD R0, R8, UR6, RZ ;  /* 0x0000000608007c24 */ /* 0x000fe2000f8e02ff */
[----:B------:R-:W-:Y:S01]  /*a9e0*/  SHF.R.S32.HI R3, RZ, 0x1f, R2 ;  /* 0x0000001fff037819 */ /* 0x000fe20000011402 */
[----:B---3--:R-:W-:Y:S01]  /*a9f0*/  VIADD R11, R12, UR40 ;  /* 0x000000280c0b7c36 */ /* 0x008fe20008000000 */
[----:B------:R-:W-:Y:S01]  /*aa00*/  ISETP.GE.AND P1, PT, R6, UR42, PT ;  /* 0x0000002a06007c0c */ /* 0x000fe2000bf26270 */
        /* <DEDUP_REMOVED lines=28> */
.L_x_3443:
[----:B------:R-:W-:Y:S05]  /*abd0*/  BSYNC B0 ;  /* 0x0000000000007941 */ /* 0x000fea0003800000 */
.L_x_3442:
[----:B------:R-:W-:Y:S01]  /*abe0*/  BSSY B0, `(.L_x_3444) ;  /* 0x000001b000007945 */ /* 0x000fe20003800000 */
[----:B------:R-:W-:-:S03]  /*abf0*/  ISETP.GE.AND P2, PT, R0, UR42, PT ;  /* 0x0000002a00007c0c */ /* 0x000fc6000bf46270 */
[----:B------:R-:W-:Y:S10]  /*ac00*/  @P0 BRA `(.L_x_3445) ;  /* 0x0000000000600947 */ /* 0x000ff40003800000 */
[----:B-1----:R-:W-:Y:S01]  /*ac10*/  IADD3 R9, P0, R4, 0x20, RZ ;  /* 0x0000002004097810 */ /* 0x002fe20007f1e0ff */
        /* <DEDUP_REMOVED lines=23> */
.L_x_3445:
[----:B------:R-:W-:Y:S05]  /*ad90*/  BSYNC B0 ;  /* 0x0000000000007941 */ /* 0x000fea0003800000 */
.L_x_3444:
[----:B------:R-:W-:Y:S04]  /*ada0*/  BSSY B0, `(.L_x_3446) ;  /* 0x000001a000007945 */ /* 0x000fe80003800000 */
[----:B------:R-:W-:Y:S05]  /*adb0*/  @P1 BRA `(.L_x_3447) ;  /* 0x0000000000601947 */ /* 0x000fea0003800000 */
[----:B-1-3--:R-:W-:Y:S01]  /*adc0*/  IADD3 R9, P0, R4, 0x40, RZ ;  /* 0x0000004004097810 */ /* 0x00afe20007f1e0ff */
        /* <DEDUP_REMOVED lines=23> */
.L_x_3447:
[----:B------:R-:W-:Y:S05]  /*af40*/  BSYNC B0 ;  /* 0x0000000000007941 */ /* 0x000fea0003800000 */
.L_x_3446:
        /* <DEDUP_REMOVED lines=26> */
.L_x_3448:
[----:B------:R-:W-:Y:S05]  /*b0f0*/  BSYNC B0 ;  /* 0x0000000000007941 */ /* 0x000fea0003800000 */
.L_x_3437:
[----:B------:R-:W5:Y:S02]  /*b100*/  LDC R0, c[0x0][0xea8] ;  /* 0x0003aa00ff007b82 */ /* 0x000f640000000800 */
[----:B-----5:R-:W-:-:S13]  /*b110*/  ISETP.LE.AND P0, PT, R0, UR4, PT ;  /* 0x0000000400007c0c */ /* 0x020fda000bf03270 */
[----:B------:R-:W-:Y:S05]  /*b120*/  @!P0 BRA `(.L_x_3449) ;  /* 0xffffff5c003c8947 */ /* 0x000fea000383ffff */
[----:B------:R-:W-:Y:S05]  /*b130*/  EXIT ;  /* 0x000000000000794d */ /* 0x000fea0003800000 */
.L_x_3400:
[----:B------:R-:W-:-:S08]  /*b140*/  NOP ;  /* 0x0000000000007918 */ /* 0x000fd00000000000 */
[----:B---3--:R-:W1:-:S00]  /*b150*/  USETMAXREG.DEALLOC.CTAPOOL 0x18 ;  /* 0x00000018000079c8 */ /* 0x008e4000080e0500 */
        /* <DEDUP_REMOVED lines=12> */
[----:B------:R-:W-:Y:S01]  /*b220*/  ULDC UR44, c[0x0][0xc] ;  /* 0x00000300002c7ab9 */ /* 0x000fe20000000800 */
[----:B------:R-:W-:Y:S01]  /*b230*/  IMAD.MOV.U32 R17, RZ, RZ, 0x1 ;  /* 0x00000001ff117424 */ /* 0x000fe200078e00ff */
[----:B------:R-:W-:Y:S01]  /*b240*/  ULDC.64 UR38, c[0x0][0x198] ;  /* 0x0000660000267ab9 */ /* 0x000fe20000000a00 */
[----:B------:R-:W-:Y:S01]  /*b250*/  IMAD.MOV.U32 R16, RZ, RZ, RZ ;  /* 0x000000ffff107224 */ /* 0x000fe200078e00ff */
[----:B------:R1:W-:Y:S04]  /*b260*/  STL [R1], R0 ;  /* 0x0000000001007387 */ /* 0x0003e80000100800 */
[----:B------:R1:W-:Y:S02]  /*b270*/  STL [R1+0x4], RZ ;  /* 0x000004ff01007387 */ /* 0x0003e40000100800 */
.L_x_3500:
[----:B--23--:R-:W2:Y:S01]  /*b280*/  LDL R6, [R1] ;  /* 0x0000000001067983 */ /* 0x00cea20000100800 */
        /* <DEDUP_REMOVED lines=12> */
[----:B----4-:R-:W-:Y:S05]  /*b350*/  @!P0 BRA `(.L_x_3451) ;  /* 0x0000000000208947 */ /* 0x010fea0003800000 */
        /* <DEDUP_REMOVED lines=8> */
.L_x_3451:
[----:B------:R-:W-:Y:S01]  /*b3e0*/  ULDC UR11, c[0x0][0xec4] ;  /* 0x0003b100000b7ab9 */ /* 0x000fe20000000800 */
[----:B------:R-:W-:Y:S01]  /*b3f0*/  UMOV UR9, UR10 ;  /* 0x0000000a00097c82 */ /* 0x000fe20008000000 */
[----:B------:R-:W-:-:S11]  /*b400*/  UISETP.NE.AND UP0, UPT, UR11, 0x1, UPT ;  /* 0x000000010b00788c */ /* 0x000fd6000bf05270 */
[----:B------:R-:W-:Y:S02]  /*b410*/  @UP0 ULDC.64 UR12, c[0x0][0xec8] ;  /* 0x0003b200000c0ab9 */ /* 0x000fe40000000a00 */
[----:B------:R-:W-:-:S04]  /*b420*/  UIMAD.WIDE.U32 UR6, UR10, UR12, URZ ;  /* 0x0000000c0a0672a5 */ /* 0x000fc8000f8e003f */
[----:B------:R-:W-:-:S04]  /*b430*/  @UP0 USHF.R.U32.HI UR9, URZ, UR13, UR7 ;  /* 0x0000000d3f090299 */ /* 0x000fc80008011607 */
[----:B------:R-:W-:-:S12]  /*b440*/  UIMAD UR6, UR9, UR11, URZ ;  /* 0x0000000b090672a4 */ /* 0x000fd8000f8e023f */
.L_x_3452:
[----:B------:R-:W1:Y:S01]  /*b450*/  LDC R0, c[0x0][0x404] ;  /* 0x00010100ff007b82 */ /* 0x000e620000000800 */
[----:B------:R-:W-:Y:S01]  /*b460*/  ULOP3.LUT UR7, URZ, UR9, URZ, 0x33, !UPT ;  /* 0x000000093f077292 */ /* 0x000fe2000f8e333f */
[----:B------:R-:W-:Y:S01]  /*b470*/  BSSY B6, `(.L_x_3453) ;  /* 0x000027a000067945 */ /* 0x000fe20003800000 */
[----:B------:R-:W-:Y:S01]  /*b480*/  ULDC.64 UR12, c[0x0][0x3f8] ;  /* 0x0000fe00000c7ab9 */ /* 0x000fe20000000a00 */
[----:B------:R-:W-:Y:S01]  /*b490*/  ULDC UR9, c[0x0][0xeac] ;  /* 0x0003ab0000097ab9 */ /* 0x000fe20000000800 */
[----:B------:R-:W-:Y:S01]  /*b4a0*/  ISETP.NE.U32.AND P0, PT, RZ, UR12, PT ;  /* 0x0000000cff007c0c */ /* 0x000fe2000bf05070 */
[----:B------:R-:W-:Y:S02]  /*b4b0*/  UIADD3 UR7, UR7, UR9, URZ ;  /* 0x0000000907077290 */ /* 0x000fe4000fffe03f */
[----:B------:R-:W2:Y:S01]  /*b4c0*/  LDC R2, c[0x0][0x288] ;  /* 0x0000a200ff027b82 */ /* 0x000ea20000000800 */
[----:B------:R-:W-:Y:S01]  /*b4d0*/  ISETP.NE.AND.EX P0, PT, RZ, UR13, PT, P0 ;  /* 0x0000000dff007c0c */ /* 0x000fe2000bf05300 */
[----:B------:R-:W-:Y:S01]  /*b4e0*/  USHF.L.U32 UR41, UR7, 0x7, URZ ;  /* 0x0000000707297899 */ /* 0x000fe2000800063f */
[----:B------:R-:W-:Y:S01]  /*b4f0*/  ULDC UR9, c[0x0][0xeb8] ;  /* 0x0003ae0000097ab9 */ /* 0x000fe20000000800 */
[----:B------:R-:W-:-:S02]  /*b500*/  UIADD3 UR6, UR10, -UR6, URZ ;  /* 0x800000060a067290 */ /* 0x000fc4000fffe03f */
[----:B------:R-:W-:Y:S02]  /*b510*/  UISETP.NE.AND UP0, UPT, UR9, 0x1, UPT ;  /* 0x000000010900788c */ /* 0x000fe4000bf05270 */
[----:B------:R-:W3:Y:S01]  /*b520*/  LDC R4, c[0x0][0x2e0] ;  /* 0x0000b800ff047b82 */ /* 0x000ee20000000800 */
[----:B------:R-:W-:Y:S01]  /*b530*/  IMAD.U32 R5, RZ, RZ, UR41 ;  /* 0x00000029ff057e24 */ /* 0x000fe2000f8e00ff */
[----:B------:R-:W-:Y:S02]  /*b540*/  ULDC UR7, c[0x0][0xec4] ;  /* 0x0003b10000077ab9 */ /* 0x000fe40000000800 */
[----:B------:R-:W-:Y:S01]  /*b550*/  UIMAD UR8, UR8, UR7, UR6 ;  /* 0x00000007080872a4 */ /* 0x000fe2000f8e0206 */
[----:B-1----:R-:W-:-:S04]  /*b560*/  SEL R3, R0, 0x1, P0 ;  /* 0x0000000100037807 */ /* 0x002fc80000000000 */
[----:B------:R-:W-:Y:S01]  /*b570*/  @UP0 ULDC UR6, c[0x0][0xebc] ;  /* 0x0003af0000060ab9 */ /* 0x000fe20000000800 */
[----:B------:R-:W-:Y:S01]  /*b580*/  @UP0 ULDC UR10, c[0x0][0xec0] ;  /* 0x0003b000000a0ab9 */ /* 0x000fe20000000800 */
[----:B------:R-:W-:Y:S02]  /*b590*/  UIMAD.WIDE.U32 UR6, UR8, UR6, URZ ;  /* 0x00000006080672a5 */ /* 0x000fe4000f8e003f */
[----:B------:R-:W-:Y:S01]  /*b5a0*/  UMOV UR43, UR8 ;  /* 0x00000008002b7c82 */ /* 0x000fe20008000000 */
[----:B--2---:R-:W-:Y:S01]  /*b5b0*/  IADD3 R2, R5, 0xdf, -R2 ;  /* 0x000000df05027810 */ /* 0x004fe20007ffe802 */
[----:B------:R-:W-:-:S04]  /*b5c0*/  @UP0 USHF.R.U32.HI UR43, URZ, UR10, UR7 ;  /* 0x0000000a3f2b0299 */ /* 0x000fc80008011607 */
[----:B------:R-:W-:Y:S01]  /*b5d0*/  UIADD3 UR42, -UR43, URZ, URZ ;  /* 0x0000003f2b2a7290 */ /* 0x000fe2000fffe13f */
[----:B---3--:R-:W-:-:S03]  /*b5e0*/  IMAD R0, R3, R4, 0x5f ;  /* 0x0000005f03007424 */ /* 0x008fc600078e0204 */
[----:B------:R-:W-:Y:S01]  /*b5f0*/  UIMAD UR42, UR9, UR42, UR8 ;  /* 0x0000002a092a72a4 */ /* 0x000fe2000f8e0208 */
[----:B------:R-:W-:Y:S02]  /*b600*/  IMAD R2, R3, R4, R2 ;  /* 0x0000000403027224 */ /* 0x000fe400078e0202 */
[----:B------:R-:W-:-:S04]  /*b610*/  IMAD.HI R0, R0, 0x2aaaaaab, RZ ;  /* 0x2aaaaaab00007827 */ /* 0x000fc800078e02ff */
[----:B------:R-:W-:Y:S01]  /*b620*/  IMAD.HI R2, R2, 0x2aaaaaab, RZ ;  /* 0x2aaaaaab02027827 */ /* 0x000fe200078e02ff */
[----:B------:R-:W-:-:S04]  /*b630*/  SHF.R.U32.HI R3, RZ, 0x1f, R0 ;  /* 0x0000001fff037819 */ /* 0x000fc80000011600 */
[----:B------:R-:W-:Y:S02]  /*b640*/  SHF.R.U32.HI R5, RZ, 0x1f, R2 ;  /* 0x0000001fff057819 */ /* 0x000fe40000011602 */
[----:B------:R-:W-:Y:S02]  /*b650*/  LEA.HI.SX32 R3, R0, R3, 0x1c ;  /* 0x0000000300037211 */ /* 0x000fe400078fe2ff */
[----:B------:R-:W-:-:S04]  /*b660*/  LEA.HI.SX32 R2, R2, R5, 0x1c ;  /* 0x0000000502027211 */ /* 0x000fc800078fe2ff */
[----:B------:R-:W-:-:S04]  /*b670*/  VIMNMX R19, R3, R2, PT ;  /* 0x0000000203137248 */ /* 0x000fc80003fe0100 */
[----:B------:R-:W-:-:S13]  /*b680*/  ISETP.GT.AND P0, PT, R19, RZ, PT ;  /* 0x000000ff1300720c */ /* 0x000fda0003f04270 */
        /* <DEDUP_REMOVED lines=19> */
.L_x_3454:
        /* <DEDUP_REMOVED lines=22> */
.L_x_3456:
        /* <DEDUP_REMOVED lines=19> */
.L_x_3458:
        /* <DEDUP_REMOVED lines=16> */
.L_x_3457:
[----:B------:R-:W-:Y:S01]  /*bb50*/  ULDC.64 UR4, c[0x0][0xaf0] ;  /* 0x0002bc0000047ab9 */ /* 0x000fe20000000a00 */
[----:B------:R-:W-:Y:S01]  /*bb60*/  IMAD.U32 R5, RZ, RZ, UR43 ;  /* 0x0000002bff057e24 */ /* 0x000fe2000f8e00ff */
[----:B------:R-:W-:Y:S01]  /*bb70*/  ISETP.NE.U32.AND P0, PT, RZ, UR4, PT ;  /* 0x00000004ff007c0c */ /* 0x000fe2000bf05070 */
[----:B------:R-:W1:Y:S01]  /*bb80*/  LDC R0, c[0x0][0x428] ;  /* 0x00010a00ff007b82 */ /* 0x000e620000000800 */
[----:B------:R-:W-:Y:S01]  /*bb90*/  MOV R6, UR43 ;  /* 0x0000002b00067c02 */ /* 0x000fe20008000f00 */
        /* <DEDUP_REMOVED lines=25> */
.L_x_3513:
[----:B------:R-:W-:Y:S01]  /*bd30*/  UMOV UR4, 0xffffffff ;  /* 0xffffffff00047882 */ /* 0x000fe20000000000 */
[----:B------:R-:W-:Y:S02]  /*bd40*/  SHF.R.S32.HI R7, RZ, 0x1f, R6 ;  /* 0x0000001fff077819 */ /* 0x000fe40000011406 */
[----:B------:R-:W-:Y:S05]  /*bd50*/  BRA.DIV UR4, `(.L_x_3460) ;  /* 0x0000002604b47947 */ /* 0x000fea000b800000 */
[----:B------:R-:W-:-:S13]  /*bd60*/  ELECT P6, URZ, PT ;  /* 0x00000000003f782f */ /* 0x000fda00038c0000 */
.L_x_3516:
        /* <DEDUP_REMOVED lines=20> */
.L_x_3462:
[----:B-1----:R-:W-:Y:S01]  /*beb0*/  IMAD R10, R16, 0x8, R18 ;  /* 0x00000008100a7824 */ /* 0x002fe200078e0212 */
[----:B------:R-:W-:-:S04]  /*bec0*/  SHF.L.U32 R5, R17, 0x1f, RZ ;  /* 0x0000001f11057819 */ /* 0x000fc800000006ff */
[----:B------:R-:W1:Y:S02]  /*bed0*/  SYNCS.PHASECHK.TRANS64.TRYWAIT P2, [R10+URZ+0x32440], R5 ;  /* 0x032440050a0075a7 */ /* 0x000e64000804017f */
[----:B-1----:R-:W-:Y:S05]  /*bee0*/  @!P2 BRA `(.L_x_3463) ;  /* 0x000000240070a947 */ /* 0x002fea0003800000 */
.L_x_3517:
        /* <DEDUP_REMOVED lines=11> */
.L_x_3464:
        /* <DEDUP_REMOVED lines=16> */
.L_x_3461:
[----:B------:R-:W2:Y:S01]  /*c0a0*/  LDL.LU R9, [R1+0x4] ;  /* 0x0000040001097983 */ /* 0x000ea20000300800 */
[----:B------:R-:W-:Y:S05]  /*c0b0*/  WARPSYNC.ALL ;  /* 0x0000000000007948 */ /* 0x000fea0003800000 */
[----:B------:R-:W-:Y:S01]  /*c0c0*/  BAR.SYNC.DEFER_BLOCKING 0x8, 0x120 ;  /* 0x0204800000007b1d */ /* 0x000fe20000010000 */
[----:B------:R-:W-:-:S05]  /*c0d0*/  ELECT P2, URZ, PT ;  /* 0x00000000003f782f */ /* 0x000fca0003840000 */
[----:B------:R-:W-:Y:S01]  /*c0e0*/  BSSY B0, `(.L_x_3465) ;  /* 0x0000030000007945 */ /* 0x000fe20003800000 */
[----:B--2---:R-:W-:-:S05]  /*c0f0*/  VIADD R9, R9, 0x1 ;  /* 0x0000000109097836 */ /* 0x004fca0000000000 */
[----:B------:R1:W-:Y:S02]  /*c100*/  STL [R1+0x4], R9 ;  /* 0x0000040901007387 */ /* 0x0003e40000100800 */
[----:B------:R-:W-:Y:S05]  /*c110*/  @!P2 BRA `(.L_x_3466) ;  /* 0x0000000000b0a947 */ /* 0x000fea0003800000 */
        /* <DEDUP_REMOVED lines=14> */
[----:B--2---:R-:W-:Y:S01]  /*c200*/  IMAD.MOV.U32 R5, RZ, RZ, 0x10000 ;  /* 0x00010000ff057424 */ /* 0x004fe200078e00ff */
        /* <DEDUP_REMOVED lines=22> */
[----:B--2---:R-:W-:Y:S01]  /*c370*/  UIADD3 UR8, UR17, 0x2e400, URZ ;  /* 0x0002e40011087890 */ /* 0x004fe2000fffe03f */
[----:B------:R-:W-:-:S02]  /*c380*/  UMOV UR10, 0xc0 ;  /* 0x000000c0000a7882 */ /* 0x000fc40000000000 */
[----:B------:R-:W-:Y:S01]  /*c390*/  UMOV UR17, UR33 ;  /* 0x0000002100117c82 */ /* 0x000fe20008000000 */
[----:B------:R-:W-:Y:S01]  /*c3a0*/  UMOV UR9, UR33 ;  /* 0x0000002100097c82 */ /* 0x000fe20008000000 */
[----:B------:R3:W-:Y:S04]  /*c3b0*/  UTMALDG.4D [UR16], [UR6], desc[UR14] ;  /* 0x00000e10060075b4 */ /* 0x0007e80008019000 */
[----:B------:R3:W-:Y:S02]  /*c3c0*/  UTMALDG.4D [UR8], [UR6], desc[UR14] ;  /* 0x00000e08060075b4 */ /* 0x0007e40008019000 */
[----:B---3--:R-:W-:Y:S01]  /*c3d0*/  NOP ;  /* 0x0000000000007918 */ /* 0x008fe20000000000 */
.L_x_3466:
[----:B------:R-:W-:Y:S05]  /*c3e0*/  BSYNC B0 ;  /* 0x0000000000007941 */ /* 0x000fea0003800000 */
.L_x_3465:
[----:B------:R-:W-:-:S04]  /*c3f0*/  LEA.HI R5, R9, R9, RZ, 0x1 ;  /* 0x0000000909057211 */ /* 0x000fc800078f08ff */
[----:B------:R-:W-:-:S05]  /*c400*/  LOP3.LUT R5, R5, 0xfffffffe, RZ, 0xc0, !PT ;  /* 0xfffffffe05057812 */ /* 0x000fca00078ec0ff */
[----:B------:R-:W-:-:S05]  /*c410*/  IMAD.IADD R5, R9, 0x1, -R5 ;  /* 0x0000000109057824 */ /* 0x000fca00078e0a05 */
[----:B------:R-:W-:-:S04]  /*c420*/  SHF.L.U32 R5, R5, 0x1f, RZ ;  /* 0x0000001f05057819 */ /* 0x000fc800000006ff */
[----:B------:R-:W2:Y:S02]  /*c430*/  SYNCS.PHASECHK.TRANS64.TRYWAIT P2, [R18+URZ+0x32420], R5 ;  /* 0x03242005120075a7 */ /* 0x000ea4000804017f */
[----:B--2---:R-:W-:Y:S05]  /*c440*/  @!P2 BRA `(.L_x_3467) ;  /* 0x00000020002ca947 */ /* 0x004fea0003800000 */
.L_x_3518:
[----:B------:R-:W-:Y:S01]  /*c450*/  ULDC.64 UR4, c[0x0][0x408] ;  /* 0x0001020000047ab9 */ /* 0x000fe20000000a00 */
[----:B------:R-:W-:Y:S04]  /*c460*/  BSSY B0, `(.L_x_3468) ;  /* 0x0000030000007945 */ /* 0x000fe80003800000 */
[----:B------:R-:W-:Y:S05]  /*c470*/  @!P6 BRA `(.L_x_3469) ;  /* 0x0000000000b8e947 */ /* 0x000fea0003800000 */
[----:B------:R-:W-:Y:S01]  /*c480*/  IMAD R10, R16, 0x8, R18 ;  /* 0x00000008100a7824 */ /* 0x000fe200078e0212 */
[----:B--2---:R-:W-:Y:S01]  /*c490*/  SHF.L.U32 R5, R17, 0x1f, RZ ;  /* 0x0000001f11057819 */ /* 0x004fe200000006ff */
[----:B-1----:R-:W1:Y:S03]  /*c4a0*/  S2R R9, SR_TID.X ;  /* 0x0000000000097919 */ /* 0x002e660000002100 */
[----:B------:R-:W2:Y:S01]  /*c4b0*/  SYNCS.PHASECHK.TRANS64.TRYWAIT P2, [R10+URZ+0x32460], R5 ;  /* 0x032460050a0075a7 */ /* 0x000ea2000804017f */
[----:B-1----:R-:W-:-:S04]  /*c4c0*/  LOP3.LUT R9, R9, 0x7f, RZ, 0xc0, !PT ;  /* 0x0000007f09097812 */ /* 0x002fc800078ec0ff */
[----:B------:R-:W-:Y:S01]  /*c4d0*/  ISETP.NE.AND P3, PT, R9, RZ, PT ;  /* 0x000000ff0900720c */ /* 0x000fe20003f65270 */
[----:B--2---:R-:W-:-:S12]  /*c4e0*/  @!P2 BRA `(.L_x_3470) ;  /* 0x000000200018a947 */ /* 0x004fd80003800000 */
.L_x_3519:
        /* <DEDUP_REMOVED lines=8> */
.L_x_3471:
        /* <DEDUP_REMOVED lines=31> */
.L_x_3469:
[----:B------:R-:W-:Y:S05]  /*c760*/  BSYNC B0 ;  /* 0x0000000000007941 */ /* 0x000fea0003800000 */
.L_x_3468:
[----:B------:R-:W-:-:S13]  /*c770*/  ISETP.GE.AND P2, PT, R19, 0x2, PT ;  /* 0x000000021300780c */ /* 0x000fda0003f46270 */
[----:B------:R-:W-:Y:S05]  /*c780*/  @!P2 BRA `(.L_x_3472) ;  /* 0x0000001000c4a947 */ /* 0x000fea0003800000 */
[C---:B--2---:R-:W-:Y:S01]  /*c790*/  LOP3.LUT R5, R19.reuse, 0x1, RZ, 0xc0, !PT ;  /* 0x0000000113057812 */ /* 0x044fe200078ec0ff */
[----:B-1----:R-:W-:-:S03]  /*c7a0*/  VIADD R9, R19, 0xfffffffe ;  /* 0xfffffffe13097836 */ /* 0x002fc60000000000 */
[----:B------:R-:W-:Y:S01]  /*c7b0*/  ISETP.NE.U32.AND P2, PT, R5, 0x1, PT ;  /* 0x000000010500780c */ /* 0x000fe20003f45070 */
[----:B------:R-:W-:-:S12]  /*c7c0*/  IMAD.MOV.U32 R8, RZ, RZ, R9 ;  /* 0x000000ffff087224 */ /* 0x000fd800078e0009 */
        /* <DEDUP_REMOVED lines=24> */
[----:B------:R-:W-:-:S04]  /*c950*/  LEA R2, P2, R4, R2, 0x2 ;  /* 0x0000000204027211 */ /* 0x000fc800078410ff */
[----:B------:R-:W-:-:S05]  /*c960*/  LEA.HI.X R3, R4, R3, R10, 0x2, P2 ;  /* 0x0000000304037211 */ /* 0x000fca00010f140a */
[----:B------:R1:W5:Y:S04]  /*c970*/  LDG.E R4, desc[UR46][R2.64] ;  /* 0x0000002e02047981 */ /* 0x000368000c1e1900 */
.L_x_3476:
[----:B-1----:R-:W1:Y:S01]  /*c980*/  S2R R2, SR_TID.X ;  /* 0x0000000000027919 */ /* 0x002e620000002100 */
[----:B------:R-:W-:Y:S02]  /*c990*/  SHF.L.U32 R3, R17, 0x1f, RZ ;  /* 0x0000001f11037819 */ /* 0x000fe400000006ff */
[----:B-1----:R-:W-:Y:S01]  /*c9a0*/  LOP3.LUT R5, R2, 0x7f, RZ, 0xc0, !PT ;  /* 0x0000007f02057812 */ /* 0x002fe200078ec0ff */
[----:B------:R-:W-:-:S03]  /*c9b0*/  IMAD R2, R16, 0x8, R18 ;  /* 0x0000000810027824 */ /* 0x000fc600078e0212 */
[----:B------:R-:W-:Y:S01]  /*c9c0*/  ISETP.NE.AND P2, PT, R5, RZ, PT ;  /* 0x000000ff0500720c */ /* 0x000fe20003f45270 */
[----:B------:R-:W1:Y:S02]  /*c9d0*/  SYNCS.PHASECHK.TRANS64.TRYWAIT P3, [R2+URZ+0x32440], R3 ;  /* 0x03244003020075a7 */ /* 0x000e64000806017f */
[----:B-1----:R-:W-:Y:S10]  /*c9e0*/  @!P3 BRA `(.L_x_3477) ;  /* 0x0000001800ecb947 */ /* 0x002ff40003800000 */
.L_x_3520:
        /* <DEDUP_REMOVED lines=8> */
.L_x_3478:
        /* <DEDUP_REMOVED lines=17> */
.L_x_3521:
[----:B------:R-:W-:Y:S05]  /*cb80*/  @P2 BRA `(.L_x_3480) ;  /* 0x00000000001c2947 */ /* 0x000fea0003800000 */
[----:B------:R-:W3:Y:S01]  /*cb90*/  S2R R8, SR_TID.X ;  /* 0x0000000000087919 */ /* 0x000ee20000002100 */
[----:B-12---:R-:W-:-:S04]  /*cba0*/  MOV R3, 0xc000 ;  /* 0x0000c00000037802 */ /* 0x006fc80000000f00 */
[----:B------:R4:W-:Y:S01]  /*cbb0*/  SYNCS.ARRIVE.TRANS64 RZ, [R2+URZ+0x32450], R3 ;  /* 0x0324500302ff79a7 */ /* 0x0009e2000800003f */
[----:B---3--:R-:W-:-:S04]  /*cbc0*/  LOP3.LUT R8, R8, 0x1f, RZ, 0xc0, !PT ;  /* 0x0000001f08087812 */ /* 0x008fc800078ec0ff */
[----:B------:R-:W-:-:S13]  /*cbd0*/  ISETP.NE.AND P2, PT, R8, RZ, PT ;  /* 0x000000ff0800720c */ /* 0x000fda0003f45270 */
[----:B----4-:R-:W-:Y:S05]  /*cbe0*/  @!P2 BRA `(.L_x_3480) ;  /* 0x000000000004a947 */ /* 0x010fea0003800000 */
[----:B------:R-:W-:Y:S01]  /*cbf0*/  BPT.TRAP 0x1 ;  /* 0x000000040000795c */ /* 0x000fe20000300000 */
.L_x_3480:
        /* <DEDUP_REMOVED lines=30> */
.L_x_3475:
[----:B------:R-:W-:Y:S05]  /*cde0*/  BSYNC B0 ;  /* 0x0000000000007941 */ /* 0x000fea0003800000 */
.L_x_3474:
[----:B------:R-:W-:-:S07]  /*cdf0*/  VIADD R8, R19, 0xfffffffd ;  /* 0xfffffffd13087836 */ /* 0x000fce0000000000 */
.L_x_3473:
[----:B------:R-:W-:Y:S01]  /*ce00*/  ISETP.NE.AND P2, PT, R9, RZ, PT ;  /* 0x000000ff0900720c */ /* 0x000fe20003f45270 */
[----:B------:R-:W-:-:S12]  /*ce10*/  BSSY B0, `(.L_x_3472) ;  /* 0x00000c8000007945 */ /* 0x000fd80003800000 */
[----:B------:R-:W-:Y:S05]  /*ce20*/  @!P2 BRA `(.L_x_3481) ;  /* 0x0000000c0018a947 */ /* 0x000fea0003800000 */
.L_x_3496:
        /* <DEDUP_REMOVED lines=27> */
.L_x_3484:
[----:B------:R-:W1:Y:S01]  /*cfe0*/  S2R R2, SR_TID.X ;  /* 0x0000000000027919 */ /* 0x000e620000002100 */
[----:B------:R-:W-:Y:S01]  /*cff0*/  IMAD R3, R9, 0x8, R18 ;  /* 0x0000000809037824 */ /* 0x000fe200078e0212 */
[----:B-1----:R-:W-:Y:S02]  /*d000*/  LOP3.LUT R5, R2, 0x7f, RZ, 0xc0, !PT ;  /* 0x0000007f02057812 */ /* 0x002fe400078ec0ff */
[----:B------:R-:W-:Y:S02]  /*d010*/  SHF.L.U32 R2, R17, 0x1f, RZ ;  /* 0x0000001f11027819 */ /* 0x000fe400000006ff */
[----:B------:R-:W-:Y:S02]  /*d020*/  ISETP.NE.AND P2, PT, R5, RZ, PT ;  /* 0x000000ff0500720c */ /* 0x000fe40003f45270 */
[----:B------:R-:W1:Y:S02]  /*d030*/  SYNCS.PHASECHK.TRANS64.TRYWAIT P3, [R3+URZ+0x32440], R2 ;  /* 0x03244002030075a7 */ /* 0x000e64000806017f */
[----:B-1----:R-:W-:Y:S09]  /*d040*/  @!P3 BRA `(.L_x_3485) ;  /* 0x00000014007cb947 */ /* 0x002ff20003800000 */
.L_x_3522:
        /* <DEDUP_REMOVED lines=8> */
.L_x_3486:
        /* <DEDUP_REMOVED lines=17> */
.L_x_3523:
        /* <DEDUP_REMOVED lines=8> */
.L_x_3488:
        /* <DEDUP_REMOVED lines=30> */
.L_x_3483:
[----:B------:R-:W-:Y:S05]  /*d440*/  BSYNC B1 ;  /* 0x0000000000017941 */ /* 0x000fea0003800000 */
.L_x_3482:
[----:B------:R-:W-:Y:S01]  /*d450*/  VIADD R9, R9, 0x1 ;  /* 0x0000000109097836 */ /* 0x000fe20000000000 */
        /* <DEDUP_REMOVED lines=19> */
[----:B------:R-:W1:Y:S01]  /*d590*/  LDC.64 R4, c[0x0][0x3f8] ;  /* 0x0000fe00ff047b82 */ /* 0x000e620000000a00 */
[----:B------:R-:W-:-:S04]  /*d5a0*/  IMAD.WIDE.U32 R2, R6, UR4, R2 ;  /* 0x0000000406027c25 */ /* 0x000fc8000f8e0002 */
[----:B------:R-:W-:Y:S01]  /*d5b0*/  IMAD.IADD R11, R11, 0x1, R3 ;  /* 0x000000010b0b7824 */ /* 0x000fe200078e0203 */
[----:B-1----:R-:W-:-:S04]  /*d5c0*/  LEA R4, P2, R2, R4, 0x2 ;  /* 0x0000000402047211 */ /* 0x002fc800078410ff */
[----:B------:R-:W-:-:S05]  /*d5d0*/  LEA.HI.X R5, R2, R5, R11, 0x2, P2 ;  /* 0x0000000502057211 */ /* 0x000fca00010f140b */
[----:B------:R1:W5:Y:S04]  /*d5e0*/  LDG.E R4, desc[UR46][R4.64] ;  /* 0x0000002e04047981 */ /* 0x000368000c1e1900 */
.L_x_3491:
[----:B------:R-:W1:Y:S01]  /*d5f0*/  S2R R2, SR_TID.X ;  /* 0x0000000000027919 */ /* 0x000e620000002100 */
[----:B------:R-:W-:Y:S02]  /*d600*/  SHF.L.U32 R3, R17, 0x1f, RZ ;  /* 0x0000001f11037819 */ /* 0x000fe400000006ff */
[----:B-1----:R-:W-:Y:S01]  /*d610*/  LOP3.LUT R5, R2, 0x7f, RZ, 0xc0, !PT ;  /* 0x0000007f02057812 */ /* 0x002fe200078ec0ff */
[----:B------:R-:W-:-:S03]  /*d620*/  IMAD R2, R16, 0x8, R18 ;  /* 0x0000000810027824 */ /* 0x000fc600078e0212 */
[----:B------:R-:W-:Y:S01]  /*d630*/  ISETP.NE.AND P2, PT, R5, RZ, PT ;  /* 0x000000ff0500720c */ /* 0x000fe20003f45270 */
[----:B------:R-:W1:Y:S02]  /*d640*/  SYNCS.PHASECHK.TRANS64.TRYWAIT P3, [R2+URZ+0x32440], R3 ;  /* 0x03244003020075a7 */ /* 0x000e64000806017f */
[----:B-1----:R-:W-:Y:S10]  /*d650*/  @!P3 BRA `(.L_x_3492) ;  /* 0x000000100020b947 */ /* 0x002ff40003800000 */
.L_x_3524:
        /* <DEDUP_REMOVED lines=8> */
.L_x_3493:
        /* <DEDUP_REMOVED lines=17> */
.L_x_3525:
        /* <DEDUP_REMOVED lines=8> */
.L_x_3495:
        /* <DEDUP_REMOVED lines=30> */
.L_x_3490:
[----:B------:R-:W-:Y:S05]  /*da50*/  BSYNC B1 ;  /* 0x0000000000017941 */ /* 0x000fea0003800000 */
.L_x_3489:
[C---:B------:R-:W-:Y:S01]  /*da60*/  ISETP.GT.AND P2, PT, R8.reuse, 0x1, PT ;  /* 0x000000010800780c */ /* 0x040fe20003f44270 */
[----:B------:R-:W-:-:S12]  /*da70*/  VIADD R8, R8, 0xfffffffe ;  /* 0xfffffffe08087836 */ /* 0x000fd80000000000 */
[----:B------:R-:W-:Y:S05]  /*da80*/  @P2 BRA `(.L_x_3496) ;  /* 0xfffffff000e82947 */ /* 0x000fea000383ffff */
.L_x_3481:
[----:B------:R-:W-:Y:S05]  /*da90*/  BSYNC B0 ;  /* 0x0000000000007941 */ /* 0x000fea0003800000 */
.L_x_3472:
[----:B------:R3:W5:Y:S01]  /*daa0*/  LDL R6, [R1] ;  /* 0x0000000001067983 */ /* 0x0007620000100800 */
[----:B------:R-:W-:Y:S01]  /*dab0*/  VIADD R16, R16, 0x1 ;  /* 0x0000000110107836 */ /* 0x000fe20000000000 */
[----:B------:R-:W-:Y:S04]  /*dac0*/  BSSY B0, `(.L_x_3497) ;  /* 0x0000012000007945 */ /* 0x000fe80003800000 */
[----:B------:R-:W-:-:S04]  /*dad0*/  ISETP.NE.AND P0, PT, R16, 0x2, PT ;  /* 0x000000021000780c */ /* 0x000fc80003f05270 */
[----:B------:R-:W-:-:S04]  /*dae0*/  SEL R0, RZ, 0x1, P0 ;  /* 0x00000001ff007807 */ /* 0x000fc80000000000 */
[----:B------:R-:W-:Y:S01]  /*daf0*/  LOP3.LUT R17, R17, R0, RZ, 0x3c, !PT ;  /* 0x0000000011117212 */ /* 0x000fe200078e3cff */
[----:B---3--:R-:W-:Y:S06]  /*db00*/  @P1 BRA `(.L_x_3498) ;  /* 0x0000000000341947 */ /* 0x008fec0003800000 */
[----:B--2---:R-:W2:Y:S01]  /*db10*/  S2R R5, SR_LANEID ;  /* 0x0000000000057919 */ /* 0x004ea20000000000 */
[----:B------:R-:W-:Y:S01]  /*db20*/  VOTEU.ANY UR6, UPT, PT ;  /* 0x0000000000067886 */ /* 0x000fe200038e0100 */
[----:B------:R-:W3:Y:S01]  /*db30*/  LDC.64 R2, c[0x0][0xef0] ;  /* 0x0003bc00ff027b82 */ /* 0x000ee20000000a00 */
[----:B------:R-:W2:Y:S02]  /*db40*/  FLO.U32 R0, UR6 ;  /* 0x0000000600007d00 */ /* 0x000ea400080e0000 */
[----:B--2---:R-:W-:-:S06]  /*db50*/  ISETP.EQ.U32.AND P1, PT, R0, R5, PT ;  /* 0x000000050000720c */ /* 0x004fcc0003f22070 */
[----:B------:R-:W3:Y:S07]  /*db60*/  POPC R5, UR6 ;  /* 0x0000000600057d09 */ /* 0x000eee0008000000 */
[----:B---3--:R-:W2:Y:S01]  /*db70*/  @P1 ATOMG.E.ADD.STRONG.GPU PT, R3, desc[UR46][R2.64], R5 ;  /* 0x00000005020319a8 */ /* 0x008ea200081ee1ee */
[----:B------:R-:W3:Y:S02]  /*db80*/  S2R R4, SR_LTMASK ;  /* 0x0000000000047919 */ /* 0x000ee40000003900 */
[----:B---3--:R-:W-:-:S04]  /*db90*/  LOP3.LUT R4, R4, UR6, RZ, 0xc0, !PT ;  /* 0x0000000604047c12 */ /* 0x008fc8000f8ec0ff */
[----:B------:R-:W3:Y:S01]  /*dba0*/  POPC R7, R4 ;  /* 0x0000000400077309 */ /* 0x000ee20000000000 */
[----:B--2---:R-:W3:Y:S02]  /*dbb0*/  SHFL.IDX PT, R0, R3, R0, 0x1f ;  /* 0x00001f0003007589 */ /* 0x004ee400000e0000 */
[----:B---3-5:R-:W-:-:S05]  /*dbc0*/  IADD3 R6, R0, UR44, R7 ;  /* 0x0000002c00067c10 */ /* 0x028fca000fffe007 */
[----:B------:R3:W-:Y:S02]  /*dbd0*/  STL [R1], R6 ;  /* 0x0000000601007387 */ /* 0x0007e40000100800 */
.L_x_3498:
[----:B------:R-:W-:Y:S05]  /*dbe0*/  BSYNC B0 ;  /* 0x0000000000007941 */ /* 0x000fea0003800000 */
.L_x_3497:
[----:B------:R-:W-:Y:S01]  /*dbf0*/  SEL R16, R16, RZ, P0 ;  /* 0x000000ff10107207 */ /* 0x000fe20000000000 */
[----:B-----5:R-:W-:-:S07]  /*dc00*/  IMAD.MOV.U32 R13, RZ, RZ, R6 ;  /* 0x000000ffff0d7224 */ /* 0x020fce00078e0006 */
.L_x_3455:
[----:B------:R-:W-:Y:S05]  /*dc10*/  BSYNC B6 ;  /* 0x0000000000067941 */ /* 0x000fea0003800000 */
.L_x_3453:
[----:B------:R-:W-:-:S03]  /*dc20*/  UMOV UR6, 0xffffffff ;  /* 0xffffffff00067882 */ /* 0x000fc60000000000 */
[----:B------:R-:W-:Y:S05]  /*dc30*/  BRA.DIV UR6, `(.L_x_3499) ;  /* 0x0000000a06d07947 */ /* 0x000fea000b800000 */
[----:B------:R4:W1:Y:S02]  /*dc40*/  SHFL.IDX PT, R14, R13, RZ, 0x1f ;  /* 0x00001fff0d0e7589 */ /* 0x00086400000e0000 */
.L_x_3528:
[----:B------:R-:W5:Y:S01]  /*dc50*/  S2R R0, SR_TID.X ;  /* 0x0000000000007919 */ /* 0x000f620000002100 */
[----:B------:R-:W-:Y:S05]  /*dc60*/  WARPSYNC.ALL ;  /* 0x0000000000007948 */ /* 0x000fea0003800000 */
[----:B------:R-:W-:Y:S01]  /*dc70*/  BAR.SYNC.DEFER_BLOCKING 0x4, 0x120 ;  /* 0x0104800000007b1d */ /* 0x000fe20000010000 */
[----:B-1----:R-:W-:-:S05]  /*dc80*/  IMAD.MOV.U32 R2, RZ, RZ, R14 ;  /* 0x000000ffff027224 */ /* 0x002fca00078e000e */
[----:B------:R-:W-:Y:S01]  /*dc90*/  ULDC UR6, c[0x0][0xea8] ;  /* 0x0003aa0000067ab9 */ /* 0x000fe20000000800 */
[----:B------:R1:W-:Y:S01]  /*dca0*/  STL [R1], R2 ;  /* 0x0000000201007387 */ /* 0x0003e20000100800 */
        /* <DEDUP_REMOVED lines=8> */
[----:B-1----:R-:W-:Y:S05]  /*dd30*/  @!P0 BRA `(.L_x_3500) ;  /* 0xffffffd400508947 */ /* 0x002fea000383ffff */
.L_x_3450:
[----:B------:R-:W5:Y:S01]  /*dd40*/  LDL.LU R0, [R1+0x4] ;  /* 0x0000040001007983 */ /* 0x000f620000300800 */
[----:B--2---:R-:W1:Y:S01]  /*dd50*/  S2R R5, SR_CgaCtaId ;  /* 0x0000000000057919 */ /* 0x004e620000008800 */
[----:B-----5:R-:W-:-:S05]  /*dd60*/  VIADD R0, R0, 0x1 ;  /* 0x0000000100007836 */ /* 0x020fca0000000000 */
        /* <DEDUP_REMOVED lines=8> */
.L_x_3529:
        /* <DEDUP_REMOVED lines=9> */
[----:B------:R-:W2:Y:S02]  /*de80*/  LDL.LU R2, [R1+0x8] ;  /* 0x0000080001027983 */ /* 0x000ea40000300800 */
[----:B--2---:R-:W-:-:S04]  /*de90*/  LOP3.LUT R0, R2, 0x2, RZ, 0xfc, !PT ;  /* 0x0000000202007812 */ /* 0x004fc800078efcff */
[----:B------:R-:W-:-:S13]  /*dea0*/  ISETP.NE.AND P2, PT, R0, 0x3, PT ;  /* 0x000000030000780c */ /* 0x000fda0003f45270 */
[----:B------:R-:W-:Y:S05]  /*deb0*/  @!P2 BRA `(.L_x_3504) ;  /* 0x000000000004a947 */ /* 0x000fea0003800000 */
[----:B------:R-:W-:Y:S01]  /*dec0*/  BPT.TRAP 0x1 ;  /* 0x000000040000795c */ /* 0x000fe20000300000 */
.L_x_3504:
[----:B------:R-:W-:Y:S01]  /*ded0*/  IADD3 R3, R7, 0x32440, RZ ;  /* 0x0003244007037810 */ /* 0x000fe20007ffe0ff */
[----:B------:R-:W-:Y:S01]  /*dee0*/  VIADD R0, R16, 0x1 ;  /* 0x0000000110007836 */ /* 0x000fe20000000000 */
[----:B------:R-:W-:-:S03]  /*def0*/  SHF.L.U32 R4, R17, 0x1f, RZ ;  /* 0x0000001f11047819 */ /* 0x000fc600000006ff */
[----:B------:R-:W-:Y:S01]  /*df00*/  IMAD R5, R16, 0x8, R3 ;  /* 0x0000000810057824 */ /* 0x000fe200078e0203 */
[----:B------:R-:W-:-:S03]  /*df10*/  ISETP.NE.AND P1, PT, R0, 0x2, PT ;  /* 0x000000020000780c */ /* 0x000fc60003f25270 */
[----:B------:R-:W1:Y:S01]  /*df20*/  SYNCS.PHASECHK.TRANS64.TRYWAIT P0, [R5+URZ], R4 ;  /* 0x00000004050075a7 */ /* 0x000e62000800017f */
[----:B------:R-:W-:-:S04]  /*df30*/  SEL R2, RZ, 0x1, P1 ;  /* 0x00000001ff027807 */ /* 0x000fc80000800000 */
[----:B------:R-:W-:Y:S02]  /*df40*/  LOP3.LUT R17, R17, R2, RZ, 0x3c, !PT ;  /* 0x0000000211117212 */ /* 0x000fe400078e3cff */
[----:B------:R-:W-:Y:S02]  /*df50*/  SEL R2, R0, RZ, P1 ;  /* 0x000000ff00027207 */ /* 0x000fe40000800000 */
[----:B------:R-:W-:-:S03]  /*df60*/  SHF.L.U32 R0, R17, 0x1f, RZ ;  /* 0x0000001f11007819 */ /* 0x000fc600000006ff */
[----:B------:R-:W-:Y:S01]  /*df70*/  IMAD R3, R2, 0x8, R3 ;  /* 0x0000000802037824 */ /* 0x000fe200078e0203 */
[----:B-1----:R-:W-:Y:S06]  /*df80*/  @!P0 BRA `(.L_x_3505) ;  /* 0x0000000800348947 */ /* 0x002fec0003800000 */
.L_x_3530:
[----:B------:R-:W2:Y:S02]  /*df90*/  SYNCS.PHASECHK.TRANS64.TRYWAIT P0, [R3+URZ], R0 ;  /* 0x00000000030075a7 */ /* 0x000ea4000800017f */
[----:B--2---:R-:W-:Y:S05]  /*dfa0*/  @!P0 BRA `(.L_x_3506) ;  /* 0x0000000800408947 */ /* 0x004fea0003800000 */
.L_x_3531:
[----:B------:R-:W-:Y:S05]  /*dfb0*/  @!P2 BRA `(.L_x_3507) ;  /* 0x000000000004a947 */ /* 0x000fea0003800000 */
[----:B------:R-:W-:Y:S01]  /*dfc0*/  BPT.TRAP 0x1 ;  /* 0x000000040000795c */ /* 0x000fe20000300000 */
.L_x_3507:
[----:B--2---:R-:W-:-:S04]  /*dfd0*/  VIADD R3, R7, 0x32460 ;  /* 0x0003246007037836 */ /* 0x004fc80000000000 */
[----:B-1----:R-:W-:-:S04]  /*dfe0*/  IMAD R5, R16, 0x8, R3 ;  /* 0x0000000810057824 */ /* 0x002fc800078e0203 */
[----:B------:R-:W1:Y:S02]  /*dff0*/  SYNCS.PHASECHK.TRANS64.TRYWAIT P0, [R5+URZ], R4 ;  /* 0x00000004050075a7 */ /* 0x000e64000800017f */
[----:B-1----:R-:W-:Y:S05]  /*e000*/  @!P0 BRA `(.L_x_3508) ;  /* 0x00000008003c8947 */ /* 0x002fea0003800000 */
.L_x_3532:
[----:B------:R-:W-:-:S07]  /*e010*/  IMAD R3, R2, 0x8, R3 ;  /* 0x0000000802037824 */ /* 0x000fce00078e0203 */
.L_x_3509:
[----:B--2---:R2:W1:Y:S02]  /*e020*/  SYNCS.PHASECHK.TRANS64.TRYWAIT P0, [R3+URZ], R0 ;  /* 0x00000000030075a7 */ /* 0x004464000800017f */
[----:B-1----:R-:W-:Y:S05]  /*e030*/  @!P0 NANOSLEEP.SYNCS 0x989680 ;  /* 0x009896800000895d */ /* 0x002fea0003900000 */
[----:B------:R-:W1:Y:S02]  /*e040*/  @!P0 SYNCS.PHASECHK.TRANS64 P0, [R3+URZ], R0 ;  /* 0x00000000030085a7 */ /* 0x000e64000800007f */
[----:B-1----:R-:W-:Y:S05]  /*e050*/  @!P0 BRA `(.L_x_3509) ;  /* 0xfffffffc00f08947 */ /* 0x002fea000383ffff */
.L_x_3503:
[----:B------:R-:W-:Y:S05]  /*e060*/  BSYNC B0 ;  /* 0x0000000000007941 */ /* 0x000fea0003800000 */
.L_x_3502:
[----:B------:R-:W-:Y:S05]  /*e070*/  EXIT ;  /* 0x000000000000794d */ /* 0x000fea0003800000 */
.L_x_3406:
[----:B-1----:R-:W-:-:S04]  /*e080*/  IMAD.U32 R3, RZ, RZ, UR39 ;  /* 0x00000027ff037e24 */ /* 0x002fc8000f8e00ff */
[----:B------:R1:W2:Y:S03]  /*e090*/  SYNCS.PHASECHK.TRANS64.TRYWAIT P0, [R3+URZ+0x32400], R0 ;  /* 0x03240000030075a7 */ /* 0x0002a6000800017f */
[----:B--2---:R-:W-:Y:S05]  /*e0a0*/  @!P0 NANOSLEEP.SYNCS 0x989680 ;  /* 0x009896800000895d */ /* 0x004fea0003900000 */
[----:B------:R-:W2:Y:S02]  /*e0b0*/  @!P0 SYNCS.PHASECHK.TRANS64 P0, [R3+URZ+0x32400], R0 ;  /* 0x03240000030085a7 */ /* 0x000ea4000800007f */
[----:B--2---:R-:W-:Y:S05]  /*e0c0*/  @!P0 BRA `(.L_x_3406) ;  /* 0xfffffffc00ec8947 */ /* 0x004fea000383ffff */
[----:B------:R-:W-:Y:S05]  /*e0d0*/  BRA `(.L_x_3510) ;  /* 0xffffff38002c7947 */ /* 0x000fea000383ffff */
.L_x_3410:
[----:B-1----:R-:W-:-:S04]  /*e0e0*/  IMAD.U32 R3, RZ, RZ, UR7 ;  /* 0x00000007ff037e24 */ /* 0x002fc8000f8e00ff */
[----:B------:R1:W4:Y:S03]  /*e0f0*/  SYNCS.PHASECHK.TRANS64.TRYWAIT P1, [R3+URZ+0x32430], R2 ;  /* 0x03243002030075a7 */ /* 0x000326000802017f */
[----:B----4-:R-:W-:Y:S05]  /*e100*/  @!P1 NANOSLEEP.SYNCS 0x989680 ;  /* 0x009896800000995d */ /* 0x010fea0003900000 */
[----:B------:R-:W4:Y:S02]  /*e110*/  @!P1 SYNCS.PHASECHK.TRANS64 P1, [R3+URZ+0x32430], R2 ;  /* 0x03243002030095a7 */ /* 0x000f24000802007f */
[----:B----4-:R-:W-:Y:S05]  /*e120*/  @!P1 BRA `(.L_x_3410) ;  /* 0xfffffffc00ec9947 */ /* 0x010fea000383ffff */
[----:B------:R-:W-:Y:S05]  /*e130*/  BRA `(.L_x_3409) ;  /* 0xffffff38004c7947 */ /* 0x000fea000383ffff */
.L_x_3411:
[----:B-1----:R-:W-:-:S04]  /*e140*/  IMAD.U32 R3, RZ, RZ, UR39 ;  /* 0x00000027ff037e24 */ /* 0x002fc8000f8e00ff */
[----:B------:R1:W4:Y:S03]  /*e150*/  SYNCS.PHASECHK.TRANS64.TRYWAIT P1, [R3+URZ+0x32410], R0 ;  /* 0x03241000030075a7 */ /* 0x000326000802017f */
[----:B----4-:R-:W-:Y:S05]  /*e160*/  @!P1 NANOSLEEP.SYNCS 0x989680 ;  /* 0x009896800000995d */ /* 0x010fea0003900000 */
[----:B------:R-:W4:Y:S02]  /*e170*/  @!P1 SYNCS.PHASECHK.TRANS64 P1, [R3+URZ+0x32410], R0 ;  /* 0x03241000030095a7 */ /* 0x000f24000802007f */
[----:B----4-:R-:W-:Y:S05]  /*e180*/  @!P1 BRA `(.L_x_3411) ;  /* 0xfffffffc00ec9947 */ /* 0x010fea000383ffff */
[----:B------:R-:W-:Y:S05]  /*e190*/  BRA `(.L_x_3511) ;  /* 0xffffff3800f07947 */ /* 0x000fea000383ffff */
.L_x_3415:
[----:B------:R-:W-:-:S04]  /*e1a0*/  IMAD.U32 R3, RZ, RZ, UR7 ;  /* 0x00000007ff037e24 */ /* 0x000fc8000f8e00ff */
[----:B------:R1:W1:Y:S03]  /*e1b0*/  SYNCS.PHASECHK.TRANS64.TRYWAIT P1, [R3+URZ+0x32450], R2 ;  /* 0x03245002030075a7 */ /* 0x000266000802017f */
[----:B-1----:R-:W-:Y:S05]  /*e1c0*/  @!P1 NANOSLEEP.SYNCS 0x989680 ;  /* 0x009896800000995d */ /* 0x002fea0003900000 */
[----:B------:R-:W1:Y:S02]  /*e1d0*/  @!P1 SYNCS.PHASECHK.TRANS64 P1, [R3+URZ+0x32450], R2 ;  /* 0x03245002030095a7 */ /* 0x000e64000802007f */
[----:B-1----:R-:W-:Y:S05]  /*e1e0*/  @!P1 BRA `(.L_x_3415) ;  /* 0xfffffffc00ec9947 */ /* 0x002fea000383ffff */
[----:B------:R-:W-:Y:S05]  /*e1f0*/  BRA `(.L_x_3414) ;  /* 0xffffff3800f87947 */ /* 0x000fea000383ffff */
.L_x_3420:
[----:B--2---:R-:W-:-:S04]  /*e200*/  IMAD.U32 R152, RZ, RZ, UR4 ;  /* 0x00000004ff987e24 */ /* 0x004fc8000f8e00ff */
[----:B------:R2:W3:Y:S03]  /*e210*/  SYNCS.PHASECHK.TRANS64.TRYWAIT P2, [R152+URZ+0x32430], R13 ;  /* 0x0324300d980075a7 */ /* 0x0004e6000804017f */
[----:B---3--:R-:W-:Y:S05]  /*e220*/  @!P2 NANOSLEEP.SYNCS 0x989680 ;  /* 0x009896800000a95d */ /* 0x008fea0003900000 */
[----:B------:R-:W3:Y:S02]  /*e230*/  @!P2 SYNCS.PHASECHK.TRANS64 P2, [R152+URZ+0x32430], R13 ;  /* 0x0324300d9800a5a7 */ /* 0x000ee4000804007f */
[----:B---3--:R-:W-:Y:S05]  /*e240*/  @!P2 BRA `(.L_x_3420) ;  /* 0xfffffffc00eca947 */ /* 0x008fea000383ffff */
[----:B------:R-:W-:Y:S05]  /*e250*/  BRA `(.L_x_3419) ;  /* 0xffffff5c00787947 */ /* 0x000fea000383ffff */
.L_x_3424:
[----:B---3--:R-:W-:-:S04]  /*e260*/  IMAD.U32 R204, RZ, RZ, UR4 ;  /* 0x00000004ffcc7e24 */ /* 0x008fc8000f8e00ff */
[----:B------:R3:W4:Y:S03]  /*e270*/  SYNCS.PHASECHK.TRANS64.TRYWAIT P2, [R204+URZ+0x32450], R13 ;  /* 0x0324500dcc0075a7 */ /* 0x000726000804017f */
[----:B----4-:R-:W-:Y:S05]  /*e280*/  @!P2 NANOSLEEP.SYNCS 0x989680 ;  /* 0x009896800000a95d */ /* 0x010fea0003900000 */
[----:B------:R-:W4:Y:S02]  /*e290*/  @!P2 SYNCS.PHASECHK.TRANS64 P2, [R204+URZ+0x32450], R13 ;  /* 0x0324500dcc00a5a7 */ /* 0x000f24000804007f */
[----:B----4-:R-:W-:Y:S05]  /*e2a0*/  @!P2 BRA `(.L_x_3424) ;  /* 0xfffffffc00eca947 */ /* 0x010fea000383ffff */
[----:B------:R-:W-:Y:S05]  /*e2b0*/  BRA `(.L_x_3423) ;  /* 0xffffff5c00f47947 */ /* 0x000fea000383ffff */
.L_x_3430:
[----:B--2---:R-:W-:-:S04]  /*e2c0*/  IMAD.U32 R152, RZ, RZ, UR4 ;  /* 0x00000004ff987e24 */ /* 0x004fc8000f8e00ff */
[----:B------:R2:W3:Y:S03]  /*e2d0*/  SYNCS.PHASECHK.TRANS64.TRYWAIT P2, [R152+URZ+0x32430], R13 ;  /* 0x0324300d980075a7 */ /* 0x0004e6000804017f */
[----:B---3--:R-:W-:Y:S05]  /*e2e0*/  @!P2 NANOSLEEP.SYNCS 0x989680 ;  /* 0x009896800000a95d */ /* 0x008fea0003900000 */
[----:B------:R-:W3:Y:S02]  /*e2f0*/  @!P2 SYNCS.PHASECHK.TRANS64 P2, [R152+URZ+0x32430], R13 ;  /* 0x0324300d9800a5a7 */ /* 0x000ee4000804007f */
[----:B---3--:R-:W-:Y:S05]  /*e300*/  @!P2 BRA `(.L_x_3430) ;  /* 0xfffffffc00eca947 */ /* 0x008fea000383ffff */
[----:B------:R-:W-:Y:S05]  /*e310*/  BRA `(.L_x_3429) ;  /* 0xffffff8400e47947 */ /* 0x000fea000383ffff */
.L_x_3434:
[----:B---3--:R-:W-:-:S04]  /*e320*/  IMAD.U32 R204, RZ, RZ, UR4 ;  /* 0x00000004ffcc7e24 */ /* 0x008fc8000f8e00ff */
[----:B------:R3:W4:Y:S03]  /*e330*/  SYNCS.PHASECHK.TRANS64.TRYWAIT P2, [R204+URZ+0x32450], R13 ;  /* 0x0324500dcc0075a7 */ /* 0x000726000804017f */
[----:B----4-:R-:W-:Y:S05]  /*e340*/  @!P2 NANOSLEEP.SYNCS 0x989680 ;  /* 0x009896800000a95d */ /* 0x010fea0003900000 */
[----:B------:R-:W4:Y:S02]  /*e350*/  @!P2 SYNCS.PHASECHK.TRANS64 P2, [R204+URZ+0x32450], R13 ;  /* 0x0324500dcc00a5a7 */ /* 0x000f24000804007f */
[----:B----4-:R-:W-:Y:S05]  /*e360*/  @!P2 BRA `(.L_x_3434) ;  /* 0xfffffffc00eca947 */ /* 0x010fea000383ffff */
[----:B------:R-:W-:Y:S05]  /*e370*/  BRA `(.L_x_3433) ;  /* 0xffffff8800607947 */ /* 0x000fea000383ffff */
.L_x_3459:
        /* <DEDUP_REMOVED lines=10> */
.L_x_3512:
[----:B------:R-:W-:Y:S05]  /*e420*/  BRA `(.L_x_3513) ;  /* 0xffffffd800407947 */ /* 0x000fea000383ffff */
.L_x_3460:
[----:B------:R-:W-:Y:S01]  /*e430*/  BSSY B0, `(.L_x_3514) ;  /* 0x0000006000007945 */ /* 0x000fe20003800000 */
[----:B------:R-:W-:-:S07]  /*e440*/  IMAD.MOV.U32 R15, RZ, RZ, -0x1 ;  /* 0xffffffffff0f7424 */ /* 0x000fce00078e00ff */
[----:B------:R-:W-:Y:S05]  /*e450*/  WARPSYNC.COLLECTIVE R15, `(.L_x_3515) ;  /* 0x000000000f0c7348 */ /* 0x000fea0003c00000 */
[----:B------:R-:W-:Y:S02]  /*e460*/  ELECT P6, UR62, PT ;  /* 0x00000000003e782f */ /* 0x000fe400038c0000 */
[----:B------:R-:W-:Y:S01]  /*e470*/  MOV R14, UR62 ;  /* 0x0000003e000e7c02 */ /* 0x000fe20008000f00 */
[----:B------:R-:W-:Y:S10]  /*e480*/  ENDCOLLECTIVE ;  /* 0x000000000000791b */ /* 0x000ff40003800000 */
.L_x_3515:
[----:B------:R-:W-:Y:S05]  /*e490*/  BSYNC B0 ;  /* 0x0000000000007941 */ /* 0x000fea0003800000 */
.L_x_3514:
[----:B------:R-:W-:Y:S05]  /*e4a0*/  BRA `(.L_x_3516) ;  /* 0xffffffd800307947 */ /* 0x000fea000383ffff */
.L_x_3463:
[----:B-1----:R1:W2:Y:S02]  /*e4b0*/  SYNCS.PHASECHK.TRANS64.TRYWAIT P2, [R10+URZ+0x32440], R5 ;  /* 0x032440050a0075a7 */ /* 0x0022a4000804017f */
[----:B--2---:R-:W-:Y:S05]  /*e4c0*/  @!P2 NANOSLEEP.SYNCS 0x989680 ;  /* 0x009896800000a95d */ /* 0x004fea0003900000 */
[----:B------:R-:W2:Y:S02]  /*e4d0*/  @!P2 SYNCS.PHASECHK.TRANS64 P2, [R10+URZ+0x32440], R5 ;  /* 0x032440050a00a5a7 */ /* 0x000ea4000804007f */
[----:B--2---:R-:W-:Y:S05]  /*e4e0*/  @!P2 BRA `(.L_x_3463) ;  /* 0xfffffffc00f0a947 */ /* 0x004fea000383ffff */
[----:B------:R-:W-:Y:S05]  /*e4f0*/  BRA `(.L_x_3517) ;  /* 0xffffffd8007c7947 */ /* 0x000fea000383ffff */
.L_x_3467:
[----:B--2---:R2:W3:Y:S02]  /*e500*/  SYNCS.PHASECHK.TRANS64.TRYWAIT P2, [R18+URZ+0x32420], R5 ;  /* 0x03242005120075a7 */ /* 0x0044e4000804017f */
[----:B---3--:R-:W-:Y:S05]  /*e510*/  @!P2 NANOSLEEP.SYNCS 0x989680 ;  /* 0x009896800000a95d */ /* 0x008fea0003900000 */
[----:B------:R-:W3:Y:S02]  /*e520*/  @!P2 SYNCS.PHASECHK.TRANS64 P2, [R18+URZ+0x32420], R5 ;  /* 0x032420051200a5a7 */ /* 0x000ee4000804007f */
[----:B---3--:R-:W-:Y:S05]  /*e530*/  @!P2 BRA `(.L_x_3467) ;  /* 0xfffffffc00f0a947 */ /* 0x008fea000383ffff */
[----:B------:R-:W-:Y:S05]  /*e540*/  BRA `(.L_x_3518) ;  /* 0xffffffdc00c07947 */ /* 0x000fea000383ffff */
.L_x_3470:
[----:B-1----:R1:W2:Y:S02]  /*e550*/  SYNCS.PHASECHK.TRANS64.TRYWAIT P2, [R10+URZ+0x32460], R5 ;  /* 0x032460050a0075a7 */ /* 0x0022a4000804017f */
[----:B--2---:R-:W-:Y:S05]  /*e560*/  @!P2 NANOSLEEP.SYNCS 0x989680 ;  /* 0x009896800000a95d */ /* 0x004fea0003900000 */
[----:B------:R-:W2:Y:S02]  /*e570*/  @!P2 SYNCS.PHASECHK.TRANS64 P2, [R10+URZ+0x32460], R5 ;  /* 0x032460050a00a5a7 */ /* 0x000ea4000804007f */
[----:B--2---:R-:W-:Y:S05]  /*e580*/  @!P2 BRA `(.L_x_3470) ;  /* 0xfffffffc00f0a947 */ /* 0x004fea000383ffff */
[----:B------:R-:W-:Y:S05]  /*e590*/  BRA `(.L_x_3519) ;  /* 0xffffffdc00d47947 */ /* 0x000fea000383ffff */
.L_x_3477:
[----:B-1----:R1:W2:Y:S02]  /*e5a0*/  SYNCS.PHASECHK.TRANS64.TRYWAIT P3, [R2+URZ+0x32440], R3 ;  /* 0x03244003020075a7 */ /* 0x0022a4000806017f */
[----:B--2---:R-:W-:Y:S05]  /*e5b0*/  @!P3 NANOSLEEP.SYNCS 0x989680 ;  /* 0x009896800000b95d */ /* 0x004fea0003900000 */
[----:B------:R-:W2:Y:S02]  /*e5c0*/  @!P3 SYNCS.PHASECHK.TRANS64 P3, [R2+URZ+0x32440], R3 ;  /* 0x032440030200b5a7 */ /* 0x000ea4000806007f */
[----:B--2---:R-:W-:Y:S05]  /*e5d0*/  @!P3 BRA `(.L_x_3477) ;  /* 0xfffffffc00f0b947 */ /* 0x004fea000383ffff */
[----:B------:R-:W-:Y:S05]  /*e5e0*/  BRA `(.L_x_3520) ;  /* 0xffffffe400007947 */ /* 0x000fea000383ffff */
.L_x_3479:
[----:B--2---:R2:W3:Y:S02]  /*e5f0*/  SYNCS.PHASECHK.TRANS64.TRYWAIT P3, [R2+URZ+0x32460], R3 ;  /* 0x03246003020075a7 */ /* 0x0044e4000806017f */
[----:B---3--:R-:W-:Y:S05]  /*e600*/  @!P3 NANOSLEEP.SYNCS 0x989680 ;  /* 0x009896800000b95d */ /* 0x008fea0003900000 */
[----:B------:R-:W3:Y:S02]  /*e610*/  @!P3 SYNCS.PHASECHK.TRANS64 P3, [R2+URZ+0x32460], R3 ;  /* 0x032460030200b5a7 */ /* 0x000ee4000806007f */
[----:B---3--:R-:W-:Y:S05]  /*e620*/  @!P3 BRA `(.L_x_3479) ;  /* 0xfffffffc00f0b947 */ /* 0x008fea000383ffff */
[----:B------:R-:W-:Y:S05]  /*e630*/  BRA `(.L_x_3521) ;  /* 0xffffffe400507947 */ /* 0x000fea000383ffff */
.L_x_3485:
[----:B-1----:R1:W2:Y:S02]  /*e640*/  SYNCS.PHASECHK.TRANS64.TRYWAIT P3, [R3+URZ+0x32440], R2 ;  /* 0x03244002030075a7 */ /* 0x0022a4000806017f */
[----:B--2---:R-:W-:Y:S05]  /*e650*/  @!P3 NANOSLEEP.SYNCS 0x989680 ;  /* 0x009896800000b95d */ /* 0x004fea0003900000 */
[----:B------:R-:W2:Y:S02]  /*e660*/  @!P3 SYNCS.PHASECHK.TRANS64 P3, [R3+URZ+0x32440], R2 ;  /* 0x032440020300b5a7 */ /* 0x000ea4000806007f */
[----:B--2---:R-:W-:Y:S05]  /*e670*/  @!P3 BRA `(.L_x_3485) ;  /* 0xfffffffc00f0b947 */ /* 0x004fea000383ffff */
[----:B------:R-:W-:Y:S05]  /*e680*/  BRA `(.L_x_3522) ;  /* 0xffffffe800707947 */ /* 0x000fea000383ffff */
.L_x_3487:
[----:B--2---:R2:W3:Y:S02]  /*e690*/  SYNCS.PHASECHK.TRANS64.TRYWAIT P3, [R3+URZ+0x32460], R2 ;  /* 0x03246002030075a7 */ /* 0x0044e4000806017f */
[----:B---3--:R-:W-:Y:S05]  /*e6a0*/  @!P3 NANOSLEEP.SYNCS 0x989680 ;  /* 0x009896800000b95d */ /* 0x008fea0003900000 */
[----:B------:R-:W3:Y:S02]  /*e6b0*/  @!P3 SYNCS.PHASECHK.TRANS64 P3, [R3+URZ+0x32460], R2 ;  /* 0x032460020300b5a7 */ /* 0x000ee4000806007f */
[----:B---3--:R-:W-:Y:S05]  /*e6c0*/  @!P3 BRA `(.L_x_3487) ;  /* 0xfffffffc00f0b947 */ /* 0x008fea000383ffff */
[----:B------:R-:W-:Y:S05]  /*e6d0*/  BRA `(.L_x_3523) ;  /* 0xffffffe800c07947 */ /* 0x000fea000383ffff */
.L_x_3492:
[----:B-1----:R1:W2:Y:S02]  /*e6e0*/  SYNCS.PHASECHK.TRANS64.TRYWAIT P3, [R2+URZ+0x32440], R3 ;  /* 0x03244003020075a7 */ /* 0x0022a4000806017f */
[----:B--2---:R-:W-:Y:S05]  /*e6f0*/  @!P3 NANOSLEEP.SYNCS 0x989680 ;  /* 0x009896800000b95d */ /* 0x004fea0003900000 */
[----:B------:R-:W2:Y:S02]  /*e700*/  @!P3 SYNCS.PHASECHK.TRANS64 P3, [R2+URZ+0x32440], R3 ;  /* 0x032440030200b5a7 */ /* 0x000ea4000806007f */
[----:B--2---:R-:W-:Y:S05]  /*e710*/  @!P3 BRA `(.L_x_3492) ;  /* 0xfffffffc00f0b947 */ /* 0x004fea000383ffff */
[----:B------:R-:W-:Y:S05]  /*e720*/  BRA `(.L_x_3524) ;  /* 0xffffffec00cc7947 */ /* 0x000fea000383ffff */
.L_x_3494:
[----:B--2---:R2:W3:Y:S02]  /*e730*/  SYNCS.PHASECHK.TRANS64.TRYWAIT P3, [R2+URZ+0x32460], R3 ;  /* 0x03246003020075a7 */ /* 0x0044e4000806017f */
[----:B---3--:R-:W-:Y:S05]  /*e740*/  @!P3 NANOSLEEP.SYNCS 0x989680 ;  /* 0x009896800000b95d */ /* 0x008fea0003900000 */
[----:B------:R-:W3:Y:S02]  /*e750*/  @!P3 SYNCS.PHASECHK.TRANS64 P3, [R2+URZ+0x32460], R3 ;  /* 0x032460030200b5a7 */ /* 0x000ee4000806007f */
[----:B---3--:R-:W-:Y:S05]  /*e760*/  @!P3 BRA `(.L_x_3494) ;  /* 0xfffffffc00f0b947 */ /* 0x008fea000383ffff */
[----:B------:R-:W-:Y:S05]  /*e770*/  BRA `(.L_x_3525) ;  /* 0xfffffff0001c7947 */ /* 0x000fea000383ffff */
.L_x_3499:
[----:B------:R-:W-:Y:S01]  /*e780*/  BSSY B0, `(.L_x_3526) ;  /* 0x0000007000007945 */ /* 0x000fe20003800000 */
[----:B------:R-:W-:Y:S02]  /*e790*/  IMAD.MOV.U32 R12, RZ, RZ, RZ ;  /* 0x000000ffff0c7224 */ /* 0x000fe400078e00ff */
[----:B------:R-:W-:Y:S02]  /*e7a0*/  IMAD.MOV.U32 R11, RZ, RZ, 0x1f ;  /* 0x0000001fff0b7424 */ /* 0x000fe400078e00ff */
[----:B------:R-:W-:-:S07]  /*e7b0*/  IMAD.MOV.U32 R15, RZ, RZ, -0x1 ;  /* 0xffffffffff0f7424 */ /* 0x000fce00078e00ff */
[----:B-123--:R-:W-:Y:S05]  /*e7c0*/  WARPSYNC.COLLECTIVE R15, `(.L_x_3527) ;  /* 0x000000000f087348 */ /* 0x00efea0003c00000 */
[----:B------:R4:W1:Y:S02]  /*e7d0*/  SHFL.IDX P6, R14, R13, R12, R11 ;  /* 0x0000000c0d0e7389 */ /* 0x00086400000c000b */
[----:B-1234-:R-:W-:Y:S01]  /*e7e0*/  ENDCOLLECTIVE ;  /* 0x000000000000791b */ /* 0x01efe20003800000 */
.L_x_3527:
[----:B------:R-:W-:Y:S05]  /*e7f0*/  BSYNC B0 ;  /* 0x0000000000007941 */ /* 0x000fea0003800000 */
.L_x_3526:
[----:B------:R-:W-:Y:S05]  /*e800*/  BRA `(.L_x_3528) ;  /* 0xfffffff400107947 */ /* 0x000fea000383ffff */
.L_x_3501:
[----:B-1----:R1:W2:Y:S02]  /*e810*/  SYNCS.PHASECHK.TRANS64.TRYWAIT P0, [R7+URZ+0x32420], R0 ;  /* 0x03242000070075a7 */ /* 0x0022a4000800017f */
[----:B--2---:R-:W-:Y:S05]  /*e820*/  @!P0 NANOSLEEP.SYNCS 0x989680 ;  /* 0x009896800000895d */ /* 0x004fea0003900000 */
[----:B------:R-:W2:Y:S02]  /*e830*/  @!P0 SYNCS.PHASECHK.TRANS64 P0, [R7+URZ+0x32420], R0 ;  /* 0x03242000070085a7 */ /* 0x000ea4000800007f */
[----:B--2---:R-:W-:Y:S05]  /*e840*/  @!P0 BRA `(.L_x_3501) ;  /* 0xfffffffc00f08947 */ /* 0x004fea000383ffff */
[----:B------:R-:W-:Y:S05]  /*e850*/  BRA `(.L_x_3529) ;  /* 0xfffffff400647947 */ /* 0x000fea000383ffff */
.L_x_3505:
[----:B-1----:R1:W2:Y:S02]  /*e860*/  SYNCS.PHASECHK.TRANS64.TRYWAIT P0, [R5+URZ], R4 ;  /* 0x00000004050075a7 */ /* 0x0022a4000800017f */
[----:B--2---:R-:W-:Y:S05]  /*e870*/  @!P0 NANOSLEEP.SYNCS 0x989680 ;  /* 0x009896800000895d */ /* 0x004fea0003900000 */
[----:B------:R-:W2:Y:S02]  /*e880*/  @!P0 SYNCS.PHASECHK.TRANS64 P0, [R5+URZ], R4 ;  /* 0x00000004050085a7 */ /* 0x000ea4000800007f */
[----:B--2---:R-:W-:Y:S05]  /*e890*/  @!P0 BRA `(.L_x_3505) ;  /* 0xfffffffc00f08947 */ /* 0x004fea000383ffff */
[----:B------:R-:W-:Y:S05]  /*e8a0*/  BRA `(.L_x_3530) ;  /* 0xfffffff400b87947 */ /* 0x000fea000383ffff */
.L_x_3506:
[----:B--2---:R2:W1:Y:S02]  /*e8b0*/  SYNCS.PHASECHK.TRANS64.TRYWAIT P0, [R3+URZ], R0 ;  /* 0x00000000030075a7 */ /* 0x004464000800017f */
[----:B-1----:R-:W-:Y:S05]  /*e8c0*/  @!P0 NANOSLEEP.SYNCS 0x989680 ;  /* 0x009896800000895d */ /* 0x002fea0003900000 */
[----:B------:R-:W1:Y:S02]  /*e8d0*/  @!P0 SYNCS.PHASECHK.TRANS64 P0, [R3+URZ], R0 ;  /* 0x00000000030085a7 */ /* 0x000e64000800007f */
[----:B-1----:R-:W-:Y:S05]  /*e8e0*/  @!P0 BRA `(.L_x_3506) ;  /* 0xfffffffc00f08947 */ /* 0x002fea000383ffff */
[----:B------:R-:W-:Y:S05]  /*e8f0*/  BRA `(.L_x_3531) ;  /* 0xfffffff400ac7947 */ /* 0x000fea000383ffff */
.L_x_3508:
[----:B-1----:R1:W2:Y:S02]  /*e900*/  SYNCS.PHASECHK.TRANS64.TRYWAIT P0, [R5+URZ], R4 ;  /* 0x00000004050075a7 */ /* 0x0022a4000800017f */
[----:B--2---:R-:W-:Y:S05]  /*e910*/  @!P0 NANOSLEEP.SYNCS 0x989680 ;  /* 0x009896800000895d */ /* 0x004fea0003900000 */
[----:B------:R-:W2:Y:S02]  /*e920*/  @!P0 SYNCS.PHASECHK.TRANS64 P0, [R5+URZ], R4 ;  /* 0x00000004050085a7 */ /* 0x000ea4000800007f */
[----:B--2---:R-:W-:Y:S05]  /*e930*/  @!P0 BRA `(.L_x_3508) ;  /* 0xfffffffc00f08947 */ /* 0x004fea000383ffff */
[----:B------:R-:W-:Y:S05]  /*e940*/  BRA `(.L_x_3532) ;  /* 0xfffffff400b07947 */ /* 0x000fea000383ffff */
.L_x_3533:
        /* <DEDUP_REMOVED lines=11> */
.L_x_4730:


//--------------------- .text._ZN7cutlass13device_kernelIN5flash11enable_sm90INS1_16FlashAttnFwdSm90INS1_25CollectiveMainloopFwdSm90ILi2EN4cute5tupleIJNS5_1CILi1EEES8_S8_EEENS6_IJNS7_ILi128EEENS7_ILi96EEENS7_ILi64EEEEEELi256ENS_10bfloat16_tEfNS_4arch4Sm90ELb1ELb0ELb0ELb1ELb0ELb0ELb0ELb1ELb0ELb0ELb0ELb0EEENS1_21CollectiveEpilogueFwdINS6_IJSA_NS7_ILi256EEESB_EEES9_SE_SG_Li256ELb1ELb0ELb0ELb0EEENS1_36VarlenDynamicPersistentTileSchedulerILi128ELi96ELi256ELi32ELb0ELb0ELb1ELb1ELb1ELb1EEEEEEEEEvNT_6ParamsE --------------------------
	.section	.text._ZN7cutlass13device_kernelIN5flash11enable_sm90INS1_16FlashAttnFwdSm90INS1_25CollectiveMainloopFwdSm90ILi2EN4cute5tupleIJNS5_1CILi1EEES8_S8_EEENS6_IJNS7_ILi128EEENS7_ILi96EEENS7_ILi64EEEEEELi256ENS_10bfloat16_tEfNS_4arch4Sm90ELb1ELb0ELb0ELb1ELb0ELb0ELb0ELb1ELb0ELb0ELb0ELb0EEENS1_21CollectiveEpilogueFwdINS6_IJSA_NS7_ILi256EEESB_EEES9_SE_SG_Li256ELb1ELb0ELb0ELb0EEENS1_36VarlenDynamicPersistentTileSchedulerILi128ELi96ELi256ELi32ELb0ELb0ELb1ELb1ELb1ELb1EEEEEEEEEvNT_6ParamsE,"ax",@progbits
	.align	128
.text._ZN7cutlass13device_kernelIN5flash11enable_sm90INS1_16FlashAttnFwdSm90INS1_25CollectiveMainloopFwdSm90ILi2EN4cute5tupleIJNS5_1CILi1EEES8_S8_EEENS6_IJNS7_ILi128EEENS7_ILi96EEENS7_ILi64EEEEEELi256ENS_10bfloat16_tEfNS_4arch4Sm90ELb1ELb0ELb0ELb1ELb0ELb0ELb0ELb1ELb0ELb0ELb0ELb0EEENS1_21CollectiveEpilogueFwdINS6_IJSA_NS7_ILi256EEESB_EEES9_SE_SG_Li256ELb1ELb0ELb0ELb0EEENS1_36VarlenDynamicPersistentTileSchedulerILi128ELi96ELi256ELi32ELb0ELb0ELb1ELb1ELb1ELb1EEEEEEEEEvNT_6ParamsE:
        .type           _ZN7cutlass13device_kernelIN5flash11enable_sm90INS1_16FlashAttnFwdSm90INS1_25CollectiveMainloopFwdSm90ILi2EN4cute5tupleIJNS5_1CILi1EEES8_S8_EEENS6_IJNS7_ILi128EEENS7_ILi96EEENS7_ILi64EEEEEELi256ENS_10bfloat16_tEfNS_4arch4Sm90ELb1ELb0ELb0ELb1ELb0ELb0ELb0ELb1ELb0ELb0ELb0ELb0EEENS1_21CollectiveEpilogueFwdINS6_IJSA_NS7_ILi256EEESB_EEES9_SE_SG_Li256ELb1ELb0ELb0ELb0EEENS1_36VarlenDynamicPersistentTileSchedulerILi128ELi96ELi256ELi32ELb0ELb0ELb1ELb1ELb1ELb1EEEEEEEEEvNT_6ParamsE,@function
        .size           _ZN7cutlass13device_kernelIN5flash11enable_sm90INS1_16FlashAttnFwdSm90INS1_25CollectiveMainloopFwdSm90ILi2EN4cute5tupleIJNS5_1CILi1EEES8_S8_EEENS6_IJNS7_ILi128EEENS7_ILi96EEENS7_ILi64EEEEEELi256ENS_10bfloat16_tEfNS_4arch4Sm90ELb1ELb0ELb0ELb1ELb0ELb0ELb0ELb1ELb0ELb0ELb0ELb0EEENS1_21CollectiveEpilogueFwdINS6_IJSA_NS7_ILi256EEESB_EEES9_SE_SG_Li256ELb1ELb0ELb0ELb0EEENS1_36VarlenDynamicPersistentTileSchedulerILi128ELi96ELi256ELi32ELb0ELb0ELb1ELb1ELb1ELb1EEEEEEEEEvNT_6ParamsE,(.L_x_4731 - _ZN7cutlass13device_kernelIN5flash11enable_sm90INS1_16FlashAttnFwdSm90INS1_25CollectiveMainloopFwdSm90ILi2EN4cute5tupleIJNS5_1CILi1EEES8_S8_EEENS6_IJNS7_ILi128EEENS7_ILi96EEENS7_ILi64EEEEEELi256ENS_10bfloat16_tEfNS_4arch4Sm90ELb1ELb0ELb0ELb1ELb0ELb0ELb0ELb1ELb0ELb0ELb0ELb0EEENS1_21CollectiveEpilogueFwdINS6_IJSA_NS7_ILi256EEESB_EEES9_SE_SG_Li256ELb1ELb0ELb0ELb0EEENS1_36VarlenDynamicPersistentTileSchedulerILi128ELi96ELi256ELi32ELb0ELb0ELb1ELb1ELb1ELb1EEEEEEEEEvNT_6ParamsE)
        .other          _ZN7cutlass13device_kernelIN5flash11enable_sm90INS1_16FlashAttnFwdSm90INS1_25CollectiveMainloopFwdSm90ILi2EN4cute5tupleIJNS5_1CILi1EEES8_S8_EEENS6_IJNS7_ILi128EEENS7_ILi96EEENS7_ILi64EEEEEELi256ENS_10bfloat16_tEfNS_4arch4Sm90ELb1ELb0ELb0ELb1ELb0ELb0ELb0ELb1ELb0ELb0ELb0ELb0EEENS1_21CollectiveEpilogueFwdINS6_IJSA_NS7_ILi256EEESB_EEES9_SE_SG_Li256ELb1ELb0ELb0ELb0EEENS1_36VarlenDynamicPersistentTileSchedulerILi128ELi96ELi256ELi32ELb0ELb0ELb1ELb1ELb1ELb1EEEEEEEEEvNT_6ParamsE,@"STO_CUDA_ENTRY STV_DEFAULT"
_ZN7cutlass13device_kernelIN5flash11enable_sm90INS1_16FlashAttnFwdSm90INS1_25CollectiveMainloopFwdSm90ILi2EN4cute5tupleIJNS5_1CILi1EEES8_S8_EEENS6_IJNS7_ILi128EEENS7_ILi96EEENS7_ILi64EEEEEELi256ENS_10bfloat16_tEfNS_4arch4Sm90ELb1ELb0ELb0ELb1ELb0ELb0ELb0ELb1ELb0ELb0ELb0ELb0EEENS1_21CollectiveEpilogueFwdINS6_IJSA_NS7_ILi256EEESB_EEES9_SE_SG_Li256ELb1ELb0ELb0ELb0EEENS1_36VarlenDynamicPersistentTileSchedulerILi128ELi96ELi256ELi32ELb0ELb0ELb1ELb1ELb1ELb1EEEEEEEEEvNT_6ParamsE:
        /* <DEDUP_REMOVED lines=21> */
.L_x_3535:
[----:B------:R-:W-:Y:S05]  /*0150*/  BSYNC B0 ;  /* 0x0000000000007941 */ /* 0x000fea0003800000 */
.L_x_3534:
        /* <DEDUP_REMOVED lines=41> */
.L_x_3536:
        /* <DEDUP_REMOVED lines=22> */
.L_x_3537:
        /* <DEDUP_REMOVED lines=18> */
.L_x_3538:
        /* <DEDUP_REMOVED lines=22> */
.L_x_3539:
        /* <DEDUP_REMOVED lines=22> */
.L_x_3540:
[----:B------:R-:W-:Y:S01]  /*0930*/  PLOP3.LUT P0, PT, PT, PT, UP0, 0x80, 0x0 ;  /* 0x000000000000781c */ /* 0x000fe20003f0f008 */
[----:B------:R-:W-:Y:S01]  /*0940*/  UMOV UR36, 0x1 ;  /* 0x0000000100247882 */ /* 0x000fe20000000000 */
[----:B------:R-:W-:Y:S01]  /*0950*/  NOP ;  /* 0x0000000000007918 */ /* 0x000fe20000000000 */
[----:B------:R-:W-:Y:S01]  /*0960*/  USEL UR36, UR36, 0x2, !UP0 ;  /* 0x0000000224247887 */ /* 0x000fe2000c000000 */
[----:B------:R-:W-:Y:S01]  /*0970*/  ULDC.64 UR38, c[0x0][0x208] ;  /* 0x0000820000267ab9 */ /* 0x000fe20000000a00 */
[----:B012-4-:R-:W-:Y:S08]  /*0980*/  BAR.SYNC.DEFER_BLOCKING 0x0 ;  /* 0x0000000000007b1d */ /* 0x017ff00000010000 */
[----:B------:R-:W-:Y:S05]  /*0990*/  @!P0 BRA `(.L_x_3541) ;  /* 0x000000a000d88947 */ /* 0x000fea0003800000 */
.L_x_3542:
        /* <DEDUP_REMOVED lines=28> */
[----:B------:R-:W-:Y:S01]  /*0b60*/  SHF.R.S32.HI R200, RZ, 0x7, R5 ;  /* 0x00000007ffc87819 */ /* 0x000fe20000011405 */
[----:B------:R-:W-:Y:S02]  /*0b70*/  IMAD.SHL.U32 R2, R2, 0x20, RZ ;  /* 0x0000002002027824 */ /* 0x000fe400078e00ff */
[----:B------:R-:W-:Y:S01]  /*0b80*/  IMAD.IADD R23, R202, 0x1, -R23 ;  /* 0x00000001ca177824 */ /* 0x000fe200078e0a17 */
[----:B------:R-:W-:-:S02]  /*0b90*/  LEA.HI R5, R5, R200, RZ, 0x1 ;  /* 0x000000c805057211 */ /* 0x000fc400078f08ff */
[----:B------:R-:W-:Y:S02]  /*0ba0*/  LOP3.LUT R2, R2, 0xfffffc00, RZ, 0xc0, !PT ;  /* 0xfffffc0002027812 */ /* 0x000fe400078ec0ff */
        /* <DEDUP_REMOVED lines=9> */
[----:B------:R-:W-:Y:S02]  /*0c40*/  LOP3.LUT R18, R6, 0x7ffffffc, RZ, 0xc0, !PT ;  /* 0x7ffffffc06127812 */ /* 0x000fe400078ec0ff */
[----:B------:R-:W-:Y:S02]  /*0c50*/  LOP3.LUT R8, R0, 0xfffffff8, RZ, 0xc0, !PT ;  /* 0xfffffff800087812 */ /* 0x000fe400078ec0ff */
[-C--:B------:R-:W-:Y:S01]  /*0c60*/  LEA.HI R0, R3, R202.reuse, RZ, 0x4 ;  /* 0x000000ca03007211 */ /* 0x080fe200078f20ff */
[----:B------:R-:W-:Y:S01]  /*0c70*/  IMAD.IADD R18, R23, 0x1, -R18 ;  /* 0x0000000117127824 */ /* 0x000fe200078e0a12 */
[----:B------:R-:W-:Y:S01]  /*0c80*/  LEA.HI R3, R3, R202, RZ, 0x3 ;  /* 0x000000ca03037211 */ /* 0x000fe200078f18ff */
[----:B------:R-:W-:Y:S01]  /*0c90*/  IMAD.IADD R11, R7, 0x1, -R8 ;  /* 0x00000001070b7824 */ /* 0x000fe200078e0a08 */
[----:B------:R-:W-:-:S02]  /*0ca0*/  SHF.R.S32.HI R9, RZ, 0x4, R0 ;  /* 0x00000004ff097819 */ /* 0x000fc40000011400 */
[----:B------:R-:W-:Y:S01]  /*0cb0*/  LOP3.LUT R7, R0, 0x3fffff0, RZ, 0xc0, !PT ;  /* 0x03fffff000077812 */ /* 0x000fe200078ec0ff */
[----:B------:R-:W-:Y:S01]  /*0cc0*/  IMAD R4, R4, 0x10, R11 ;  /* 0x0000001004047824 */ /* 0x000fe200078e020b */
[----:B------:R-:W-:Y:S02]  /*0cd0*/  LEA.HI R0, R0, R9, RZ, 0x1 ;  /* 0x0000000900007211 */ /* 0x000fe400078f08ff */
[----:B------:R-:W-:Y:S01]  /*0ce0*/  LOP3.LUT R5, R3, 0x1ffffff8, RZ, 0xc0, !PT ;  /* 0x1ffffff803057812 */ /* 0x000fe200078ec0ff */
[----:B------:R-:W-:Y:S01]  /*0cf0*/  IMAD.IADD R7, R202, 0x1, -R7 ;  /* 0x00000001ca077824 */ /* 0x000fe200078e0a07 */
[----:B------:R-:W-:Y:S01]  /*0d00*/  LOP3.LUT R0, R0, 0x1ffffffe, RZ, 0xc0, !PT ;  /* 0x1ffffffe00007812 */ /* 0x000fe200078ec0ff */
[----:B------:R-:W-:Y:S01]  /*0d10*/  IMAD R19, R19, 0x40, R4 ;  /* 0x0000004013137824 */ /* 0x000fe200078e0204 */
[----:B------:R-:W-:Y:S01]  /*0d20*/  SHF.R.S32.HI R16, RZ, 0x3, R3 ;  /* 0x00000003ff107819 */ /* 0x000fe20000011403 */
[----:B------:R-:W-:Y:S02]  /*0d30*/  IMAD R7, R7, 0x40, R2 ;  /* 0x0000004007077824 */ /* 0x000fe400078e0202 */
[----:B------:R-:W-:-:S02]  /*0d40*/  IMAD.IADD R0, R9, 0x1, -R0 ;  /* 0x0000000109007824 */ /* 0x000fc400078e0a00 */
[----:B------:R-:W-:Y:S02]  /*0d50*/  IMAD.IADD R2, R202, 0x1, -R5 ;  /* 0x00000001ca027824 */ /* 0x000fe400078e0a05 */
[----:B------:R-:W-:Y:S02]  /*0d60*/  IMAD R201, R0, 0x8, R7 ;  /* 0x0000000800c97824 */ /* 0x000fe400078e0207 */
[----:B------:R-:W-:-:S07]  /*0d70*/  IMAD.SHL.U32 R2, R2, 0x8, RZ ;  /* 0x0000000802027824 */ /* 0x000fce00078e00ff */
.L_x_3596:
[----:B0--3-5:R-:W0:Y:S01]  /*0d80*/  LDC.64 R4, c[0x0][0xc60] ;  /* 0x00031800ff047b82 */ /* 0x029e220000000a00 */
        /* <DEDUP_REMOVED lines=13> */
[----:B------:R-:W-:-:S04]  /*0e60*/  @UP0 ULEA UR6, UP2, UR46, UR6, 0x2 ;  /* 0x000000062e060291 */ /* 0x000fc8000f84103f */
[----:B------:R-:W-:Y:S02]  /*0e70*/  @UP0 ULEA.HI.X UR7, UR46, UR7, UR45, 0x2, UP2 ;  /* 0x000000072e070291 */ /* 0x000fe400090f142d */
[----:B------:R-:W-:Y:S01]  /*0e80*/  @UP1 ULEA UR8, UP0, UR46, UR8, 0x2 ;  /* 0x000000082e081291 */ /* 0x000fe2000f80103f */
[----:B------:R-:W-:-:S03]  /*0e90*/  IMAD.U32 R4, RZ, RZ, UR6 ;  /* 0x00000006ff047e24 */ /* 0x000fc6000f8e00ff */
[----:B------:R-:W-:Y:S01]  /*0ea0*/  @UP1 ULEA.HI.X UR9, UR46, UR9, UR45, 0x2, UP0 ;  /* 0x000000092e091291 */ /* 0x000fe200080f142d */
[----:B------:R-:W-:Y:S01]  /*0eb0*/  IMAD.U32 R5, RZ, RZ, UR7 ;  /* 0x00000007ff057e24 */ /* 0x000fe2000f8e00ff */
[----:B------:R-:W-:Y:S01]  /*0ec0*/  ULDC.64 UR6, c[0x0][0x3f8] ;  /* 0x0000fe0000067ab9 */ /* 0x000fe20000000a00 */
[----:B------:R-:W-:-:S03]  /*0ed0*/  IMAD.U32 R6, RZ, RZ, UR8 ;  /* 0x00000008ff067e24 */ /* 0x000fc6000f8e00ff */
[----:B------:R-:W-:Y:S01]  /*0ee0*/  IMAD.U32 R7, RZ, RZ, UR9 ;  /* 0x00000009ff077e24 */ /* 0x000fe2000f8e00ff */
[----:B------:R-:W2:Y:S01]  /*0ef0*/  @P0 LDG.E R4, desc[UR38][R4.64] ;  /* 0x0000002604040981 */ /* 0x000ea2000c1e1900 */
[----:B------:R-:W-:Y:S01]  /*0f00*/  UISETP.NE.U32.AND UP0, UPT, UR6, URZ, UPT ;  /* 0x0000003f0600728c */ /* 0x000fe2000bf05070 */
[----:B------:R-:W-:Y:S02]  /*0f10*/  ULDC.64 UR8, c[0x0][0xa20] ;  /* 0x0002880000087ab9 */ /* 0x000fe40000000a00 */
[----:B------:R-:W3:Y:S01]  /*0f20*/  @P2 LDG.E R6, desc[UR38][R6.64] ;  /* 0x0000002606062981 */ /* 0x000ee2000c1e1900 */
[----:B------:R-:W-:Y:S01]  /*0f30*/  UISETP.NE.AND.EX UP0, UPT, UR7, URZ, UPT, UP0 ;  /* 0x0000003f0700728c */ /* 0x000fe2000bf05300 */
[----:B------:R-:W-:Y:S01]  /*0f40*/  ISETP.NE.U32.AND P1, PT, RZ, UR8, PT ;  /* 0x00000008ff007c0c */ /* 0x000fe2000bf25070 */
[----:B------:R-:W-:Y:S01]  /*0f50*/  ULDC UR6, c[0x0][0x2e0] ;  /* 0x0000b80000067ab9 */ /* 0x000fe20000000800 */
[----:B------:R-:W-:Y:S01]  /*0f60*/  UMOV UR41, URZ ;  /* 0x0000003f00297c82 */ /* 0x000fe20008000000 */
[----:B------:R-:W-:Y:S01]  /*0f70*/  USEL UR4, UR4, 0x1, UP0 ;  /* 0x0000000104047887 */ /* 0x000fe20008000000 */
[----:B------:R-:W-:Y:S01]  /*0f80*/  ISETP.NE.AND.EX P1, PT, RZ, UR9, PT, P1 ;  /* 0x00000009ff007c0c */ /* 0x000fe2000bf25310 */
[----:B------:R-:W-:Y:S01]  /*0f90*/  ULDC UR44, c[0x0][0x288] ;  /* 0x0000a200002c7ab9 */ /* 0x000fe20000000800 */
[----:B------:R-:W-:Y:S01]  /*0fa0*/  UMOV UR43, UR5 ;  /* 0x00000005002b7c82 */ /* 0x000fe20008000000 */
[----:B------:R-:W-:Y:S01]  /*0fb0*/  UIMAD UR6, UR4, UR6, URZ ;  /* 0x00000006040672a4 */ /* 0x000fe2000f8e023f */
[----:B--2---:R-:W-:-:S02]  /*0fc0*/  @P0 R2UR UR41, R4 ;  /* 0x00000000042902ca */ /* 0x004fc400000e0000 */
[----:B---3--:R-:W-:Y:S01]  /*0fd0*/  @P2 R2UR UR44, R6 ;  /* 0x00000000062c22ca */ /* 0x008fe200000e0000 */
[----:B-1--4-:R-:W-:-:S14]  /*0fe0*/  @P2 BRA `(.L_x_3543) ;  /* 0x0000000000342947 */ /* 0x012fdc0003800000 */
        /* <DEDUP_REMOVED lines=13> */
.L_x_3543:
[----:B------:R-:W-:Y:S01]  /*10c0*/  UMOV UR42, UR49 ;  /* 0x00000031002a7c82 */ /* 0x000fe20008000000 */
[----:B------:R-:W-:Y:S05]  /*10d0*/  @!P1 BRA `(.L_x_3544) ;  /* 0x00000000001c9947 */ /* 0x000fea0003800000 */
[----:B------:R-:W-:-:S04]  /*10e0*/  ULEA UR4, UP0, UR46, UR8, 0x2 ;  /* 0x000000082e047291 */ /* 0x000fc8000f80103f */
[----:B------:R-:W-:Y:S02]  /*10f0*/  ULEA.HI.X UR5, UR46, UR9, UR45, 0x2, UP0 ;  /* 0x000000092e057291 */ /* 0x000fe400080f142d */
[----:B------:R-:W-:-:S04]  /*1100*/  IMAD.U32 R4, RZ, RZ, UR4 ;  /* 0x00000004ff047e24 */ /* 0x000fc8000f8e00ff */
[----:B------:R-:W-:-:S05]  /*1110*/  IMAD.U32 R5, RZ, RZ, UR5 ;  /* 0x00000005ff057e24 */ /* 0x000fca000f8e00ff */
[----:B------:R-:W2:Y:S02]  /*1120*/  LDG.E R4, desc[UR38][R4.64] ;  /* 0x0000002604047981 */ /* 0x000ea4000c1e1900 */
[----:B--2---:R-:W-:Y:S01]  /*1130*/  R2UR UR6, R4 ;  /* 0x00000000040672ca */ /* 0x004fe200000e0000 */
[----:B------:R-:W-:-:S14]  /*1140*/  BRA `(.L_x_3545) ;  /* 0x0000000000347947 */ /* 0x000fdc0003800000 */
.L_x_3544:
        /* <DEDUP_REMOVED lines=13> */
.L_x_3545:
[----:B------:R-:W-:Y:S01]  /*1220*/  UIADD3 UR41, -UR41, UR6, URZ ;  /* 0x0000000629297290 */ /* 0x000fe2000fffe13f */
[----:B------:R-:W-:Y:S01]  /*1230*/  PLOP3.LUT P0, PT, PT, PT, PT, 0x80, 0x0 ;  /* 0x000000000000781c */ /* 0x000fe20003f0f070 */
[----:B------:R-:W-:Y:S01]  /*1240*/  ULEA UR5, UR49, 0xdf, 0x7 ;  /* 0x000000df31057891 */ /* 0x000fe2000f8e383f */
[----:B------:R-:W-:Y:S01]  /*1250*/  CS2R R40, SRZ ;  /* 0x0000000000287805 */ /* 0x000fe2000001ff00 */
[----:B------:R-:W-:Y:S01]  /*1260*/  UIADD3 UR4, UR41, 0x5f, URZ ;  /* 0x0000005f29047890 */ /* 0x000fe2000fffe03f */
[----:B------:R-:W-:Y:S01]  /*1270*/  CS2R R20, SRZ ;  /* 0x0000000000147805 */ /* 0x000fe2000001ff00 */
[----:B------:R-:W-:Y:S01]  /*1280*/  UIADD3 UR6, UR41, UR5, -UR44 ;  /* 0x0000000529067290 */ /* 0x000fe2000fffe82c */
        /* <DEDUP_REMOVED lines=12> */
[----:B------:R-:W-:-:S02]  /*1350*/  CS2R R138, SRZ ;  /* 0x00000000008a7805 */ /* 0x000fc4000001ff00 */
[----:B------:R-:W-:Y:S02]  /*1360*/  CS2R R136, SRZ ;  /* 0x0000000000887805 */ /* 0x000fe4000001ff00 */
[----:B------:R-:W-:Y:S01]  /*1370*/  CS2R R134, SRZ ;  /* 0x0000000000867805 */ /* 0x000fe2000001ff00 */
[----:B------:R-:W-:Y:S01]  /*1380*/  UISETP.LT.AND UP0, UPT, UR4, UR6, UPT ;  /* 0x000000060400728c */ /* 0x000fe2000bf01270 */
[----:B------:R-:W-:Y:S02]  /*1390*/  CS2R R132, SRZ ;  /* 0x0000000000847805 */ /* 0x000fe4000001ff00 */
[----:B------:R-:W-:Y:S02]  /*13a0*/  CS2R R130, SRZ ;  /* 0x0000000000827805 */ /* 0x000fe4000001ff00 */
[----:B------:R-:W-:Y:S01]  /*13b0*/  CS2R R128, SRZ ;  /* 0x0000000000807805 */ /* 0x000fe2000001ff00 */
[----:B------:R-:W-:Y:S01]  /*13c0*/  USEL UR50, UR4, UR6, UP0 ;  /* 0x0000000604327287 */ /* 0x000fe20008000000 */
[----:B------:R-:W-:-:S02]  /*13d0*/  CS2R R126, SRZ ;  /* 0x00000000007e7805 */ /* 0x000fc4000001ff00 */
[----:B------:R-:W-:Y:S02]  /*13e0*/  CS2R R124, SRZ ;  /* 0x00000000007c7805 */ /* 0x000fe4000001ff00 */
[----:B------:R-:W-:Y:S01]  /*13f0*/  CS2R R122, SRZ ;  /* 0x00000000007a7805 */ /* 0x000fe2000001ff00 */
[----:B------:R-:W-:Y:S01]  /*1400*/  UISETP.GE.AND UP0, UPT, UR50, 0x1, UPT ;  /* 0x000000013200788c */ /* 0x000fe2000bf06270 */
[----:B------:R-:W-:Y:S02]  /*1410*/  CS2R R120, SRZ ;  /* 0x0000000000787805 */ /* 0x000fe4000001ff00 */
[----:B------:R-:W-:Y:S02]  /*1420*/  CS2R R118, SRZ ;  /* 0x0000000000767805 */ /* 0x000fe4000001ff00 */
[----:B------:R-:W-:Y:S02]  /*1430*/  CS2R R116, SRZ ;  /* 0x0000000000747805 */ /* 0x000fe4000001ff00 */
[----:B------:R-:W-:-:S02]  /*1440*/  CS2R R114, SRZ ;  /* 0x0000000000727805 */ /* 0x000fc4000001ff00 */
[----:B------:R-:W-:Y:S02]  /*1450*/  CS2R R112, SRZ ;  /* 0x0000000000707805 */ /* 0x000fe4000001ff00 */
[----:B------:R-:W-:Y:S02]  /*1460*/  PLOP3.LUT P1, PT, PT, PT, UP0, 0x80, 0x0 ;  /* 0x000000000000781c */ /* 0x000fe40003f2f008 */
        /* <DEDUP_REMOVED lines=41> */
[----:B------:R-:W-:-:S02]  /*1700*/  IMAD.MOV.U32 R177, RZ, RZ, RZ ;  /* 0x000000ffffb17224 */ /* 0x000fc400078e00ff */
[----:B------:R-:W-:Y:S02]  /*1710*/  IMAD.MOV.U32 R30, RZ, RZ, RZ ;  /* 0x000000ffff1e7224 */ /* 0x000fe400078e00ff */
        /* <DEDUP_REMOVED lines=35> */
.L_x_3547:
        /* <DEDUP_REMOVED lines=11> */
.L_x_3682:
[----:B0-----:R-:W-:Y:S01]  /*1a00*/  IMAD.U32 R0, RZ, RZ, UR48 ;  /* 0x00000030ff007e24 */ /* 0x001fe2000f8e00ff */
[----:B------:R-:W-:Y:S05]  /*1a10*/  WARPSYNC.ALL ;  /* 0x0000000000007948 */ /* 0x000fea0003800000 */
[----:B------:R0:W-:Y:S01]  /*1a20*/  BAR.SYNC.DEFER_BLOCKING R8, 0x100 ;  /* 0x000400080000751d */ /* 0x0001e20000010000 */
[----:B------:R-:W-:-:S13]  /*1a30*/  ISETP.NE.AND P0, PT, R0, 0x3, PT ;  /* 0x000000030000780c */ /* 0x000fda0003f05270 */
[----:B0-----:R-:W-:Y:S05]  /*1a40*/  @!P0 BRA `(.L_x_3549) ;  /* 0x0000000000048947 */ /* 0x001fea0003800000 */
[----:B------:R-:W-:Y:S01]  /*1a50*/  BPT.TRAP 0x1 ;  /* 0x000000040000795c */ /* 0x000fe20000300000 */
.L_x_3549:
[----:B------:R-:W-:Y:S02]  /*1a60*/  IMAD.U32 R11, RZ, RZ, UR40 ;  /* 0x00000028ff0b7e24 */ /* 0x000fe4000f8e00ff */
[----:B------:R-:W-:-:S03]  /*1a70*/  IMAD.U32 R6, RZ, RZ, UR37 ;  /* 0x00000025ff067e24 */ /* 0x000fc6000f8e00ff */
[----:B------:R-:W-:Y:S01]  /*1a80*/  SHF.L.U32 R11, R11, 0x1f, RZ ;  /* 0x0000001f0b0b7819 */ /* 0x000fe200000006ff */
[----:B------:R-:W-:-:S04]  /*1a90*/  IMAD R6, R6, 0x8, R7 ;  /* 0x0000000806067824 */ /* 0x000fc800078e0207 */
[----:B------:R0:W1:Y:S01]  /*1aa0*/  SYNCS.PHASECHK.TRANS64.TRYWAIT P1, [R6+URZ+0x22830], R11 ;  /* 0x0228300b060075a7 */ /* 0x000062000802017f */
[----:B------:R-:W-:Y:S05]  /*1ab0*/  @!P0 BRA `(.L_x_3550) ;  /* 0x0000000000048947 */ /* 0x000fea0003800000 */
[----:B------:R-:W-:Y:S01]  /*1ac0*/  BPT.TRAP 0x1 ;  /* 0x000000040000795c */ /* 0x000fe20000300000 */
.L_x_3550:
[----:B-1----:R-:W-:Y:S05]  /*1ad0*/  @P1 BRA `(.L_x_3551) ;  /* 0x0000000000081947 */ /* 0x002fea0003800000 */
[----:B------:R-:W1:Y:S02]  /*1ae0*/  SYNCS.PHASECHK.TRANS64.TRYWAIT P1, [R6+URZ+0x22830], R11 ;  /* 0x0228300b060075a7 */ /* 0x000e64000802017f */
[----:B-1----:R-:W-:Y:S05]  /*1af0*/  @!P1 BRA `(.L_x_3552) ;  /* 0x000000dc00889947 */ /* 0x002fea0003800000 */
.L_x_3551:
[----:B------:R-:W-:Y:S01]  /*1b00*/  R2UR UR4, R7 ;  /* 0x00000000070472ca */ /* 0x000fe200000e0000 */
[----:B------:R-:W-:Y:S01]  /*1b10*/  ULOP3.LUT UR16, UR51, 0x10000, URZ, 0xfc, !UPT ;  /* 0x0001000033107892 */ /* 0x000fe2000f8efc3f */
[----:B------:R-:W-:Y:S01]  /*1b20*/  WARPGROUP.ARRIVE ;  /* 0x00000000000079c5 */ /* 0x000fe20000000000 */
[----:B------:R-:W-:Y:S01]  /*1b30*/  UMOV UR17, 0x40000040 ;  /* 0x4000004000117882 */ /* 0x000fe20000000000 */
[----:B------:R-:W-:Y:S01]  /*1b40*/  UMOV UR19, 0x40000040 ;  /* 0x4000004000137882 */ /* 0x000fe20000000000 */
[----:B------:R-:W-:Y:S01]  /*1b50*/  UMOV UR5, 0x40000040 ;  /* 0x4000004000057882 */ /* 0x000fe20000000000 */
[----:B------:R-:W-:Y:S01]  /*1b60*/  UMOV UR7, 0x40000040 ;  /* 0x4000004000077882 */ /* 0x000fe20000000000 */
[----:B------:R-:W-:Y:S01]  /*1b70*/  UIADD3 UR8, UR16, 0x4, URZ ;  /* 0x0000000410087890 */ /* 0x000fe2000fffe03f */
[----:B------:R-:W-:Y:S01]  /*1b80*/  IMAD.U32 R4, RZ, RZ, UR49 ;  /* 0x00000031ff047e24 */ /* 0x000fe2000f8e00ff */
[----:B------:R-:W-:Y:S01]  /*1b90*/  UMOV UR9, 0x40000040 ;  /* 0x4000004000097882 */ /* 0x000fe20000000000 */
[----:B------:R-:W-:Y:S01]  /*1ba0*/  UMOV UR11, 0x40000040 ;  /* 0x40000040000b7882 */ /* 0x000fe20000000000 */
[----:B------:R-:W-:Y:S01]  /*1bb0*/  UIADD3 UR12, UR16, 0x6, URZ ;  /* 0x00000006100c7890 */ /* 0x000fe2000fffe03f */
[----:B------:R-:W-:Y:S01]  /*1bc0*/  IMAD R4, R4, 0x80, R19 ;  /* 0x0000008004047824 */ /* 0x000fe200078e0213 */
[----:B------:R-:W-:Y:S01]  /*1bd0*/  UIADD3 UR4, UR4, 0x1c400, URZ ;  /* 0x0001c40004047890 */ /* 0x000fe2000fffe03f */
[----:B------:R-:W2:Y:S01]  /*1be0*/  S2R R13, SR_TID.X ;  /* 0x00000000000d7919 */ /* 0x000ea20000002100 */
[----:B------:R-:W-:Y:S01]  /*1bf0*/  UMOV UR13, 0x40000040 ;  /* 0x40000040000d7882 */ /* 0x000fe20000000000 */
[----:B------:R-:W-:Y:S01]  /*1c00*/  UMOV UR15, 0x40000040 ;  /* 0x40000040000f7882 */ /* 0x000fe20000000000 */
[----:B------:R-:W-:-:S04]  /*1c10*/  USHF.R.U32.HI UR4, URZ, 0x4, UR4 ;  /* 0x000000043f047899 */ /* 0x000fc80008011604 */
[----:B------:R-:W-:-:S04]  /*1c20*/  ULOP3.LUT UR4, UR4, 0x3fff, URZ, 0xc0, !UPT ;  /* 0x00003fff04047892 */ /* 0x000fc8000f8ec03f */
[----:B------:R-:W-:Y:S02]  /*1c30*/  ULOP3.LUT UR20, UR4, 0x10000, URZ, 0xfc, !UPT ;  /* 0x0001000004147892 */ /* 0x000fe4000f8efc3f */
[----:B------:R-:W-:Y:S02]  /*1c40*/  UIADD3 UR4, UR16, 0x2, URZ ;  /* 0x0000000210047890 */ /* 0x000fe4000fffe03f */
[----:B------:R-:W-:-:S04]  /*1c50*/  UIMAD UR18, UR37, 0x300, UR20 ;  /* 0x00000300251278a4 */ /* 0x000fc8000f8e0214 */
[----:B------:R-:W-:Y:S02]  /*1c60*/  UIADD3 UR6, UR18, 0x2, URZ ;  /* 0x0000000212067890 */ /* 0x000fe4000fffe03f */
[----:B------:R-:W-:Y:S02]  /*1c70*/  UIADD3 UR10, UR18, 0x4, URZ ;  /* 0x00000004120a7890 */ /* 0x000fe4000fffe03f */
[----:B------:R-:W-:Y:S02]  /*1c80*/  UIADD3 UR14, UR18, 0x6, URZ ;  /* 0x00000006120e7890 */ /* 0x000fe4000fffe03f */
[----:B------:R-:W-:Y:S03]  /*1c90*/  HGMMA.64x96x16.F32.BF16 R24, gdesc[UR16], RZ, !UPT, gsb0 ;  /* 0x01600000101879f0 */ /* 0x000fe6000c0018ff */
[----:B------:R-:W-:Y:S02]  /*1ca0*/  WARPGROUP.DEPBAR.LE gsb0, 0x0 ;  /* 0x00008000000079c5 */ /* 0x000fe40000010000 */
[----:B------:R-:W-:-:S06]  /*1cb0*/  WARPGROUP.ARRIVE ;  /* 0x00000000000079c5 */ /* 0x000fcc0000000000 */
[----:B------:R-:W-:Y:S01]  /*1cc0*/  HGMMA.64x96x16.F32.BF16 R24, gdesc[UR4], R24, gsb0 ;  /* 0x01600000041879f0 */ /* 0x000fe20008001818 */
[----:B------:R-:W-:-:S04]  /*1cd0*/  UIMAD UR6, UR50, -0x60, UR41 ;  /* 0xffffffa0320678a4 */ /* 0x000fc8000f8e0229 */
[----:B------:R-:W-:Y:S02]  /*1ce0*/  UIADD3 UR7, -UR44, 0x61, UR6 ;  /* 0x000000612c077890 */ /* 0x000fe4000fffe106 */
[----:B------:R-:W-:-:S04]  /*1cf0*/  UIADD3 UR6, UR6, 0x60, URZ ;  /* 0x0000006006067890 */ /* 0x000fc8000fffe03f */
[----:B------:R-:W-:Y:S02]  /*1d00*/  IMAD.U32 R3, RZ, RZ, UR7 ;  /* 0x00000007ff037e24 */ /* 0x000fe4000f8e00ff */
[----:B------:R-:W-:Y:S02]  /*1d10*/  IMAD.U32 R5, RZ, RZ, UR6 ;  /* 0x00000006ff057e24 */ /* 0x000fe4000f8e00ff */
[C---:B------:R-:W-:Y:S02]  /*1d20*/  IMAD R3, R18.reuse, -0x2, R3 ;  /* 0xfffffffe12037824 */ /* 0x040fe400078e0203 */
[----:B------:R-:W-:-:S03]  /*1d30*/  IMAD R0, R18, -0x2, R5 ;  /* 0xfffffffe12007824 */ /* 0x000fc600078e0205 */
        /* <DEDUP_REMOVED lines=86> */
[----:B------:R-:W3:Y:S01]  /*22a0*/  SHFL.BFLY PT, R5, R10, 0x2, 0x1f ;  /* 0x0c401f000a057f89 */ /* 0x000ee200000e0000 */
        /* <DEDUP_REMOVED lines=10> */
[----:B---3--:R-:W-:Y:S02]  /*2350*/  FMNMX.FTZ R9, R10, R5, !PT ;  /* 0x000000050a097209 */ /* 0x008fe40007810000 */
[----:B------:R-:W-:Y:S02]  /*2360*/  FSEL R40, R40, -INF , P1 ;  /* 0xff80000028287808 */ /* 0x000fe40000800000 */
[----:B------:R-:W-:Y:S01]  /*2370*/  ISETP.GT.AND P1, PT, R0, 0x28, PT ;  /* 0x000000280000780c */ /* 0x000fe20003f24270 */
[----:B------:R-:W3:Y:S03]  /*2380*/  SHFL.BFLY PT, R12, R9, 0x1, 0x1f ;  /* 0x0c201f00090c7f89 */ /* 0x000ee600000e0000 */
        /* <DEDUP_REMOVED lines=8> */
[----:B---3--:R-:W-:Y:S02]  /*2410*/  FMNMX.FTZ R5, R9, R12, !PT ;  /* 0x0000000c09057209 */ /* 0x008fe40007810000 */
        /* <DEDUP_REMOVED lines=21> */
[----:B------:R-:W3:Y:S01]  /*2570*/  MUFU.EX2 R27, R27 ;  /* 0x0000001b001b7308 */ /* 0x000ee20000000800 */
        /* <DEDUP_REMOVED lines=41> */
[----:B------:R-:W-:Y:S01]  /*2810*/  FFMA.FTZ R9, R71, UR10, -R9 ;  /* 0x0000000a47097c23 */ /* 0x000fe20008010809 */
[----:B------:R-:W-:-:S02]  /*2820*/  FMNMX.FTZ R3, R57, R4, !PT ;  /* 0x0000000439037209 */ /* 0x000fc40007810000 */
[----:B------:R-:W-:Y:S02]  /*2830*/  FSEL R61, R61, -INF , P2 ;  /* 0xff8000003d3d7808 */ /* 0x000fe40001000000 */
[----:B------:R-:W-:Y:S01]  /*2840*/  FMNMX.FTZ R4, R60, R3, !PT ;  /* 0x000000033c047209 */ /* 0x000fe20007810000 */
[----:B------:R-:W5:Y:S01]  /*2850*/  MUFU.EX2 R35, R35 ;  /* 0x0000002300237308 */ /* 0x000f620000000800 */
[----:B------:R-:W-:Y:S02]  /*2860*/  ISETP.GT.AND P2, PT, R0, 0x51, PT ;  /* 0x000000510000780c */ /* 0x000fe40003f44270 */
[----:B------:R-:W-:Y:S02]  /*2870*/  FSEL R64, R64, -INF , P1 ;  /* 0xff80000040407808 */ /* 0x000fe40000800000 */
[----:B------:R-:W-:Y:S02]  /*2880*/  FMNMX.FTZ R3, R61, R4, !PT ;  /* 0x000000043d037209 */ /* 0x000fe40007810000 */
[----:B------:R-:W-:Y:S01]  /*2890*/  ISETP.GT.AND P1, PT, R0, 0x58, PT ;  /* 0x000000580000780c */ /* 0x000fe20003f24270 */
[----:B------:R3:W-:Y:S01]  /*28a0*/  MUFU.EX2 R175, R9 ;  /* 0x0000000900af7308 */ /* 0x0007e20000000800 */
[----:B------:R-:W-:-:S02]  /*28b0*/  FSEL R65, R65, -INF , P2 ;  /* 0xff80000041417808 */ /* 0x000fc40001000000 */
[----:B------:R-:W-:Y:S02]  /*28c0*/  FMNMX.FTZ R4, R64, R3, !PT ;  /* 0x0000000340047209 */ /* 0x000fe40007810000 */
[----:B------:R-:W-:Y:S02]  /*28d0*/  ISETP.GT.AND P2, PT, R0, 0x59, PT ;  /* 0x000000590000780c */ /* 0x000fe40003f44270 */
[----:B------:R-:W-:Y:S01]  /*28e0*/  FSEL R68, R68, -INF , P1 ;  /* 0xff80000044447808 */ /* 0x000fe20000800000 */
[----:B------:R-:W-:Y:S01]  /*28f0*/  MUFU.EX2 R38, R38 ;  /* 0x0000002600267308 */ /* 0x000fe20000000800 */
[----:B------:R-:W-:Y:S01]  /*2900*/  FMNMX.FTZ R3, R65, R4, !PT ;  /* 0x0000000441037209 */ /* 0x000fe20007810000 */
[----:B---3--:R-:W-:Y:S01]  /*2910*/  FADD.FTZ R9, R26, R27 ;  /* 0x0000001b1a097221 */ /* 0x008fe20000010000 */
[----:B------:R-:W-:Y:S02]  /*2920*/  FSEL R69, R69, -INF , P2 ;  /* 0xff80000045457808 */ /* 0x000fe40001000000 */
[----:B------:R-:W-:-:S02]  /*2930*/  FMNMX.FTZ R0, R68, R3, !PT ;  /* 0x0000000344007209 */ /* 0x000fc40007810000 */
[----:B------:R-:W-:Y:S01]  /*2940*/  F2FP.BF16.F32.PACK_AB R153, R27, R26 ;  /* 0x0000001a1b99723e */ /* 0x000fe200000010ff */
[----:B------:R-:W3:Y:S01]  /*2950*/  MUFU.EX2 R39, R39 ;  /* 0x0000002700277308 */ /* 0x000ee20000000800 */
[----:B------:R-:W-:Y:S02]  /*2960*/  FMNMX.FTZ R0, R69, R0, !PT ;  /* 0x0000000045007209 */ /* 0x000fe40007810000 */
[----:B----4-:R-:W-:Y:S02]  /*2970*/  F2FP.BF16.F32.PACK_AB R155, R31, R30 ;  /* 0x0000001e1f9b723e */ /* 0x010fe400000010ff */
[----:B-----5:R-:W-:Y:S01]  /*2980*/  F2FP.BF16.F32.PACK_AB R157, R35, R34 ;  /* 0x00000022239d723e */ /* 0x020fe200000010ff */
[----:B------:R-:W4:Y:S02]  /*2990*/  SHFL.BFLY PT, R3, R0, 0x2, 0x1f ;  /* 0x0c401f0000037f89 */ /* 0x000f2400000e0000 */
[----:B------:R-:W-:Y:S08]  /*29a0*/  MUFU.EX2 R42, R42 ;  /* 0x0000002a002a7308 */ /* 0x000ff00000000800 */
[----:B------:R-:W5:Y:S01]  /*29b0*/  MUFU.EX2 R43, R43 ;  /* 0x0000002b002b7308 */ /* 0x000f620000000800 */
[----:B---3--:R-:W-:-:S07]  /*29c0*/  F2FP.BF16.F32.PACK_AB R159, R39, R38 ;  /* 0x00000026279f723e */ /* 0x008fce00000010ff */
[----:B------:R-:W-:Y:S01]  /*29d0*/  MUFU.EX2 R46, R46 ;  /* 0x0000002e002e7308 */ /* 0x000fe20000000800 */
[----:B----4-:R-:W-:-:S07]  /*29e0*/  FMNMX.FTZ R3, R0, R3, !PT ;  /* 0x0000000300037209 */ /* 0x010fce0007810000 */
[----:B------:R-:W3:Y:S01]  /*29f0*/  MUFU.EX2 R47, R47 ;  /* 0x0000002f002f7308 */ /* 0x000ee20000000800 */
[----:B-----5:R-:W-:Y:S01]  /*2a00*/  F2FP.BF16.F32.PACK_AB R161, R43, R42 ;  /* 0x0000002a2ba1723e */ /* 0x020fe200000010ff */
[----:B------:R-:W4:Y:S06]  /*2a10*/  SHFL.BFLY PT, R4, R3, 0x1, 0x1f ;  /* 0x0c201f0003047f89 */ /* 0x000f2c00000e0000 */
[----:B------:R-:W-:Y:S08]  /*2a20*/  MUFU.EX2 R50, R50 ;  /* 0x0000003200327308 */ /* 0x000ff00000000800 */
[----:B------:R-:W5:Y:S01]  /*2a30*/  MUFU.EX2 R51, R51 ;  /* 0x0000003300337308 */ /* 0x000f620000000800 */
[----:B---3--:R-:W-:-:S07]  /*2a40*/  F2FP.BF16.F32.PACK_AB R163, R47, R46 ;  /* 0x0000002e2fa3723e */ /* 0x008fce00000010ff */
[----:B------:R-:W-:Y:S01]  /*2a50*/  MUFU.EX2 R54, R54 ;  /* 0x0000003600367308 */ /* 0x000fe20000000800 */
[----:B----4-:R-:W-:-:S04]  /*2a60*/  FMNMX.FTZ R4, R3, R4, !PT ;  /* 0x0000000403047209 */ /* 0x010fc80007810000 */
[C---:B------:R-:W-:Y:S01]  /*2a70*/  FSETP.NEU.FTZ.AND P1, PT, R4.reuse, -INF , PT ;  /* 0xff8000000400780b */ /* 0x040fe20003f3d000 */
[----:B------:R-:W-:Y:S02]  /*2a80*/  FMUL.FTZ R0, R4, UR10 ;  /* 0x0000000a04007c20 */ /* 0x000fe40008410000 */
[----:B------:R-:W-:Y:S01]  /*2a90*/  MUFU.EX2 R55, R55 ;  /* 0x0000003700377308 */ /* 0x000fe20000000800 */
[----:B-----5:R-:W-:Y:S02]  /*2aa0*/  F2FP.BF16.F32.PACK_AB R165, R51, R50 ;  /* 0x0000003233a5723e */ /* 0x020fe400000010ff */
[----:B------:R-:W-:Y:S01]  /*2ab0*/  FSEL R3, R0, RZ, P1 ;  /* 0x000000ff00037208 */ /* 0x000fe20000800000 */
[----:B------:R-:W-:Y:S01]  /*2ac0*/  FADD.FTZ R0, R30, R9 ;  /* 0x000000091e007221 */ /* 0x000fe20000010000 */
[----:B--2---:R-:W-:-:S03]  /*2ad0*/  LOP3.LUT P1, RZ, R13, 0x7f, RZ, 0xc0, !PT ;  /* 0x0000007f0dff7812 */ /* 0x004fc6000782c0ff */
        /* <DEDUP_REMOVED lines=30> */
[----:B------:R-:W-:Y:S01]  /*2cc0*/  FFMA.FTZ R64, R64, UR10, -R3 ;  /* 0x0000000a40407c23 */ /* 0x000fe20008010803 */
[----:B------:R-:W-:Y:S01]  /*2cd0*/  FADD.FTZ R15, R43, R12 ;  /* 0x0000000c2b0f7221 */ /* 0x000fe20000010000 */
[----:B------:R-:W4:Y:S01]  /*2ce0*/  MUFU.EX2 R29, R29 ;  /* 0x0000001d001d7308 */ /* 0x000f220000000800 */
[----:B--2---:R-:W-:Y:S01]  /*2cf0*/  FADD.FTZ R9, R24, R25 ;  /* 0x0000001918097221 */ /* 0x004fe20000010000 */
[----:B------:R-:W-:Y:S01]  /*2d00*/  FFMA.FTZ R65, R65, UR10, -R3 ;  /* 0x0000000a41417c23 */ /* 0x000fe20008010803 */
[----:B------:R-:W-:Y:S01]  /*2d10*/  FADD.FTZ R12, R46, R15 ;  /* 0x0000000f2e0c7221 */ /* 0x000fe20000010000 */
[--C-:B------:R-:W-:Y:S01]  /*2d20*/  FFMA.FTZ R68, R68, UR10, -R3.reuse ;  /* 0x0000000a44447c23 */ /* 0x100fe20008010803 */
[----:B------:R-:W-:Y:S01]  /*2d30*/  FFMA.FTZ R3, R69, UR10, -R3 ;  /* 0x0000000a45037c23 */ /* 0x000fe20008010803 */
[----:B------:R-:W-:Y:S01]  /*2d40*/  F2FP.BF16.F32.PACK_AB R167, R55, R54 ;  /* 0x0000003637a7723e */ /* 0x000fe200000010ff */
[----:B------:R-:W-:Y:S01]  /*2d50*/  FADD.FTZ R15, R47, R12 ;  /* 0x0000000c2f0f7221 */ /* 0x000fe20000010000 */
[----:B------:R-:W2:Y:S01]  /*2d60*/  MUFU.EX2 R32, R32 ;  /* 0x0000002000207308 */ /* 0x000ea20000000800 */
[----:B---3--:R-:W-:Y:S01]  /*2d70*/  FADD.FTZ R0, R28, R9 ;  /* 0x000000091c007221 */ /* 0x008fe20000010000 */
[----:B------:R-:W-:-:S02]  /*2d80*/  IADD3 R9, -R22, 0xb, RZ ;  /* 0x0000000b16097810 */ /* 0x000fc40007ffe1ff */
[----:B------:R-:W-:-:S04]  /*2d90*/  F2FP.BF16.F32.PACK_AB R152, R25, R24 ;  /* 0x000000181998723e */ /* 0x000fc800000010ff */
        /* <DEDUP_REMOVED lines=48> */
[C---:B----4-:R-:W-:Y:S01]  /*30a0*/  FADD.FTZ R15, R63.reuse, R10 ;  /* 0x0000000a3f0f7221 */ /* 0x050fe20000010000 */
[----:B------:R-:W-:-:S06]  /*30b0*/  F2FP.BF16.F32.PACK_AB R171, R63, R62 ;  /* 0x0000003e3fab723e */ /* 0x000fcc00000010ff */
[----:B------:R-:W4:Y:S01]  /*30c0*/  MUFU.EX2 R57, R57 ;  /* 0x0000003900397308 */ /* 0x000f220000000800 */
[----:B-----5:R-:W-:-:S07]  /*30d0*/  FADD.FTZ R0, R56, R13 ;  /* 0x0000000d38007221 */ /* 0x020fce0000010000 */
        /* <DEDUP_REMOVED lines=13> */
[----:B-----5:R-:W-:Y:S01]  /*31b0*/  FADD.FTZ R15, R61, R0 ;  /* 0x000000003d0f7221 */ /* 0x020fe20000010000 */
[C---:B------:R-:W-:Y:S01]  /*31c0*/  FADD.FTZ R0, R175.reuse, R10 ;  /* 0x0000000aaf007221 */ /* 0x040fe20000010000 */
[----:B------:R-:W-:Y:S02]  /*31d0*/  F2FP.BF16.F32.PACK_AB R175, R175, R70 ;  /* 0x00000046afaf723e */ /* 0x000fe400000010ff */
[----:B------:R-:W-:-:S03]  /*31e0*/  F2FP.BF16.F32.PACK_AB R170, R61, R60 ;  /* 0x0000003c3daa723e */ /* 0x000fc600000010ff */
[----:B------:R-:W5:Y:S01]  /*31f0*/  MUFU.EX2 R68, R68 ;  /* 0x0000004400447308 */ /* 0x000f620000000800 */
[----:B---3--:R-:W-:-:S07]  /*3200*/  FADD.FTZ R10, R64, R15 ;  /* 0x0000000f400a7221 */ /* 0x008fce0000010000 */
[----:B------:R-:W3:Y:S01]  /*3210*/  MUFU.EX2 R13, R3 ;  /* 0x00000003000d7308 */ /* 0x000ee20000000800 */
[C---:B----4-:R-:W-:Y:S01]  /*3220*/  FADD.FTZ R15, R65.reuse, R10 ;  /* 0x0000000a410f7221 */ /* 0x050fe20000010000 */
[----:B------:R-:W-:-:S03]  /*3230*/  F2FP.BF16.F32.PACK_AB R172, R65, R64 ;  /* 0x0000004041ac723e */ /* 0x000fc600000010ff */
[----:B-----5:R-:W-:-:S04]  /*3240*/  FADD.FTZ R10, R68, R15 ;  /* 0x0000000f440a7221 */ /* 0x020fc80000010000 */
[C---:B---3--:R-:W-:Y:S01]  /*3250*/  FADD.FTZ R3, R13.reuse, R10 ;  /* 0x0000000a0d037221 */ /* 0x048fe20000010000 */
[----:B------:R-:W-:Y:S01]  /*3260*/  F2FP.BF16.F32.PACK_AB R174, R13, R68 ;  /* 0x000000440dae723e */ /* 0x000fe200000010ff */
[----:B--2---:R-:W-:Y:S06]  /*3270*/  @!P0 BRA `(.L_x_3553) ;  /* 0x0000000000048947 */ /* 0x004fec0003800000 */
[----:B------:R-:W-:Y:S01]  /*3280*/  BPT.TRAP 0x1 ;  /* 0x000000040000795c */ /* 0x000fe20000300000 */
.L_x_3553:
[----:B------:R2:W3:Y:S01]  /*3290*/  SYNCS.PHASECHK.TRANS64.TRYWAIT P2, [R6+URZ+0x22850], R11 ;  /* 0x0228500b060075a7 */ /* 0x0004e2000804017f */
[----:B------:R-:W-:Y:S05]  /*32a0*/  @!P0 BRA `(.L_x_3554) ;  /* 0x0000000000048947 */ /* 0x000fea0003800000 */
[----:B------:R-:W-:Y:S01]  /*32b0*/  BPT.TRAP 0x1 ;  /* 0x000000040000795c */ /* 0x000fe20000300000 */
.L_x_3554:
[----:B---3--:R-:W-:Y:S05]  /*32c0*/  @P2 BRA `(.L_x_3555) ;  /* 0x0000000000082947 */ /* 0x008fea0003800000 */
[----:B------:R-:W3:Y:S02]  /*32d0*/  SYNCS.PHASECHK.TRANS64.TRYWAIT P2, [R6+URZ+0x22850], R11 ;  /* 0x0228500b060075a7 */ /* 0x000ee4000804017f */
[----:B---3--:R-:W-:Y:S05]  /*32e0*/  @!P2 BRA `(.L_x_3556) ;  /* 0x000000c400a0a947 */ /* 0x008fea0003800000 */
.L_x_3555:
[----:B------:R-:W-:Y:S01]  /*32f0*/  R2UR UR6, R7 ;  /* 0x00000000070672ca */ /* 0x000fe200000e0000 */
[----:B------:R4:W-:Y:S01]  /*3300*/  BAR.SYNC.DEFER_BLOCKING R8, 0x100 ;  /* 0x000400080000751d */ /* 0x0009e20000010000 */
[----:B------:R-:W-:Y:S01]  /*3310*/  UIADD3 UR23, UR50, -0x2, URZ ;  /* 0xfffffffe32177890 */ /* 0x000fe2000fffe03f */
[----:B0123--:R-:W-:-:S04]  /*3320*/  @!P1 VIADD R6, R6, 0x22860 ;  /* 0x0002286006069836 */ /* 0x00ffc80000000000 */
[----:B------:R-:W-:Y:S01]  /*3330*/  UMOV UR7, 0x40000040 ;  /* 0x4000004000077882 */ /* 0x000fe20000000000 */
[----:B------:R-:W-:-:S05]  /*3340*/  @!P1 PRMT R6, RZ, 0x654, R6 ;  /* 0x00000654ff069816 */ /* 0x000fca0000000006 */
        /* <DEDUP_REMOVED lines=38> */
[----:B------:R-:W-:-:S04]  /*35b0*/  UIADD3 UR6, UR41, -UR44, URZ ;  /* 0x8000002c29067290 */ /* 0x000fc8000fffe03f */
[----:B------:R-:W-:-:S04]  /*35c0*/  ULEA UR6, UR49, UR6, 0x7 ;  /* 0x0000000631067291 */ /* 0x000fc8000f8e383f */
        /* <DEDUP_REMOVED lines=9> */
[----:B----4-:R-:W-:Y:S05]  /*3660*/  @!P2 BRA `(.L_x_3557) ;  /* 0x0000002000f8a947 */ /* 0x010fea0003800000 */
[----:B------:R-:W-:Y:S01]  /*3670*/  IMAD.MOV.U32 R8, RZ, RZ, R5 ;  /* 0x000000ffff087224 */ /* 0x000fe200078e0005 */
[----:B------:R-:W-:Y:S01]  /*3680*/  ULDC UR24, c[0x0][0x988] ;  /* 0x0002620000187ab9 */ /* 0x000fe20000000800 */
[----:B------:R-:W-:-:S07]  /*3690*/  IMAD.MOV.U32 R7, RZ, RZ, R4 ;  /* 0x000000ffff077224 */ /* 0x000fce00078e0004 */
.L_x_3566:
[----:B------:R-:W-:-:S04]  /*36a0*/  UIADD3 UR37, UR37, 0x1, URZ ;  /* 0x0000000125257890 */ /* 0x000fc8000fffe03f */
[----:B------:R-:W-:-:S04]  /*36b0*/  UISETP.NE.AND UP0, UPT, UR37, 0x2, UPT ;  /* 0x000000022500788c */ /* 0x000fc8000bf05270 */
[----:B------:R-:W-:Y:S02]  /*36c0*/  USEL UR6, URZ, 0x1, UP0 ;  /* 0x000000013f067887 */ /* 0x000fe40008000000 */
[----:B------:R-:W-:Y:S02]  /*36d0*/  USEL UR37, UR37, URZ, UP0 ;  /* 0x0000003f25257287 */ /* 0x000fe40008000000 */
[----:B------:R-:W-:Y:S01]  /*36e0*/  ULOP3.LUT UR40, UR40, UR6, URZ, 0x3c, !UPT ;  /* 0x0000000628287292 */ /* 0x000fe2000f8e3c3f */
[----:B0-----:R-:W-:Y:S11]  /*36f0*/  @!P0 BRA `(.L_x_3558) ;  /* 0x0000000000048947 */ /* 0x001ff60003800000 */
[----:B------:R-:W-:Y:S01]  /*3700*/  BPT.TRAP 0x1 ;  /* 0x000000040000795c */ /* 0x000fe20000300000 */
.L_x_3558:
        /* <DEDUP_REMOVED lines=9> */
.L_x_3559:
[----:B-1----:R-:W-:Y:S05]  /*37a0*/  @P2 BRA `(.L_x_3560) ;  /* 0x0000000000082947 */ /* 0x002fea0003800000 */
[----:B------:R-:W1:Y:S02]  /*37b0*/  SYNCS.PHASECHK.TRANS64.TRYWAIT P2, [UR25+0x22830], R6 ;  /* 0x02283006ff0075a7 */ /* 0x000e640008040159 */
[----:B-1----:R-:W-:Y:S05]  /*37c0*/  @!P2 BRA `(.L_x_3561) ;  /* 0x000000c0007ca947 */ /* 0x002fea0003800000 */
.L_x_3560:
[----:B------:R-:W-:Y:S01]  /*37d0*/  UIMAD UR18, UR37, 0x300, UR20 ;  /* 0x00000300251278a4 */ /* 0x000fe2000f8e0214 */
[----:B------:R-:W-:Y:S01]  /*37e0*/  WARPGROUP.ARRIVE ;  /* 0x00000000000079c5 */ /* 0x000fe20000000000 */
[----:B------:R-:W-:Y:S01]  /*37f0*/  UMOV UR19, 0x40000040 ;  /* 0x4000004000137882 */ /* 0x000fe20000000000 */
[----:B------:R-:W-:Y:S01]  /*3800*/  UMOV UR7, 0x40000040 ;  /* 0x4000004000077882 */ /* 0x000fe20000000000 */
[----:B------:R-:W-:Y:S01]  /*3810*/  UIADD3 UR6, UR18, 0x2, URZ ;  /* 0x0000000212067890 */ /* 0x000fe2000fffe03f */
[----:B-1----:R-:W-:Y:S01]  /*3820*/  IMAD.MOV.U32 R5, RZ, RZ, -0x2 ;  /* 0xfffffffeff057424 */ /* 0x002fe200078e00ff */
        /* <DEDUP_REMOVED lines=8> */
[----:B------:R-:W-:-:S04]  /*38b0*/  USHF.L.U32 UR6, UR49, 0x7, URZ ;  /* 0x0000000731067899 */ /* 0x000fc8000800063f */
[----:B------:R-:W-:-:S04]  /*38c0*/  UIMAD UR6, UR23, -0x60, UR6 ;  /* 0xffffffa0170678a4 */ /* 0x000fc8000f8e0206 */
[----:B------:R-:W-:-:S04]  /*38d0*/  UIADD3 UR6, UR6, 0x1, UR41 ;  /* 0x0000000106067890 */ /* 0x000fc8000fffe029 */
[----:B------:R-:W-:-:S06]  /*38e0*/  UIADD3 UR6, UR6, -UR44, URZ ;  /* 0x8000002c06067290 */ /* 0x000fcc000fffe03f */
[----:B------:R-:W-:-:S04]  /*38f0*/  IMAD R4, R18, R5, UR6 ;  /* 0x0000000612047e24 */ /* 0x000fc8000f8e0205 */
[----:B------:R-:W-:-:S05]  /*3900*/  IMAD.IADD R5, R19, 0x1, R4 ;  /* 0x0000000113057824 */ /* 0x000fca00078e0204 */
[C---:B------:R-:W-:Y:S02]  /*3910*/  ISETP.GT.AND P2, PT, R5.reuse, RZ, PT ;  /* 0x000000ff0500720c */ /* 0x040fe40003f44270 */
[----:B------:R-:W-:Y:S01]  /*3920*/  ISETP.GT.AND P3, PT, R5, 0x1, PT ;  /* 0x000000010500780c */ /* 0x000fe20003f64270 */
        /* <DEDUP_REMOVED lines=12> */
[C---:B------:R-:W-:Y:S02]  /*39f0*/  ISETP.GT.AND P3, PT, R5.reuse, 0x9, PT ;  /* 0x000000090500780c */ /* 0x040fe40003f64270 */
[----:B------:R-:W-:Y:S02]  /*3a00*/  FSEL R156, R156, -INF , P2 ;  /* 0xff8000009c9c7808 */ /* 0x000fe40001000000 */
[----:B------:R-:W-:Y:S02]  /*3a10*/  FMNMX.FTZ R9, R20, R9, !PT ;  /* 0x0000000914097209 */ /* 0x000fe40007810000 */
        /* <DEDUP_REMOVED lines=65> */
[C---:B------:R-:W-:Y:S02]  /*3e30*/  ISETP.GT.AND P4, PT, R5.reuse, 0x1, PT ;  /* 0x000000010500780c */ /* 0x040fe40003f84270 */
[----:B------:R-:W-:Y:S01]  /*3e40*/  FSEL R11, R154, -INF , P3 ;  /* 0xff8000009a0b7808 */ /* 0x000fe20001800000 */
[----:B------:R-:W1:Y:S01]  /*3e50*/  SHFL.BFLY PT, R4, R9, 0x2, 0x1f ;  /* 0x0c401f0009047f89 */ /* 0x000e6200000e0000 */
[----:B------:R-:W-:Y:S02]  /*3e60*/  ISETP.GT.AND P3, PT, R5, 0x8, PT ;  /* 0x000000080500780c */ /* 0x000fe40003f64270 */
[----:B------:R-:W-:Y:S02]  /*3e70*/  FSEL R155, R155, -INF , P4 ;  /* 0xff8000009b9b7808 */ /* 0x000fe40002000000 */
[----:B------:R-:W-:-:S02]  /*3e80*/  FMNMX.FTZ R154, R11, R8, !PT ;  /* 0x000000080b9a7209 */ /* 0x000fc40007810000 */
[C---:B------:R-:W-:Y:S02]  /*3e90*/  ISETP.GT.AND P4, PT, R5.reuse, 0x9, PT ;  /* 0x000000090500780c */ /* 0x040fe40003f84270 */
[----:B------:R-:W-:Y:S02]  /*3ea0*/  FSEL R158, R158, -INF , P3 ;  /* 0xff8000009e9e7808 */ /* 0x000fe40001800000 */
[----:B------:R-:W-:Y:S02]  /*3eb0*/  ISETP.GT.AND P3, PT, R5, 0x10, PT ;  /* 0x000000100500780c */ /* 0x000fe40003f64270 */
[----:B------:R-:W-:Y:S02]  /*3ec0*/  FSEL R159, R159, -INF , P4 ;  /* 0xff8000009f9f7808 */ /* 0x000fe40002000000 */
[----:B------:R-:W-:Y:S02]  /*3ed0*/  ISETP.GT.AND P4, PT, R5, 0x11, PT ;  /* 0x000000110500780c */ /* 0x000fe40003f84270 */
[----:B------:R-:W-:-:S02]  /*3ee0*/  FSEL R162, R162, -INF , P3 ;  /* 0xff800000a2a27808 */ /* 0x000fc40001800000 */
[----:B------:R-:W-:Y:S02]  /*3ef0*/  ISETP.GT.AND P3, PT, R5, 0x18, PT ;  /* 0x000000180500780c */ /* 0x000fe40003f64270 */
[----:B------:R-:W-:Y:S02]  /*3f00*/  FSEL R163, R163, -INF , P4 ;  /* 0xff800000a3a37808 */ /* 0x000fe40002000000 */
[----:B------:R-:W-:Y:S02]  /*3f10*/  ISETP.GT.AND P4, PT, R5, 0x19, PT ;  /* 0x000000190500780c */ /* 0x000fe40003f84270 */
[----:B-1----:R-:W-:Y:S02]  /*3f20*/  FMNMX.FTZ R13, R9, R4, !PT ;  /* 0x00000004090d7209 */ /* 0x002fe40007810000 */
[----:B------:R-:W-:Y:S02]  /*3f30*/  FSEL R166, R166, -INF , P3 ;  /* 0xff800000a6a67808 */ /* 0x000fe40001800000 */
[----:B------:R-:W-:Y:S01]  /*3f40*/  ISETP.GT.AND P3, PT, R5, 0x20, PT ;  /* 0x000000200500780c */ /* 0x000fe20003f64270 */
[----:B------:R-:W1:Y:S01]  /*3f50*/  SHFL.BFLY PT, R4, R13, 0x1, 0x1f ;  /* 0x0c201f000d047f89 */ /* 0x000e6200000e0000 */
[----:B------:R-:W-:-:S02]  /*3f60*/  FSEL R167, R167, -INF , P4 ;  /* 0xff800000a7a77808 */ /* 0x000fc40002000000 */
        /* <DEDUP_REMOVED lines=8> */
[C---:B------:R-:W-:Y:S02]  /*3ff0*/  ISETP.GT.AND P4, PT, R5.reuse, 0x31, PT ;  /* 0x000000310500780c */ /* 0x040fe40003f84270 */
[----:B------:R-:W-:Y:S02]  /*4000*/  FSEL R178, R178, -INF , P3 ;  /* 0xff800000b2b27808 */ /* 0x000fe40001800000 */
[----:B------:R-:W-:Y:S02]  /*4010*/  ISETP.GT.AND P3, PT, R5, 0x38, PT ;  /* 0x000000380500780c */ /* 0x000fe40003f64270 */
[----:B-1----:R-:W-:-:S02]  /*4020*/  FMNMX.FTZ R4, R13, R4, !PT ;  /* 0x000000040d047209 */ /* 0x002fc40007810000 */
[----:B------:R-:W-:Y:S02]  /*4030*/  FMNMX.FTZ R13, R155, R154, !PT ;  /* 0x0000009a9b0d7209 */ /* 0x000fe40007810000 */
[C---:B------:R-:W-:Y:S01]  /*4040*/  FSETP.NEU.FTZ.AND P2, PT, R4.reuse, -INF , PT ;  /* 0xff8000000400780b */ /* 0x040fe20003f5d000 */
[----:B------:R-:W-:Y:S01]  /*4050*/  FMUL.FTZ R15, R4, UR10 ;  /* 0x0000000a040f7c20 */ /* 0x000fe20008410000 */
[----:B------:R-:W-:Y:S02]  /*4060*/  FMNMX.FTZ R154, R158, R13, !PT ;  /* 0x0000000d9e9a7209 */ /* 0x000fe40007810000 */
[----:B------:R-:W-:Y:S02]  /*4070*/  FSEL R179, R179, -INF , P4 ;  /* 0xff800000b3b37808 */ /* 0x000fe40002000000 */
[----:B------:R-:W-:Y:S02]  /*4080*/  FSEL R9, R15, RZ, P2 ;  /* 0x000000ff0f097208 */ /* 0x000fe40001000000 */
[----:B------:R-:W-:-:S02]  /*4090*/  FMNMX.FTZ R15, R159, R154, !PT ;  /* 0x0000009a9f0f7209 */ /* 0x000fc40007810000 */
        /* <DEDUP_REMOVED lines=31> */
[----:B------:R-:W-:Y:S01]  /*4290*/  FFMA.FTZ R196, R196, UR10, -R9 ;  /* 0x0000000ac4c47c23 */ /* 0x000fe20008010809 */
[----:B------:R-:W-:-:S02]  /*42a0*/  ISETP.GT.AND P4, PT, R5, 0x49, PT ;  /* 0x000000490500780c */ /* 0x000fc40003f84270 */
[----:B------:R-:W-:Y:S02]  /*42b0*/  FMNMX.FTZ R10, R178, R153, !PT ;  /* 0x00000099b20a7209 */ /* 0x000fe40007810000 */
[----:B------:R-:W-:Y:S01]  /*42c0*/  FSEL R190, R190, -INF , P3 ;  /* 0xff800000bebe7808 */ /* 0x000fe20001800000 */
[----:B------:R-:W-:Y:S01]  /*42d0*/  MUFU.EX2 R15, R15 ;  /* 0x0000000f000f7308 */ /* 0x000fe20000000800 */
[----:B------:R-:W-:Y:S02]  /*42e0*/  FMNMX.FTZ R153, R179, R10, !PT ;  /* 0x0000000ab3997209 */ /* 0x000fe40007810000 */
[----:B------:R-:W-:Y:S02]  /*42f0*/  ISETP.GT.AND P3, PT, R5, 0x50, PT ;  /* 0x000000500500780c */ /* 0x000fe40003f64270 */
[----:B------:R-:W-:Y:S01]  /*4300*/  FMNMX.FTZ R14, R182, R153, !PT ;  /* 0x00000099b60e7209 */ /* 0x000fe20007810000 */
[----:B------:R-:W-:Y:S01]  /*4310*/  FFMA.FTZ R153, R12, UR10, -R9 ;  /* 0x0000000a0c997c23 */ /* 0x000fe20008010809 */
[----:B------:R-:W-:Y:S01]  /*4320*/  FSEL R191, R191, -INF , P4 ;  /* 0xff800000bfbf7808 */ /* 0x000fe20002000000 */
[----:B------:R1:W-:Y:S01]  /*4330*/  MUFU.EX2 R10, R164 ;  /* 0x000000a4000a7308 */ /* 0x0003e20000000800 */
[----:B------:R-:W-:-:S02]  /*4340*/  FMNMX.FTZ R157, R183, R14, !PT ;  /* 0x0000000eb79d7209 */ /* 0x000fc40007810000 */
[----:B------:R-:W-:Y:S02]  /*4350*/  ISETP.GT.AND P4, PT, R5, 0x51, PT ;  /* 0x000000510500780c */ /* 0x000fe40003f84270 */
[----:B------:R-:W-:Y:S02]  /*4360*/  FMNMX.FTZ R12, R186, R157, !PT ;  /* 0x0000009dba0c7209 */ /* 0x000fe40007810000 */
[----:B------:R-:W-:Y:S01]  /*4370*/  FSEL R194, R194, -INF , P3 ;  /* 0xff800000c2c27808 */ /* 0x000fe20001800000 */
[----:B------:R-:W-:Y:S01]  /*4380*/  MUFU.EX2 R156, R156 ;  /* 0x0000009c009c7308 */ /* 0x000fe20000000800 */
[----:B------:R-:W-:Y:S01]  /*4390*/  FMNMX.FTZ R157, R187, R12, !PT ;  /* 0x0000000cbb9d7209 */ /* 0x000fe20007810000 */
[--C-:B-1----:R-:W-:Y:S01]  /*43a0*/  FFMA.FTZ R164, R176, UR10, -R9.reuse ;  /* 0x0000000ab0a47c23 */ /* 0x102fe20008010809 */
[----:B------:R-:W-:Y:S02]  /*43b0*/  ISETP.GT.AND P3, PT, R5, 0x58, PT ;  /* 0x000000580500780c */ /* 0x000fe40003f64270 */
        /* <DEDUP_REMOVED lines=11> */
[----:B------:R-:W-:Y:S01]  /*4470*/  FFMA.FTZ R173, R185, UR10, -R9 ;  /* 0x0000000ab9ad7c23 */ /* 0x000fe20008010809 */
[----:B------:R-:W-:Y:S01]  /*4480*/  FMNMX.FTZ R5, R195, R12, !PT ;  /* 0x0000000cc3057209 */ /* 0x000fe20007810000 */
[----:B------:R-:W-:Y:S01]  /*4490*/  MUFU.EX2 R153, R153 ;  /* 0x0000009900997308 */ /* 0x000fe20000000800 */
[----:B------:R-:W-:-:S02]  /*44a0*/  FSEL R199, R199, -INF , P4 ;  /* 0xff800000c7c77808 */ /* 0x000fc40002000000 */
[----:B------:R-:W-:-:S04]  /*44b0*/  FMNMX.FTZ R14, R198, R5, !PT ;  /* 0x00000005c60e7209 */ /* 0x000fc80007810000 */
[----:B------:R-:W-:Y:S01]  /*44c0*/  FMNMX.FTZ R5, R199, R14, !PT ;  /* 0x0000000ec7057209 */ /* 0x000fe20007810000 */
[----:B------:R-:W-:Y:S01]  /*44d0*/  FFMA.FTZ R14, R180, UR10, -R9 ;  /* 0x0000000ab40e7c23 */ /* 0x000fe20008010809 */
[----:B------:R-:W-:Y:S01]  /*44e0*/  FSEL R180, R4, RZ, P2 ;  /* 0x000000ff04b47208 */ /* 0x000fe20001000000 */
[----:B------:R1:W-:Y:S02]  /*44f0*/  MUFU.EX2 R12, R172 ;  /* 0x000000ac000c7308 */ /* 0x0003e40000000800 */
[----:B------:R-:W2:Y:S02]  /*4500*/  SHFL.BFLY PT, R20, R5, 0x2, 0x1f ;  /* 0x0c401f0005147f89 */ /* 0x000ea400000e0000 */
[----:B------:R-:W-:-:S04]  /*4510*/  FADD.FTZ R180, -R180, R7 ;  /* 0x00000007b4b47221 */ /* 0x000fc80000010100 */
[----:B------:R-:W-:Y:S01]  /*4520*/  FMUL.FTZ R185, R180, UR10 ;  /* 0x0000000ab4b97c20 */ /* 0x000fe20008410000 */
[----:B-1----:R-:W-:Y:S01]  /*4530*/  FFMA.FTZ R172, R192, UR10, -R9 ;  /* 0x0000000ac0ac7c23 */ /* 0x002fe20008010809 */
[----:B------:R-:W-:Y:S08]  /*4540*/  MUFU.EX2 R160, R160 ;  /* 0x000000a000a07308 */ /* 0x000ff00000000800 */
[----:B------:R-:W1:Y:S01]  /*4550*/  MUFU.EX2 R185, R185 ;  /* 0x000000b900b97308 */ /* 0x000e620000000800 */
[----:B--2---:R-:W-:-:S07]  /*4560*/  FMNMX.FTZ R176, R5, R20, !PT ;  /* 0x0000001405b07209 */ /* 0x004fce0007810000 */
[----:B------:R-:W2:Y:S01]  /*4570*/  MUFU.EX2 R157, R157 ;  /* 0x0000009d009d7308 */ /* 0x000ea20000000800 */
[--C-:B------:R-:W-:Y:S01]  /*4580*/  FFMA.FTZ R20, R188, UR10, -R9.reuse ;  /* 0x0000000abc147c23 */ /* 0x100fe20008010809 */
[----:B------:R-:W-:Y:S01]  /*4590*/  FFMA.FTZ R9, R197, UR10, -R9 ;  /* 0x0000000ac5097c23 */ /* 0x000fe20008010809 */
[----:B------:R-:W3:Y:S05]  /*45a0*/  SHFL.BFLY PT, R5, R176, 0x1, 0x1f ;  /* 0x0c201f00b0057f89 */ /* 0x000eea00000e0000 */
[----:B------:R-:W4:Y:S01]  /*45b0*/  MUFU.EX2 R161, R161 ;  /* 0x000000a100a17308 */ /* 0x000f220000000800 */
[-C--:B-1----:R-:W-:Y:S01]  /*45c0*/  FMUL.FTZ R24, R24, R185.reuse ;  /* 0x000000b918187220 */ /* 0x082fe20000410000 */
        /* <DEDUP_REMOVED lines=17> */
[----:B------:R-:W-:Y:S01]  /*46e0*/  FMUL.FTZ R56, R56, R185 ;  /* 0x000000b938387220 */ /* 0x000fe20000410000 */
[----:B---3--:R-:W-:Y:S01]  /*46f0*/  FMNMX.FTZ R5, R176, R5, !PT ;  /* 0x00000005b0057209 */ /* 0x008fe20007810000 */
[-C--:B------:R-:W-:Y:S01]  /*4700*/  FMUL.FTZ R57, R57, R185.reuse ;  /* 0x000000b939397220 */ /* 0x080fe20000410000 */
[-C--:B------:R-:W-:Y:S01]  /*4710*/  FMUL.FTZ R60, R60, R185.reuse ;  /* 0x000000b93c3c7220 */ /* 0x080fe20000410000 */
[-C--:B------:R-:W-:Y:S01]  /*4720*/  FMUL.FTZ R61, R61, R185.reuse ;  /* 0x000000b93d3d7220 */ /* 0x080fe20000410000 */
[C---:B------:R-:W-:Y:S01]  /*4730*/  FSETP.NEU.FTZ.AND P2, PT, R5.reuse, -INF , PT ;  /* 0xff8000000500780b */ /* 0x040fe20003f5d000 */
[C---:B------:R-:W-:Y:S01]  /*4740*/  FMUL.FTZ R192, R5.reuse, UR10 ;  /* 0x0000000a05c07c20 */ /* 0x040fe20008410000 */
[----:B------:R-:W3:Y:S01]  /*4750*/  MUFU.EX2 R14, R14 ;  /* 0x0000000e000e7308 */ /* 0x000ee20000000800 */
[-C--:B------:R-:W-:Y:S01]  /*4760*/  FMUL.FTZ R64, R64, R185.reuse ;  /* 0x000000b940407220 */ /* 0x080fe20000410000 */
[----:B------:R-:W-:Y:S01]  /*4770*/  FSEL R193, R5, RZ, P2 ;  /* 0x000000ff05c17208 */ /* 0x000fe20001000000 */
[-C--:B------:R-:W-:Y:S01]  /*4780*/  FMUL.FTZ R65, R65, R185.reuse ;  /* 0x000000b941417220 */ /* 0x080fe20000410000 */
[----:B------:R-:W-:Y:S01]  /*4790*/  FSEL R192, R192, RZ, P2 ;  /* 0x000000ffc0c07208 */ /* 0x000fe20001000000 */
[-C--:B------:R-:W-:Y:S01]  /*47a0*/  FMUL.FTZ R68, R68, R185.reuse ;  /* 0x000000b944447220 */ /* 0x080fe20000410000 */
[----:B------:R-:W-:Y:S01]  /*47b0*/  FMUL.FTZ R69, R69, R185 ;  /* 0x000000b945457220 */ /* 0x000fe20000410000 */
[----:B------:R-:W-:Y:S01]  /*47c0*/  FADD.FTZ R193, -R193, R8 ;  /* 0x00000008c1c17221 */ /* 0x000fe20000010100 */
[----:B------:R-:W0:Y:S01]  /*47d0*/  MUFU.EX2 R169, R169 ;  /* 0x000000a900a97308 */ /* 0x000e220000000800 */
[--C-:B------:R-:W-:Y:S01]  /*47e0*/  FFMA.FTZ R180, R155, UR10, -R192.reuse ;  /* 0x0000000a9bb47c23 */ /* 0x100fe200080108c0 */
[----:B------:R-:W-:Y:S01]  /*47f0*/  FFMA.FTZ R155, R158, UR10, -R192 ;  /* 0x0000000a9e9b7c23 */ /* 0x000fe200080108c0 */
[----:B------:R-:W-:Y:S01]  /*4800*/  FFMA.FTZ R158, R185, R3, R152 ;  /* 0x00000003b99e7223 */ /* 0x000fe20000010098 */
[--C-:B------:R-:W-:Y:S01]  /*4810*/  FFMA.FTZ R206, R175, UR10, -R192.reuse ;  /* 0x0000000aafce7c23 */ /* 0x100fe200080108c0 */
[--C-:B------:R-:W-:Y:S01]  /*4820*/  FFMA.FTZ R175, R178, UR10, -R192.reuse ;  /* 0x0000000ab2af7c23 */ /* 0x100fe200080108c0 */
[----:B------:R-:W-:Y:S01]  /*4830*/  FFMA.FTZ R178, R179, UR10, -R192 ;  /* 0x0000000ab3b27c23 */ /* 0x000fe200080108c0 */
[----:B------:R-:W-:Y:S01]  /*4840*/  FADD.FTZ R3, R13, R158 ;  /* 0x0000009e0d037221 */ /* 0x000fe20000010000 */
[----:B------:R-:W0:Y:S01]  /*4850*/  MUFU.EX2 R168, R168 ;  /* 0x000000a800a87308 */ /* 0x000e220000000800 */
[--C-:B------:R-:W-:Y:S01]  /*4860*/  FFMA.FTZ R179, R182, UR10, -R192.reuse ;  /* 0x0000000ab6b37c23 */ /* 0x100fe200080108c0 */
[--C-:B------:R-:W-:Y:S01]  /*4870*/  FFMA.FTZ R182, R183, UR10, -R192.reuse ;  /* 0x0000000ab7b67c23 */ /* 0x100fe200080108c0 */
[----:B------:R-:W-:Y:S01]  /*4880*/  FADD.FTZ R158, R154, R3 ;  /* 0x000000039a9e7221 */ /* 0x000fe20000010000 */
[--C-:B------:R-:W-:Y:S01]  /*4890*/  FFMA.FTZ R183, R186, UR10, -R192.reuse ;  /* 0x0000000abab77c23 */ /* 0x100fe200080108c0 */
[----:B------:R-:W-:Y:S01]  /*48a0*/  FFMA.FTZ R186, R187, UR10, -R192 ;  /* 0x0000000abbba7c23 */ /* 0x000fe200080108c0 */
[----:B------:R-:W-:-:S02]  /*48b0*/  IMAD.U32 R187, RZ, RZ, UR25 ;  /* 0x00000019ffbb7e24 */ /* 0x000fc4000f8e00ff */
[----:B------:R-:W-:Y:S01]  /*48c0*/  FADD.FTZ R3, R15, R158 ;  /* 0x0000009e0f037221 */ /* 0x000fe20000010000 */
[----:B------:R-:W0:Y:S01]  /*48d0*/  MUFU.EX2 R173, R173 ;  /* 0x000000ad00ad7308 */ /* 0x000e220000000800 */
        /* <DEDUP_REMOVED lines=19> */
[----:B------:R-:W-:Y:S01]  /*4a10*/  FFMA.FTZ R199, R199, UR10, -R192 ;  /* 0x0000000ac7c77c23 */ /* 0x000fe200080108c0 */
[C---:B--2---:R-:W-:Y:S01]  /*4a20*/  F2FP.BF16.F32.PACK_AB R160, R157.reuse, R160 ;  /* 0x000000a09da0723e */ /* 0x044fe200000010ff */
[-C--:B------:R-:W-:Y:S01]  /*4a30*/  FMUL.FTZ R72, R72, R185.reuse ;  /* 0x000000b948487220 */ /* 0x080fe20000410000 */
[----:B------:R-:W-:Y:S01]  /*4a40*/  FADD.FTZ R3, R157, R158 ;  /* 0x0000009e9d037221 */ /* 0x000fe20000010000 */
[----:B------:R2:W-:Y:S01]  /*4a50*/  MUFU.EX2 R7, R9 ;  /* 0x0000000900077308 */ /* 0x0005e20000000800 */
[----:B----4-:R-:W-:Y:S01]  /*4a60*/  F2FP.BF16.F32.PACK_AB R162, R161, R12 ;  /* 0x0000000ca1a2723e */ /* 0x010fe200000010ff */
[-C--:B------:R-:W-:Y:S01]  /*4a70*/  FMUL.FTZ R73, R73, R185.reuse ;  /* 0x000000b949497220 */ /* 0x080fe20000410000 */
[----:B------:R-:W-:Y:S01]  /*4a80*/  FADD.FTZ R158, R12, R3 ;  /* 0x000000030c9e7221 */ /* 0x000fe20000010000 */
[----:B------:R-:W-:Y:S01]  /*4a90*/  F2FP.BF16.F32.PACK_AB R152, R13, R152 ;  /* 0x000000980d98723e */ /* 0x000fe200000010ff */
[-C--:B------:R-:W-:Y:S01]  /*4aa0*/  FMUL.FTZ R76, R76, R185.reuse ;  /* 0x000000b94c4c7220 */ /* 0x080fe20000410000 */
[----:B------:R-:W-:Y:S01]  /*4ab0*/  F2FP.BF16.F32.PACK_AB R154, R15, R154 ;  /* 0x0000009a0f9a723e */ /* 0x000fe200000010ff */
[----:B------:R-:W-:Y:S01]  /*4ac0*/  FADD.FTZ R3, R161, R158 ;  /* 0x0000009ea1037221 */ /* 0x000fe20000010000 */
[----:B------:R-:W-:Y:S01]  /*4ad0*/  MUFU.EX2 R172, R172 ;  /* 0x000000ac00ac7308 */ /* 0x000fe20000000800 */
[----:B--2---:R-:W-:Y:S01]  /*4ae0*/  IADD3 R9, -R22, 0xb, RZ ;  /* 0x0000000b16097810 */ /* 0x004fe20007ffe1ff */
[-C--:B------:R-:W-:Y:S01]  /*4af0*/  FMUL.FTZ R77, R77, R185.reuse ;  /* 0x000000b94d4d7220 */ /* 0x080fe20000410000 */
[----:B-1----:R-:W-:Y:S01]  /*4b00*/  FADD.FTZ R158, R164, R3 ;  /* 0x00000003a49e7221 */ /* 0x002fe20000010000 */
[----:B-----5:R-:W-:Y:S01]  /*4b10*/  F2FP.BF16.F32.PACK_AB R164, R165, R164 ;  /* 0x000000a4a5a4723e */ /* 0x020fe200000010ff */
[-C--:B------:R-:W-:Y:S01]  /*4b20*/  FMUL.FTZ R80, R80, R185.reuse ;  /* 0x000000b950507220 */ /* 0x080fe20000410000 */
[----:B------:R-:W-:Y:S01]  /*4b30*/  F2FP.BF16.F32.PACK_AB R156, R21, R156 ;  /* 0x0000009c159c723e */ /* 0x000fe200000010ff */
[----:B------:R-:W-:Y:S01]  /*4b40*/  FADD.FTZ R3, R165, R158 ;  /* 0x0000009ea5037221 */ /* 0x000fe20000010000 */
[----:B------:R-:W-:Y:S01]  /*4b50*/  MUFU.EX2 R181, R181 ;  /* 0x000000b500b57308 */ /* 0x000fe20000000800 */
[-C--:B------:R-:W-:Y:S01]  /*4b60*/  FMUL.FTZ R81, R81, R185.reuse ;  /* 0x000000b951517220 */ /* 0x080fe20000410000 */
[----:B------:R-:W-:Y:S01]  /*4b70*/  FMUL.FTZ R84, R84, R185 ;  /* 0x000000b954547220 */ /* 0x000fe20000410000 */
[----:B---3--:R-:W-:Y:S01]  /*4b80*/  FADD.FTZ R158, R14, R3 ;  /* 0x000000030e9e7221 */ /* 0x008fe20000010000 */
[----:B------:R-:W-:-:S02]  /*4b90*/  @!P1 VIADD R3, R187, 0x22840 ;  /* 0x00022840bb039836 */ /* 0x000fc40000000000 */
[-C--:B------:R-:W-:Y:S01]  /*4ba0*/  FMUL.FTZ R85, R85, R185.reuse ;  /* 0x000000b955557220 */ /* 0x080fe20000410000 */
[-C--:B------:R-:W-:Y:S01]  /*4bb0*/  FMUL.FTZ R88, R88, R185.reuse ;  /* 0x000000b958587220 */ /* 0x080fe20000410000 */
[----:B0-----:R-:W-:Y:S01]  /*4bc0*/  FADD.FTZ R197, R169, R158 ;  /* 0x0000009ea9c57221 */ /* 0x001fe20000010000 */
[----:B------:R0:W1:Y:S01]  /*4bd0*/  MUFU.EX2 R176, R196 ;  /* 0x000000c400b07308 */ /* 0x0000620000000800 */
[----:B------:R-:W-:Y:S01]  /*4be0*/  @!P1 PRMT R3, RZ, 0x654, R3 ;  /* 0x00000654ff039816 */ /* 0x000fe20000000003 */
[----:B------:R2:W-:Y:S06]  /*4bf0*/  BAR.ARV R9, 0x100 ;  /* 0x000400090000751d */ /* 0x0005ec0000002000 */
[----:B------:R-:W-:Y:S01]  /*4c00*/  FADD.FTZ R158, R168, R197 ;  /* 0x000000c5a89e7221 */ /* 0x000fe20000010000 */
[----:B------:R3:W-:Y:S01]  /*4c10*/  @!P1 SYNCS.ARRIVE.TRANS64.RED.A1T0 RZ, [R3+URZ], RZ ;  /* 0x000000ff03ff99a7 */ /* 0x0007e2000810043f */
[--C-:B0-----:R-:W-:Y:S01]  /*4c20*/  FFMA.FTZ R196, R167, UR10, -R192.reuse ;  /* 0x0000000aa7c47c23 */ /* 0x101fe200080108c0 */
[----:B------:R-:W-:Y:S01]  /*4c30*/  FFMA.FTZ R167, R170, UR10, -R192 ;  /* 0x0000000aaaa77c23 */ /* 0x000fe200080108c0 */
[----:B------:R-:W-:Y:S01]  /*4c40*/  FMUL.FTZ R192, R193, UR10 ;  /* 0x0000000ac1c07c20 */ /* 0x000fe20008410000 */
[----:B------:R-:W-:Y:S01]  /*4c50*/  MUFU.EX2 R11, R11 ;  /* 0x0000000b000b7308 */ /* 0x000fe20000000800 */
[----:B------:R-:W-:Y:S01]  /*4c60*/  F2FP.BF16.F32.PACK_AB R168, R173, R168 ;  /* 0x000000a8ada8723e */ /* 0x000fe200000010ff */
[-C--:B------:R-:W-:Y:S01]  /*4c70*/  FMUL.FTZ R89, R89, R185.reuse ;  /* 0x000000b959597220 */ /* 0x080fe20000410000 */
[----:B------:R-:W-:Y:S01]  /*4c80*/  F2FP.BF16.F32.PACK_AB R170, R177, R20 ;  /* 0x00000014b1aa723e */ /* 0x000fe200000010ff */
[----:B---3--:R-:W-:Y:S01]  /*4c90*/  FADD.FTZ R3, R173, R158 ;  /* 0x0000009ead037221 */ /* 0x008fe20000010000 */
[----:B-1----:R-:W-:Y:S01]  /*4ca0*/  F2FP.BF16.F32.PACK_AB R174, R7, R176 ;  /* 0x000000b007ae723e */ /* 0x002fe200000010ff */
[-C--:B------:R-:W-:Y:S01]  /*4cb0*/  FMUL.FTZ R92, R92, R185.reuse ;  /* 0x000000b95c5c7220 */ /* 0x080fe20000410000 */
[-C--:B------:R-:W-:Y:S01]  /*4cc0*/  FMUL.FTZ R93, R93, R185.reuse ;  /* 0x000000b95d5d7220 */ /* 0x080fe20000410000 */
[----:B------:R-:W-:Y:S01]  /*4cd0*/  FADD.FTZ R158, R20, R3 ;  /* 0x00000003149e7221 */ /* 0x000fe20000010000 */
[----:B------:R-:W0:Y:S01]  /*4ce0*/  MUFU.EX2 R192, R192 ;  /* 0x000000c000c07308 */ /* 0x000e220000000800 */
[-C--:B------:R-:W-:Y:S01]  /*4cf0*/  FMUL.FTZ R96, R96, R185.reuse ;  /* 0x000000b960607220 */ /* 0x080fe20000410000 */
[-C--:B------:R-:W-:Y:S01]  /*4d00*/  FMUL.FTZ R97, R97, R185.reuse ;  /* 0x000000b961617220 */ /* 0x080fe20000410000 */
[----:B------:R-:W-:Y:S01]  /*4d10*/  FADD.FTZ R3, R177, R158 ;  /* 0x0000009eb1037221 */ /* 0x000fe20000010000 */
[----:B------:R-:W-:Y:S01]  /*4d20*/  F2FP.BF16.F32.PACK_AB R158, R153, R10 ;  /* 0x0000000a999e723e */ /* 0x000fe200000010ff */
[-C--:B------:R-:W-:Y:S01]  /*4d30*/  FMUL.FTZ R100, R100, R185.reuse ;  /* 0x000000b964647220 */ /* 0x080fe20000410000 */
[-C--:B------:R-:W-:Y:S01]  /*4d40*/  FMUL.FTZ R101, R101, R185.reuse ;  /* 0x000000b965657220 */ /* 0x080fe20000410000 */
[----:B------:R-:W-:Y:S01]  /*4d50*/  FADD.FTZ R166, R172, R3 ;  /* 0x00000003aca67221 */ /* 0x000fe20000010000 */
[----:B------:R-:W1:Y:S01]  /*4d60*/  MUFU.EX2 R180, R180 ;  /* 0x000000b400b47308 */ /* 0x000e620000000800 */
[C---:B------:R-:W-:Y:S01]  /*4d70*/  F2FP.BF16.F32.PACK_AB R172, R181.reuse, R172 ;  /* 0x000000acb5ac723e */ /* 0x040fe200000010ff */
[-C--:B------:R-:W-:Y:S01]  /*4d80*/  FMUL.FTZ R104, R104, R185.reuse ;  /* 0x000000b968687220 */ /* 0x080fe20000410000 */
[----:B------:R-:W-:Y:S01]  /*4d90*/  FADD.FTZ R3, R181, R166 ;  /* 0x000000a6b5037221 */ /* 0x000fe20000010000 */
[----:B------:R-:W-:Y:S01]  /*4da0*/  F2FP.BF16.F32.PACK_AB R166, R169, R14 ;  /* 0x0000000ea9a6723e */ /* 0x000fe200000010ff */
[-C--:B------:R-:W-:Y:S01]  /*4db0*/  FMUL.FTZ R105, R105, R185.reuse ;  /* 0x000000b969697220 */ /* 0x080fe20000410000 */
[-C--:B------:R-:W-:Y:S01]  /*4dc0*/  FMUL.FTZ R108, R108, R185.reuse ;  /* 0x000000b96c6c7220 */ /* 0x080fe20000410000 */
[----:B------:R-:W-:Y:S01]  /*4dd0*/  FADD.FTZ R10, R176, R3 ;  /* 0x00000003b00a7221 */ /* 0x000fe20000010000 */
[----:B------:R-:W3:Y:S01]  /*4de0*/  MUFU.EX2 R155, R155 ;  /* 0x0000009b009b7308 */ /* 0x000ee20000000800 */
[-C--:B------:R-:W-:Y:S01]  /*4df0*/  FMUL.FTZ R109, R109, R185.reuse ;  /* 0x000000b96d6d7220 */ /* 0x080fe20000410000 */
[-C--:B------:R-:W-:Y:S01]  /*4e00*/  FMUL.FTZ R112, R112, R185.reuse ;  /* 0x000000b970707220 */ /* 0x080fe20000410000 */
[----:B------:R-:W-:Y:S01]  /*4e10*/  FADD.FTZ R3, R7, R10 ;  /* 0x0000000a07037221 */ /* 0x000fe20000010000 */
[----:B0-----:R-:W-:Y:S01]  /*4e20*/  FFMA.FTZ R7, R192, R0, R11 ;  /* 0x00000000c0077223 */ /* 0x001fe2000001000b */
[-C--:B------:R-:W-:Y:S01]  /*4e30*/  FMUL.FTZ R113, R113, R185.reuse ;  /* 0x000000b971717220 */ /* 0x080fe20000410000 */
[-C--:B------:R-:W-:Y:S01]  /*4e40*/  FMUL.FTZ R116, R116, R185.reuse ;  /* 0x000000b974747220 */ /* 0x080fe20000410000 */
[-C--:B------:R-:W-:Y:S01]  /*4e50*/  FMUL.FTZ R117, R117, R185.reuse ;  /* 0x000000b975757220 */ /* 0x080fe20000410000 */
[----:B------:R-:W0:Y:S01]  /*4e60*/  MUFU.EX2 R184, R184 ;  /* 0x000000b800b87308 */ /* 0x000e220000000800 */
        /* <DEDUP_REMOVED lines=20> */
[----:B------:R-:W-:Y:S01]  /*4fb0*/  FMUL.FTZ R149, R149, R185 ;  /* 0x000000b995957220 */ /* 0x000fe20000410000 */
[----:B------:R-:W-:Y:S01]  /*4fc0*/  F2FP.BF16.F32.PACK_AB R153, R180, R11 ;  /* 0x0000000bb499723e */ /* 0x000fe200000010ff */
[-C--:B------:R-:W-:Y:S01]  /*4fd0*/  FMUL.FTZ R26, R26, R192.reuse ;  /* 0x000000c01a1a7220 */ /* 0x080fe20000410000 */
[----:B------:R-:W0:Y:S01]  /*4fe0*/  MUFU.EX2 R163, R163 ;  /* 0x000000a300a37308 */ /* 0x000e220000000800 */
        /* <DEDUP_REMOVED lines=92> */
[----:B------:R-:W-:-:S03]  /*55b0*/  FMUL.FTZ R151, R151, R192 ;  /* 0x000000c097977220 */ /* 0x000fc60000410000 */
[----:B------:R-:W0:Y:S01]  /*55c0*/  MUFU.EX2 R189, R189 ;  /* 0x000000bd00bd7308 */ /* 0x000e220000000800 */
[----:B-1----:R-:W-:-:S07]  /*55d0*/  FADD.FTZ R7, R183, R0 ;  /* 0x00000000b7077221 */ /* 0x002fce0000010000 */
[----:B------:R-:W1:Y:S01]  /*55e0*/  MUFU.EX2 R190, R190 ;  /* 0x000000be00be7308 */ /* 0x000e620000000800 */
[C---:B---3--:R-:W-:Y:S01]  /*55f0*/  FADD.FTZ R0, R186.reuse, R7 ;  /* 0x00000007ba007221 */ /* 0x048fe20000010000 */
[----:B------:R-:W-:-:S06]  /*5600*/  F2FP.BF16.F32.PACK_AB R169, R186, R183 ;  /* 0x000000b7baa9723e */ /* 0x000fcc00000010ff */
[----:B------:R-:W3:Y:S01]  /*5610*/  MUFU.EX2 R191, R191 ;  /* 0x000000bf00bf7308 */ /* 0x000ee20000000800 */
[----:B0-----:R-:W-:-:S07]  /*5620*/  FADD.FTZ R7, R189, R0 ;  /* 0x00000000bd077221 */ /* 0x001fce0000010000 */
[----:B------:R-:W0:Y:S01]  /*5630*/  MUFU.EX2 R8, R195 ;  /* 0x000000c300087308 */ /* 0x000e220000000800 */
[C---:B-1----:R-:W-:Y:S01]  /*5640*/  FADD.FTZ R0, R190.reuse, R7 ;  /* 0x00000007be007221 */ /* 0x042fe20000010000 */
[----:B------:R-:W-:-:S06]  /*5650*/  F2FP.BF16.F32.PACK_AB R171, R190, R189 ;  /* 0x000000bdbeab723e */ /* 0x000fcc00000010ff */
[----:B------:R-:W1:Y:S01]  /*5660*/  MUFU.EX2 R198, R198 ;  /* 0x000000c600c67308 */ /* 0x000e620000000800 */
[----:B---3--:R-:W-:-:S07]  /*5670*/  FADD.FTZ R7, R191, R0 ;  /* 0x00000000bf077221 */ /* 0x008fce0000010000 */
[----:B------:R-:W3:Y:S01]  /*5680*/  MUFU.EX2 R199, R199 ;  /* 0x000000c700c77308 */ /* 0x000ee20000000800 */
[C---:B0-----:R-:W-:Y:S01]  /*5690*/  FADD.FTZ R7, R8.reuse, R7 ;  /* 0x0000000708077221 */ /* 0x041fe20000010000 */
[----:B------:R-:W-:-:S03]  /*56a0*/  F2FP.BF16.F32.PACK_AB R173, R8, R191 ;  /* 0x000000bf08ad723e */ /* 0x000fc600000010ff */
[----:B-1----:R-:W-:-:S04]  /*56b0*/  FADD.FTZ R0, R198, R7 ;  /* 0x00000007c6007221 */ /* 0x002fc80000010000 */
[C---:B---3--:R-:W-:Y:S01]  /*56c0*/  FADD.FTZ R0, R199.reuse, R0 ;  /* 0x00000000c7007221 */ /* 0x048fe20000010000 */
[----:B------:R-:W-:Y:S01]  /*56d0*/  F2FP.BF16.F32.PACK_AB R175, R199, R198 ;  /* 0x000000c6c7af723e */ /* 0x000fe200000010ff */
[----:B--2---:R-:W-:Y:S06]  /*56e0*/  @!P0 BRA `(.L_x_3562) ;  /* 0x0000000000048947 */ /* 0x004fec0003800000 */
[----:B------:R-:W-:Y:S01]  /*56f0*/  BPT.TRAP 0x1 ;  /* 0x000000040000795c */ /* 0x000fe20000300000 */
.L_x_3562:
[----:B------:R0:W1:Y:S01]  /*5700*/  SYNCS.PHASECHK.TRANS64.TRYWAIT P2, [UR25+0x22850], R6 ;  /* 0x02285006ff0075a7 */ /* 0x0000620008040159 */
[----:B------:R-:W-:Y:S05]  /*5710*/  @!P0 BRA `(.L_x_3563) ;  /* 0x0000000000048947 */ /* 0x000fea0003800000 */
[----:B------:R-:W-:Y:S01]  /*5720*/  BPT.TRAP 0x1 ;  /* 0x000000040000795c */ /* 0x000fe20000300000 */
.L_x_3563:
[----:B-1----:R-:W-:Y:S05]  /*5730*/  @P2 BRA `(.L_x_3564) ;  /* 0x0000000000082947 */ /* 0x002fea0003800000 */
[----:B------:R-:W1:Y:S02]  /*5740*/  SYNCS.PHASECHK.TRANS64.TRYWAIT P2, [UR25+0x22850], R6 ;  /* 0x02285006ff0075a7 */ /* 0x000e640008040159 */
[----:B-1----:R-:W-:Y:S05]  /*5750*/  @!P2 BRA `(.L_x_3565) ;  /* 0x000000a000b0a947 */ /* 0x002fea0003800000 */
.L_x_3564:
[----:B01----:R-:W-:Y:S01]  /*5760*/  VIADD R6, R22, 0x8 ;  /* 0x0000000816067836 */ /* 0x003fe20000000000 */
[----:B------:R-:W-:Y:S01]  /*5770*/  UIMAD UR11, UR37, 0xc00, UR21 ;  /* 0x00000c00250b78a4 */ /* 0x000fe2000f8e0215 */
[----:B------:R-:W-:Y:S01]  /*5780*/  @!P1 VIADD R187, R187, 0x22860 ;  /* 0x00022860bbbb9836 */ /* 0x000fe20000000000 */
[----:B------:R-:W-:Y:S01]  /*5790*/  UMOV UR7, 0x40000040 ;  /* 0x4000004000077882 */ /* 0x000fe20000000000 */
[----:B------:R-:W-:Y:S01]  /*57a0*/  UISETP.GT.AND UP0, UPT, UR23, UR22, UPT ;  /* 0x000000161700728c */ /* 0x000fe2000bf04270 */
[----:B------:R0:W-:Y:S01]  /*57b0*/  BAR.SYNC.DEFER_BLOCKING R6, 0x100 ;  /* 0x000400060000751d */ /* 0x0001e20000010000 */
[----:B------:R-:W-:Y:S01]  /*57c0*/  UIADD3 UR23, UR23, -0x1, URZ ;  /* 0xffffffff17177890 */ /* 0x000fe2000fffe03f */
[----:B------:R-:W-:Y:S01]  /*57d0*/  @!P1 PRMT R187, RZ, 0x654, R187 ;  /* 0x00000654ffbb9816 */ /* 0x000fe200000000bb */
[----:B------:R-:W-:Y:S02]  /*57e0*/  IMAD.MOV.U32 R8, RZ, RZ, R5 ;  /* 0x000000ffff087224 */ /* 0x000fe400078e0005 */
[----:B------:R-:W-:Y:S01]  /*57f0*/  PLOP3.LUT P2, PT, PT, PT, UP0, 0x80, 0x0 ;  /* 0x000000000000781c */ /* 0x000fe20003f4f008 */
[----:B------:R-:W-:Y:S01]  /*5800*/  UMOV UR6, UR11 ;  /* 0x0000000b00067c82 */ /* 0x000fe20008000000 */
[----:B------:R-:W-:Y:S01]  /*5810*/  IMAD.MOV.U32 R7, RZ, RZ, R4 ;  /* 0x000000ffff077224 */ /* 0x000fe200078e0004 */
        /* <DEDUP_REMOVED lines=35> */
.L_x_3557:
[----:B------:R-:W-:-:S13]  /*5a50*/  ISETP.LE.AND P2, PT, RZ, UR23, PT ;  /* 0x00000017ff007c0c */ /* 0x000fda000bf43270 */
[----:B------:R-:W-:Y:S05]  /*5a60*/  @!P2 BRA `(.L_x_3567) ;  /* 0x0000001c003ca947 */ /* 0x000fea0003800000 */
[----:B------:R-:W-:Y:S01]  /*5a70*/  IMAD.MOV.U32 R203, RZ, RZ, R5 ;  /* 0x000000ffffcb7224 */ /* 0x000fe200078e0005 */
[----:B------:R-:W-:Y:S01]  /*5a80*/  ULDC UR22, c[0x0][0x988] ;  /* 0x0002620000167ab9 */ /* 0x000fe20000000800 */
[----:B------:R-:W-:-:S07]  /*5a90*/  IMAD.MOV.U32 R7, RZ, RZ, R4 ;  /* 0x000000ffff077224 */ /* 0x000fce00078e0004 */
.L_x_3576:
[----:B------:R-:W-:-:S04]  /*5aa0*/  UIADD3 UR37, UR37, 0x1, URZ ;  /* 0x0000000125257890 */ /* 0x000fc8000fffe03f */
[----:B------:R-:W-:-:S04]  /*5ab0*/  UISETP.NE.AND UP0, UPT, UR37, 0x2, UPT ;  /* 0x000000022500788c */ /* 0x000fc8000bf05270 */
[----:B------:R-:W-:Y:S02]  /*5ac0*/  USEL UR6, URZ, 0x1, UP0 ;  /* 0x000000013f067887 */ /* 0x000fe40008000000 */
[----:B------:R-:W-:Y:S02]  /*5ad0*/  USEL UR37, UR37, URZ, UP0 ;  /* 0x0000003f25257287 */ /* 0x000fe40008000000 */
[----:B------:R-:W-:Y:S01]  /*5ae0*/  ULOP3.LUT UR40, UR40, UR6, URZ, 0x3c, !UPT ;  /* 0x0000000628287292 */ /* 0x000fe2000f8e3c3f */
[----:B-1----:R-:W-:Y:S11]  /*5af0*/  @!P0 BRA `(.L_x_3568) ;  /* 0x0000000000048947 */ /* 0x002ff60003800000 */
[----:B------:R-:W-:Y:S01]  /*5b00*/  BPT.TRAP 0x1 ;  /* 0x000000040000795c */ /* 0x000fe20000300000 */
.L_x_3568:
[----:B------:R-:W1:Y:S01]  /*5b10*/  S2UR UR7, SR_CgaCtaId ;  /* 0x00000000000779c3 */ /* 0x000e620000008800 */
[----:B------:R-:W-:Y:S01]  /*5b20*/  UMOV UR6, 0x400 ;  /* 0x0000040000067882 */ /* 0x000fe20000000000 */
[----:B0-----:R-:W-:-:S05]  /*5b30*/  IMAD.U32 R6, RZ, RZ, UR40 ;  /* 0x00000028ff067e24 */ /* 0x001fca000f8e00ff */
[----:B------:R-:W-:Y:S01]  /*5b40*/  SHF.L.U32 R6, R6, 0x1f, RZ ;  /* 0x0000001f06067819 */ /* 0x000fe200000006ff */
[----:B-1----:R-:W-:-:S04]  /*5b50*/  ULEA UR6, UR7, UR6, 0x18 ;  /* 0x0000000607067291 */ /* 0x002fc8000f8ec03f */
[----:B------:R-:W-:-:S09]  /*5b60*/  ULEA UR24, UR37, UR6, 0x3 ;  /* 0x0000000625187291 */ /* 0x000fd2000f8e183f */
[----:B------:R0:W1:Y:S01]  /*5b70*/  SYNCS.PHASECHK.TRANS64.TRYWAIT P2, [UR24+0x22830], R6 ;  /* 0x02283006ff0075a7 */ /* 0x0000620008040158 */
[----:B------:R-:W-:Y:S05]  /*5b80*/  @!P0 BRA `(.L_x_3569) ;  /* 0x0000000000048947 */ /* 0x000fea0003800000 */
[----:B------:R-:W-:Y:S01]  /*5b90*/  BPT.TRAP 0x1 ;  /* 0x000000040000795c */ /* 0x000fe20000300000 */
.L_x_3569:
[----:B-1----:R-:W-:Y:S05]  /*5ba0*/  @P2 BRA `(.L_x_3570) ;  /* 0x0000000000082947 */ /* 0x002fea0003800000 */
[----:B------:R-:W1:Y:S02]  /*5bb0*/  SYNCS.PHASECHK.TRANS64.TRYWAIT P2, [UR24+0x22830], R6 ;  /* 0x02283006ff0075a7 */ /* 0x000e640008040158 */
[----:B-1----:R-:W-:Y:S05]  /*5bc0*/  @!P2 BRA `(.L_x_3571) ;  /* 0x0000009c00a8a947 */ /* 0x002fea0003800000 */
.L_x_3570:
        /* <DEDUP_REMOVED lines=21> */
[----:B------:R-:W-:Y:S02]  /*5d20*/  FMNMX.FTZ R4, R152, R7, !PT ;  /* 0x0000000798047209 */ /* 0x000fe40007810000 */
[----:B------:R-:W-:Y:S02]  /*5d30*/  FMNMX.FTZ R10, R154, R203, !PT ;  /* 0x000000cb9a0a7209 */ /* 0x000fe40007810000 */
        /* <DEDUP_REMOVED lines=60> */
[--C-:B-1----:R-:W-:Y:S01]  /*6100*/  FFMA.FTZ R161, R172, UR10, -R9.reuse ;  /* 0x0000000aaca17c23 */ /* 0x102fe20008010809 */
[--C-:B------:R-:W-:Y:S01]  /*6110*/  FFMA.FTZ R168, R184, UR10, -R9.reuse ;  /* 0x0000000ab8a87c23 */ /* 0x100fe20008010809 */
[--C-:B------:R-:W-:Y:S01]  /*6120*/  FFMA.FTZ R165, R185, UR10, -R9.reuse ;  /* 0x0000000ab9a57c23 */ /* 0x100fe20008010809 */
[----:B------:R-:W-:Y:S01]  /*6130*/  FMNMX.FTZ R14, R186, R5, !PT ;  /* 0x00000005ba0e7209 */ /* 0x000fe20007810000 */
[--C-:B------:R-:W-:Y:S01]  /*6140*/  FFMA.FTZ R169, R188, UR10, -R9.reuse ;  /* 0x0000000abca97c23 */ /* 0x100fe20008010809 */
[--C-:B------:R-:W-:Y:S01]  /*6150*/  FFMA.FTZ R173, R192, UR10, -R9.reuse ;  /* 0x0000000ac0ad7c23 */ /* 0x100fe20008010809 */
[--C-:B------:R-:W-:Y:S01]  /*6160*/  FFMA.FTZ R196, R196, UR10, -R9.reuse ;  /* 0x0000000ac4c47c23 */ /* 0x100fe20008010809 */
[----:B------:R-:W-:Y:S01]  /*6170*/  FMNMX.FTZ R5, R187, R14, !PT ;  /* 0x0000000ebb057209 */ /* 0x000fe20007810000 */
[--C-:B--2---:R-:W-:Y:S01]  /*6180*/  FFMA.FTZ R164, R176, UR10, -R9.reuse ;  /* 0x0000000ab0a47c23 */ /* 0x104fe20008010809 */
[----:B------:R-:W-:Y:S01]  /*6190*/  FFMA.FTZ R176, R193, UR10, -R9 ;  /* 0x0000000ac1b07c23 */ /* 0x000fe20008010809 */
[----:B------:R-:W1:Y:S01]  /*61a0*/  MUFU.EX2 R8, R8 ;  /* 0x0000000800087308 */ /* 0x000e620000000800 */
[----:B------:R-:W-:-:S04]  /*61b0*/  FMNMX.FTZ R14, R190, R5, !PT ;  /* 0x00000005be0e7209 */ /* 0x000fc80007810000 */
[----:B------:R-:W-:-:S03]  /*61c0*/  FMNMX.FTZ R5, R191, R14, !PT ;  /* 0x0000000ebf057209 */ /* 0x000fc60007810000 */
[----:B------:R-:W2:Y:S01]  /*61d0*/  MUFU.EX2 R7, R7 ;  /* 0x0000000700077308 */ /* 0x000ea20000000800 */
[----:B------:R-:W-:-:S04]  /*61e0*/  FMNMX.FTZ R14, R194, R5, !PT ;  /* 0x00000005c20e7209 */ /* 0x000fc80007810000 */
[----:B------:R-:W-:-:S03]  /*61f0*/  FMNMX.FTZ R5, R195, R14, !PT ;  /* 0x0000000ec3057209 */ /* 0x000fc60007810000 */
[----:B------:R3:W-:Y:S01]  /*6200*/  MUFU.EX2 R14, R161 ;  /* 0x000000a1000e7308 */ /* 0x0007e20000000800 */
[----:B------:R-:W-:Y:S01]  /*6210*/  FMNMX.FTZ R20, R198, R5, !PT ;  /* 0x00000005c6147209 */ /* 0x000fe20007810000 */
[-C--:B-1----:R-:W-:Y:S01]  /*6220*/  FMUL.FTZ R24, R24, R8.reuse ;  /* 0x0000000818187220 */ /* 0x082fe20000410000 */
[-C--:B------:R-:W-:Y:S01]  /*6230*/  FMUL.FTZ R25, R25, R8.reuse ;  /* 0x0000000819197220 */ /* 0x080fe20000410000 */
[----:B------:R-:W-:Y:S01]  /*6240*/  FMUL.FTZ R28, R28, R8 ;  /* 0x000000081c1c7220 */ /* 0x000fe20000410000 */
[----:B------:R-:W-:Y:S01]  /*6250*/  FMNMX.FTZ R5, R199, R20, !PT ;  /* 0x00000014c7057209 */ /* 0x000fe20007810000 */
[--C-:B------:R-:W-:Y:S01]  /*6260*/  FFMA.FTZ R20, R180, UR10, -R9.reuse ;  /* 0x0000000ab4147c23 */ /* 0x100fe20008010809 */
[-C--:B------:R-:W-:Y:S01]  /*6270*/  FMUL.FTZ R29, R29, R8.reuse ;  /* 0x000000081d1d7220 */ /* 0x080fe20000410000 */
[----:B------:R-:W1:Y:S01]  /*6280*/  MUFU.EX2 R152, R152 ;  /* 0x0000009800987308 */ /* 0x000e620000000800 */
[----:B---3--:R-:W-:Y:S01]  /*6290*/  FFMA.FTZ R161, R181, UR10, -R9 ;  /* 0x0000000ab5a17c23 */ /* 0x008fe20008010809 */
[----:B------:R-:W3:Y:S01]  /*62a0*/  SHFL.BFLY PT, R172, R5, 0x2, 0x1f ;  /* 0x0c401f0005ac7f89 */ /* 0x000ee200000e0000 */
[----:B--2---:R-:W-:Y:S01]  /*62b0*/  FFMA.FTZ R3, R8, R3, R7 ;  /* 0x0000000308037223 */ /* 0x004fe20000010007 */
        /* <DEDUP_REMOVED lines=13> */
[C---:B-1----:R-:W-:Y:S01]  /*6390*/  FADD.FTZ R3, R152.reuse, R3 ;  /* 0x0000000398037221 */ /* 0x042fe20000010000 */
        /* <DEDUP_REMOVED lines=8> */
[----:B---3--:R-:W-:Y:S01]  /*6420*/  FMNMX.FTZ R177, R5, R172, !PT ;  /* 0x000000ac05b17209 */ /* 0x008fe20007810000 */
[--C-:B------:R-:W-:Y:S01]  /*6430*/  FFMA.FTZ R172, R189, UR10, -R9.reuse ;  /* 0x0000000abdac7c23 */ /* 0x100fe20008010809 */
        /* <DEDUP_REMOVED lines=72> */
[--C-:B------:R-:W-:Y:S01]  /*68c0*/  FFMA.FTZ R195, R195, UR10, -R189.reuse ;  /* 0x0000000ac3c37c23 */ /* 0x100fe200080108bd */
[--C-:B------:R-:W-:Y:S01]  /*68d0*/  FFMA.FTZ R198, R198, UR10, -R189.reuse ;  /* 0x0000000ac6c67c23 */ /* 0x100fe200080108bd */
[----:B------:R-:W-:Y:S01]  /*68e0*/  FADD.FTZ R3, R11, R154 ;  /* 0x0000009a0b037221 */ /* 0x000fe20000010000 */
[----:B------:R-:W-:Y:S01]  /*68f0*/  FFMA.FTZ R199, R199, UR10, -R189 ;  /* 0x0000000ac7c77c23 */ /* 0x000fe200080108bd */
        /* <DEDUP_REMOVED lines=31> */
[----:B------:R-:W-:Y:S01]  /*6af0*/  FMUL.FTZ R149, R149, R8 ;  /* 0x0000000895957220 */ /* 0x000fe20000410000 */
[----:B------:R-:W2:Y:S01]  /*6b00*/  MUFU.EX2 R167, R167 ;  /* 0x000000a700a77308 */ /* 0x000ea20000000800 */
[----:B----4-:R-:W-:Y:S01]  /*6b10*/  FADD.FTZ R7, R163, R0 ;  /* 0x00000000a3077221 */ /* 0x010fe20000010000 */
[----:B------:R-:W-:Y:S01]  /*6b20*/  F2FP.BF16.F32.PACK_AB R162, R153, R14 ;  /* 0x0000000e99a2723e */ /* 0x000fe200000010ff */
[-C--:B------:R-:W-:Y:S01]  /*6b30*/  FMUL.FTZ R26, R26, R181.reuse ;  /* 0x000000b51a1a7220 */ /* 0x080fe20000410000 */
        /* <DEDUP_REMOVED lines=61> */
[C---:B--2---:R-:W-:Y:S01]  /*6f10*/  FADD.FTZ R3, R157.reuse, R154 ;  /* 0x0000009a9d037221 */ /* 0x044fe20000010000 */
[----:B------:R-:W-:Y:S01]  /*6f20*/  F2FP.BF16.F32.PACK_AB R164, R157, R164 ;  /* 0x000000a49da4723e */ /* 0x000fe200000010ff */
[----:B------:R-:W-:Y:S01]  /*6f30*/  FMUL.FTZ R114, R114, R181 ;  /* 0x000000b572727220 */ /* 0x000fe20000410000 */
[----:B------:R-:W-:Y:S01]  /*6f40*/  F2FP.BF16.F32.PACK_AB R157, R192, R159 ;  /* 0x0000009fc09d723e */ /* 0x000fe200000010ff */
[----:B------:R-:W-:Y:S01]  /*6f50*/  FMUL.FTZ R115, R115, R181 ;  /* 0x000000b573737220 */ /* 0x000fe20000410000 */
[----:B------:R-:W-:Y:S01]  /*6f60*/  F2FP.BF16.F32.PACK_AB R159, R196, R163 ;  /* 0x000000a3c49f723e */ /* 0x000fe200000010ff */
[----:B------:R-:W-:Y:S01]  /*6f70*/  FMUL.FTZ R118, R118, R181 ;  /* 0x000000b576767220 */ /* 0x000fe20000410000 */
[----:B------:R-:W2:Y:S01]  /*6f80*/  MUFU.EX2 R179, R179 ;  /* 0x000000b300b37308 */ /* 0x000ea20000000800 */
[----:B----4-:R-:W-:Y:S01]  /*6f90*/  FADD.FTZ R0, R178, R7 ;  /* 0x00000007b2007221 */ /* 0x010fe20000010000 */
        /* <DEDUP_REMOVED lines=59> */
[----:B------:R-:W-:-:S03]  /*7350*/  F2FP.BF16.F32.PACK_AB R172, R176, R173 ;  /* 0x000000adb0ac723e */ /* 0x000fc600000010ff */
[----:B------:R-:W-:-:S03]  /*7360*/  FADD.FTZ R3, R177, R10 ;  /* 0x0000000ab1037221 */ /* 0x000fc60000010000 */
[----:B------:R-:W4:Y:S01]  /*7370*/  MUFU.EX2 R180, R180 ;  /* 0x000000b400b47308 */ /* 0x000f220000000800 */
[C---:B-1----:R-:W-:Y:S01]  /*7380*/  FADD.FTZ R7, R8.reuse, R7 ;  /* 0x0000000708077221 */ /* 0x042fe20000010000 */
[----:B------:R-:W-:-:S06]  /*7390*/  F2FP.BF16.F32.PACK_AB R173, R8, R189 ;  /* 0x000000bd08ad723e */ /* 0x000fcc00000010ff */
        /* <DEDUP_REMOVED lines=8> */
.L_x_3572:
[----:B------:R1:W2:Y:S01]  /*7420*/  SYNCS.PHASECHK.TRANS64.TRYWAIT P2, [UR24+0x22850], R6 ;  /* 0x02285006ff0075a7 */ /* 0x0002a20008040158 */
[----:B------:R-:W-:Y:S05]  /*7430*/  @!P0 BRA `(.L_x_3573) ;  /* 0x0000000000048947 */ /* 0x000fea0003800000 */
[----:B------:R-:W-:Y:S01]  /*7440*/  BPT.TRAP 0x1 ;  /* 0x000000040000795c */ /* 0x000fe20000300000 */
.L_x_3573:
[----:B--2---:R-:W-:Y:S05]  /*7450*/  @P2 BRA `(.L_x_3574) ;  /* 0x0000000000082947 */ /* 0x004fea0003800000 */
[----:B------:R-:W2:Y:S02]  /*7460*/  SYNCS.PHASECHK.TRANS64.TRYWAIT P2, [UR24+0x22850], R6 ;  /* 0x02285006ff0075a7 */ /* 0x000ea40008040158 */
[----:B--2---:R-:W-:Y:S05]  /*7470*/  @!P2 BRA `(.L_x_3575) ;  /* 0x000000840094a947 */ /* 0x004fea0003800000 */
.L_x_3574:
[----:B012---:R-:W-:Y:S01]  /*7480*/  VIADD R6, R22, 0x8 ;  /* 0x0000000816067836 */ /* 0x007fe20000000000 */
[----:B------:R-:W-:-:S04]  /*7490*/  UIMAD UR11, UR37, 0xc00, UR21 ;  /* 0x00000c00250b78a4 */ /* 0x000fc8000f8e0215 */
[----:B------:R1:W-:Y:S01]  /*74a0*/  BAR.SYNC.DEFER_BLOCKING R6, 0x100 ;  /* 0x000400060000751d */ /* 0x0003e20000010000 */
[----:B------:R-:W-:Y:S01]  /*74b0*/  ISETP.LT.AND P2, PT, RZ, UR23, PT ;  /* 0x00000017ff007c0c */ /* 0x000fe2000bf41270 */
[----:B------:R-:W-:Y:S01]  /*74c0*/  @!P1 VIADD R183, R183, 0x22860 ;  /* 0x00022860b7b79836 */ /* 0x000fe20000000000 */
[----:B------:R-:W-:Y:S01]  /*74d0*/  UIADD3 UR23, UR23, -0x1, URZ ;  /* 0xffffffff17177890 */ /* 0x000fe2000fffe03f */
[----:B------:R-:W-:Y:S02]  /*74e0*/  IMAD.MOV.U32 R203, RZ, RZ, R5 ;  /* 0x000000ffffcb7224 */ /* 0x000fe400078e0005 */
[----:B------:R-:W-:Y:S01]  /*74f0*/  UMOV UR6, UR11 ;  /* 0x0000000b00067c82 */ /* 0x000fe20008000000 */
[----:B------:R-:W-:Y:S01]  /*7500*/  UMOV UR7, 0x40000040 ;  /* 0x4000004000077882 */ /* 0x000fe20000000000 */
[----:B------:R-:W-:Y:S01]  /*7510*/  @!P1 PRMT R183, RZ, 0x654, R183 ;  /* 0x00000654ffb79816 */ /* 0x000fe200000000b7 */
        /* <DEDUP_REMOVED lines=36> */
.L_x_3567:
[----:B01----:R-:W0:Y:S01]  /*7760*/  SHFL.BFLY PT, R6, R3, 0x2, 0x1f ;  /* 0x0c401f0003067f89 */ /* 0x003e2200000e0000 */
[----:B------:R-:W-:Y:S01]  /*7770*/  IMAD.MOV.U32 R13, RZ, RZ, RZ ;  /* 0x000000ffff0d7224 */ /* 0x000fe200078e00ff */
[----:B------:R-:W-:Y:S01]  /*7780*/  UIADD3 UR37, UR37, 0x1, URZ ;  /* 0x0000000125257890 */ /* 0x000fe2000fffe03f */
[----:B------:R-:W-:Y:S01]  /*7790*/  IMAD.U32 R181, RZ, RZ, UR10 ;  /* 0x0000000affb57e24 */ /* 0x000fe2000f8e00ff */
[----:B------:R-:W1:Y:S01]  /*77a0*/  SHFL.BFLY PT, R11, R0, 0x2, 0x1f ;  /* 0x0c401f00000b7f89 */ /* 0x000e6200000e0000 */
[----:B------:R-:W-:Y:S01]  /*77b0*/  IMAD.MOV.U32 R21, RZ, RZ, -0x800000 ;  /* 0xff800000ff157424 */ /* 0x000fe200078e00ff */
[----:B------:R-:W-:Y:S01]  /*77c0*/  UISETP.NE.AND UP0, UPT, UR37, 0x2, UPT ;  /* 0x000000022500788c */ /* 0x000fe2000bf05270 */
[----:B------:R2:W-:Y:S06]  /*77d0*/  BAR.ARV R9, 0x100 ;  /* 0x000400090000751d */ /* 0x0005ec0000002000 */
[----:B------:R-:W-:-:S02]  /*77e0*/  USEL UR4, URZ, 0x1, UP0 ;  /* 0x000000013f047887 */ /* 0x000fc40008000000 */
[----:B------:R-:W-:Y:S06]  /*77f0*/  BAR.ARV 0x8, 0x120 ;  /* 0x0204800000007b1d */ /* 0x000fec0000002000 */
[----:B------:R-:W-:Y:S01]  /*7800*/  PLOP3.LUT P0, PT, PT, PT, PT, 0x8, 0x0 ;  /* 0x000000000000781c */ /* 0x000fe20003f0e170 */
[----:B------:R-:W-:Y:S01]  /*7810*/  UIADD3 UR47, UR47, 0x1, URZ ;  /* 0x000000012f2f7890 */ /* 0x000fe2000fffe03f */
[----:B0-----:R-:W-:Y:S01]  /*7820*/  FADD.FTZ R6, R6, R3 ;  /* 0x0000000306067221 */ /* 0x001fe20000010000 */
[----:B------:R-:W-:Y:S02]  /*7830*/  USEL UR37, UR37, URZ, UP0 ;  /* 0x0000003f25257287 */ /* 0x000fe40008000000 */
[----:B------:R-:W-:Y:S01]  /*7840*/  ULOP3.LUT UR40, UR40, UR4, URZ, 0x3c, !UPT ;  /* 0x0000000428287292 */ /* 0x000fe2000f8e3c3f */
[----:B-1----:R-:W-:Y:S01]  /*7850*/  FADD.FTZ R11, R11, R0 ;  /* 0x000000000b0b7221 */ /* 0x002fe20000010000 */
[----:B------:R-:W0:Y:S04]  /*7860*/  SHFL.BFLY PT, R7, R6, 0x1, 0x1f ;  /* 0x0c201f0006077f89 */ /* 0x000e2800000e0000 */
[----:B------:R-:W1:Y:S01]  /*7870*/  SHFL.BFLY PT, R8, R11, 0x1, 0x1f ;  /* 0x0c201f000b087f89 */ /* 0x000e6200000e0000 */
[----:B0-----:R-:W-:Y:S01]  /*7880*/  FADD.FTZ R15, R6, R7 ;  /* 0x00000007060f7221 */ /* 0x001fe20000010000 */
[----:B------:R-:W-:-:S02]  /*7890*/  IMAD.MOV.U32 R7, RZ, RZ, RZ ;  /* 0x000000ffff077224 */ /* 0x000fc400078e00ff */
[----:B-1----:R-:W-:Y:S02]  /*78a0*/  FADD.FTZ R176, R11, R8 ;  /* 0x000000080bb07221 */ /* 0x002fe40000010000 */
[----:B------:R-:W-:-:S03]  /*78b0*/  FSETP.NE.FTZ.AND P1, PT, R15, RZ, PT ;  /* 0x000000ff0f00720b */ /* 0x000fc60003f35000 */
[----:B------:R-:W-:-:S10]  /*78c0*/  FSETP.NE.FTZ.AND P2, PT, R176, RZ, PT ;  /* 0x000000ffb000720b */ /* 0x000fd40003f55000 */
[----:B------:R-:W0:Y:S03]  /*78d0*/  @P1 MUFU.RCP R13, R15 ;  /* 0x0000000f000d1308 */ /* 0x000e260000001000 */
[----:B------:R-:W-:-:S05]  /*78e0*/  @P2 FMUL.FTZ R181, R181, 0.69314718246459960938 ;  /* 0x3f317218b5b52820 */ /* 0x000fca0000410000 */
[----:B------:R-:W1:Y:S08]  /*78f0*/  @P2 MUFU.RCP R7, R176 ;  /* 0x000000b000072308 */ /* 0x000e700000001000 */
[----:B------:R-:W3:Y:S01]  /*7900*/  @P2 MUFU.LG2 R176, R176 ;  /* 0x000000b000b02308 */ /* 0x000ee20000000c00 */
[-C--:B0-----:R-:W-:Y:S01]  /*7910*/  FMUL.FTZ R3, R108, R13.reuse ;  /* 0x0000000d6c037220 */ /* 0x081fe20000410000 */
[----:B------:R-:W-:Y:S01]  /*7920*/  FMUL.FTZ R20, R109, R13 ;  /* 0x0000000d6d147220 */ /* 0x000fe20000410000 */
[----:B------:R-:W-:-:S02]  /*7930*/  IMAD.U32 R109, RZ, RZ, UR10 ;  /* 0x0000000aff6d7e24 */ /* 0x000fc4000f8e00ff */
[-C--:B------:R-:W-:Y:S01]  /*7940*/  FMUL.FTZ R0, R24, R13.reuse ;  /* 0x0000000d18007220 */ /* 0x080fe20000410000 */
[-C--:B------:R-:W-:Y:S01]  /*7950*/  FMUL.FTZ R6, R28, R13.reuse ;  /* 0x0000000d1c067220 */ /* 0x080fe20000410000 */
[----:B------:R-:W-:Y:S01]  /*7960*/  FMUL.FTZ R8, R40, R13 ;  /* 0x0000000d28087220 */ /* 0x000fe20000410000 */
[----:B------:R-:W-:Y:S01]  /*7970*/  @P1 FMUL.FTZ R109, R109, 0.69314718246459960938 ;  /* 0x3f3172186d6d1820 */ /* 0x000fe20000410000 */
[----:B------:R-:W0:Y:S01]  /*7980*/  @P1 MUFU.LG2 R108, R15 ;  /* 0x0000000f006c1308 */ /* 0x000e220000000c00 */
        /* <DEDUP_REMOVED lines=128> */
.L_x_3546:
        /* <DEDUP_REMOVED lines=15> */
[----:B------:R-:W-:Y:S01]  /*8280*/  F2FP.BF16.F32.PACK_AB R9, R172, R9 ;  /* 0x00000009ac09723e */ /* 0x000fe200000010ff */
[----:B------:R-:W-:Y:S01]  /*8290*/  ULDC.64 UR6, c[0x0][0xbd8] ;  /* 0x0002f60000067ab9 */ /* 0x000fe20000000a00 */
[----:B------:R-:W-:Y:S01]  /*82a0*/  F2FP.BF16.F32.PACK_AB R10, R45, R10 ;  /* 0x0000000a2d0a723e */ /* 0x000fe200000010ff */
[----:B------:R-:W-:Y:S01]  /*82b0*/  UISETP.NE.AND.EX UP0, UPT, UR9, URZ, UPT, UP0 ;  /* 0x0000003f0900728c */ /* 0x000fe2000bf05300 */
[----:B------:R-:W-:Y:S01]  /*82c0*/  F2FP.BF16.F32.PACK_AB R11, R170, R11 ;  /* 0x0000000baa0b723e */ /* 0x000fe200000010ff */
[----:B------:R-:W-:Y:S01]  /*82d0*/  UISETP.NE.U32.AND UP1, UPT, UR6, URZ, UPT ;  /* 0x0000003f0600728c */ /* 0x000fe2000bf25070 */
[----:B------:R-:W-:Y:S01]  /*82e0*/  F2FP.BF16.F32.PACK_AB R12, R49, R12 ;  /* 0x0000000c310c723e */ /* 0x000fe200000010ff */
[----:B------:R-:W-:Y:S01]  /*82f0*/  USHF.L.U32 UR10, UR46, 0x2, URZ ;  /* 0x000000022e0a7899 */ /* 0x000fe2000800063f */
[----:B------:R-:W-:Y:S01]  /*8300*/  F2FP.BF16.F32.PACK_AB R13, R168, R13 ;  /* 0x0000000da80d723e */ /* 0x000fe200000010ff */
[----:B------:R-:W-:Y:S01]  /*8310*/  UISETP.NE.AND.EX UP1, UPT, UR7, URZ, UPT, UP1 ;  /* 0x0000003f0700728c */ /* 0x000fe2000bf25310 */
[----:B------:R-:W-:Y:S01]  /*8320*/  F2FP.BF16.F32.PACK_AB R14, R53, R14 ;  /* 0x0000000e350e723e */ /* 0x000fe200000010ff */
[----:B------:R-:W-:Y:S01]  /*8330*/  USHF.L.U64.HI UR11, UR46, 0x2, UR45 ;  /* 0x000000022e0b7899 */ /* 0x000fe2000801022d */
[----:B------:R-:W-:Y:S01]  /*8340*/  F2FP.BF16.F32.PACK_AB R15, R166, R15 ;  /* 0x0000000fa60f723e */ /* 0x000fe200000010ff */
[----:B------:R-:W-:Y:S01]  /*8350*/  UIADD3 UR4, UP2, UR10, UR6, URZ ;  /* 0x000000060a047290 */ /* 0x000fe2000ff5e03f */
[----:B------:R-:W-:Y:S01]  /*8360*/  F2FP.BF16.F32.PACK_AB R24, R57, R24 ;  /* 0x000000183918723e */ /* 0x000fe200000010ff */
[----:B------:R-:W-:Y:S01]  /*8370*/  @UP0 UIADD3 UR6, UP3, UR10, UR8, URZ ;  /* 0x000000080a060290 */ /* 0x000fe2000ff7e03f */
[----:B------:R-:W-:Y:S01]  /*8380*/  F2FP.BF16.F32.PACK_AB R28, R65, R28 ;  /* 0x0000001c411c723e */ /* 0x000fe200000010ff */
[----:B------:R-:W-:Y:S01]  /*8390*/  UIADD3.X UR8, UR11, UR7, URZ, UP2, !UPT ;  /* 0x000000070b087290 */ /* 0x000fe200097fe43f */
[----:B------:R-:W-:Y:S01]  /*83a0*/  F2FP.BF16.F32.PACK_AB R72, R73, R72 ;  /* 0x000000484948723e */ /* 0x000fe200000010ff */
[----:B------:R-:W-:Y:S01]  /*83b0*/  @UP0 UIADD3.X UR7, UR11, UR9, URZ, UP3, !UPT ;  /* 0x000000090b070290 */ /* 0x000fe20009ffe43f */
[----:B------:R-:W-:-:S02]  /*83c0*/  F2FP.BF16.F32.PACK_AB R73, R169, R64 ;  /* 0x00000040a949723e */ /* 0x000fc400000010ff */
[----:B------:R-:W-:Y:S02]  /*83d0*/  F2FP.BF16.F32.PACK_AB R80, R81, R80 ;  /* 0x000000505150723e */ /* 0x000fe400000010ff */
[----:B------:R-:W-:Y:S02]  /*83e0*/  F2FP.BF16.F32.PACK_AB R88, R89, R88 ;  /* 0x000000585958723e */ /* 0x000fe400000010ff */
[----:B------:R-:W-:Y:S02]  /*83f0*/  F2FP.BF16.F32.PACK_AB R81, R165, R52 ;  /* 0x00000034a551723e */ /* 0x000fe400000010ff */
[----:B------:R-:W-:Y:S02]  /*8400*/  MOV R34, R102 ;  /* 0x0000006600227202 */ /* 0x000fe40000000f00 */
[----:B0-----:R-:W-:Y:S02]  /*8410*/  MOV R35, R5 ;  /* 0x0000000500237202 */ /* 0x001fe40000000f00 */
[----:B------:R-:W-:-:S02]  /*8420*/  F2FP.BF16.F32.PACK_AB R89, R161, R90 ;  /* 0x0000005aa159723e */ /* 0x000fc400000010ff */
[----:B------:R-:W-:Y:S01]  /*8430*/  F2FP.BF16.F32.PACK_AB R96, R97, R96 ;  /* 0x000000606160723e */ /* 0x000fe200000010ff */
[----:B------:R-:W-:Y:S01]  /*8440*/  IMAD.WIDE R4, R201, 0x2, R34 ;  /* 0x00000002c9047825 */ /* 0x000fe200078e0222 */
[----:B------:R-:W-:Y:S02]  /*8450*/  F2FP.BF16.F32.PACK_AB R90, R93, R92 ;  /* 0x0000005c5d5a723e */ /* 0x000fe400000010ff */
[----:B------:R-:W-:Y:S02]  /*8460*/  F2FP.BF16.F32.PACK_AB R91, R160, R91 ;  /* 0x0000005ba05b723e */ /* 0x000fe400000010ff */
[C---:B------:R-:W-:Y:S02]  /*8470*/  IADD3 R26, P1, R4.reuse, 0x20, RZ ;  /* 0x00000020041a7810 */ /* 0x040fe40007f3e0ff */
[C---:B------:R-:W-:Y:S02]  /*8480*/  LOP3.LUT R7, R4.reuse, 0x380, RZ, 0xc0, !PT ;  /* 0x0000038004077812 */ /* 0x040fe400078ec0ff */
        /* <DEDUP_REMOVED lines=34> */
[----:B------:R-:W-:Y:S02]  /*86b0*/  LOP3.LUT R42, R109, 0x380, RZ, 0xc0, !PT ;  /* 0x000003806d2a7812 */ /* 0x000fe400078ec0ff */
[----:B------:R-:W-:Y:S02]  /*86c0*/  LOP3.LUT R26, R7, R26, RZ, 0x3c, !PT ;  /* 0x0000001a071a7212 */ /* 0x000fe400078e3cff */
[----:B------:R-:W-:Y:S02]  /*86d0*/  LOP3.LUT R7, R50, 0x380, RZ, 0xc0, !PT ;  /* 0x0000038032077812 */ /* 0x000fe400078ec0ff */
[----:B------:R-:W-:Y:S02]  /*86e0*/  LOP3.LUT R46, R181, 0x380, RZ, 0xc0, !PT ;  /* 0x00000380b52e7812 */ /* 0x000fe400078ec0ff */
[----:B------:R-:W-:-:S02]  /*86f0*/  SHF.R.U64 R7, R7, 0x3, RZ ;  /* 0x0000000307077819 */ /* 0x000fc400000012ff */
[----:B------:R-:W-:Y:S02]  /*8700*/  MOV R108, R4 ;  /* 0x00000004006c7202 */ /* 0x000fe40000000f00 */
[----:B------:R-:W-:Y:S02]  /*8710*/  LOP3.LUT R50, R7, R50, RZ, 0x3c, !PT ;  /* 0x0000003207327212 */ /* 0x000fe400078e3cff */
[----:B------:R-:W-:Y:S02]  /*8720*/  LOP3.LUT R7, R66, 0x380, RZ, 0xc0, !PT ;  /* 0x0000038042077812 */ /* 0x000fe400078ec0ff */
[----:B------:R-:W-:Y:S02]  /*8730*/  LOP3.LUT R74, R191, 0x380, RZ, 0xc0, !PT ;  /* 0x00000380bf4a7812 */ /* 0x000fe400078ec0ff */
[----:B------:R-:W-:Y:S02]  /*8740*/  SHF.R.U64 R7, R7, 0x3, RZ ;  /* 0x0000000307077819 */ /* 0x000fe400000012ff */
[----:B------:R-:W-:-:S02]  /*8750*/  F2FP.BF16.F32.PACK_AB R4, R25, R0 ;  /* 0x000000001904723e */ /* 0x000fc400000010ff */
[----:B------:R-:W-:Y:S02]  /*8760*/  LOP3.LUT R66, R7, R66, RZ, 0x3c, !PT ;  /* 0x0000004207427212 */ /* 0x000fe400078e3cff */
[----:B------:R-:W-:Y:S02]  /*8770*/  LOP3.LUT R7, R110, 0x380, RZ, 0xc0, !PT ;  /* 0x000003806e077812 */ /* 0x000fe400078ec0ff */
[----:B------:R-:W-:Y:S02]  /*8780*/  SHF.R.U64 R38, R38, 0x3, RZ ;  /* 0x0000000326267819 */ /* 0x000fe400000012ff */
[----:B------:R-:W-:Y:S02]  /*8790*/  LOP3.LUT R54, R183, 0x380, RZ, 0xc0, !PT ;  /* 0x00000380b7367812 */ /* 0x000fe400078ec0ff */
[----:B------:R-:W-:Y:S02]  /*87a0*/  LOP3.LUT R0, R195, 0x380, RZ, 0xc0, !PT ;  /* 0x00000380c3007812 */ /* 0x000fe400078ec0ff */
[----:B------:R-:W-:-:S02]  /*87b0*/  SHF.R.U64 R29, R7, 0x3, RZ ;  /* 0x00000003071d7819 */ /* 0x000fc400000012ff */
[----:B------:R-:W-:Y:S02]  /*87c0*/  SHF.R.U64 R42, R42, 0x3, RZ ;  /* 0x000000032a2a7819 */ /* 0x000fe400000012ff */
[----:B------:R-:W-:Y:S02]  /*87d0*/  LOP3.LUT R58, R185, 0x380, RZ, 0xc0, !PT ;  /* 0x00000380b93a7812 */ /* 0x000fe400078ec0ff */
[----:B------:R-:W-:Y:S02]  /*87e0*/  F2FP.BF16.F32.PACK_AB R5, R179, R158 ;  /* 0x0000009eb305723e */ /* 0x000fe400000010ff */
[----:B------:R-:W-:Y:S02]  /*87f0*/  LOP3.LUT R25, R86, 0x380, RZ, 0xc0, !PT ;  /* 0x0000038056197812 */ /* 0x000fe400078ec0ff */
[----:B------:R-:W-:Y:S01]  /*8800*/  F2FP.BF16.F32.PACK_AB R7, R177, R30 ;  /* 0x0000001eb107723e */ /* 0x000fe200000010ff */
[----:B------:R-:W-:Y:S01]  /*8810*/  BAR.SYNC.DEFER_BLOCKING 0x1, 0x100 ;  /* 0x0044000000007b1d */ /* 0x000fe20000010000 */
[----:B------:R-:W-:-:S02]  /*8820*/  SHF.R.U64 R46, R46, 0x3, RZ ;  /* 0x000000032e2e7819 */ /* 0x000fc400000012ff */
[----:B------:R-:W-:Y:S02]  /*8830*/  LOP3.LUT R62, R187, 0x380, RZ, 0xc0, !PT ;  /* 0x00000380bb3e7812 */ /* 0x000fe400078ec0ff */
[----:B------:R-:W-:Y:S02]  /*8840*/  SHF.R.U64 R74, R74, 0x3, RZ ;  /* 0x000000034a4a7819 */ /* 0x000fe400000012ff */
[----:B------:R-:W-:Y:S02]  /*8850*/  LOP3.LUT R38, R38, R103, RZ, 0x3c, !PT ;  /* 0x0000006726267212 */ /* 0x000fe400078e3cff */
[----:B------:R-:W-:Y:S02]  /*8860*/  SHF.R.U64 R54, R54, 0x3, RZ ;  /* 0x0000000336367819 */ /* 0x000fe400000012ff */
[----:B------:R-:W-:Y:S02]  /*8870*/  LOP3.LUT R70, R189, 0x380, RZ, 0xc0, !PT ;  /* 0x00000380bd467812 */ /* 0x000fe400078ec0ff */
[----:B------:R-:W-:-:S02]  /*8880*/  SHF.R.U64 R0, R0, 0x3, RZ ;  /* 0x0000000300007819 */ /* 0x000fc400000012ff */
[----:B------:R-:W-:Y:S02]  /*8890*/  LOP3.LUT R42, R42, R109, RZ, 0x3c, !PT ;  /* 0x0000006d2a2a7212 */ /* 0x000fe400078e3cff */
[----:B------:R-:W-:Y:S02]  /*88a0*/  SHF.R.U64 R58, R58, 0x3, RZ ;  /* 0x000000033a3a7819 */ /* 0x000fe400000012ff */
[----:B------:R-:W-:Y:S02]  /*88b0*/  SHF.R.U64 R25, R25, 0x3, RZ ;  /* 0x0000000319197819 */ /* 0x000fe400000012ff */
[----:B------:R-:W-:Y:S02]  /*88c0*/  LOP3.LUT R46, R46, R181, RZ, 0x3c, !PT ;  /* 0x000000b52e2e7212 */ /* 0x000fe400078e3cff */
[----:B------:R-:W-:Y:S01]  /*88d0*/  SHF.R.U64 R62, R62, 0x3, RZ ;  /* 0x000000033e3e7819 */ /* 0x000fe200000012ff */
[----:B------:R0:W-:Y:S01]  /*88e0*/  STSM.16.M88.4 [R108], R4 ;  /* 0x000000046c007844 */ /* 0x0001e20000000200 */
[----:B------:R-:W-:-:S02]  /*88f0*/  LOP3.LUT R78, R193, 0x380, RZ, 0xc0, !PT ;  /* 0x00000380c14e7812 */ /* 0x000fc400078ec0ff */
[----:B------:R-:W-:Y:S02]  /*8900*/  LOP3.LUT R30, R29, R110, RZ, 0x3c, !PT ;  /* 0x0000006e1d1e7212 */ /* 0x000fe400078e3cff */
[----:B------:R-:W-:Y:S02]  /*8910*/  LOP3.LUT R74, R74, R191, RZ, 0x3c, !PT ;  /* 0x000000bf4a4a7212 */ /* 0x000fe400078e3cff */
[----:B------:R-:W-:Y:S02]  /*8920*/  MOV R103, R26 ;  /* 0x0000001a00677202 */ /* 0x000fe40000000f00 */
[----:B------:R-:W-:Y:S02]  /*8930*/  LOP3.LUT R54, R54, R183, RZ, 0x3c, !PT ;  /* 0x000000b736367212 */ /* 0x000fe400078e3cff */
[----:B------:R-:W-:Y:S02]  /*8940*/  SHF.R.U64 R70, R70, 0x3, RZ ;  /* 0x0000000346467819 */ /* 0x000fe400000012ff */
[----:B------:R-:W-:-:S02]  /*8950*/  LOP3.LUT R82, R0, R195, RZ, 0x3c, !PT ;  /* 0x000000c300527212 */ /* 0x000fc400078e3cff */
[----:B------:R-:W-:Y:S02]  /*8960*/  MOV R39, R38 ;  /* 0x0000002600277202 */ /* 0x000fe40000000f00 */
[----:B0-----:R-:W-:Y:S02]  /*8970*/  F2FP.BF16.F32.PACK_AB R4, R33, R32 ;  /* 0x000000202104723e */ /* 0x001fe400000010ff */
[----:B------:R-:W-:Y:S02]  /*8980*/  F2FP.BF16.F32.PACK_AB R5, R174, R157 ;  /* 0x0000009dae05723e */ /* 0x000fe400000010ff */
[----:B------:R-:W-:Y:S02]  /*8990*/  F2FP.BF16.F32.PACK_AB R6, R37, R36 ;  /* 0x000000242506723e */ /* 0x000fe400000010ff */
[----:B------:R-:W-:Y:S02]  /*89a0*/  F2FP.BF16.F32.PACK_AB R7, R175, R156 ;  /* 0x0000009caf07723e */ /* 0x000fe400000010ff */
[----:B------:R-:W-:-:S02]  /*89b0*/  LOP3.LUT R58, R58, R185, RZ, 0x3c, !PT ;  /* 0x000000b93a3a7212 */ /* 0x000fc400078e3cff */
[----:B------:R-:W-:Y:S01]  /*89c0*/  LOP3.LUT R86, R25, R86, RZ, 0x3c, !PT ;  /* 0x0000005619567212 */ /* 0x000fe200078e3cff */
[----:B------:R0:W-:Y:S01]  /*89d0*/  STSM.16.M88.4 [R103], R4 ;  /* 0x0000000467007844 */ /* 0x0001e20000000200 */
[----:B------:R-:W-:Y:S02]  /*89e0*/  MOV R42, R42 ;  /* 0x0000002a002a7202 */ /* 0x000fe40000000f00 */
[----:B------:R-:W-:Y:S01]  /*89f0*/  LOP3.LUT R62, R62, R187, RZ, 0x3c, !PT ;  /* 0x000000bb3e3e7212 */ /* 0x000fe200078e3cff */
[----:B------:R-:W-:Y:S01]  /*8a00*/  STSM.16.M88.4 [R39], R8 ;  /* 0x0000000827007844 */ /* 0x000fe20000000200 */
[----:B------:R-:W-:Y:S02]  /*8a10*/  SHF.R.U64 R78, R78, 0x3, RZ ;  /* 0x000000034e4e7819 */ /* 0x000fe400000012ff */
[----:B------:R-:W-:Y:S01]  /*8a20*/  MOV R46, R46 ;  /* 0x0000002e002e7202 */ /* 0x000fe20000000f00 */
[----:B------:R-:W-:Y:S01]  /*8a30*/  STSM.16.M88.4 [R42], R12 ;  /* 0x0000000c2a007844 */ /* 0x000fe20000000200 */
[----:B------:R-:W-:-:S02]  /*8a40*/  F2FP.BF16.F32.PACK_AB R25, R164, R155 ;  /* 0x0000009ba419723e */ /* 0x000fc400000010ff */
[----:B------:R-:W-:Y:S02]  /*8a50*/  F2FP.BF16.F32.PACK_AB R26, R61, R60 ;  /* 0x0000003c3d1a723e */ /* 0x000fe400000010ff */
[----:B------:R-:W-:Y:S02]  /*8a60*/  F2FP.BF16.F32.PACK_AB R27, R173, R154 ;  /* 0x0000009aad1b723e */ /* 0x000fe400000010ff */
[----:B------:R-:W-:Y:S01]  /*8a70*/  MOV R32, R30 ;  /* 0x0000001e00207202 */ /* 0x000fe20000000f00 */
[----:B0-----:R-:W-:Y:S01]  /*8a80*/  IMAD.U32 R4, RZ, RZ, UR4 ;  /* 0x00000004ff047e24 */ /* 0x001fe2000f8e00ff */
[----:B------:R-:W-:Y:S01]  /*8a90*/  MOV R50, R50 ;  /* 0x0000003200327202 */ /* 0x000fe20000000f00 */
[----:B------:R-:W-:Y:S01]  /*8aa0*/  STSM.16.M88.4 [R46], R24 ;  /* 0x000000182e007844 */ /* 0x000fe20000000200 */
[----:B------:R-:W-:Y:S01]  /*8ab0*/  MOV R0, R74 ;  /* 0x0000004a00007202 */ /* 0x000fe20000000f00 */
[----:B------:R-:W-:Y:S01]  /*8ac0*/  IMAD.U32 R5, RZ, RZ, UR8 ;  /* 0x00000008ff057e24 */ /* 0x000fe2000f8e00ff */
[----:B------:R-:W-:-:S02]  /*8ad0*/  F2FP.BF16.F32.PACK_AB R29, R162, R153 ;  /* 0x00000099a21d723e */ /* 0x000fc400000010ff */
[----:B------:R-:W-:Y:S02]  /*8ae0*/  F2FP.BF16.F32.PACK_AB R30, R69, R68 ;  /* 0x00000044451e723e */ /* 0x000fe400000010ff */
[----:B------:R-:W-:Y:S02]  /*8af0*/  F2FP.BF16.F32.PACK_AB R31, R171, R152 ;  /* 0x00000098ab1f723e */ /* 0x000fe400000010ff */
[----:B------:R-:W-:Y:S02]  /*8b00*/  LOP3.LUT R70, R70, R189, RZ, 0x3c, !PT ;  /* 0x000000bd46467212 */ /* 0x000fe400078e3cff */
[----:B------:R-:W-:Y:S01]  /*8b10*/  MOV R54, R54 ;  /* 0x0000003600367202 */ /* 0x000fe20000000f00 */
[----:B------:R-:W-:Y:S01]  /*8b20*/  STSM.16.M88.4 [R50], R28 ;  /* 0x0000001c32007844 */ /* 0x000fe20000000200 */
[----:B------:R-:W-:Y:S02]  /*8b30*/  MOV R38, R82 ;  /* 0x0000005200267202 */ /* 0x000fe40000000f00 */
[----:B------:R-:W-:-:S02]  /*8b40*/  F2FP.BF16.F32.PACK_AB R74, R77, R76 ;  /* 0x0000004c4d4a723e */ /* 0x000fc400000010ff */
[----:B------:R-:W-:Y:S02]  /*8b50*/  F2FP.BF16.F32.PACK_AB R75, R167, R56 ;  /* 0x00000038a74b723e */ /* 0x000fe400000010ff */
[----:B------:R-:W-:Y:S02]  /*8b60*/  MOV R58, R58 ;  /* 0x0000003a003a7202 */ /* 0x000fe40000000f00 */
[----:B------:R-:W-:Y:S01]  /*8b70*/  F2FP.BF16.F32.PACK_AB R82, R85, R84 ;  /* 0x000000545552723e */ /* 0x000fe200000010ff */
[----:B------:R-:W-:Y:S01]  /*8b80*/  STSM.16.M88.4 [R54], R72 ;  /* 0x0000004836007844 */ /* 0x000fe20000000200 */
[----:B------:R-:W-:Y:S02]  /*8b90*/  F2FP.BF16.F32.PACK_AB R83, R163, R48 ;  /* 0x00000030a353723e */ /* 0x000fe400000010ff */
[----:B------:R-:W-:Y:S02]  /*8ba0*/  LOP3.LUT R78, R78, R193, RZ, 0x3c, !PT ;  /* 0x000000c14e4e7212 */ /* 0x000fe400078e3cff */
[----:B------:R-:W-:Y:S01]  /*8bb0*/  MOV R62, R62 ;  /* 0x0000003e003e7202 */ /* 0x000fe20000000f00 */
[----:B------:R-:W-:Y:S01]  /*8bc0*/  STSM.16.M88.4 [R58], R80 ;  /* 0x000000503a007844 */ /* 0x000fe20000000200 */
[----:B------:R-:W-:-:S02]  /*8bd0*/  F2FP.BF16.F32.PACK_AB R97, R159, R98 ;  /* 0x000000629f61723e */ /* 0x000fc400000010ff */
[----:B------:R-:W-:Y:S01]  /*8be0*/  MOV R66, R66 ;  /* 0x0000004200427202 */ /* 0x000fe20000000f00 */
[----:B------:R-:W-:Y:S01]  /*8bf0*/  STSM.16.M88.4 [R62], R88 ;  /* 0x000000583e007844 */ /* 0x000fe20000000200 */
[----:B------:R-:W-:Y:S02]  /*8c00*/  F2FP.BF16.F32.PACK_AB R98, R101, R100 ;  /* 0x000000646562723e */ /* 0x000fe400000010ff */
[----:B------:R-:W-:Y:S02]  /*8c10*/  F2FP.BF16.F32.PACK_AB R99, R94, R99 ;  /* 0x000000635e63723e */ /* 0x000fe400000010ff */
[----:B------:R-:W-:Y:S02]  /*8c20*/  F2FP.BF16.F32.PACK_AB R112, R113, R112 ;  /* 0x000000707170723e */ /* 0x000fe400000010ff */
[----:B------:R-:W-:Y:S01]  /*8c30*/  MOV R70, R70 ;  /* 0x0000004600467202 */ /* 0x000fe20000000f00 */
[----:B------:R-:W-:Y:S01]  /*8c40*/  STSM.16.M88.4 [R66], R96 ;  /* 0x0000006042007844 */ /* 0x000fe20000000200 */
[----:B------:R-:W-:-:S02]  /*8c50*/  F2FP.BF16.F32.PACK_AB R92, R105, R104 ;  /* 0x00000068695c723e */ /* 0x000fc400000010ff */
        /* <DEDUP_REMOVED lines=29> */
[----:B------:R-:W-:-:S02]  /*8e30*/  PLOP3.LUT P1, PT, PT, PT, UP1, 0x80, 0x0 ;  /* 0x000000000000781c */ /* 0x000fc40003f2f018 */
[----:B------:R-:W-:Y:S01]  /*8e40*/  PLOP3.LUT P2, PT, PT, PT, UP0, 0x80, 0x0 ;  /* 0x000000000000781c */ /* 0x000fe20003f4f008 */
[----:B------:R1:W-:Y:S01]  /*8e50*/  STSM.16.M88.4 [R32], R144 ;  /* 0x0000009020007844 */ /* 0x0003e20000000200 */
[----:B------:R-:W-:Y:S01]  /*8e60*/  BAR.SYNC.DEFER_BLOCKING 0x1, 0x100 ;  /* 0x0044000000007b1d */ /* 0x000fe20000010000 */
[----:B------:R-:W-:Y:S02]  /*8e70*/  IMAD.U32 R6, RZ, RZ, UR6 ;  /* 0x00000006ff067e24 */ /* 0x000fe4000f8e00ff */
[----:B------:R-:W-:-:S06]  /*8e80*/  IMAD.U32 R7, RZ, RZ, UR7 ;  /* 0x00000007ff077e24 */ /* 0x000fcc000f8e00ff */
[----:B0-----:R-:W2:Y:S04]  /*8e90*/  @P1 LDG.E R0, desc[UR38][R4.64] ;  /* 0x0000002604001981 */ /* 0x001ea8000c1e1900 */
[----:B------:R-:W3:Y:S01]  /*8ea0*/  @P2 LDG.E R6, desc[UR38][R6.64] ;  /* 0x0000002606062981 */ /* 0x000ee2000c1e1900 */
[----:B------:R-:W-:Y:S01]  /*8eb0*/  IMAD R3, R16, 0x40, R2 ;  /* 0x0000004010037824 */ /* 0x000fe200078e0202 */
[----:B------:R-:W-:Y:S01]  /*8ec0*/  UMOV UR4, URZ ;  /* 0x0000003f00047c82 */ /* 0x000fe20008000000 */
[----:B------:R-:W-:Y:S02]  /*8ed0*/  ULDC UR10, c[0x0][0xa88] ;  /* 0x0002a200000a7ab9 */ /* 0x000fe40000000800 */
[----:B------:R-:W-:-:S03]  /*8ee0*/  IMAD.WIDE R34, R3, 0x2, R34 ;  /* 0x0000000203227825 */ /* 0x000fc600078e0222 */
[----:B------:R-:W-:Y:S02]  /*8ef0*/  IADD3 R33, P0, R34, 0x1000, RZ ;  /* 0x0000100022217810 */ /* 0x000fe40007f1e0ff */
        /* <DEDUP_REMOVED lines=9> */
.L_x_3579:
[----:B------:R-:W-:Y:S01]  /*8f90*/  USHF.R.S32.HI UR14, URZ, 0x1f, UR43 ;  /* 0x0000001f3f0e7899 */ /* 0x000fe2000801142b */
[----:B------:R-:W-:Y:S01]  /*8fa0*/  IADD3 R5, P2, R34, 0x3000, RZ ;  /* 0x0000300022057810 */ /* 0x000fe20007f5e0ff */
[----:B------:R-:W-:Y:S01]  /*8fb0*/  ULDC.64 UR12, c[0x0][0xb70] ;  /* 0x0002dc00000c7ab9 */ /* 0x000fe20000000a00 */
[----:B------:R-:W-:Y:S01]  /*8fc0*/  USHF.R.S32.HI UR9, URZ, 0x1f, UR4 ;  /* 0x0000001f3f097899 */ /* 0x000fe20008011404 */
[----:B------:R-:W-:Y:S01]  /*8fd0*/  IMAD.U32 R6, RZ, RZ, UR42 ;  /* 0x0000002aff067e24 */ /* 0x000fe2000f8e00ff */
[----:B------:R-:W-:Y:S01]  /*8fe0*/  UIMAD UR11, UR14, UR12, URZ ;  /* 0x0000000c0e0b72a4 */ /* 0x000fe2000f8e023f */
[----:B------:R-:W-:Y:S01]  /*8ff0*/  LOP3.LUT R4, R5, 0x380, RZ, 0xc0, !PT ;  /* 0x0000038005047812 */ /* 0x000fe200078ec0ff */
[----:B------:R-:W-:Y:S01]  /*9000*/  UMOV UR8, UR4 ;  /* 0x0000000400087c82 */ /* 0x000fe20008000000 */
[----:B------:R-:W-:Y:S01]  /*9010*/  USEL UR45, UR45, URZ, !UP1 ;  /* 0x0000003f2d2d7287 */ /* 0x000fe2000c800000 */
[----:B------:R-:W-:Y:S01]  /*9020*/  IMAD R6, R6, 0x80, R19 ;  /* 0x0000008006067824 */ /* 0x000fe200078e0213 */
[----:B------:R-:W-:Y:S01]  /*9030*/  UIMAD.WIDE.U32 UR6, UR43, UR12, UR8 ;  /* 0x0000000c2b0672a5 */ /* 0x000fe2000f8e0008 */
[----:B------:R-:W-:Y:S01]  /*9040*/  SHF.R.U64 R4, R4, 0x3, RZ ;  /* 0x0000000304047819 */ /* 0x000fe200000012ff */
[----:B------:R-:W-:Y:S01]  /*9050*/  UIMAD UR11, UR43, UR13, UR11 ;  /* 0x0000000d2b0b72a4 */ /* 0x000fe2000f8e020b */
[----:B------:R-:W-:Y:S01]  /*9060*/  LOP3.LUT R32, R33, 0x380, RZ, 0xc0, !PT ;  /* 0x0000038021207812 */ /* 0x000fe200078ec0ff */
[----:B------:R-:W-:Y:S01]  /*9070*/  USEL UR46, UR46, URZ, !UP1 ;  /* 0x0000003f2e2e7287 */ /* 0x000fe2000c800000 */
[----:B------:R-:W-:Y:S01]  /*9080*/  LOP3.LUT R4, R4, R5, RZ, 0x3c, !PT ;  /* 0x0000000504047212 */ /* 0x000fe200078e3cff */
[----:B------:R-:W-:Y:S01]  /*9090*/  ULDC.64 UR12, c[0x0][0xb78] ;  /* 0x0002de00000c7ab9 */ /* 0x000fe20000000a00 */
[----:B------:R-:W-:Y:S01]  /*90a0*/  UIADD3 UR7, UR7, UR11, URZ ;  /* 0x0000000b07077290 */ /* 0x000fe2000fffe03f */
[----:B------:R-:W-:Y:S01]  /*90b0*/  SHF.R.S32.HI R0, RZ, 0x1f, R6 ;  /* 0x0000001fff007819 */ /* 0x000fe20000011406 */
[----:B------:R-:W-:Y:S01]  /*90c0*/  UIMAD UR8, UR45, UR12, URZ ;  /* 0x0000000c2d0872a4 */ /* 0x000fe2000f8e023f */
[----:B------:R-:W-:Y:S01]  /*90d0*/  IADD3 R9, P1, R34, 0x2000, RZ ;  /* 0x0000200022097810 */ /* 0x000fe20007f3e0ff */
[----:B------:R-:W-:Y:S01]  /*90e0*/  UIMAD.WIDE.U32 UR6, UR46, UR12, UR6 ;  /* 0x0000000c2e0672a5 */ /* 0x000fe2000f8e0006 */
[----:B------:R-:W-:Y:S01]  /*90f0*/  SHF.R.U64 R32, R32, 0x3, RZ ;  /* 0x0000000320207819 */ /* 0x000fe200000012ff */
[----:B------:R-:W-:Y:S01]  /*9100*/  UIMAD UR8, UR46, UR13, UR8 ;  /* 0x0000000d2e0872a4 */ /* 0x000fe2000f8e0208 */
[----:B------:R-:W-:-:S02]  /*9110*/  LOP3.LUT R8, R9, 0x380, RZ, 0xc0, !PT ;  /* 0x0000038009087812 */ /* 0x000fc400078ec0ff */
[----:B------:R-:W-:Y:S01]  /*9120*/  LOP3.LUT R32, R32, R33, RZ, 0x3c, !PT ;  /* 0x0000002120207212 */ /* 0x000fe200078e3cff */
[----:B------:R-:W-:Y:S01]  /*9130*/  IMAD.X R33, RZ, RZ, R35, P0 ;  /* 0x000000ffff217224 */ /* 0x000fe200000e0623 */
[----:B------:R-:W-:Y:S01]  /*9140*/  IADD3 R3, P3, R6, UR6, RZ ;  /* 0x0000000606037c10 */ /* 0x000fe2000ff7e0ff */
[----:B------:R-:W-:Y:S01]  /*9150*/  IMAD.U32 R5, RZ, RZ, UR8 ;  /* 0x00000008ff057e24 */ /* 0x000fe2000f8e00ff */
[----:B------:R-:W-:Y:S01]  /*9160*/  SHF.R.U64 R8, R8, 0x3, RZ ;  /* 0x0000000308087819 */ /* 0x000fe200000012ff */
[----:B------:R-:W-:Y:S01]  /*9170*/  ULDC.64 UR12, c[0x0][0xaa0] ;  /* 0x0002a800000c7ab9 */ /* 0x000fe20000000a00 */
[----:B------:R-:W-:Y:S02]  /*9180*/  IADD3 R69, P0, R34, 0x8000, RZ ;  /* 0x0000800022457810 */ /* 0x000fe40007f1e0ff */
[----:B------:R-:W-:Y:S01]  /*9190*/  IADD3.X R0, R0, UR7, R5, P3, !PT ;  /* 0x0000000700007c10 */ /* 0x000fe20009ffe405 */
[----:B------:R-:W-:Y:S01]  /*91a0*/  ULDC.64 UR6, c[0x0][0xb40] ;  /* 0x0002d00000067ab9 */ /* 0x000fe20000000a00 */
[----:B------:R-:W-:Y:S01]  /*91b0*/  IADD3 R61, P6, R34, 0x4000, RZ ;  /* 0x00004000223d7810 */ /* 0x000fe20007fde0ff */
[----:B------:R-:W-:Y:S01]  /*91c0*/  IMAD.X R5, RZ, RZ, R35, P2 ;  /* 0x000000ffff057224 */ /* 0x000fe200010e0623 */
[----:B------:R-:W-:-:S02]  /*91d0*/  LEA R26, P3, R3, UR6, 0x2 ;  /* 0x00000006031a7c11 */ /* 0x000fc4000f8610ff */
[----:B------:R-:W-:Y:S02]  /*91e0*/  IADD3 R45, P5, R34, 0x5000, RZ ;  /* 0x00005000222d7810 */ /* 0x000fe40007fbe0ff */
[----:B------:R-:W-:Y:S01]  /*91f0*/  LEA.HI.X R27, R3, UR7, R0, 0x2, P3 ;  /* 0x00000007031b7c11 */ /* 0x000fe200098f1400 */
[----:B------:R-:W-:Y:S01]  /*9200*/  VIADD R0, R6, 0x8 ;  /* 0x0000000806007836 */ /* 0x000fe20000000000 */
[C---:B------:R-:W-:Y:S02]  /*9210*/  IADD3 R29, P4, R34.reuse, 0x6000, RZ ;  /* 0x00006000221d7810 */ /* 0x040fe40007f9e0ff */
[----:B------:R-:W-:Y:S02]  /*9220*/  IADD3 R13, P3, R34, 0x7000, RZ ;  /* 0x00007000220d7810 */ /* 0x000fe40007f7e0ff */
[----:B------:R-:W-:Y:S01]  /*9230*/  LOP3.LUT R8, R8, R9, RZ, 0x3c, !PT ;  /* 0x0000000908087212 */ /* 0x000fe200078e3cff */
[----:B------:R-:W-:Y:S01]  /*9240*/  IMAD.X R9, RZ, RZ, R35, P1 ;  /* 0x000000ffff097224 */ /* 0x000fe200008e0623 */
[----:B------:R-:W-:-:S02]  /*9250*/  IADD3 R43, P2, R34, 0xa000, RZ ;  /* 0x0000a000222b7810 */ /* 0x000fc40007f5e0ff */
[----:B------:R-:W-:Y:S02]  /*9260*/  IADD3 R57, P1, R34, 0x9000, RZ ;  /* 0x0000900022397810 */ /* 0x000fe40007f3e0ff */
[----:B------:R-:W-:Y:S02]  /*9270*/  LOP3.LUT R68, R69, 0x380, RZ, 0xc0, !PT ;  /* 0x0000038045447812 */ /* 0x000fe400078ec0ff */
[----:B------:R-:W-:Y:S02]  /*9280*/  LOP3.LUT R60, R61, 0x380, RZ, 0xc0, !PT ;  /* 0x000003803d3c7812 */ /* 0x000fe400078ec0ff */
        /* <DEDUP_REMOVED lines=26> */
[C---:B------:R-:W-:Y:S02]  /*9430*/  IADD3 R73, P5, R34.reuse, 0xc000, RZ ;  /* 0x0000c00022497810 */ /* 0x040fe40007fbe0ff */
[C---:B------:R-:W-:Y:S02]  /*9440*/  IADD3 R65, P4, R34.reuse, 0xd000, RZ ;  /* 0x0000d00022417810 */ /* 0x040fe40007f9e0ff */
[----:B------:R-:W-:Y:S02]  /*9450*/  IADD3 R49, P3, R34, 0xe000, RZ ;  /* 0x0000e00022317810 */ /* 0x000fe40007f7e0ff */
[----:B------:R-:W-:Y:S01]  /*9460*/  LOP3.LUT R56, R56, R57, RZ, 0x3c, !PT ;  /* 0x0000003938387212 */ /* 0x000fe200078e3cff */
[----:B------:R-:W-:Y:S01]  /*9470*/  IMAD.X R57, RZ, RZ, R35, P1 ;  /* 0x000000ffff397224 */ /* 0x000fe200008e0623 */
[----:B------:R-:W-:-:S02]  /*9480*/  IADD3 R3, P2, R34, 0xf000, RZ ;  /* 0x0000f00022037810 */ /* 0x000fc40007f5e0ff */
[----:B------:R-:W-:Y:S02]  /*9490*/  ISETP.GE.OR P1, PT, R6, UR10, P0 ;  /* 0x0000000a06007c0c */ /* 0x000fe40008726670 */
[----:B------:R-:W-:Y:S01]  /*94a0*/  LOP3.LUT R24, R25, 0x380, RZ, 0xc0, !PT ;  /* 0x0000038019187812 */ /* 0x000fe200078ec0ff */
[----:B------:R-:W-:Y:S01]  /*94b0*/  IMAD.X R37, RZ, RZ, R35, P2 ;  /* 0x000000ffff257224 */ /* 0x000fe200010e0623 */
[----:B------:R-:W-:Y:S02]  /*94c0*/  LOP3.LUT R72, R73, 0x380, RZ, 0xc0, !PT ;  /* 0x0000038049487812 */ /* 0x000fe400078ec0ff */
[----:B------:R-:W-:Y:S02]  /*94d0*/  LOP3.LUT R64, R65, 0x380, RZ, 0xc0, !PT ;  /* 0x0000038041407812 */ /* 0x000fe400078ec0ff */
[----:B------:R-:W-:Y:S02]  /*94e0*/  LOP3.LUT R48, R49, 0x380, RZ, 0xc0, !PT ;  /* 0x0000038031307812 */ /* 0x000fe400078ec0ff */
[----:B------:R-:W-:-:S02]  /*94f0*/  LOP3.LUT R53, R34, 0x380, RZ, 0xc0, !PT ;  /* 0x0000038022357812 */ /* 0x000fc400078ec0ff */
[----:B------:R-:W-:Y:S01]  /*9500*/  ISETP.GE.OR P0, PT, R0, UR10, P0 ;  /* 0x0000000a00007c0c */ /* 0x000fe20008706670 */
[----:B------:R-:W-:Y:S01]  /*9510*/  UIMAD UR6, UR9, UR12, URZ ;  /* 0x0000000c090672a4 */ /* 0x000fe2000f8e023f */
[----:B------:R-:W-:Y:S01]  /*9520*/  LOP3.LUT R0, R3, 0x380, RZ, 0xc0, !PT ;  /* 0x0000038003007812 */ /* 0x000fe200078ec0ff */
[----:B------:R0:W-:Y:S01]  /*9530*/  @!P1 STG.E desc[UR38][R26.64], R21 ;  /* 0x000000151a009986 */ /* 0x0001e2000c101926 */
[----:B------:R-:W-:Y:S01]  /*9540*/  SHF.R.U64 R24, R24, 0x3, RZ ;  /* 0x0000000318187819 */ /* 0x000fe200000012ff */
[----:B------:R-:W-:Y:S01]  /*9550*/  ULDC.64 UR8, c[0x0][0xae0] ;  /* 0x0002b80000087ab9 */ /* 0x000fe20000000a00 */
[----:B------:R-:W-:Y:S02]  /*9560*/  SHF.R.U64 R72, R72, 0x3, RZ ;  /* 0x0000000348487819 */ /* 0x000fe400000012ff */
[----:B------:R-:W-:Y:S02]  /*9570*/  SHF.R.U64 R64, R64, 0x3, RZ ;  /* 0x0000000340407819 */ /* 0x000fe400000012ff */
[----:B------:R-:W-:-:S02]  /*9580*/  SHF.R.U64 R48, R48, 0x3, RZ ;  /* 0x0000000330307819 */ /* 0x000fc400000012ff */
[----:B------:R-:W-:Y:S01]  /*9590*/  SHF.R.U64 R53, R53, 0x3, RZ ;  /* 0x0000000335357819 */ /* 0x000fe200000012ff */
[----:B------:R1:W-:Y:S01]  /*95a0*/  @!P0 STG.E desc[UR38][R26.64+0x20], R40 ;  /* 0x000020281a008986 */ /* 0x0003e2000c101926 */
        /* <DEDUP_REMOVED lines=12> */
[----:B0-----:R-:W-:Y:S01]  /*9670*/  IMAD.U32 R21, RZ, RZ, UR12 ;  /* 0x0000000cff157e24 */ /* 0x001fe2000f8e00ff */
[----:B------:R-:W-:Y:S01]  /*9680*/  SHF.R.S32.HI R3, RZ, 0x1f, R2 ;  /* 0x0000001fff037819 */ /* 0x000fe20000011402 */
[----:B------:R-:W5:Y:S01]  /*9690*/  LD.E.128 R32, desc[UR38][R32.64] ;  /* 0x0000002620207980 */ /* 0x000f62000c101d00 */
[----:B------:R-:W-:-:S03]  /*96a0*/  UIMAD UR6, UR4, UR13, UR6 ;  /* 0x0000000d040672a4 */ /* 0x000fc6000f8e0206 */
[----:B------:R-:W5:Y:S01]  /*96b0*/  LD.E.128 R52, desc[UR38][R52.64] ;  /* 0x0000002634347980 */ /* 0x000f62000c101d00 */
[----:B------:R-:W-:-:S03]  /*96c0*/  IMAD.WIDE.U32 R20, R21, UR4, R2 ;  /* 0x0000000415147c25 */ /* 0x000fc6000f8e0002 */
        /* <DEDUP_REMOVED lines=8> */
[----:B-1----:R-:W5:Y:S04]  /*9750*/  LD.E.128 R40, desc[UR38][R42.64] ;  /* 0x000000262a287980 */ /* 0x002f68000c101d00 */
        /* <DEDUP_REMOVED lines=12> */
[----:B------:R-:W-:Y:S01]  /*9820*/  VIADD R21, R21, UR6 ;  /* 0x0000000615157c36 */ /* 0x000fe20008000000 */
[----:B------:R-:W-:Y:S01]  /*9830*/  UIMAD UR10, UR42, -0x80, UR10 ;  /* 0xffffff802a0a78a4 */ /* 0x000fe2000f8e020a */
[----:B------:R-:W-:Y:S01]  /*9840*/  IMAD.U32 R3, RZ, RZ, UR8 ;  /* 0x00000008ff037e24 */ /* 0x000fe2000f8e00ff */
[----:B------:R-:W-:Y:S01]  /*9850*/  UIMAD UR4, UR43, UR9, UR4 ;  /* 0x000000092b0472a4 */ /* 0x000fe2000f8e0204 */
[----:B------:R-:W-:-:S02]  /*9860*/  ULDC.64 UR6, c[0x0][0xae8] ;  /* 0x0002ba0000067ab9 */ /* 0x000fc40000000a00 */
[----:B------:R-:W-:Y:S01]  /*9870*/  IMAD.WIDE.U32 R20, R3, UR43, R20 ;  /* 0x0000002b03147c25 */ /* 0x000fe2000f8e0014 */
[----:B------:R-:W-:-:S03]  /*9880*/  ISETP.GE.AND P3, PT, R16, UR10, PT ;  /* 0x0000000a10007c0c */ /* 0x000fc6000bf66270 */
[----:B------:R-:W-:Y:S01]  /*9890*/  VIADD R21, R21, UR4 ;  /* 0x0000000415157c36 */ /* 0x000fe20008000000 */
[----:B------:R-:W-:Y:S01]  /*98a0*/  UIMAD UR4, UR45, UR6, URZ ;  /* 0x000000062d0472a4 */ /* 0x000fe2000f8e023f */
[----:B------:R-:W-:Y:S02]  /*98b0*/  VIADD R102, R102, 0x22820 ;  /* 0x0002282066667836 */ /* 0x000fe40000000000 */
[----:B------:R-:W-:Y:S02]  /*98c0*/  VIADD R17, R16, 0x60 ;  /* 0x0000006010117836 */ /* 0x000fe40000000000 */
[----:B------:R-:W-:Y:S01]  /*98d0*/  IMAD.U32 R79, RZ, RZ, UR6 ;  /* 0x00000006ff4f7e24 */ /* 0x000fe2000f8e00ff */
[----:B------:R-:W-:Y:S01]  /*98e0*/  UIMAD UR4, UR46, UR7, UR4 ;  /* 0x000000072e0472a4 */ /* 0x000fe2000f8e0204 */
[----:B------:R-:W-:Y:S02]  /*98f0*/  PRMT R102, RZ, 0x654, R102 ;  /* 0x00000654ff667816 */ /* 0x000fe40000000066 */
[----:B------:R-:W-:Y:S01]  /*9900*/  IMAD.WIDE.U32 R78, R79, UR46, R20 ;  /* 0x0000002e4f4e7c25 */ /* 0x000fe2000f8e0014 */
[----:B------:R-:W-:-:S02]  /*9910*/  ISETP.GE.AND P2, PT, R17, UR10, PT ;  /* 0x0000000a11007c0c */ /* 0x000fc4000bf46270 */
[--C-:B------:R-:W-:Y:S01]  /*9920*/  SHF.R.S32.HI R17, RZ, 0x1f, R16.reuse ;  /* 0x0000001fff117819 */ /* 0x100fe20000011410 */
[C---:B------:R-:W-:Y:S01]  /*9930*/  VIADD R0, R16.reuse, 0x20 ;  /* 0x0000002010007836 */ /* 0x040fe20000000000 */
[----:B0-----:R0:W-:Y:S01]  /*9940*/  SYNCS.ARRIVE.TRANS64.RED.A1T0 RZ, [R102+URZ], RZ ;  /* 0x000000ff66ff79a7 */ /* 0x0011e2000810043f */
[----:B------:R-:W-:Y:S01]  /*9950*/  VIADD R3, R16, 0x40 ;  /* 0x0000004010037836 */ /* 0x000fe20000000000 */
[----:B------:R-:W-:Y:S01]  /*9960*/  BSSY B1, `(.L_x_3580) ;  /* 0x000001d000017945 */ /* 0x000fe20003800000 */
[----:B------:R-:W-:Y:S02]  /*9970*/  IMAD.U32 R77, RZ, RZ, UR42 ;  /* 0x0000002aff4d7e24 */ /* 0x000fe4000f8e00ff */
[----:B------:R-:W-:Y:S01]  /*9980*/  VIADD R83, R79, UR4 ;  /* 0x000000044f537c36 */ /* 0x000fe20008000000 */
[----:B------:R-:W-:Y:S01]  /*9990*/  ISETP.GE.AND P0, PT, R0, UR10, PT ;  /* 0x0000000a00007c0c */ /* 0x000fe2000bf06270 */
[----:B------:R-:W-:Y:S01]  /*99a0*/  IMAD.WIDE R76, R77, 0x80, R16 ;  /* 0x000000804d4c7825 */ /* 0x000fe200078e0210 */
[----:B------:R-:W-:Y:S01]  /*99b0*/  ISETP.GE.AND P1, PT, R3, UR10, PT ;  /* 0x0000000a03007c0c */ /* 0x000fe2000bf26270 */
[----:B0-----:R-:W-:-:S12]  /*99c0*/  @P3 BRA `(.L_x_3581) ;  /* 0x0000000000583947 */ /* 0x001fd80003800000 */
        /* <DEDUP_REMOVED lines=22> */
.L_x_3581:
[----:B------:R-:W-:Y:S05]  /*9b30*/  BSYNC B1 ;  /* 0x0000000000017941 */ /* 0x000fea0003800000 */
.L_x_3580:
        /* <DEDUP_REMOVED lines=14> */
[----:B0----5:R-:W-:Y:S02]  /*9c20*/  VIADD R52, R2, 0xc0 ;  /* 0x000000c002347836 */ /* 0x021fe40000000000 */
        /* <DEDUP_REMOVED lines=11> */
.L_x_3583:
[----:B------:R-:W-:Y:S05]  /*9ce0*/  BSYNC B1 ;  /* 0x0000000000017941 */ /* 0x000fea0003800000 */
.L_x_3582:
        /* <DEDUP_REMOVED lines=14> */
[----:B-1---5:R-:W-:Y:S02]  /*9dd0*/  VIADD R32, R2, 0xc0 ;  /* 0x000000c002207836 */ /* 0x022fe40000000000 */
        /* <DEDUP_REMOVED lines=11> */
.L_x_3585:
[----:B------:R-:W-:Y:S05]  /*9e90*/  BSYNC B1 ;  /* 0x0000000000017941 */ /* 0x000fea0003800000 */
.L_x_3584:
        /* <DEDUP_REMOVED lines=27> */
.L_x_3578:
[----:B------:R-:W-:Y:S01]  /*a050*/  ULDC.64 UR6, c[0x0][0xbe0] ;  /* 0x0002f80000067ab9 */ /* 0x000fe20000000a00 */
[----:B------:R-:W-:Y:S02]  /*a060*/  USHF.L.U32 UR4, UR46, 0x2, URZ ;  /* 0x000000022e047899 */ /* 0x000fe4000800063f */
[----:B------:R-:W-:Y:S01]  /*a070*/  UISETP.NE.U32.AND UP0, UPT, UR6, URZ, UPT ;  /* 0x0000003f0600728c */ /* 0x000fe2000bf05070 */
[----:B------:R-:W-:Y:S01]  /*a080*/  ULDC.64 UR8, c[0x0][0xbd8] ;  /* 0x0002f60000087ab9 */ /* 0x000fe20000000a00 */
[----:B------:R-:W-:Y:S02]  /*a090*/  USHF.L.U64.HI UR10, UR46, 0x2, UR45 ;  /* 0x000000022e0a7899 */ /* 0x000fe4000801022d */
[----:B------:R-:W-:Y:S02]  /*a0a0*/  UISETP.NE.AND.EX UP1, UPT, UR7, URZ, UPT, UP0 ;  /* 0x0000003f0700728c */ /* 0x000fe4000bf25300 */
[----:B------:R-:W-:-:S04]  /*a0b0*/  UISETP.NE.U32.AND UP0, UPT, UR8, URZ, UPT ;  /* 0x0000003f0800728c */ /* 0x000fc8000bf05070 */
[----:B------:R-:W-:Y:S01]  /*a0c0*/  PLOP3.LUT P2, PT, PT, PT, UP1, 0x80, 0x0 ;  /* 0x000000000000781c */ /* 0x000fe20003f4f018 */
[----:B------:R-:W-:-:S04]  /*a0d0*/  UISETP.NE.AND.EX UP0, UPT, UR9, URZ, UPT, UP0 ;  /* 0x0000003f0900728c */ /* 0x000fc8000bf05300 */
[----:B------:R-:W-:Y:S02]  /*a0e0*/  @UP1 UIADD3 UR6, UP2, UR4, UR6, URZ ;  /* 0x0000000604061290 */ /* 0x000fe4000ff5e03f */
[----:B------:R-:W-:Y:S02]  /*a0f0*/  PLOP3.LUT P1, PT, PT, PT, UP0, 0x80, 0x0 ;  /* 0x000000000000781c */ /* 0x000fe40003f2f008 */
[----:B------:R-:W-:Y:S02]  /*a100*/  @UP1 UIADD3.X UR7, UR10, UR7, URZ, UP2, !UPT ;  /* 0x000000070a071290 */ /* 0x000fe400097fe43f */
[----:B------:R-:W-:Y:S01]  /*a110*/  UIADD3 UR4, UP1, UR4, UR8, URZ ;  /* 0x0000000804047290 */ /* 0x000fe2000ff3e03f */
[----:B------:R-:W-:-:S03]  /*a120*/  IMAD.U32 R6, RZ, RZ, UR6 ;  /* 0x00000006ff067e24 */ /* 0x000fc6000f8e00ff */
[----:B------:R-:W-:Y:S01]  /*a130*/  IMAD.U32 R7, RZ, RZ, UR7 ;  /* 0x00000007ff077e24 */ /* 0x000fe2000f8e00ff */
[----:B------:R-:W-:Y:S01]  /*a140*/  UIADD3.X UR6, UR10, UR9, URZ, UP1, !UPT ;  /* 0x000000090a067290 */ /* 0x000fe20008ffe43f */
[----:B------:R-:W-:-:S03]  /*a150*/  IMAD.MOV.U32 R9, RZ, RZ, RZ ;  /* 0x000000ffff097224 */ /* 0x000fc600078e00ff */
[----:B------:R-:W2:Y:S01]  /*a160*/  @P2 LDG.E R6, desc[UR38][R6.64] ;  /* 0x0000002606062981 */ /* 0x000ea2000c1e1900 */
[----:B------:R-:W-:Y:S02]  /*a170*/  IMAD.U32 R4, RZ, RZ, UR4 ;  /* 0x00000004ff047e24 */ /* 0x000fe4000f8e00ff */
[----:B------:R-:W-:-:S05]  /*a180*/  IMAD.U32 R5, RZ, RZ, UR6 ;  /* 0x00000006ff057e24 */ /* 0x000fca000f8e00ff */
[----:B------:R0:W5:Y:S01]  /*a190*/  @P1 LDG.E R9, desc[UR38][R4.64] ;  /* 0x0000002604091981 */ /* 0x000162000c1e1900 */
[----:B------:R-:W-:Y:S01]  /*a1a0*/  ULDC UR4, c[0x0][0xa88] ;  /* 0x0002a20000047ab9 */ /* 0x000fe20000000800 */
        /* <DEDUP_REMOVED lines=9> */
.L_x_3587:
        /* <DEDUP_REMOVED lines=32> */
.L_x_3589:
[----:B------:R-:W-:Y:S05]  /*a440*/  BSYNC B1 ;  /* 0x0000000000017941 */ /* 0x000fea0003800000 */
.L_x_3588:
[----:B------:R-:W-:Y:S01]  /*a450*/  ULDC.64 UR6, c[0x0][0xaa0] ;  /* 0x0002a80000067ab9 */ /* 0x000fe20000000a00 */
[----:B0-----:R-:W-:Y:S01]  /*a460*/  IMAD.MOV.U32 R3, RZ, RZ, R11 ;  /* 0x000000ffff037224 */ /* 0x001fe200078e000b */
[----:B------:R-:W-:Y:S01]  /*a470*/  ULDC.64 UR10, c[0x0][0xae0] ;  /* 0x0002b800000a7ab9 */ /* 0x000fe20000000a00 */
[----:B------:R-:W-:Y:S01]  /*a480*/  IMAD R0, R8, UR6, RZ ;  /* 0x0000000608007c24 */ /* 0x000fe2000f8e02ff */
[----:B------:R-:W-:Y:S01]  /*a490*/  BSSY B1, `(.L_x_3590) ;  /* 0x0000031000017945 */ /* 0x000fe20003800000 */
[----:B------:R-:W-:Y:S01]  /*a4a0*/  IMAD.WIDE.U32 R4, R9, UR6, R2 ;  /* 0x0000000609047c25 */ /* 0x000fe2000f8e0002 */
[----:B------:R-:W-:-:S03]  /*a4b0*/  UIMAD UR6, UR8, UR10, URZ ;  /* 0x0000000a080672a4 */ /* 0x000fc6000f8e023f */
[----:B------:R-:W-:Y:S01]  /*a4c0*/  IMAD R9, R9, UR7, R0 ;  /* 0x0000000709097c24 */ /* 0x000fe2000f8e0200 */
[----:B------:R-:W-:Y:S01]  /*a4d0*/  UIMAD UR7, UR42, -0x80, UR4 ;  /* 0xffffff802a0778a4 */ /* 0x000fe2000f8e0204 */
[----:B------:R-:W-:Y:S01]  /*a4e0*/  IMAD.U32 R3, RZ, RZ, UR10 ;  /* 0x0000000aff037e24 */ /* 0x000fe2000f8e00ff */
[----:B------:R-:W-:Y:S01]  /*a4f0*/  UIMAD UR6, UR43, UR11, UR6 ;  /* 0x0000000b2b0672a4 */ /* 0x000fe2000f8e0206 */
[----:B------:R-:W-:Y:S01]  /*a500*/  IMAD.IADD R5, R5, 0x1, R9 ;  /* 0x0000000105057824 */ /* 0x000fe200078e0209 */
[----:B------:R-:W-:Y:S01]  /*a510*/  ULDC.64 UR8, c[0x0][0xae8] ;  /* 0x0002ba0000087ab9 */ /* 0x000fe20000000a00 */
[C---:B------:R-:W-:Y:S01]  /*a520*/  VIADD R0, R16.reuse, 0x20 ;  /* 0x0000002010007836 */ /* 0x040fe20000000000 */
[----:B------:R-:W-:Y:S01]  /*a530*/  ISETP.GE.AND P2, PT, R16, UR7, PT ;  /* 0x0000000710007c0c */ /* 0x000fe2000bf46270 */
[----:B------:R-:W-:Y:S01]  /*a540*/  IMAD.WIDE.U32 R4, R3, UR43, R4 ;  /* 0x0000002b03047c25 */ /* 0x000fe2000f8e0004 */
[----:B------:R-:W-:Y:S01]  /*a550*/  UIMAD UR4, UR45, UR8, URZ ;  /* 0x000000082d0472a4 */ /* 0x000fe2000f8e023f */
[----:B------:R-:W-:-:S02]  /*a560*/  SHF.R.S32.HI R9, RZ, 0x1f, R16 ;  /* 0x0000001fff097819 */ /* 0x000fc40000011410 */
[----:B------:R-:W-:Y:S01]  /*a570*/  VIADD R5, R5, UR6 ;  /* 0x0000000605057c36 */ /* 0x000fe20008000000 */
[----:B------:R-:W-:Y:S01]  /*a580*/  UIMAD UR4, UR46, UR9, UR4 ;  /* 0x000000092e0472a4 */ /* 0x000fe2000f8e0204 */
        /* <DEDUP_REMOVED lines=33> */
.L_x_3591:
[----:B------:R-:W-:Y:S05]  /*a7a0*/  BSYNC B1 ;  /* 0x0000000000017941 */ /* 0x000fea0003800000 */
.L_x_3590:
        /* <DEDUP_REMOVED lines=27> */
.L_x_3593:
[----:B------:R-:W-:Y:S05]  /*a960*/  BSYNC B1 ;  /* 0x0000000000017941 */ /* 0x000fea0003800000 */
.L_x_3592:
        /* <DEDUP_REMOVED lines=19> */
[----:B01----:R-:W-:Y:S01]  /*aaa0*/  LEA R12, P0, R4, UR8, 0x1 ;  /* 0x00000008040c7c11 */ /* 0x003fe2000f8008ff */
[----:B------:R-:W-:-:S05]  /*aab0*/  IMAD.IADD R3, R5, 0x1, R3 ;  /* 0x0000000105037824 */ /* 0x000fca00078e0203 */
[----:B------:R-:W-:-:S05]  /*aac0*/  LEA.HI.X R13, R4, UR9, R3, 0x1, P0 ;  /* 0x00000009040d7c11 */ /* 0x000fca00080f0c03 */
[----:B------:R2:W-:Y:S04]  /*aad0*/  @!P1 STG.E.128 desc[UR38][R12.64], RZ ;  /* 0x000000ff0c009986 */ /* 0x0005e8000c101d26 */
[----:B------:R2:W-:Y:S04]  /*aae0*/  @!P3 STG.E.128 desc[UR38][R12.64+0x80], RZ ;  /* 0x000080ff0c00b986 */ /* 0x0005e8000c101d26 */
[----:B------:R2:W-:Y:S04]  /*aaf0*/  @!P4 STG.E.128 desc[UR38][R12.64+0x100], RZ ;  /* 0x000100ff0c00c986 */ /* 0x0005e8000c101d26 */
[----:B------:R2:W-:Y:S02]  /*ab00*/  @!P5 STG.E.128 desc[UR38][R12.64+0x180], RZ ;  /* 0x000180ff0c00d986 */ /* 0x0005e4000c101d26 */
.L_x_3595:
[----:B------:R-:W-:Y:S05]  /*ab10*/  BSYNC B1 ;  /* 0x0000000000017941 */ /* 0x000fea0003800000 */
.L_x_3594:
        /* <DEDUP_REMOVED lines=25> */
.L_x_3586:
[----:B------:R-:W-:Y:S05]  /*acb0*/  BSYNC B0 ;  /* 0x0000000000007941 */ /* 0x000fea0003800000 */
.L_x_3577:
[----:B------:R-:W-:Y:S02]  /*acc0*/  ULDC UR4, c[0x0][0xc14] ;  /* 0x0003050000047ab9 */ /* 0x000fe40000000800 */
[----:B------:R-:W-:-:S13]  /*acd0*/  ISETP.GE.AND P0, PT, R111, UR4, PT ;  /* 0x000000046f007c0c */ /* 0x000fda000bf06270 */
[----:B------:R-:W-:Y:S05]  /*ace0*/  @!P0 BRA `(.L_x_3596) ;  /* 0xffffff6000248947 */ /* 0x000fea000383ffff */
[----:B------:R-:W-:Y:S05]  /*acf0*/  EXIT ;  /* 0x000000000000794d */ /* 0x000fea0003800000 */
.L_x_3541:
        /* <DEDUP_REMOVED lines=61> */
.L_x_3601:
        /* <DEDUP_REMOVED lines=15> */
.L_x_3600:
[----:B------:R-:W-:Y:S05]  /*b1c0*/  BSYNC B0 ;  /* 0x0000000000007941 */ /* 0x000fea0003800000 */
.L_x_3599:
[----:B0----5:R-:W0:Y:S01]  /*b1d0*/  SHFL.UP PT, R2, R8, 0x1, RZ ;  /* 0x0420000008027989 */ /* 0x021e2200000e00ff */
        /* <DEDUP_REMOVED lines=24> */
.L_x_3597:
        /* <DEDUP_REMOVED lines=20> */
.L_x_3602:
[----:B-1----:R-:W-:Y:S01]  /*b4a0*/  IMAD.MOV R2, RZ, RZ, -R3 ;  /* 0x000000ffff027224 */ /* 0x002fe200078e0a03 */
[----:B--2---:R-:W-:Y:S01]  /*b4b0*/  IABS R4, R6 ;  /* 0x0000000600047213 */ /* 0x004fe20000000000 */
[----:B---3--:R-:W-:Y:S02]  /*b4c0*/  IMAD R16, R16, UR4, R7 ;  /* 0x0000000410107c24 */ /* 0x008fe4000f8e0207 */
[----:B------:R-:W-:Y:S02]  /*b4d0*/  IMAD R5, R2, R11, RZ ;  /* 0x0000000b02057224 */ /* 0x000fe400078e02ff */
[----:B------:R-:W-:Y:S02]  /*b4e0*/  IMAD.MOV.U32 R2, RZ, RZ, RZ ;  /* 0x000000ffff027224 */ /* 0x000fe400078e00ff */
[----:B------:R-:W-:Y:S02]  /*b4f0*/  IMAD.MOV R4, RZ, RZ, -R4 ;  /* 0x000000ffff047224 */ /* 0x000fe400078e0a04 */
[----:B------:R-:W-:Y:S01]  /*b500*/  IMAD.HI.U32 R2, R3, R5, R2 ;  /* 0x0000000503027227 */ /* 0x000fe200078e0002 */
[----:B------:R-:W-:-:S04]  /*b510*/  IADD3 R5, -R16, UR6, RZ ;  /* 0x0000000610057c10 */ /* 0x000fc8000fffe1ff */
        /* <DEDUP_REMOVED lines=48> */
.L_x_3598:
[----:B------:R-:W-:Y:S02]  /*b820*/  IMAD.MOV.U32 R17, RZ, RZ, RZ ;  /* 0x000000ffff117224 */ /* 0x000fe400078e00ff */
[----:B------:R-:W-:Y:S02]  /*b830*/  IMAD.U32 R16, RZ, RZ, UR6 ;  /* 0x00000006ff107e24 */ /* 0x000fe4000f8e00ff */
[----:B------:R-:W-:-:S07]  /*b840*/  IMAD.MOV.U32 R18, RZ, RZ, RZ ;  /* 0x000000ffff127224 */ /* 0x000fce00078e00ff */
.L_x_3603:
[----:B------:R-:W1:Y:S01]  /*b850*/  S2R R2, SR_TID.X ;  /* 0x0000000000027919 */ /* 0x000e620000002100 */
        /* <DEDUP_REMOVED lines=11> */
[----:B------:R1:W-:Y:S03]  /*b910*/  STL [R1], RZ ;  /* 0x000000ff01007387 */ /* 0x0003e60000100800 */
[----:B------:R-:W-:Y:S05]  /*b920*/  @P0 BRA `(.L_x_3604) ;  /* 0x0000003800f40947 */ /* 0x000fea0003800000 */
[----:B-1----:R-:W-:Y:S01]  /*b930*/  IMAD.MOV.U32 R0, RZ, RZ, 0x1 ;  /* 0x00000001ff007424 */ /* 0x002fe200078e00ff */
[----:B------:R1:W-:Y:S01]  /*b940*/  STL [R1], RZ ;  /* 0x000000ff01007387 */ /* 0x0003e20000100800 */
[----:B------:R-:W-:Y:S01]  /*b950*/  ULDC UR37, c[0x0][0xc] ;  /* 0x0000030000257ab9 */ /* 0x000fe20000000800 */
[----:B------:R-:W-:Y:S02]  /*b960*/  ULDC.64 UR40, c[0x0][0x198] ;  /* 0x0000660000287ab9 */ /* 0x000fe40000000a00 */
[----:B------:R1:W-:Y:S04]  /*b970*/  STL [R1+0x4], R0 ;  /* 0x0000040001007387 */ /* 0x0003e80000100800 */
[----:B------:R1:W-:Y:S02]  /*b980*/  STL [R1+0x20], RZ ;  /* 0x000020ff01007387 */ /* 0x0003e40000100800 */
.L_x_3669:
[----:B--2---:R-:W2:Y:S02]  /*b990*/  LDC.64 R2, c[0x0][0xc60] ;  /* 0x00031800ff027b82 */ /* 0x004ea40000000a00 */
[----:B--2---:R-:W-:-:S05]  /*b9a0*/  IMAD.WIDE R2, R19, 0x4, R2 ;  /* 0x0000000413027825 */ /* 0x004fca00078e0202 */
[----:B------:R-:W2:Y:S01]  /*b9b0*/  LDG.E R5, desc[UR38][R2.64] ;  /* 0x0000002602057981 */ /* 0x000ea2000c1e1900 */
[----:B------:R-:W-:Y:S05]  /*b9c0*/  YIELD ;  /* 0x0000000000007946 */ /* 0x000fea0003800000 */
[----:B------:R-:W-:Y:S01]  /*b9d0*/  ULDC.64 UR4, c[0x0][0xa28] ;  /* 0x00028a0000047ab9 */ /* 0x000fe20000000a00 */
[----:B-1----:R-:W-:Y:S01]  /*b9e0*/  IMAD.MOV.U32 R0, RZ, RZ, RZ ;  /* 0x000000ffff007224 */ /* 0x002fe200078e00ff */
[----:B------:R-:W-:Y:S01]  /*b9f0*/  ISETP.NE.U32.AND P0, PT, RZ, UR4, PT ;  /* 0x00000004ff007c0c */ /* 0x000fe2000bf05070 */
[----:B------:R-:W-:Y:S01]  /*ba00*/  IMAD.MOV.U32 R6, RZ, RZ, RZ ;  /* 0x000000ffff067224 */ /* 0x000fe200078e00ff */
[----:B------:R-:W-:-:S02]  /*ba10*/  ULDC.64 UR6, c[0x0][0xa08] ;  /* 0x0002820000067ab9 */ /* 0x000fc40000000a00 */
[----:B------:R-:W-:Y:S02]  /*ba20*/  ISETP.NE.AND.EX P0, PT, RZ, UR5, PT, P0 ;  /* 0x00000005ff007c0c */ /* 0x000fe4000bf05300 */
[----:B--2---:R-:W-:Y:S01]  /*ba30*/  SHF.R.S32.HI R4, RZ, 0x1f, R5 ;  /* 0x0000001fff047819 */ /* 0x004fe20000011405 */
[----:B------:R-:W-:-:S10]  /*ba40*/  IMAD.SHL.U32 R11, R5, 0x4, RZ ;  /* 0x00000004050b7824 */ /* 0x000fd400078e00ff */
[C---:B------:R-:W-:Y:S01]  /*ba50*/  @P0 LEA R2, P1, R5.reuse, UR4, 0x2 ;  /* 0x0000000405020c11 */ /* 0x040fe2000f8210ff */
[----:B------:R1:W-:Y:S03]  /*ba60*/  STL [R1+0x10], R5 ;  /* 0x0000100501007387 */ /* 0x0003e60000100800 */
[C-C-:B------:R-:W-:Y:S01]  /*ba70*/  @P0 LEA.HI.X R3, R5.reuse, UR5, R4.reuse, 0x2, P1 ;  /* 0x0000000505030c11 */ /* 0x140fe200088f1404 */
[----:B------:R-:W-:Y:S02]  /*ba80*/  ULDC.64 UR4, c[0x0][0xa18] ;  /* 0x0002860000047ab9 */ /* 0x000fe40000000a00 */
[----:B------:R-:W-:Y:S02]  /*ba90*/  ISETP.NE.U32.AND P1, PT, RZ, UR4, PT ;  /* 0x00000004ff007c0c */ /* 0x000fe4000bf25070 */
[----:B------:R2:W5:Y:S01]  /*baa0*/  @P0 LDG.E R0, desc[UR38][R2.64] ;  /* 0x0000002602000981 */ /* 0x000562000c1e1900 */
[----:B------:R-:W-:-:S02]  /*bab0*/  SHF.L.U64.HI R10, R5, 0x2, R4 ;  /* 0x00000002050a7819 */ /* 0x000fc40000010204 */
[----:B------:R-:W-:Y:S01]  /*bac0*/  ISETP.NE.AND.EX P1, PT, RZ, UR5, PT, P1 ;  /* 0x00000005ff007c0c */ /* 0x000fe2000bf25310 */
[----:B------:R-:W-:Y:S04]  /*bad0*/  STL [R1+0x18], R11 ;  /* 0x0000180b01007387 */ /* 0x000fe80000100800 */
[----:B------:R-:W-:Y:S08]  /*bae0*/  STL [R1+0x1c], R10 ;  /* 0x00001c0a01007387 */ /* 0x000ff00000100800 */
[----:B------:R-:W-:-:S04]  /*baf0*/  @P1 IADD3 R8, P0, R11, UR4, RZ ;  /* 0x000000040b081c10 */ /* 0x000fc8000ff1e0ff */
[C---:B------:R-:W-:Y:S01]  /*bb00*/  @P1 IADD3.X R9, R10.reuse, UR5, RZ, P0, !PT ;  /* 0x000000050a091c10 */ /* 0x040fe200087fe4ff */
[----:B------:R-:W-:Y:S02]  /*bb10*/  ULDC.64 UR4, c[0x0][0xa00] ;  /* 0x0002800000047ab9 */ /* 0x000fe40000000a00 */
[----:B------:R-:W-:Y:S02]  /*bb20*/  ISETP.NE.U32.AND P2, PT, RZ, UR4, PT ;  /* 0x00000004ff007c0c */ /* 0x000fe4000bf45070 */
[C---:B--2---:R-:W-:Y:S02]  /*bb30*/  IADD3 R2, P0, R11.reuse, UR4, RZ ;  /* 0x000000040b027c10 */ /* 0x044fe4000ff1e0ff */
[----:B------:R-:W-:Y:S02]  /*bb40*/  ISETP.NE.AND.EX P2, PT, RZ, UR5, PT, P2 ;  /* 0x00000005ff007c0c */ /* 0x000fe4000bf45320 */
[----:B------:R-:W-:Y:S01]  /*bb50*/  IADD3.X R3, R10, UR5, RZ, P0, !PT ;  /* 0x000000050a037c10 */ /* 0x000fe200087fe4ff */
[----:B------:R-:W-:Y:S01]  /*bb60*/  ULDC UR4, c[0x0][0x288] ;  /* 0x0000a20000047ab9 */ /* 0x000fe20000000800 */
[----:B------:R-:W-:-:S04]  /*bb70*/  IADD3 R4, P0, R11, UR6, RZ ;  /* 0x000000060b047c10 */ /* 0x000fc8000ff1e0ff */
[----:B-1----:R-:W-:-:S05]  /*bb80*/  IADD3.X R5, R10, UR7, RZ, P0, !PT ;  /* 0x000000070a057c10 */ /* 0x002fca00087fe4ff */
[----:B------:R-:W2:Y:S01]  /*bb90*/  @P2 LDG.E R6, desc[UR38][R2.64] ;  /* 0x0000002602062981 */ /* 0x000ea2000c1e1900 */
[----:B------:R-:W-:-:S03]  /*bba0*/  ISETP.NE.U32.AND P0, PT, RZ, UR6, PT ;  /* 0x00000006ff007c0c */ /* 0x000fc6000bf05070 */
[----:B--2---:R1:W-:Y:S02]  /*bbb0*/  STL [R1+0x24], R6 ;  /* 0x0000240601007387 */ /* 0x0043e40000100800 */
[----:B-1----:R-:W-:Y:S01]  /*bbc0*/  IMAD.U32 R6, RZ, RZ, UR4 ;  /* 0x00000004ff067e24 */ /* 0x002fe2000f8e00ff */
[----:B------:R-:W-:-:S05]  /*bbd0*/  ULDC.64 UR4, c[0x0][0x3f8] ;  /* 0x0000fe0000047ab9 */ /* 0x000fca0000000a00 */
[----:B------:R1:W5:Y:S01]  /*bbe0*/  @P1 LDG.E R6, desc[UR38][R8.64] ;  /* 0x0000002608061981 */ /* 0x000362000c1e1900 */
[----:B------:R-:W-:Y:S01]  /*bbf0*/  UISETP.NE.U32.AND UP0, UPT, UR4, URZ, UPT ;  /* 0x0000003f0400728c */ /* 0x000fe2000bf05070 */
[----:B------:R-:W-:Y:S02]  /*bc00*/  ISETP.NE.AND.EX P0, PT, RZ, UR7, PT, P0 ;  /* 0x00000007ff007c0c */ /* 0x000fe4000bf05300 */
[----:B------:R-:W-:Y:S01]  /*bc10*/  ULDC UR4, c[0x0][0x404] ;  /* 0x0001010000047ab9 */ /* 0x000fe20000000800 */
[----:B------:R-:W-:-:S03]  /*bc20*/  UISETP.NE.AND.EX UP0, UPT, UR5, URZ, UPT, UP0 ;  /* 0x0000003f0500728c */ /* 0x000fc6000bf05300 */
[----:B------:R-:W-:Y:S01]  /*bc30*/  ULDC UR5, c[0x0][0x2e0] ;  /* 0x0000b80000057ab9 */ /* 0x000fe20000000800 */
[----:B------:R-:W-:-:S04]  /*bc40*/  USEL UR4, UR4, 0x1, UP0 ;  /* 0x0000000104047887 */ /* 0x000fc80008000000 */
[----:B------:R-:W-:-:S06]  /*bc50*/  UIMAD UR4, UR4, UR5, URZ ;  /* 0x00000005040472a4 */ /* 0x000fcc000f8e023f */
[----:B------:R-:W-:Y:S01]  /*bc60*/  IMAD.U32 R7, RZ, RZ, UR4 ;  /* 0x00000004ff077e24 */ /* 0x000fe2000f8e00ff */
[----:B-1----:R-:W-:Y:S06]  /*bc70*/  @P1 BRA `(.L_x_3605) ;  /* 0x0000000000101947 */ /* 0x002fec0003800000 */
[----:B------:R-:W-:Y:S05]  /*bc80*/  @!P2 BRA `(.L_x_3605) ;  /* 0x00000000000ca947 */ /* 0x000fea0003800000 */
[----:B-----5:R-:W2:Y:S04]  /*bc90*/  LDG.E R6, desc[UR38][R2.64] ;  /* 0x0000002602067981 */ /* 0x020ea8000c1e1900 */
[----:B------:R-:W2:Y:S02]  /*bca0*/  LDG.E R9, desc[UR38][R2.64+0x4] ;  /* 0x0000042602097981 */ /* 0x000ea4000c1e1900 */
[----:B--2---:R-:W-:-:S07]  /*bcb0*/  IMAD.IADD R6, R9, 0x1, -R6 ;  /* 0x0000000109067824 */ /* 0x004fce00078e0a06 */
.L_x_3605:
[----:B------:R-:W-:Y:S01]  /*bcc0*/  IMAD.MOV.U32 R3, RZ, RZ, RZ ;  /* 0x000000ffff037224 */ /* 0x000fe200078e00ff */
[----:B------:R-:W-:-:S05]  /*bcd0*/  ULDC.64 UR4, c[0x0][0xa20] ;  /* 0x0002880000047ab9 */ /* 0x000fca0000000a00 */
[----:B------:R-:W2:Y:S01]  /*bce0*/  @P0 LDG.E R3, desc[UR38][R4.64] ;  /* 0x0000002604030981 */ /* 0x000ea2000c1e1900 */
[----:B------:R-:W-:-:S04]  /*bcf0*/  ISETP.NE.U32.AND P1, PT, RZ, UR4, PT ;  /* 0x00000004ff007c0c */ /* 0x000fc8000bf25070 */
[----:B------:R-:W-:Y:S01]  /*bd00*/  ISETP.NE.AND.EX P1, PT, RZ, UR5, PT, P1 ;  /* 0x00000005ff007c0c */ /* 0x000fe2000bf25310 */
[----:B--2--5:R-:W-:-:S05]  /*bd10*/  IMAD.IADD R2, R3, 0x1, R0 ;  /* 0x0000000103027824 */ /* 0x024fca00078e0200 */
[----:B------:R1:W-:Y:S07]  /*bd20*/  STL [R1+0x8], R2 ;  /* 0x0000080201007387 */ /* 0x0003ee0000100800 */
[----:B------:R-:W-:Y:S05]  /*bd30*/  @!P1 BRA `(.L_x_3606) ;  /* 0x0000000000109947 */ /* 0x000fea0003800000 */
[----:B-1----:R-:W-:-:S04]  /*bd40*/  IADD3 R2, P0, R11, UR4, RZ ;  /* 0x000000040b027c10 */ /* 0x002fc8000ff1e0ff */
[----:B------:R-:W-:-:S05]  /*bd50*/  IADD3.X R3, R10, UR5, RZ, P0, !PT ;  /* 0x000000050a037c10 */ /* 0x000fca00087fe4ff */
[----:B------:R1:W5:Y:S01]  /*bd60*/  LDG.E R7, desc[UR38][R2.64] ;  /* 0x0000002602077981 */ /* 0x000362000c1e1900 */
[----:B------:R-:W-:Y:S05]  /*bd70*/  BRA `(.L_x_3607) ;  /* 0x0000000000107947 */ /* 0x000fea0003800000 */
.L_x_3606:
[----:B------:R-:W-:Y:S05]  /*bd80*/  @!P0 BRA `(.L_x_3607) ;  /* 0x00000000000c8947 */ /* 0x000fea0003800000 */
[----:B-1----:R-:W2:Y:S04]  /*bd90*/  LDG.E R2, desc[UR38][R4.64] ;  /* 0x0000002604027981 */ /* 0x002ea8000c1e1900 */
[----:B------:R-:W2:Y:S02]  /*bda0*/  LDG.E R7, desc[UR38][R4.64+0x4] ;  /* 0x0000042604077981 */ /* 0x000ea4000c1e1900 */
[----:B--2---:R-:W-:-:S07]  /*bdb0*/  IMAD.IADD R7, R7, 0x1, -R2 ;  /* 0x0000000107077824 */ /* 0x004fce00078e0a02 */
.L_x_3607:
[----:B-----5:R-:W-:Y:S01]  /*bdc0*/  IMAD.IADD R7, R7, 0x1, -R0 ;  /* 0x0000000107077824 */ /* 0x020fe200078e0a00 */
[----:B------:R-:W-:Y:S01]  /*bdd0*/  LEA R0, R17, 0xdf, 0x7 ;  /* 0x000000df11007811 */ /* 0x000fe200078e38ff */
[----:B------:R-:W-:Y:S03]  /*bde0*/  BSSY B6, `(.L_x_3608) ;  /* 0x00002b0000067945 */ /* 0x000fe60003800000 */
[C---:B------:R-:W-:Y:S01]  /*bdf0*/  IADD3 R0, R7.reuse, R0, -R6 ;  /* 0x0000000007007210 */ /* 0x040fe20007ffe806 */
[----:B------:R-:W-:-:S04]  /*be00*/  VIADD R7, R7, 0x5f ;  /* 0x0000005f07077836 */ /* 0x000fc80000000000 */
[----:B------:R-:W-:-:S04]  /*be10*/  IMAD.HI R7, R7, 0x2aaaaaab, RZ ;  /* 0x2aaaaaab07077827 */ /* 0x000fc800078e02ff */
[----:B-1----:R-:W-:Y:S01]  /*be20*/  IMAD.HI R2, R0, 0x2aaaaaab, RZ ;  /* 0x2aaaaaab00027827 */ /* 0x002fe200078e02ff */
[----:B------:R-:W-:-:S04]  /*be30*/  SHF.R.U32.HI R0, RZ, 0x1f, R7 ;  /* 0x0000001fff007819 */ /* 0x000fc80000011607 */
[----:B------:R-:W-:Y:S02]  /*be40*/  SHF.R.U32.HI R3, RZ, 0x1f, R2 ;  /* 0x0000001fff037819 */ /* 0x000fe40000011602 */
[----:B------:R-:W-:Y:S02]  /*be50*/  LEA.HI.SX32 R0, R7, R0, 0x1c ;  /* 0x0000000007007211 */ /* 0x000fe400078fe2ff */
[----:B------:R-:W-:-:S04]  /*be60*/  LEA.HI.SX32 R3, R2, R3, 0x1c ;  /* 0x0000000302037211 */ /* 0x000fc800078fe2ff */
[----:B------:R-:W-:-:S04]  /*be70*/  VIMNMX R4, R0, R3, PT ;  /* 0x0000000300047248 */ /* 0x000fc80003fe0100 */
[----:B------:R-:W-:Y:S01]  /*be80*/  ISETP.GT.AND P0, PT, R4, RZ, PT ;  /* 0x000000ff0400720c */ /* 0x000fe20003f04270 */
[----:B------:R1:W-:-:S12]  /*be90*/  STL [R1+0x14], R4 ;  /* 0x0000140401007387 */ /* 0x0003d80000100800 */
[----:B-1----:R-:W-:Y:S05]  /*bea0*/  @P0 BRA `(.L_x_3609) ;  /* 0x0000000000440947 */ /* 0x002fea0003800000 */
[----:B------:R-:W1:Y:S02]  /*beb0*/  S2R R4, SR_TID.X ;  /* 0x0000000000047919 */ /* 0x000e640000002100 */
[----:B-1----:R-:W-:-:S04]  /*bec0*/  LOP3.LUT R4, R4, 0x1f, RZ, 0xc0, !PT ;  /* 0x0000001f04047812 */ /* 0x002fc800078ec0ff */
[----:B------:R-:W-:-:S13]  /*bed0*/  ISETP.NE.AND P1, PT, R4, RZ, PT ;  /* 0x000000ff0400720c */ /* 0x000fda0003f25270 */
[----:B------:R-:W-:Y:S05]  /*bee0*/  @P1 BRA `(.L_x_3610) ;  /* 0x00000028007c1947 */ /* 0x000fea0003800000 */
[----:B------:R-:W1:Y:S01]  /*bef0*/  S2R R7, SR_LANEID ;  /* 0x0000000000077919 */ /* 0x000e620000000000 */
[----:B------:R-:W-:Y:S01]  /*bf00*/  VOTEU.ANY UR4, UPT, PT ;  /* 0x0000000000047886 */ /* 0x000fe200038e0100 */
[----:B------:R-:W2:Y:S01]  /*bf10*/  LDC.64 R2, c[0x0][0xc38] ;  /* 0x00030e00ff027b82 */ /* 0x000ea20000000a00 */
[----:B------:R-:W1:Y:S08]  /*bf20*/  FLO.U32 R0, UR4 ;  /* 0x0000000400007d00 */ /* 0x000e7000080e0000 */
[----:B------:R-:W2:Y:S01]  /*bf30*/  POPC R5, UR4 ;  /* 0x0000000400057d09 */ /* 0x000ea20008000000 */
[----:B-1----:R-:W-:-:S13]  /*bf40*/  ISETP.EQ.U32.AND P0, PT, R0, R7, PT ;  /* 0x000000070000720c */ /* 0x002fda0003f02070 */
[----:B--2---:R-:W2:Y:S01]  /*bf50*/  @P0 ATOMG.E.ADD.STRONG.GPU PT, R3, desc[UR38][R2.64], R5 ;  /* 0x00000005020309a8 */ /* 0x004ea200081ee1e6 */
[----:B------:R-:W1:Y:S02]  /*bf60*/  S2R R4, SR_LTMASK ;  /* 0x0000000000047919 */ /* 0x000e640000003900 */
[----:B-1----:R-:W-:-:S04]  /*bf70*/  LOP3.LUT R4, R4, UR4, RZ, 0xc0, !PT ;  /* 0x0000000404047c12 */ /* 0x002fc8000f8ec0ff */
[----:B------:R-:W1:Y:S01]  /*bf80*/  POPC R7, R4 ;  /* 0x0000000400077309 */ /* 0x000e620000000000 */
[----:B--2---:R-:W1:Y:S02]  /*bf90*/  SHFL.IDX PT, R0, R3, R0, 0x1f ;  /* 0x00001f0003007589 */ /* 0x004e6400000e0000 */
[----:B-1----:R-:W-:Y:S01]  /*bfa0*/  IADD3 R16, R0, UR37, R7 ;  /* 0x0000002500107c10 */ /* 0x002fe2000fffe007 */
[----:B------:R-:W-:Y:S06]  /*bfb0*/  BRA `(.L_x_3610) ;  /* 0x0000002800487947 */ /* 0x000fec0003800000 */
.L_x_3609:
[----:B------:R-:W1:Y:S01]  /*bfc0*/  S2R R3, SR_CgaCtaId ;  /* 0x0000000000037919 */ /* 0x000e620000008800 */
[----:B------:R-:W-:-:S04]  /*bfd0*/  MOV R0, 0x400 ;  /* 0x0000040000007802 */ /* 0x000fc80000000f00 */
[----:B-1----:R-:W-:-:S05]  /*bfe0*/  LEA R2, R3, R0, 0x18 ;  /* 0x0000000003027211 */ /* 0x002fca00078ec0ff */
[----:B------:R1:W-:Y:S01]  /*bff0*/  STL [R1+0xc], R2 ;  /* 0x00000c0201007387 */ /* 0x0003e20000100800 */
[----:B------:R-:W-:-:S05]  /*c000*/  VIADD R0, R2, 0x1c400 ;  /* 0x0001c40002007836 */ /* 0x000fca0000000000 */
[----:B------:R-:W-:-:S13]  /*c010*/  LOP3.LUT P0, RZ, R0, 0x3ff, RZ, 0xc0, !PT ;  /* 0x000003ff00ff7812 */ /* 0x000fda000780c0ff */
[----:B-1----:R-:W-:Y:S05]  /*c020*/  @!P0 BRA `(.L_x_3611) ;  /* 0x0000000000408947 */ /* 0x002fea0003800000 */
        /* <DEDUP_REMOVED lines=16> */
.L_x_3611:
        /* <DEDUP_REMOVED lines=17> */
[----:B01----:R-:W-:-:S07]  /*c240*/  IMAD.MOV.U32 R13, RZ, RZ, RZ ;  /* 0x000000ffff0d7224 */ /* 0x003fce00078e00ff */
[----:B------:R-:W-:-:S07]  /*c250*/  LEPC R20, `(.L_x_3613) ;  /* 0x000000001014794e */ /* 0x000fce0000000000 */
[----:B--2---:R-:W-:Y:S05]  /*c260*/  CALL.ABS.NOINC R2 ;  /* 0x0000000002007343 */ /* 0x004fea0003c00000 */
.L_x_3613:
        /* <DEDUP_REMOVED lines=16> */
.L_x_3612:
[----:B------:R-:W2:Y:S01]  /*c370*/  LDL.LU R2, [R1+0x18] ;  /* 0x0000180001027983 */ /* 0x000ea20000300800 */
[----:B------:R-:W-:Y:S01]  /*c380*/  ULDC.64 UR4, c[0x0][0x9f8] ;  /* 0x00027e0000047ab9 */ /* 0x000fe20000000a00 */
[----:B------:R-:W1:Y:S02]  /*c390*/  LDC R4, c[0x0][0x428] ;  /* 0x00010a00ff047b82 */ /* 0x000e640000000800 */
        /* <DEDUP_REMOVED lines=17> */
[----:B-1----:R-:W-:Y:S01]  /*c4b0*/  ISETP.NE.AND P0, PT, R4, 0x1, PT ;  /* 0x000000010400780c */ /* 0x002fe20003f05270 */
[----:B------:R-:W-:Y:S01]  /*c4c0*/  IMAD.MOV.U32 R4, RZ, RZ, R18 ;  /* 0x000000ffff047224 */ /* 0x000fe200078e0012 */
[----:B------:R-:W-:Y:S01]  /*c4d0*/  PLOP3.LUT P1, PT, P6, PT, PT, 0x8, 0x0 ;  /* 0x000000000000781c */ /* 0x000fe2000372e170 */
[----:B------:R-:W-:-:S10]  /*c4e0*/  IMAD R17, R17, 0x80, R7 ;  /* 0x0000008011117824 */ /* 0x000fd400078e0207 */
[----:B------:R-:W1:Y:S08]  /*c4f0*/  @P0 LDC R5, c[0x0][0x42c] ;  /* 0x00010b00ff050b82 */ /* 0x000e700000000800 */
[----:B------:R-:W2:Y:S01]  /*c500*/  @P0 LDC R6, c[0x0][0x430] ;  /* 0x00010c00ff060b82 */ /* 0x000ea20000000800 */
[----:B-1----:R-:W-:-:S05]  /*c510*/  @P0 IMAD.HI.U32 R5, R18, R5, RZ ;  /* 0x0000000512050227 */ /* 0x002fca00078e00ff */
[----:B--2---:R-:W-:Y:S02]  /*c520*/  @P0 SHF.R.U32.HI R4, RZ, R6, R5 ;  /* 0x00000006ff040219 */ /* 0x004fe40000011605 */
[----:B------:R-:W-:-:S04]  /*c530*/  ISETP.NE.U32.AND P0, PT, RZ, UR4, PT ;  /* 0x00000004ff007c0c */ /* 0x000fc8000bf05070 */
[----:B------:R-:W-:-:S04]  /*c540*/  ISETP.NE.AND.EX P0, PT, RZ, UR5, PT, P0 ;  /* 0x00000005ff007c0c */ /* 0x000fc8000bf05300 */
[----:B0-----:R-:W-:-:S09]  /*c550*/  SEL R6, R8, RZ, !P0 ;  /* 0x000000ff08067207 */ /* 0x001fd20004000000 */
.L_x_3614:
        /* <DEDUP_REMOVED lines=10> */
[----:B------:R-:W2:Y:S01]  /*c600*/  LDL R5, [R1+0x14] ;  /* 0x0000140001057983 */ /* 0x000ea20000100800 */
[----:B------:R-:W0:Y:S01]  /*c610*/  LDC.64 R2, c[0x0][0x3f8] ;  /* 0x0000fe00ff027b82 */ /* 0x000e220000000a00 */
[----:B------:R-:W-:Y:S02]  /*c620*/  ULDC.64 UR4, c[0x0][0xa08] ;  /* 0x0002820000047ab9 */ /* 0x000fe40000000a00 */
[----:B0-----:R-:W-:Y:S01]  /*c630*/  LOP3.LUT P0, RZ, R2, UR4, RZ, 0xfc, !PT ;  /* 0x0000000402ff7c12 */ /* 0x001fe2000f80fcff */
[----:B------:R-:W-:-:S03]  /*c640*/  UMOV UR4, 0xffffffff ;  /* 0xffffffff00047882 */ /* 0x000fc60000000000 */
[----:B------:R-:W-:-:S04]  /*c650*/  LOP3.LUT P0, RZ, R3, UR5, RZ, 0xfc, P0 ;  /* 0x0000000503ff7c12 */ /* 0x000fc8000800fcff */
[----:B-----5:R-:W-:Y:S01]  /*c660*/  SEL R9, R0, RZ, !P0 ;  /* 0x000000ff00097207 */ /* 0x020fe20004000000 */
[----:B--2---:R-:W-:Y:S01]  /*c670*/  VIADD R7, R5, 0xffffffff ;  /* 0xffffffff05077836 */ /* 0x004fe20000000000 */
[----:B------:R-:W-:Y:S07]  /*c680*/  BRA.DIV UR4, `(.L_x_3615) ;  /* 0x0000003604247947 */ /* 0x000fee000b800000 */
.L_x_3685:
[----:B------:R-:W-:Y:S01]  /*c690*/  UMOV UR4, 0xffffffff ;  /* 0xffffffff00047882 */ /* 0x000fe20000000000 */
[----:B------:R-:W-:Y:S02]  /*c6a0*/  SHF.R.S32.HI R5, RZ, 0x1f, R0 ;  /* 0x0000001fff057819 */ /* 0x000fe40000011400 */
[----:B------:R-:W-:Y:S05]  /*c6b0*/  BRA.DIV UR4, `(.L_x_3616) ;  /* 0x00000036044c7947 */ /* 0x000fea000b800000 */
[----:B------:R-:W-:-:S13]  /*c6c0*/  ELECT P6, URZ, PT ;  /* 0x00000000003f782f */ /* 0x000fda00038c0000 */
.L_x_3688:
[----:B------:R-:W-:Y:S05]  /*c6d0*/  @!P6 BRA `(.L_x_3617) ;  /* 0x0000000000f8e947 */ /* 0x000fea0003800000 */
[----:B------:R-:W-:-:S04]  /*c6e0*/  ISETP.NE.U32.AND P0, PT, R2, RZ, PT ;  /* 0x000000ff0200720c */ /* 0x000fc80003f05070 */
[----:B------:R-:W-:-:S13]  /*c6f0*/  ISETP.NE.AND.EX P0, PT, R3, RZ, PT, P0 ;  /* 0x000000ff0300720c */ /* 0x000fda0003f05300 */
[----:B------:R-:W-:Y:S05]  /*c700*/  @!P0 BRA `(.L_x_3618) ;  /* 0x0000000000448947 */ /* 0x000fea0003800000 */
[----:B------:R-:W0:Y:S01]  /*c710*/  LDC R11, c[0x0][0x41c] ;  /* 0x00010700ff0b7b82 */ /* 0x000e220000000800 */
[----:B------:R-:W-:Y:S01]  /*c720*/  ULDC.64 UR4, c[0x0][0x408] ;  /* 0x0001020000047ab9 */ /* 0x000fe20000000a00 */
[----:B0-----:R-:W-:-:S13]  /*c730*/  ISETP.NE.AND P0, PT, R11, 0x1, PT ;  /* 0x000000010b00780c */ /* 0x001fda0003f05270 */
[----:B------:R-:W0:Y:S02]  /*c740*/  @P0 LDC.64 R8, c[0x0][0x420] ;  /* 0x00010800ff080b82 */ /* 0x000e240000000a00 */
[----:B0-----:R-:W-:-:S04]  /*c750*/  @P0 IMAD.HI.U32 R10, R7, R8, RZ ;  /* 0x00000008070a0227 */ /* 0x001fc800078e00ff */
        /* <DEDUP_REMOVED lines=12> */
.L_x_3618:
[----:B------:R-:W2:Y:S01]  /*c820*/  LDL R8, [R1] ;  /* 0x0000000001087983 */ /* 0x000ea20000100800 */
        /* <DEDUP_REMOVED lines=8> */
.L_x_3689:
        /* <DEDUP_REMOVED lines=11> */
.L_x_3620:
        /* <DEDUP_REMOVED lines=22> */
.L_x_3617:
        /* <DEDUP_REMOVED lines=30> */
.L_x_3690:
[----:B------:R-:W-:Y:S05]  /*cca0*/  BSYNC B0 ;  /* 0x0000000000007941 */ /* 0x000fea0003800000 */
.L_x_3621:
        /* <DEDUP_REMOVED lines=11> */
.L_x_3691:
        /* <DEDUP_REMOVED lines=11> */
.L_x_3626:
[----:B0-----:R-:W2:Y:S01]  /*ce10*/  LDL R6, [R1] ;  /* 0x0000000001067983 */ /* 0x001ea20000100800 */
        /* <DEDUP_REMOVED lines=36> */
.L_x_3624:
[----:B------:R-:W-:Y:S05]  /*d060*/  BSYNC B0 ;  /* 0x0000000000007941 */ /* 0x000fea0003800000 */
.L_x_3623:
[----:B------:R-:W2:Y:S01]  /*d070*/  LDL R7, [R1+0x14] ;  /* 0x0000140001077983 */ /* 0x000ea20000100800 */
[----:B------:R-:W-:Y:S01]  /*d080*/  BSSY B0, `(.L_x_3627) ;  /* 0x000016a000007945 */ /* 0x000fe20003800000 */
[----:B--2---:R-:W-:-:S13]  /*d090*/  ISETP.GE.AND P0, PT, R7, 0x2, PT ;  /* 0x000000020700780c */ /* 0x004fda0003f06270 */
[----:B------:R-:W-:Y:S05]  /*d0a0*/  @!P0 BRA `(.L_x_3628) ;  /* 0x00000014009c8947 */ /* 0x000fea0003800000 */
[C---:B0-----:R-:W-:Y:S01]  /*d0b0*/  LOP3.LUT R6, R7.reuse, 0x1, RZ, 0xc0, !PT ;  /* 0x0000000107067812 */ /* 0x041fe200078ec0ff */
[----:B------:R-:W-:Y:S01]  /*d0c0*/  VIADD R10, R7, 0xfffffffe ;  /* 0xfffffffe070a7836 */ /* 0x000fe20000000000 */
[----:B------:R-:W-:Y:S02]  /*d0d0*/  BSSY B1, `(.L_x_3629) ;  /* 0x000007a000017945 */ /* 0x000fe40003800000 */
[----:B------:R-:W-:Y:S01]  /*d0e0*/  ISETP.NE.U32.AND P0, PT, R6, 0x1, PT ;  /* 0x000000010600780c */ /* 0x000fe20003f05070 */
[----:B------:R-:W-:-:S12]  /*d0f0*/  IMAD.MOV.U32 R8, RZ, RZ, R10 ;  /* 0x000000ffff087224 */ /* 0x000fd800078e000a */
[----:B------:R-:W-:Y:S05]  /*d100*/  @!P0 BRA `(.L_x_3630) ;  /* 0x0000000400d88947 */ /* 0x000fea0003800000 */
        /* <DEDUP_REMOVED lines=11> */
[----:B------:R-:W-:Y:S01]  /*d1c0*/  ISETP.NE.U32.AND P0, PT, R2, RZ, PT ;  /* 0x000000ff0200720c */ /* 0x000fe20003f05070 */
[----:B------:R-:W-:-:S03]  /*d1d0*/  IMAD.MOV.U32 R11, RZ, RZ, R10 ;  /* 0x000000ffff0b7224 */ /* 0x000fc600078e000a */
        /* <DEDUP_REMOVED lines=20> */
.L_x_3633:
[----:B-1----:R-:W1:Y:S01]  /*d320*/  S2R R3, SR_CgaCtaId ;  /* 0x0000000000037919 */ /* 0x002e620000008800 */
[----:B------:R-:W-:-:S04]  /*d330*/  MOV R2, 0x400 ;  /* 0x0000040000027802 */ /* 0x000fc80000000f00 */
[----:B-1----:R-:W-:Y:S02]  /*d340*/  LEA R2, R3, R2, 0x18 ;  /* 0x0000000203027211 */ /* 0x002fe400078ec0ff */
[----:B------:R-:W-:-:S03]  /*d350*/  SHF.L.U32 R3, R12, 0x1f, RZ ;  /* 0x0000001f0c037819 */ /* 0x000fc600000006ff */
[----:B------:R-:W-:-:S04]  /*d360*/  IMAD R2, R13, 0x8, R2 ;  /* 0x000000080d027824 */ /* 0x000fc800078e0202 */
[----:B------:R-:W1:Y:S02]  /*d370*/  SYNCS.PHASECHK.TRANS64.TRYWAIT P0, [R2+URZ+0x22840], R3 ;  /* 0x02284003020075a7 */ /* 0x000e64000800017f */
[----:B-1----:R-:W-:Y:S05]  /*d380*/  @!P0 BRA `(.L_x_3634) ;  /* 0x0000002800808947 */ /* 0x002fea0003800000 */
.L_x_3692:
        /* <DEDUP_REMOVED lines=11> */
.L_x_3635:
[----:B------:R-:W2:Y:S01]  /*d440*/  LDL R6, [R1] ;  /* 0x0000000001067983 */ /* 0x000ea20000100800 */
[----:B------:R-:W-:-:S03]  /*d450*/  MOV R8, 0x400 ;  /* 0x0000040000087802 */ /* 0x000fc60000000f00 */
[----:B------:R-:W3:Y:S01]  /*d460*/  LDL R7, [R1+0x8] ;  /* 0x0000080001077983 */ /* 0x000ee20000100800 */
        /* <DEDUP_REMOVED lines=17> */
[----:B------:R-:W2:Y:S02]  /*d580*/  SYNCS.PHASECHK.TRANS64.TRYWAIT P0, [R2+URZ+0x22860], R3 ;  /* 0x02286003020075a7 */ /* 0x000ea4000800017f */
[----:B0-2---:R-:W-:Y:S05]  /*d590*/  @!P0 BRA `(.L_x_3636) ;  /* 0x0000002800108947 */ /* 0x005fea0003800000 */
.L_x_3693:
        /* <DEDUP_REMOVED lines=8> */
.L_x_3637:
[----:B01----:R-:W2:Y:S01]  /*d620*/  LDL R3, [R1] ;  /* 0x0000000001037983 */ /* 0x003ea20000100800 */
        /* <DEDUP_REMOVED lines=33> */
.L_x_3632:
[----:B------:R-:W-:Y:S05]  /*d840*/  BSYNC B2 ;  /* 0x0000000000027941 */ /* 0x000fea0003800000 */
.L_x_3631:
[----:B------:R-:W2:Y:S02]  /*d850*/  LDL.LU R2, [R1+0x14] ;  /* 0x0000140001027983 */ /* 0x000ea40000300800 */
[----:B--2---:R-:W-:-:S07]  /*d860*/  VIADD R8, R2, 0xfffffffd ;  /* 0xfffffffd02087836 */ /* 0x004fce0000000000 */
.L_x_3630:
[----:B------:R-:W-:Y:S05]  /*d870*/  BSYNC B1 ;  /* 0x0000000000017941 */ /* 0x000fea0003800000 */
.L_x_3629:
[----:B------:R-:W-:-:S13]  /*d880*/  ISETP.NE.AND P0, PT, R10, RZ, PT ;  /* 0x000000ff0a00720c */ /* 0x000fda0003f05270 */
[----:B------:R-:W-:Y:S05]  /*d890*/  @!P0 BRA `(.L_x_3628) ;  /* 0x0000000c00a08947 */ /* 0x000fea0003800000 */
.L_x_3652:
[----:B------:R-:W2:Y:S04]  /*d8a0*/  LDL.LU R3, [R1] ;  /* 0x0000000001037983 */ /* 0x000ea80000300800 */
[----:B------:R-:W3:Y:S01]  /*d8b0*/  LDL.LU R2, [R1+0x4] ;  /* 0x0000040001027983 */ /* 0x000ee20000300800 */
[----:B------:R-:W-:Y:S05]  /*d8c0*/  YIELD ;  /* 0x0000000000007946 */ /* 0x000fea0003800000 */
[----:B------:R-:W-:Y:S01]  /*d8d0*/  BSSY B1, `(.L_x_3638) ;  /* 0x000006e000017945 */ /* 0x000fe20003800000 */
[----:B--2---:R-:W-:-:S05]  /*d8e0*/  VIADD R10, R3, 0x1 ;  /* 0x00000001030a7836 */ /* 0x004fca0000000000 */
[----:B------:R-:W-:-:S04]  /*d8f0*/  ISETP.NE.AND P0, PT, R10, 0x2, PT ;  /* 0x000000020a00780c */ /* 0x000fc80003f05270 */
[----:B0-----:R-:W-:Y:S02]  /*d900*/  SEL R11, RZ, 0x1, P0 ;  /* 0x00000001ff0b7807 */ /* 0x001fe40000000000 */
[----:B------:R-:W-:Y:S02]  /*d910*/  SEL R10, R10, RZ, P0 ;  /* 0x000000ff0a0a7207 */ /* 0x000fe40000000000 */
[----:B---3--:R-:W-:Y:S01]  /*d920*/  LOP3.LUT R11, R2, R11, RZ, 0x3c, !PT ;  /* 0x0000000b020b7212 */ /* 0x008fe200078e3cff */
[----:B------:R-:W-:Y:S06]  /*d930*/  @!P6 BRA `(.L_x_3639) ;  /* 0x00000004009ce947 */ /* 0x000fec0003800000 */
[----:B------:R-:W-:Y:S01]  /*d940*/  ULDC.64 UR4, c[0x0][0x3f8] ;  /* 0x0000fe0000047ab9 */ /* 0x000fe20000000a00 */
[----:B0-----:R-:W-:Y:S01]  /*d950*/  IMAD.MOV.U32 R12, RZ, RZ, R8 ;  /* 0x000000ffff0c7224 */ /* 0x001fe200078e0008 */
[----:B------:R-:W-:-:S04]  /*d960*/  ISETP.NE.U32.AND P0, PT, RZ, UR4, PT ;  /* 0x00000004ff007c0c */ /* 0x000fc8000bf05070 */
[----:B------:R-:W-:-:S13]  /*d970*/  ISETP.NE.AND.EX P0, PT, RZ, UR5, PT, P0 ;  /* 0x00000005ff007c0c */ /* 0x000fda000bf05300 */
[----:B------:R-:W-:Y:S05]  /*d980*/  @!P0 BRA `(.L_x_3640) ;  /* 0x0000000000488947 */ /* 0x000fea0003800000 */
[----:B------:R-:W0:Y:S01]  /*d990*/  LDC R12, c[0x0][0x41c] ;  /* 0x00010700ff0c7b82 */ /* 0x000e220000000800 */
[----:B------:R-:W-:Y:S01]  /*d9a0*/  IMAD.MOV.U32 R9, RZ, RZ, R8 ;  /* 0x000000ffff097224 */ /* 0x000fe200078e0008 */
[----:B------:R-:W-:Y:S02]  /*d9b0*/  ULDC.64 UR6, c[0x0][0x408] ;  /* 0x0001020000067ab9 */ /* 0x000fe40000000a00 */
[----:B------:R-:W-:-:S04]  /*d9c0*/  IMAD R7, R5, UR6, RZ ;  /* 0x0000000605077c24 */ /* 0x000fc8000f8e02ff */
[----:B------:R-:W-:Y:S01]  /*d9d0*/  IMAD R7, R0, UR7, R7 ;  /* 0x0000000700077c24 */ /* 0x000fe2000f8e0207 */
[----:B0-----:R-:W-:-:S13]  /*d9e0*/  ISETP.NE.AND P0, PT, R12, 0x1, PT ;  /* 0x000000010c00780c */ /* 0x001fda0003f05270 */
        /* <DEDUP_REMOVED lines=10> */
[----:B------:R0:W5:Y:S01]  /*da90*/  LDG.E R9, desc[UR38][R6.64] ;  /* 0x0000002606097981 */ /* 0x000162000c1e1900 */
[----:B------:R-:W-:-:S07]  /*daa0*/  IMAD R12, R12, R3, R8 ;  /* 0x000000030c0c7224 */ /* 0x000fce00078e0208 */
.L_x_3640:
[----:B------:R-:W1:Y:S01]  /*dab0*/  S2R R3, SR_CgaCtaId ;  /* 0x0000000000037919 */ /* 0x000e620000008800 */
[----:B------:R-:W-:-:S04]  /*dac0*/  MOV R2, 0x400 ;  /* 0x0000040000027802 */ /* 0x000fc80000000f00 */
[----:B-1----:R-:W-:Y:S02]  /*dad0*/  LEA R2, R3, R2, 0x18 ;  /* 0x0000000203027211 */ /* 0x002fe400078ec0ff */
[----:B------:R-:W-:-:S03]  /*dae0*/  SHF.L.U32 R3, R11, 0x1f, RZ ;  /* 0x0000001f0b037819 */ /* 0x000fc600000006ff */
[----:B------:R-:W-:-:S04]  /*daf0*/  IMAD R2, R10, 0x8, R2 ;  /* 0x000000080a027824 */ /* 0x000fc800078e0202 */
[----:B------:R-:W1:Y:S02]  /*db00*/  SYNCS.PHASECHK.TRANS64.TRYWAIT P0, [R2+URZ+0x22840], R3 ;  /* 0x02284003020075a7 */ /* 0x000e64000800017f */
[----:B-1----:R-:W-:Y:S05]  /*db10*/  @!P0 BRA `(.L_x_3641) ;  /* 0x0000002000c48947 */ /* 0x002fea0003800000 */
.L_x_3694:
[----:B0-----:R-:W0:Y:S02]  /*db20*/  S2R R6, SR_TID.X ;  /* 0x0000000000067919 */ /* 0x001e240000002100 */
[----:B0-----:R-:W-:-:S04]  /*db30*/  LOP3.LUT R6, R6, 0x7f, RZ, 0xc0, !PT ;  /* 0x0000007f06067812 */ /* 0x001fc800078ec0ff */
[----:B------:R-:W-:-:S13]  /*db40*/  ISETP.NE.AND P0, PT, R6, RZ, PT ;  /* 0x000000ff0600720c */ /* 0x000fda0003f05270 */
[----:B------:R-:W-:Y:S05]  /*db50*/  @P0 BRA `(.L_x_3642) ;  /* 0x00000000001c0947 */ /* 0x000fea0003800000 */
[----:B------:R-:W0:Y:S01]  /*db60*/  S2R R6, SR_TID.X ;  /* 0x0000000000067919 */ /* 0x000e220000002100 */
[----:B------:R-:W-:-:S04]  /*db70*/  IMAD.MOV.U32 R7, RZ, RZ, 0x3000 ;  /* 0x00003000ff077424 */ /* 0x000fc800078e00ff */
[----:B------:R2:W-:Y:S01]  /*db80*/  SYNCS.ARRIVE.TRANS64 RZ, [R2+URZ+0x22830], R7 ;  /* 0x0228300702ff79a7 */ /* 0x0005e2000800003f */
[----:B0-----:R-:W-:-:S04]  /*db90*/  LOP3.LUT R6, R6, 0x1f, RZ, 0xc0, !PT ;  /* 0x0000001f06067812 */ /* 0x001fc800078ec0ff */
[----:B------:R-:W-:-:S13]  /*dba0*/  ISETP.NE.AND P1, PT, R6, RZ, PT ;  /* 0x000000ff0600720c */ /* 0x000fda0003f25270 */
[----:B--2---:R-:W-:Y:S05]  /*dbb0*/  @!P1 BRA `(.L_x_3642) ;  /* 0x0000000000049947 */ /* 0x004fea0003800000 */
[----:B------:R-:W-:Y:S01]  /*dbc0*/  BPT.TRAP 0x1 ;  /* 0x000000040000795c */ /* 0x000fe20000300000 */
.L_x_3642:
[----:B------:R-:W2:Y:S01]  /*dbd0*/  LDL R7, [R1+0x8] ;  /* 0x0000080001077983 */ /* 0x000ea20000100800 */
        /* <DEDUP_REMOVED lines=15> */
[----:B--2---:R-:W-:-:S05]  /*dcd0*/  IMAD R6, R12, 0x60, R7 ;  /* 0x000000600c067824 */ /* 0x004fca00078e0207 */
[----:B------:R-:W-:-:S13]  /*dce0*/  R2UR UR11, R6 ;  /* 0x00000000060b72ca */ /* 0x000fda00000e0000 */
[----:B------:R0:W-:Y:S01]  /*dcf0*/  UTMALDG.4D [UR8], [UR4], desc[UR6] ;  /* 0x00000608040075b4 */ /* 0x0001e20008019000 */
[----:B------:R-:W2:Y:S02]  /*dd00*/  SYNCS.PHASECHK.TRANS64.TRYWAIT P1, [R2+URZ+0x22860], R3 ;  /* 0x02286003020075a7 */ /* 0x000ea4000802017f */
[----:B0-2---:R-:W-:Y:S05]  /*dd10*/  @!P1 BRA `(.L_x_3643) ;  /* 0x0000002000589947 */ /* 0x005fea0003800000 */
.L_x_3695:
        /* <DEDUP_REMOVED lines=8> */
.L_x_3644:
[----:B------:R-:W2:Y:S01]  /*dda0*/  S2R R7, SR_CgaCtaId ;  /* 0x0000000000077919 */ /* 0x000ea20000008800 */
[----:B01----:R-:W-:Y:S01]  /*ddb0*/  MOV R3, 0x400 ;  /* 0x0000040000037802 */ /* 0x003fe20000000f00 */
        /* <DEDUP_REMOVED lines=31> */
.L_x_3639:
[----:B------:R-:W-:Y:S05]  /*dfb0*/  BSYNC B1 ;  /* 0x0000000000017941 */ /* 0x000fea0003800000 */
.L_x_3638:
[----:B------:R-:W-:Y:S01]  /*dfc0*/  VIADD R10, R10, 0x1 ;  /* 0x000000010a0a7836 */ /* 0x000fe20000000000 */
[----:B------:R-:W-:Y:S04]  /*dfd0*/  BSSY B1, `(.L_x_3645) ;  /* 0x0000070000017945 */ /* 0x000fe80003800000 */
[----:B------:R-:W-:-:S04]  /*dfe0*/  ISETP.NE.AND P0, PT, R10, 0x2, PT ;  /* 0x000000020a00780c */ /* 0x000fc80003f05270 */
[----:B------:R-:W-:Y:S02]  /*dff0*/  SEL R2, RZ, 0x1, P0 ;  /* 0x00000001ff027807 */ /* 0x000fe40000000000 */
[----:B0-----:R-:W-:Y:S02]  /*e000*/  SEL R12, R10, RZ, P0 ;  /* 0x000000ff0a0c7207 */ /* 0x001fe40000000000 */
        /* <DEDUP_REMOVED lines=26> */
.L_x_3647:
[----:B------:R-:W2:Y:S01]  /*e1b0*/  S2R R3, SR_CgaCtaId ;  /* 0x0000000000037919 */ /* 0x000ea20000008800 */
[----:B------:R-:W-:-:S04]  /*e1c0*/  MOV R2, 0x400 ;  /* 0x0000040000027802 */ /* 0x000fc80000000f00 */
[----:B--2---:R-:W-:Y:S02]  /*e1d0*/  LEA R2, R3, R2, 0x18 ;  /* 0x0000000203027211 */ /* 0x004fe400078ec0ff */
[----:B------:R-:W-:-:S03]  /*e1e0*/  SHF.L.U32 R3, R11, 0x1f, RZ ;  /* 0x0000001f0b037819 */ /* 0x000fc600000006ff */
[----:B------:R-:W-:-:S04]  /*e1f0*/  IMAD R2, R12, 0x8, R2 ;  /* 0x000000080c027824 */ /* 0x000fc800078e0202 */
[----:B------:R-:W2:Y:S02]  /*e200*/  SYNCS.PHASECHK.TRANS64.TRYWAIT P0, [R2+URZ+0x22840], R3 ;  /* 0x02284003020075a7 */ /* 0x000ea4000800017f */
[----:B--2---:R-:W-:Y:S05]  /*e210*/  @!P0 BRA `(.L_x_3648) ;  /* 0x0000001c002c8947 */ /* 0x004fea0003800000 */
.L_x_3696:
        /* <DEDUP_REMOVED lines=11> */
.L_x_3649:
[----:B------:R-:W3:Y:S01]  /*e2d0*/  LDL R6, [R1] ;  /* 0x0000000001067983 */ /* 0x000ee20000100800 */
        /* <DEDUP_REMOVED lines=21> */
.L_x_3697:
        /* <DEDUP_REMOVED lines=8> */
.L_x_3651:
        /* <DEDUP_REMOVED lines=34> */
.L_x_3646:
[----:B------:R-:W-:Y:S05]  /*e6d0*/  BSYNC B1 ;  /* 0x0000000000017941 */ /* 0x000fea0003800000 */
.L_x_3645:
[C---:B------:R-:W-:Y:S01]  /*e6e0*/  ISETP.GT.AND P0, PT, R8.reuse, 0x1, PT ;  /* 0x000000010800780c */ /* 0x040fe20003f04270 */
[----:B------:R-:W-:-:S04]  /*e6f0*/  VIADD R2, R8, 0xfffffffe ;  /* 0xfffffffe08027836 */ /* 0x000fc80000000000 */
[----:B------:R-:W-:-:S08]  /*e700*/  IMAD.MOV.U32 R8, RZ, RZ, R2 ;  /* 0x000000ffff087224 */ /* 0x000fd000078e0002 */
[----:B------:R-:W-:Y:S05]  /*e710*/  @P0 BRA `(.L_x_3652) ;  /* 0xfffffff000600947 */ /* 0x000fea000383ffff */
.L_x_3628:
[----:B------:R-:W-:Y:S05]  /*e720*/  BSYNC B0 ;  /* 0x0000000000007941 */ /* 0x000fea0003800000 */
.L_x_3627:
[----:B------:R-:W2:Y:S01]  /*e730*/  LDL.LU R3, [R1] ;  /* 0x0000000001037983 */ /* 0x000ea20000300800 */
        /* <DEDUP_REMOVED lines=8> */
[----:B------:R1:W-:Y:S01]  /*e7c0*/  STL [R1], R2 ;  /* 0x0000000201007387 */ /* 0x0003e20000100800 */
        /* <DEDUP_REMOVED lines=8> */
[----:B0-----:R-:W0:Y:S02]  /*e850*/  S2R R6, SR_LTMASK ;  /* 0x0000000000067919 */ /* 0x001e240000003900 */
[----:B0-----:R-:W-:-:S04]  /*e860*/  LOP3.LUT R6, R6, UR4, RZ, 0xc0, !PT ;  /* 0x0000000406067c12 */ /* 0x001fc8000f8ec0ff */
[----:B------:R-:W0:Y:S01]  /*e870*/  POPC R7, R6 ;  /* 0x0000000600077309 */ /* 0x000e220000000000 */
[----:B--2---:R-:W0:Y:S02]  /*e880*/  SHFL.IDX PT, R4, R3, R4, 0x1f ;  /* 0x00001f0403047589 */ /* 0x004e2400000e0000 */
[----:B0-----:R-:W-:-:S07]  /*e890*/  IADD3 R16, R4, UR37, R7 ;  /* 0x0000002504107c10 */ /* 0x001fce000fffe007 */
.L_x_3654:
[----:B------:R-:W-:Y:S05]  /*e8a0*/  BSYNC B0 ;  /* 0x0000000000007941 */ /* 0x000fea0003800000 */
.L_x_3653:
[----:B-1----:R-:W2:Y:S02]  /*e8b0*/  LDL.LU R2, [R1+0x4] ;  /* 0x0000040001027983 */ /* 0x002ea40000300800 */
[----:B--2---:R-:W-:-:S05]  /*e8c0*/  LOP3.LUT R2, R2, R0, RZ, 0x3c, !PT ;  /* 0x0000000002027212 */ /* 0x004fca00078e3cff */
[----:B------:R1:W-:Y:S02]  /*e8d0*/  STL [R1+0x4], R2 ;  /* 0x0000040201007387 */ /* 0x0003e40000100800 */
.L_x_3610:
[----:B------:R-:W-:Y:S05]  /*e8e0*/  BSYNC B6 ;  /* 0x0000000000067941 */ /* 0x000fea0003800000 */
.L_x_3608:
[----:B------:R-:W-:-:S03]  /*e8f0*/  UMOV UR4, 0xffffffff ;  /* 0xffffffff00047882 */ /* 0x000fc60000000000 */
[----:B------:R-:W-:Y:S05]  /*e900*/  BRA.DIV UR4, `(.L_x_3655) ;  /* 0x0000001604987947 */ /* 0x000fea000b800000 */
[----:B------:R2:W3:Y:S04]  /*e910*/  SHFL.IDX PT, R4, R16, RZ, 0x1f ;  /* 0x00001fff10047589 */ /* 0x0004e800000e0000 */
[----:B------:R2:W4:Y:S02]  /*e920*/  SHFL.IDX PT, R7, R16, 0x1, 0x1f ;  /* 0x00201f0010077f89 */ /* 0x00052400000e0000 */
.L_x_3701:
[----:B------:R-:W0:Y:S01]  /*e930*/  S2R R0, SR_TID.X ;  /* 0x0000000000007919 */ /* 0x000e220000002100 */
        /* <DEDUP_REMOVED lines=9> */
[----:B-1----:R-:W0:Y:S02]  /*e9d0*/  LDC.64 R2, c[0x0][0xc58] ;  /* 0x00031600ff027b82 */ /* 0x002e240000000a00 */
[----:B0-----:R-:W-:-:S05]  /*e9e0*/  IMAD.WIDE R2, R5, 0x4, R2 ;  /* 0x0000000405027825 */ /* 0x001fca00078e0202 */
[----:B------:R0:W5:Y:S02]  /*e9f0*/  LDG.E R17, desc[UR38][R2.64] ;  /* 0x0000002602117981 */ /* 0x000164000c1e1900 */
.L_x_3657:
[----:B------:R-:W-:Y:S05]  /*ea00*/  BSYNC B0 ;  /* 0x0000000000007941 */ /* 0x000fea0003800000 */
.L_x_3656:
        /* <DEDUP_REMOVED lines=23> */
.L_x_3709:
[----:B------:R-:W-:Y:S02]  /*eb80*/  ULDC UR4, c[0x0][0xc10] ;  /* 0x0003040000047ab9 */ /* 0x000fe40000000800 */
[----:B------:R-:W-:-:S04]  /*eb90*/  IMAD.U32 R5, RZ, RZ, UR4 ;  /* 0x00000004ff057e24 */ /* 0x000fc8000f8e00ff */
[----:B-1----:R-:W-:-:S04]  /*eba0*/  IMAD R14, R14, R5, RZ ;  /* 0x000000050e0e7224 */ /* 0x002fc800078e02ff */
[----:B----4-:R-:W-:-:S05]  /*ebb0*/  IMAD.IADD R7, R7, 0x1, R14 ;  /* 0x0000000107077824 */ /* 0x010fca00078e020e */
[----:B---3--:R-:W-:-:S13]  /*ebc0*/  ISETP.GT.AND P0, PT, R7, R4, PT ;  /* 0x000000040700720c */ /* 0x008fda0003f04270 */
[----:B------:R-:W-:Y:S05]  /*ebd0*/  @P0 BRA `(.L_x_3659) ;  /* 0x0000000000b40947 */ /* 0x000fea0003800000 */
[----:B------:R-:W1:Y:S02]  /*ebe0*/  LDC R0, c[0x0][0xc14] ;  /* 0x00030500ff007b82 */ /* 0x000e640000000800 */
.L_x_3664:
        /* <DEDUP_REMOVED lines=14> */
.L_x_3662:
[----:B------:R-:W-:Y:S05]  /*ecd0*/  BSYNC B0 ;  /* 0x0000000000007941 */ /* 0x000fea0003800000 */
.L_x_3661:
        /* <DEDUP_REMOVED lines=23> */
.L_x_3717:
[----:B------:R-:W-:Y:S02]  /*ee50*/  ULDC UR4, c[0x0][0xc10] ;  /* 0x0003040000047ab9 */ /* 0x000fe40000000800 */
[----:B------:R-:W-:-:S04]  /*ee60*/  IMAD.U32 R5, RZ, RZ, UR4 ;  /* 0x00000004ff057e24 */ /* 0x000fc8000f8e00ff */
[----:B-1----:R-:W-:-:S04]  /*ee70*/  IMAD R14, R14, R5, RZ ;  /* 0x000000050e0e7224 */ /* 0x002fc800078e02ff */
[----:B------:R-:W-:-:S05]  /*ee80*/  IMAD.IADD R7, R14, 0x1, R7 ;  /* 0x000000010e077824 */ /* 0x000fca00078e0207 */
[----:B------:R-:W-:-:S13]  /*ee90*/  ISETP.GT.AND P0, PT, R7, R4, PT ;  /* 0x000000040700720c */ /* 0x000fda0003f04270 */
[----:B------:R-:W-:Y:S05]  /*eea0*/  @!P0 BRA `(.L_x_3664) ;  /* 0xfffffffc00508947 */ /* 0x000fea000383ffff */
.L_x_3659:
        /* <DEDUP_REMOVED lines=8> */
.L_x_3721:
[----:B------:R-:W-:Y:S01]  /*ef30*/  ISETP.NE.AND P0, PT, R3, RZ, PT ;  /* 0x000000ff0300720c */ /* 0x000fe20003f05270 */
[----:B------:R-:W-:-:S12]  /*ef40*/  IMAD.MOV.U32 R7, RZ, RZ, RZ ;  /* 0x000000ffff077224 */ /* 0x000fd800078e00ff */
[----:B------:R-:W-:Y:S05]  /*ef50*/  @!P0 BRA `(.L_x_3666) ;  /* 0x0000000000108947 */ /* 0x000fea0003800000 */
[----:B------:R-:W-:Y:S01]  /*ef60*/  UMOV UR4, 0xffffffff ;  /* 0xffffffff00047882 */ /* 0x000fe20000000000 */
[----:B------:R-:W-:Y:S02]  /*ef70*/  VIADD R12, R6, 0xffffffff ;  /* 0xffffffff060c7836 */ /* 0x000fe40000000000 */
[----:B------:R-:W-:Y:S05]  /*ef80*/  BRA.DIV UR4, `(.L_x_3667) ;  /* 0x0000001a042c7947 */ /* 0x000fea000b800000 */
[----:B------:R3:W4:Y:S02]  /*ef90*/  SHFL.IDX PT, R7, R2, R12, 0x1f ;  /* 0x00001f0c02077589 */ /* 0x00072400000e0000 */
.L_x_3666:
        /* <DEDUP_REMOVED lines=67> */
.L_x_3660:
[----:B------:R-:W-:Y:S01]  /*f3d0*/  UMOV UR4, URZ ;  /* 0x0000003f00047c82 */ /* 0x000fe20008000000 */
[----:B------:R-:W-:Y:S01]  /*f3e0*/  UMOV UR5, URZ ;  /* 0x0000003f00057c82 */ /* 0x000fe20008000000 */
[----:B------:R-:W-:Y:S01]  /*f3f0*/  ULDC UR6, c[0x0][0xc14] ;  /* 0x0003050000067ab9 */ /* 0x000fe20000000800 */
[----:B--2---:R-:W-:Y:S02]  /*f400*/  IMAD.MOV.U32 R16, RZ, RZ, R4 ;  /* 0x000000ffff107224 */ /* 0x004fe400078e0004 */
[----:B------:R-:W-:Y:S02]  /*f410*/  IMAD.U32 R17, RZ, RZ, UR4 ;  /* 0x00000004ff117e24 */ /* 0x000fe4000f8e00ff */
[----:B------:R-:W-:Y:S02]  /*f420*/  IMAD.U32 R18, RZ, RZ, UR5 ;  /* 0x00000005ff127e24 */ /* 0x000fe4000f8e00ff */
[----:B------:R-:W-:-:S07]  /*f430*/  IMAD.U32 R19, RZ, RZ, UR6 ;  /* 0x00000006ff137e24 */ /* 0x000fce000f8e00ff */
.L_x_3668:
        /* <DEDUP_REMOVED lines=12> */
.L_x_3604:
        /* <DEDUP_REMOVED lines=12> */
.L_x_3724:
[----:B------:R-:W-:Y:S05]  /*f5c0*/  BSYNC B0 ;  /* 0x0000000000007941 */ /* 0x000fea0003800000 */
.L_x_3670:
[----:B------:R-:W-:-:S03]  /*f5d0*/  UMOV UR4, 0xffffffff ;  /* 0xffffffff00047882 */ /* 0x000fc60000000000 */
[----:B------:R-:W-:Y:S05]  /*f5e0*/  BRA.DIV UR4, `(.L_x_3672) ;  /* 0x0000001204d07947 */ /* 0x000fea000b800000 */
[----:B------:R-:W2:Y:S02]  /*f5f0*/  S2R R2, SR_TID.X ;  /* 0x0000000000027919 */ /* 0x000ea40000002100 */
[----:B--2---:R-:W-:-:S04]  /*f600*/  SHF.R.U32.HI R2, RZ, 0x5, R2 ;  /* 0x00000005ff027819 */ /* 0x004fc80000011602 */
[----:B------:R-:W-:-:S05]  /*f610*/  LOP3.LUT R2, R2, 0x3, RZ, 0xc0, !PT ;  /* 0x0000000302027812 */ /* 0x000fca00078ec0ff */
[----:B------:R2:W3:Y:S02]  /*f620*/  SHFL.IDX PT, R14, R2, RZ, 0x1f ;  /* 0x00001fff020e7589 */ /* 0x0004e400000e0000 */
.L_x_3727:
[----:B---3--:R-:W-:Y:S01]  /*f630*/  ISETP.NE.AND P0, PT, R14, RZ, PT ;  /* 0x000000ff0e00720c */ /* 0x008fe20003f05270 */
[----:B------:R-:W-:-:S12]  /*f640*/  BSSY B0, `(.L_x_3673) ;  /* 0x0000027000007945 */ /* 0x000fd80003800000 */
[----:B------:R-:W-:Y:S05]  /*f650*/  @P0 BRA `(.L_x_3674) ;  /* 0x0000000000940947 */ /* 0x000fea0003800000 */
[----:B------:R-:W-:-:S03]  /*f660*/  UMOV UR4, 0xffffffff ;  /* 0xffffffff00047882 */ /* 0x000fc60000000000 */
[----:B------:R-:W-:Y:S05]  /*f670*/  BRA.DIV UR4, `(.L_x_3675) ;  /* 0x0000001204e07947 */ /* 0x000fea000b800000 */
[----:B------:R-:W-:-:S13]  /*f680*/  ELECT P6, URZ, PT ;  /* 0x00000000003f782f */ /* 0x000fda00038c0000 */
.L_x_3730:
[----:B------:R-:W-:Y:S05]  /*f690*/  @!P6 BRA `(.L_x_3674) ;  /* 0x000000000084e947 */ /* 0x000fea0003800000 */
[----:B------:R-:W-:-:S06]  /*f6a0*/  ULOP3.LUT UR4, UR36, 0x2, URZ, 0xfc, !UPT ;  /* 0x0000000224047892 */ /* 0x000fcc000f8efc3f */
[----:B--2---:R-:W-:-:S05]  /*f6b0*/  IMAD.U32 R2, RZ, RZ, UR4 ;  /* 0x00000004ff027e24 */ /* 0x004fca000f8e00ff */
[----:B------:R-:W-:-:S13]  /*f6c0*/  ISETP.NE.AND P2, PT, R2, 0x3, PT ;  /* 0x000000030200780c */ /* 0x000fda0003f45270 */
[----:B------:R-:W-:Y:S05]  /*f6d0*/  @!P2 BRA `(.L_x_3676) ;  /* 0x000000000004a947 */ /* 0x000fea0003800000 */
[----:B------:R-:W-:Y:S01]  /*f6e0*/  BPT.TRAP 0x1 ;  /* 0x000000040000795c */ /* 0x000fe20000300000 */
.L_x_3676:
        /* <DEDUP_REMOVED lines=14> */
.L_x_3731:
[----:B------:R-:W2:Y:S02]  /*f7d0*/  SYNCS.PHASECHK.TRANS64.TRYWAIT P0, [R7+URZ], R2 ;  /* 0x00000002070075a7 */ /* 0x000ea4000800017f */
[----:B--2---:R-:W-:Y:S05]  /*f7e0*/  @!P0 BRA `(.L_x_3678) ;  /* 0x0000001000b88947 */ /* 0x004fea0003800000 */
.L_x_3732:
[----:B------:R-:W-:Y:S05]  /*f7f0*/  @!P2 BRA `(.L_x_3679) ;  /* 0x000000000004a947 */ /* 0x000fea0003800000 */
[----:B------:R-:W-:Y:S01]  /*f800*/  BPT.TRAP 0x1 ;  /* 0x000000040000795c */ /* 0x000fe20000300000 */
.L_x_3679:
[----:B------:R-:W3:Y:S01]  /*f810*/  LDL.LU R4, [R1] ;  /* 0x0000000001047983 */ /* 0x000ee20000300800 */
[----:B------:R-:W-:-:S04]  /*f820*/  VIADD R0, R0, 0x22860 ;  /* 0x0002286000007836 */ /* 0x000fc80000000000 */
[----:B---3--:R-:W-:-:S04]  /*f830*/  IMAD R4, R4, 0x8, R0 ;  /* 0x0000000804047824 */ /* 0x008fc800078e0200 */
[----:B------:R-:W3:Y:S02]  /*f840*/  SYNCS.PHASECHK.TRANS64.TRYWAIT P0, [R4+URZ], R5 ;  /* 0x00000005040075a7 */ /* 0x000ee4000800017f */
[----:B---3--:R-:W-:Y:S05]  /*f850*/  @!P0 BRA `(.L_x_3680) ;  /* 0x0000001000b08947 */ /* 0x008fea0003800000 */
.L_x_3733:
[----:B------:R-:W-:-:S07]  /*f860*/  IMAD R3, R3, 0x8, R0 ;  /* 0x0000000803037824 */ /* 0x000fce00078e0200 */
.L_x_3681:
[----:B----4-:R4:W0:Y:S02]  /*f870*/  SYNCS.PHASECHK.TRANS64.TRYWAIT P0, [R3+URZ], R2 ;  /* 0x00000002030075a7 */ /* 0x010824000800017f */
[----:B0-----:R-:W-:Y:S05]  /*f880*/  @!P0 NANOSLEEP.SYNCS 0x989680 ;  /* 0x009896800000895d */ /* 0x001fea0003900000 */
[----:B------:R-:W0:Y:S02]  /*f890*/  @!P0 SYNCS.PHASECHK.TRANS64 P0, [R3+URZ], R2 ;  /* 0x00000002030085a7 */ /* 0x000e24000800007f */
[----:B0-----:R-:W-:Y:S05]  /*f8a0*/  @!P0 BRA `(.L_x_3681) ;  /* 0xfffffffc00f08947 */ /* 0x001fea000383ffff */
.L_x_3674:
[----:B------:R-:W-:Y:S05]  /*f8b0*/  BSYNC B0 ;  /* 0x0000000000007941 */ /* 0x000fea0003800000 */
.L_x_3673:
[----:B------:R-:W-:Y:S05]  /*f8c0*/  EXIT ;  /* 0x000000000000794d */ /* 0x000fea0003800000 */
.L_x_3548:
[----:B0-----:R0:W1:Y:S02]  /*f8d0*/  SYNCS.PHASECHK.TRANS64.TRYWAIT P0, [R7+URZ+0x22800], R0 ;  /* 0x02280000070075a7 */ /* 0x001064000800017f */
[----:B-1----:R-:W-:Y:S05]  /*f8e0*/  @!P0 NANOSLEEP.SYNCS 0x989680 ;  /* 0x009896800000895d */ /* 0x002fea0003900000 */
[----:B------:R-:W1:Y:S02]  /*f8f0*/  @!P0 SYNCS.PHASECHK.TRANS64 P0, [R7+URZ+0x22800], R0 ;  /* 0x02280000070085a7 */ /* 0x000e64000800007f */
[----:B-1----:R-:W-:Y:S05]  /*f900*/  @!P0 BRA `(.L_x_3548) ;  /* 0xfffffffc00f08947 */ /* 0x002fea000383ffff */
[----:B------:R-:W-:Y:S05]  /*f910*/  BRA `(.L_x_3682) ;  /* 0xffffff2000387947 */ /* 0x000fea000383ffff */
.L_x_3552:
[----:B-1----:R1:W2:Y:S02]  /*f920*/  SYNCS.PHASECHK.TRANS64.TRYWAIT P1, [R6+URZ+0x22830], R11 ;  /* 0x0228300b060075a7 */ /* 0x0022a4000802017f */
[----:B--2---:R-:W-:Y:S05]  /*f930*/  @!P1 NANOSLEEP.SYNCS 0x989680 ;  /* 0x009896800000995d */ /* 0x004fea0003900000 */
[----:B------:R-:W2:Y:S02]  /*f940*/  @!P1 SYNCS.PHASECHK.TRANS64 P1, [R6+URZ+0x22830], R11 ;  /* 0x0228300b060095a7 */ /* 0x000ea4000802007f */
[----:B--2---:R-:W-:Y:S05]  /*f950*/  @!P1 BRA `(.L_x_3552) ;  /* 0xfffffffc00f09947 */ /* 0x004fea000383ffff */
[----:B------:R-:W-:Y:S05]  /*f960*/  BRA `(.L_x_3551) ;  /* 0xffffff2000647947 */ /* 0x000fea000383ffff */
.L_x_3556:
[----:B---3--:R3:W4:Y:S02]  /*f970*/  SYNCS.PHASECHK.TRANS64.TRYWAIT P2, [R6+URZ+0x22850], R11 ;  /* 0x0228500b060075a7 */ /* 0x008724000804017f */
[----:B----4-:R-:W-:Y:S05]  /*f980*/  @!P2 NANOSLEEP.SYNCS 0x989680 ;  /* 0x009896800000a95d */ /* 0x010fea0003900000 */
[----:B------:R-:W4:Y:S02]  /*f990*/  @!P2 SYNCS.PHASECHK.TRANS64 P2, [R6+URZ+0x22850], R11 ;  /* 0x0228500b0600a5a7 */ /* 0x000f24000804007f */
[----:B----4-:R-:W-:Y:S05]  /*f9a0*/  @!P2 BRA `(.L_x_3556) ;  /* 0xfffffffc00f0a947 */ /* 0x010fea000383ffff */
[----:B------:R-:W-:Y:S05]  /*f9b0*/  BRA `(.L_x_3555) ;  /* 0xffffff38004c7947 */ /* 0x000fea000383ffff */
.L_x_3561:
[----:B-1----:R-:W-:-:S04]  /*f9c0*/  IMAD.U32 R5, RZ, RZ, UR25 ;  /* 0x00000019ff057e24 */ /* 0x002fc8000f8e00ff */
[----:B------:R1:W2:Y:S03]  /*f9d0*/  SYNCS.PHASECHK.TRANS64.TRYWAIT P2, [R5+URZ+0x22830], R6 ;  /* 0x02283006050075a7 */ /* 0x0002a6000804017f */
[----:B--2---:R-:W-:Y:S05]  /*f9e0*/  @!P2 NANOSLEEP.SYNCS 0x989680 ;  /* 0x009896800000a95d */ /* 0x004fea0003900000 */
[----:B------:R-:W2:Y:S02]  /*f9f0*/  @!P2 SYNCS.PHASECHK.TRANS64 P2, [R5+URZ+0x22830], R6 ;  /* 0x022830060500a5a7 */ /* 0x000ea4000804007f */
[----:B--2---:R-:W-:Y:S05]  /*fa00*/  @!P2 BRA `(.L_x_3561) ;  /* 0xfffffffc00eca947 */ /* 0x004fea000383ffff */
[----:B------:R-:W-:Y:S05]  /*fa10*/  BRA `(.L_x_3560) ;  /* 0xffffff3c006c7947 */ /* 0x000fea000383ffff */
.L_x_3565:
[----:B-1----:R1:W2:Y:S02]  /*fa20*/  SYNCS.PHASECHK.TRANS64.TRYWAIT P2, [R187+URZ+0x22850], R6 ;  /* 0x02285006bb0075a7 */ /* 0x0022a4000804017f */
[----:B--2---:R-:W-:Y:S05]  /*fa30*/  @!P2 NANOSLEEP.SYNCS 0x989680 ;  /* 0x009896800000a95d */ /* 0x004fea0003900000 */
[----:B------:R-:W2:Y:S02]  /*fa40*/  @!P2 SYNCS.PHASECHK.TRANS64 P2, [R187+URZ+0x22850], R6 ;  /* 0x02285006bb00a5a7 */ /* 0x000ea4000804007f */
[----:B--2---:R-:W-:Y:S05]  /*fa50*/  @!P2 BRA `(.L_x_3565) ;  /* 0xfffffffc00f0a947 */ /* 0x004fea000383ffff */
[----:B------:R-:W-:Y:S05]  /*fa60*/  BRA `(.L_x_3564) ;  /* 0xffffff5c003c7947 */ /* 0x000fea000383ffff */
.L_x_3571:
[----:B-1----:R-:W-:-:S04]  /*fa70*/  IMAD.U32 R5, RZ, RZ, UR24 ;  /* 0x00000018ff057e24 */ /* 0x002fc8000f8e00ff */
[----:B------:R1:W2:Y:S03]  /*fa80*/  SYNCS.PHASECHK.TRANS64.TRYWAIT P2, [R5+URZ+0x22830], R6 ;  /* 0x02283006050075a7 */ /* 0x0002a6000804017f */
[----:B--2---:R-:W-:Y:S05]  /*fa90*/  @!P2 NANOSLEEP.SYNCS 0x989680 ;  /* 0x009896800000a95d */ /* 0x004fea0003900000 */
[----:B------:R-:W2:Y:S02]  /*faa0*/  @!P2 SYNCS.PHASECHK.TRANS64 P2, [R5+URZ+0x22830], R6 ;  /* 0x022830060500a5a7 */ /* 0x000ea4000804007f */
[----:B--2---:R-:W-:Y:S05]  /*fab0*/  @!P2 BRA `(.L_x_3571) ;  /* 0xfffffffc00eca947 */ /* 0x004fea000383ffff */
[----:B------:R-:W-:Y:S05]  /*fac0*/  BRA `(.L_x_3570) ;  /* 0xffffff6000407947 */ /* 0x000fea000383ffff */
.L_x_3575:
[----:B--2---:R2:W3:Y:S02]  /*fad0*/  SYNCS.PHASECHK.TRANS64.TRYWAIT P2, [R183+URZ+0x22850], R6 ;  /* 0x02285006b70075a7 */ /* 0x0044e4000804017f */
[----:B---3--:R-:W-:Y:S05]  /*fae0*/  @!P2 NANOSLEEP.SYNCS 0x989680 ;  /* 0x009896800000a95d */ /* 0x008fea0003900000 */
[----:B------:R-:W3:Y:S02]  /*faf0*/  @!P2 SYNCS.PHASECHK.TRANS64 P2, [R183+URZ+0x22850], R6 ;  /* 0x02285006b700a5a7 */ /* 0x000ee4000804007f */
[----:B---3--:R-:W-:Y:S05]  /*fb00*/  @!P2 BRA `(.L_x_3575) ;  /* 0xfffffffc00f0a947 */ /* 0x008fea000383ffff */
[----:B------:R-:W-:Y:S05]  /*fb10*/  BRA `(.L_x_3574) ;  /* 0xffffff7800587947 */ /* 0x000fea000383ffff */
.L_x_3615:
        /* <DEDUP_REMOVED lines=11> */
.L_x_3684:
[----:B------:R-:W-:Y:S05]  /*fbd0*/  BSYNC B0 ;  /* 0x0000000000007941 */ /* 0x000fea0003800000 */
.L_x_3683:
[----:B------:R-:W-:Y:S05]  /*fbe0*/  BRA `(.L_x_3685) ;  /* 0xffffffc800a87947 */ /* 0x000fea000383ffff */
.L_x_3616:
[----:B------:R-:W-:Y:S01]  /*fbf0*/  BSSY B0, `(.L_x_3686) ;  /* 0x0000006000007945 */ /* 0x000fe20003800000 */
[----:B------:R-:W-:-:S07]  /*fc00*/  IMAD.MOV.U32 R15, RZ, RZ, -0x1 ;  /* 0xffffffffff0f7424 */ /* 0x000fce00078e00ff */
[----:B------:R-:W-:Y:S05]  /*fc10*/  WARPSYNC.COLLECTIVE R15, `(.L_x_3687) ;  /* 0x000000000f0c7348 */ /* 0x000fea0003c00000 */
[----:B------:R-:W-:Y:S02]  /*fc20*/  ELECT P6, UR62, PT ;  /* 0x00000000003e782f */ /* 0x000fe400038c0000 */
[----:B------:R-:W-:Y:S01]  /*fc30*/  MOV R14, UR62 ;  /* 0x0000003e000e7c02 */ /* 0x000fe20008000f00 */
[----:B------:R-:W-:Y:S10]  /*fc40*/  ENDCOLLECTIVE ;  /* 0x000000000000791b */ /* 0x000ff40003800000 */
.L_x_3687:
[----:B------:R-:W-:Y:S05]  /*fc50*/  BSYNC B0 ;  /* 0x0000000000007941 */ /* 0x000fea0003800000 */
.L_x_3686:
[----:B------:R-:W-:Y:S05]  /*fc60*/  BRA `(.L_x_3688) ;  /* 0xffffffc800987947 */ /* 0x000fea000383ffff */
.L_x_3619:
[----:B0-----:R0:W1:Y:S02]  /*fc70*/  SYNCS.PHASECHK.TRANS64.TRYWAIT P0, [R8+URZ+0x22840], R10 ;  /* 0x0228400a080075a7 */ /* 0x001064000800017f */
[----:B-1----:R-:W-:Y:S05]  /*fc80*/  @!P0 NANOSLEEP.SYNCS 0x989680 ;  /* 0x009896800000895d */ /* 0x002fea0003900000 */
[----:B------:R-:W1:Y:S02]  /*fc90*/  @!P0 SYNCS.PHASECHK.TRANS64 P0, [R8+URZ+0x22840], R10 ;  /* 0x0228400a080085a7 */ /* 0x000e64000800007f */
[----:B-1----:R-:W-:Y:S05]  /*fca0*/  @!P0 BRA `(.L_x_3619) ;  /* 0xfffffffc00f08947 */ /* 0x002fea000383ffff */
[----:B------:R-:W-:Y:S05]  /*fcb0*/  BRA `(.L_x_3689) ;  /* 0xffffffc800fc7947 */ /* 0x000fea000383ffff */
.L_x_3622:
        /* <DEDUP_REMOVED lines=8> */
.L_x_3625:
[----:B0-----:R0:W1:Y:S02]  /*fd40*/  SYNCS.PHASECHK.TRANS64.TRYWAIT P0, [R11+URZ+0x22860], R6 ;  /* 0x022860060b0075a7 */ /* 0x001064000800017f */
[----:B-1----:R-:W-:Y:S05]  /*fd50*/  @!P0 NANOSLEEP.SYNCS 0x989680 ;  /* 0x009896800000895d */ /* 0x002fea0003900000 */
[----:B------:R-:W1:Y:S02]  /*fd60*/  @!P0 SYNCS.PHASECHK.TRANS64 P0, [R11+URZ+0x22860], R6 ;  /* 0x022860060b0085a7 */ /* 0x000e64000800007f */
[----:B-1----:R-:W-:Y:S05]  /*fd70*/  @!P0 BRA `(.L_x_3625) ;  /* 0xfffffffc00f08947 */ /* 0x002fea000383ffff */
[----:B------:R-:W-:Y:S05]  /*fd80*/  BRA `(.L_x_3691) ;  /* 0xffffffcc00f47947 */ /* 0x000fea000383ffff */
.L_x_3634:
[----:B-1----:R1:W2:Y:S02]  /*fd90*/  SYNCS.PHASECHK.TRANS64.TRYWAIT P0, [R2+URZ+0x22840], R3 ;  /* 0x02284003020075a7 */ /* 0x0022a4000800017f */
[----:B--2---:R-:W-:Y:S05]  /*fda0*/  @!P0 NANOSLEEP.SYNCS 0x989680 ;  /* 0x009896800000895d */ /* 0x004fea0003900000 */
[----:B------:R-:W2:Y:S02]  /*fdb0*/  @!P0 SYNCS.PHASECHK.TRANS64 P0, [R2+URZ+0x22840], R3 ;  /* 0x02284003020085a7 */ /* 0x000ea4000800007f */
[----:B--2---:R-:W-:Y:S05]  /*fdc0*/  @!P0 BRA `(.L_x_3634) ;  /* 0xfffffffc00f08947 */ /* 0x004fea000383ffff */
[----:B------:R-:W-:Y:S05]  /*fdd0*/  BRA `(.L_x_3692) ;  /* 0xffffffd4006c7947 */ /* 0x000fea000383ffff */
.L_x_3636:
[----:B0-----:R0:W2:Y:S02]  /*fde0*/  SYNCS.PHASECHK.TRANS64.TRYWAIT P0, [R2+URZ+0x22860], R3 ;  /* 0x02286003020075a7 */ /* 0x0010a4000800017f */
[----:B--2---:R-:W-:Y:S05]  /*fdf0*/  @!P0 NANOSLEEP.SYNCS 0x989680 ;  /* 0x009896800000895d */ /* 0x004fea0003900000 */
[----:B------:R-:W2:Y:S02]  /*fe00*/  @!P0 SYNCS.PHASECHK.TRANS64 P0, [R2+URZ+0x22860], R3 ;  /* 0x02286003020085a7 */ /* 0x000ea4000800007f */
[----:B--2---:R-:W-:Y:S05]  /*fe10*/  @!P0 BRA `(.L_x_3636) ;  /* 0xfffffffc00f08947 */ /* 0x004fea000383ffff */
[----:B------:R-:W-:Y:S05]  /*fe20*/  BRA `(.L_x_3693) ;  /* 0xffffffd400dc7947 */ /* 0x000fea000383ffff */
.L_x_3641:
[----:B-1----:R1:W2:Y:S02]  /*fe30*/  SYNCS.PHASECHK.TRANS64.TRYWAIT P0, [R2+URZ+0x22840], R3 ;  /* 0x02284003020075a7 */ /* 0x0022a4000800017f */
[----:B--2---:R-:W-:Y:S05]  /*fe40*/  @!P0 NANOSLEEP.SYNCS 0x989680 ;  /* 0x009896800000895d */ /* 0x004fea0003900000 */
[----:B------:R-:W2:Y:S02]  /*fe50*/  @!P0 SYNCS.PHASECHK.TRANS64 P0, [R2+URZ+0x22840], R3 ;  /* 0x02284003020085a7 */ /* 0x000ea4000800007f */
[----:B--2---:R-:W-:Y:S05]  /*fe60*/  @!P0 BRA `(.L_x_3641) ;  /* 0xfffffffc00f08947 */ /* 0x004fea000383ffff */
[----:B------:R-:W-:Y:S05]  /*fe70*/  BRA `(.L_x_3694) ;  /* 0xffffffdc00287947 */ /* 0x000fea000383ffff */
.L_x_3643:
[----:B0-----:R0:W2:Y:S02]  /*fe80*/  SYNCS.PHASECHK.TRANS64.TRYWAIT P1, [R2+URZ+0x22860], R3 ;  /* 0x02286003020075a7 */ /* 0x0010a4000802017f */
[----:B--2---:R-:W-:Y:S05]  /*fe90*/  @!P1 NANOSLEEP.SYNCS 0x989680 ;  /* 0x009896800000995d */ /* 0x004fea0003900000 */
[----:B------:R-:W2:Y:S02]  /*fea0*/  @!P1 SYNCS.PHASECHK.TRANS64 P1, [R2+URZ+0x22860], R3 ;  /* 0x02286003020095a7 */ /* 0x000ea4000802007f */
[----:B--2---:R-:W-:Y:S05]  /*feb0*/  @!P1 BRA `(.L_x_3643) ;  /* 0xfffffffc00f09947 */ /* 0x004fea000383ffff */
[----:B------:R-:W-:Y:S05]  /*fec0*/  BRA `(.L_x_3695) ;  /* 0xffffffdc00947947 */ /* 0x000fea000383ffff */
.L_x_3648:
[----:B--2---:R2:W3:Y:S02]  /*fed0*/  SYNCS.PHASECHK.TRANS64.TRYWAIT P0, [R2+URZ+0x22840], R3 ;  /* 0x02284003020075a7 */ /* 0x0044e4000800017f */
[----:B---3--:R-:W-:Y:S05]  /*fee0*/  @!P0 NANOSLEEP.SYNCS 0x989680 ;  /* 0x009896800000895d */ /* 0x008fea0003900000 */
[----:B------:R-:W3:Y:S02]  /*fef0*/  @!P0 SYNCS.PHASECHK.TRANS64 P0, [R2+URZ+0x22840], R3 ;  /* 0x02284003020085a7 */ /* 0x000ee4000800007f */
[----:B---3--:R-:W-:Y:S05]  /*ff00*/  @!P0 BRA `(.L_x_3648) ;  /* 0xfffffffc00f08947 */ /* 0x008fea000383ffff */
[----:B------:R-:W-:Y:S05]  /*ff10*/  BRA `(.L_x_3696) ;  /* 0xffffffe000c07947 */ /* 0x000fea000383ffff */
.L_x_3650:
[----:B0-----:R0:W1:Y:S02]  /*ff20*/  SYNCS.PHASECHK.TRANS64.TRYWAIT P1, [R2+URZ+0x22860], R3 ;  /* 0x02286003020075a7 */ /* 0x001064000802017f */
[----:B-1----:R-:W-:Y:S05]  /*ff30*/  @!P1 NANOSLEEP.SYNCS 0x989680 ;  /* 0x009896800000995d */ /* 0x002fea0003900000 */
[----:B------:R-:W1:Y:S02]  /*ff40*/  @!P1 SYNCS.PHASECHK.TRANS64 P1, [R2+URZ+0x22860], R3 ;  /* 0x02286003020095a7 */ /* 0x000e64000802007f */
[----:B-1----:R-:W-:Y:S05]  /*ff50*/  @!P1 BRA `(.L_x_3650) ;  /* 0xfffffffc00f09947 */ /* 0x002fea000383ffff */
[----:B------:R-:W-:Y:S05]  /*ff60*/  BRA `(.L_x_3697) ;  /* 0xffffffe400307947 */ /* 0x000fea000383ffff */
.L_x_3655:
        /* <DEDUP_REMOVED lines=8> */
.L_x_3699:
[----:B------:R-:W-:Y:S05]  /*fff0*/  BSYNC B0 ;  /* 0x0000000000007941 */ /* 0x000fea0003800000 */
.L_x_3698:
        /* <DEDUP_REMOVED lines=8> */
.L_x_3700:
[----:B------:R-:W-:Y:S01]  /*10080*/  IMAD.MOV.U32 R7, RZ, RZ, R14 ;  /* 0x000000ffff077224 */ /* 0x000fe200078e000e */
[----:B------:R-:W-:Y:S06]  /*10090*/  BRA `(.L_x_3701) ;  /* 0xffffffe800247947 */ /* 0x000fec000383ffff */
.L_x_3658:
[----:B------:R-:W-:Y:S01]  /*100a0*/  BSSY B0, `(.L_x_3702) ;  /* 0x0000008000007945 */ /* 0x000fe20003800000 */
[----:B-----5:R-:W-:Y:S02]  /*100b0*/  IMAD.MOV.U32 R13, RZ, RZ, R17 ;  /* 0x000000ffff0d7224 */ /* 0x020fe400078e0011 */
[----:B------:R-:W-:Y:S02]  /*100c0*/  IMAD.MOV.U32 R12, RZ, RZ, 0x1 ;  /* 0x00000001ff0c7424 */ /* 0x000fe400078e00ff */
[----:B------:R-:W-:Y:S02]  /*100d0*/  IMAD.MOV.U32 R11, RZ, RZ, RZ ;  /* 0x000000ffff0b7224 */ /* 0x000fe400078e00ff */
[----:B------:R-:W-:-:S07]  /*100e0*/  IMAD.MOV.U32 R15, RZ, RZ, -0x1 ;  /* 0xffffffffff0f7424 */ /* 0x000fce00078e00ff */
[----:B01234-:R-:W-:Y:S05]  /*100f0*/  WARPSYNC.COLLECTIVE R15, `(.L_x_3703) ;  /* 0x000000000f087348 */ /* 0x01ffea0003c00000 */
[----:B------:R0:W0:Y:S02]  /*10100*/  SHFL.UP P6, R14, R13, R12, R11 ;  /* 0x0400000c0d0e7389 */ /* 0x00002400000c000b */
[----:B01234-:R-:W-:Y:S01]  /*10110*/  ENDCOLLECTIVE ;  /* 0x000000000000791b */ /* 0x01ffe20003800000 */
.L_x_3703:
[----:B------:R-:W-:Y:S05]  /*10120*/  BSYNC B0 ;  /* 0x0000000000007941 */ /* 0x000fea0003800000 */
.L_x_3702:
        /* <DEDUP_REMOVED lines=10> */
.L_x_3704:
        /* <DEDUP_REMOVED lines=8> */
.L_x_3705:
        /* <DEDUP_REMOVED lines=8> */
.L_x_3706:
        /* <DEDUP_REMOVED lines=8> */
.L_x_3707:
        /* <DEDUP_REMOVED lines=8> */
.L_x_3708:
[----:B------:R-:W-:Y:S05]  /*103d0*/  BRA `(.L_x_3709) ;  /* 0xffffffe400e87947 */ /* 0x000fea000383ffff */
.L_x_3663:
[----:B------:R-:W-:Y:S01]  /*103e0*/  BSSY B0, `(.L_x_3710) ;  /* 0x0000008000007945 */ /* 0x000fe20003800000 */
[----:B-----5:R-:W-:Y:S02]  /*103f0*/  IMAD.MOV.U32 R13, RZ, RZ, R17 ;  /* 0x000000ffff0d7224 */ /* 0x020fe400078e0011 */
[----:B------:R-:W-:Y:S02]  /*10400*/  IMAD.MOV.U32 R12, RZ, RZ, 0x1 ;  /* 0x00000001ff0c7424 */ /* 0x000fe400078e00ff */
[----:B------:R-:W-:Y:S02]  /*10410*/  IMAD.MOV.U32 R11, RZ, RZ, RZ ;  /* 0x000000ffff0b7224 */ /* 0x000fe400078e00ff */
[----:B------:R-:W-:-:S07]  /*10420*/  IMAD.MOV.U32 R15, RZ, RZ, -0x1 ;  /* 0xffffffffff0f7424 */ /* 0x000fce00078e00ff */
[----:B0-2---:R-:W-:Y:S05]  /*10430*/  WARPSYNC.COLLECTIVE R15, `(.L_x_3711) ;  /* 0x000000000f087348 */ /* 0x005fea0003c00000 */
[----:B------:R1:W3:Y:S02]  /*10440*/  SHFL.UP P6, R14, R13, R12, R11 ;  /* 0x0400000c0d0e7389 */ /* 0x0002e400000c000b */
[----:B0123--:R-:W-:Y:S01]  /*10450*/  ENDCOLLECTIVE ;  /* 0x000000000000791b */ /* 0x00ffe20003800000 */
.L_x_3711:
[----:B------:R-:W-:Y:S05]  /*10460*/  BSYNC B0 ;  /* 0x0000000000007941 */ /* 0x000fea0003800000 */
.L_x_3710:
        /* <DEDUP_REMOVED lines=10> */
.L_x_3712:
        /* <DEDUP_REMOVED lines=8> */
.L_x_3713:
        /* <DEDUP_REMOVED lines=8> */
.L_x_3714:
        /* <DEDUP_REMOVED lines=8> */
.L_x_3715:
        /* <DEDUP_REMOVED lines=8> */
.L_x_3716:
[----:B------:R-:W-:Y:S05]  /*10710*/  BRA `(.L_x_3717) ;  /* 0xffffffe400cc7947 */ /* 0x000fea000383ffff */
.L_x_3665:
[----:B------:R-:W-:Y:S01]  /*10720*/  BSSY B0, `(.L_x_3718) ;  /* 0x0000006000007945 */ /* 0x000fe20003800000 */
[----:B------:R-:W-:Y:S01]  /*10730*/  PLOP3.LUT P6, PT, P6, PT, PT, 0x8, 0x0 ;  /* 0x000000000000781c */ /* 0x000fe200037ce170 */
[----:B------:R-:W-:-:S12]  /*10740*/  IMAD.MOV.U32 R15, RZ, RZ, -0x1 ;  /* 0xffffffffff0f7424 */ /* 0x000fd800078e00ff */
[----:B0-----:R-:W-:Y:S05]  /*10750*/  WARPSYNC.COLLECTIVE R15, `(.L_x_3719) ;  /* 0x000000000f087348 */ /* 0x001fea0003c00000 */
[----:B------:R-:W-:Y:S01]  /*10760*/  VOTE.ANY R14, PT, P6 ;  /* 0x00000000000e7806 */ /* 0x000fe200030e0100 */
[----:B0-----:R-:W-:Y:S06]  /*10770*/  ENDCOLLECTIVE ;  /* 0x000000000000791b */ /* 0x001fec0003800000 */
.L_x_3719:
[----:B------:R-:W-:Y:S05]  /*10780*/  BSYNC B0 ;  /* 0x0000000000007941 */ /* 0x000fea0003800000 */
.L_x_3718:
        /* <DEDUP_REMOVED lines=9> */
.L_x_3720:
[----:B------:R-:W-:Y:S01]  /*10820*/  IMAD.MOV.U32 R17, RZ, RZ, R14 ;  /* 0x000000ffff117224 */ /* 0x000fe200078e000e */
[----:B------:R-:W-:Y:S06]  /*10830*/  BRA `(.L_x_3721) ;  /* 0xffffffe400bc7947 */ /* 0x000fec000383ffff */
.L_x_3667:
[----:B------:R-:W-:Y:S01]  /*10840*/  BSSY B0, `(.L_x_3722) ;  /* 0x0000007000007945 */ /* 0x000fe20003800000 */
[----:B------:R-:W-:Y:S02]  /*10850*/  IMAD.MOV.U32 R13, RZ, RZ, R2 ;  /* 0x000000ffff0d7224 */ /* 0x000fe400078e0002 */
[----:B------:R-:W-:Y:S02]  /*10860*/  IMAD.MOV.U32 R11, RZ, RZ, 0x1f ;  /* 0x0000001fff0b7424 */ /* 0x000fe400078e00ff */
[----:B------:R-:W-:-:S07]  /*10870*/  IMAD.MOV.U32 R15, RZ, RZ, -0x1 ;  /* 0xffffffffff0f7424 */ /* 0x000fce00078e00ff */
[----:B012---:R-:W-:Y:S05]  /*10880*/  WARPSYNC.COLLECTIVE R15, `(.L_x_3723) ;  /* 0x000000000f087348 */ /* 0x007fea0003c00000 */
[----:B------:R3:W4:Y:S02]  /*10890*/  SHFL.IDX P6, R14, R13, R12, R11 ;  /* 0x0000000c0d0e7389 */ /* 0x00072400000c000b */
[----:B01234-:R-:W-:Y:S01]  /*108a0*/  ENDCOLLECTIVE ;  /* 0x000000000000791b */ /* 0x01ffe20003800000 */
.L_x_3723:
[----:B------:R-:W-:Y:S05]  /*108b0*/  BSYNC B0 ;  /* 0x0000000000007941 */ /* 0x000fea0003800000 */
.L_x_3722:
[----:B------:R-:W-:Y:S01]  /*108c0*/  IMAD.MOV.U32 R7, RZ, RZ, R14 ;  /* 0x000000ffff077224 */ /* 0x000fe200078e000e */
[----:B------:R-:W-:Y:S06]  /*108d0*/  BRA `(.L_x_3666) ;  /* 0xffffffe400b07947 */ /* 0x000fec000383ffff */
.L_x_3671:
[----:B-1----:R1:W2:Y:S02]  /*108e0*/  SYNCS.PHASECHK.TRANS64.TRYWAIT P0, [R0+URZ+0x22820], R3 ;  /* 0x02282003000075a7 */ /* 0x0022a4000800017f */
[----:B--2---:R-:W-:Y:S05]  /*108f0*/  @!P0 NANOSLEEP.SYNCS 0x989680 ;  /* 0x009896800000895d */ /* 0x004fea0003900000 */
[----:B------:R-:W2:Y:S02]  /*10900*/  @!P0 SYNCS.PHASECHK.TRANS64 P0, [R0+URZ+0x22820], R3 ;  /* 0x02282003000085a7 */ /* 0x000ea4000800007f */
[----:B--2---:R-:W-:Y:S05]  /*10910*/  @!P0 BRA `(.L_x_3671) ;  /* 0xfffffffc00f08947 */ /* 0x004fea000383ffff */
[----:B------:R-:W-:Y:S05]  /*10920*/  BRA `(.L_x_3724) ;  /* 0xffffffec00247947 */ /* 0x000fea000383ffff */
.L_x_3672:
        /* <DEDUP_REMOVED lines=11> */
.L_x_3726:
[----:B------:R-:W-:Y:S05]  /*109e0*/  BSYNC B0 ;  /* 0x0000000000007941 */ /* 0x000fea0003800000 */
.L_x_3725:
[----:B------:R-:W-:Y:S05]  /*109f0*/  BRA `(.L_x_3727) ;  /* 0xffffffec000c7947 */ /* 0x000fea000383ffff */
.L_x_3675:
[----:B------:R-:W-:Y:S01]  /*10a00*/  BSSY B1, `(.L_x_3728) ;  /* 0x0000006000017945 */ /* 0x000fe20003800000 */
[----:B------:R-:W-:-:S07]  /*10a10*/  IMAD.MOV.U32 R15, RZ, RZ, -0x1 ;  /* 0xffffffffff0f7424 */ /* 0x000fce00078e00ff */
[----:B012---:R-:W-:Y:S05]  /*10a20*/  WARPSYNC.COLLECTIVE R15, `(.L_x_3729) ;  /* 0x000000000f0c7348 */ /* 0x007fea0003c00000 */
[----:B------:R-:W-:Y:S02]  /*10a30*/  ELECT P6, UR62, PT ;  /* 0x00000000003e782f */ /* 0x000fe400038c0000 */
[----:B------:R-:W-:Y:S01]  /*10a40*/  MOV R14, UR62 ;  /* 0x0000003e000e7c02 */ /* 0x000fe20008000f00 */
[----:B012---:R-:W-:Y:S10]  /*10a50*/  ENDCOLLECTIVE ;  /* 0x000000000000791b */ /* 0x007ff40003800000 */
.L_x_3729:
[----:B------:R-:W-:Y:S05]  /*10a60*/  BSYNC B1 ;  /* 0x0000000000017941 */ /* 0x000fea0003800000 */
.L_x_3728:
[----:B------:R-:W-:Y:S05]  /*10a70*/  BRA `(.L_x_3730) ;  /* 0xffffffec00047947 */ /* 0x000fea000383ffff */
.L_x_3677:
[----:B-1----:R1:W2:Y:S02]  /*10a80*/  SYNCS.PHASECHK.TRANS64.TRYWAIT P0, [R6+URZ], R5 ;  /* 0x00000005060075a7 */ /* 0x0022a4000800017f */
[----:B--2---:R-:W-:Y:S05]  /*10a90*/  @!P0 NANOSLEEP.SYNCS 0x989680 ;  /* 0x009896800000895d */ /* 0x004fea0003900000 */
[----:B------:R-:W2:Y:S02]  /*10aa0*/  @!P0 SYNCS.PHASECHK.TRANS64 P0, [R6+URZ], R5 ;  /* 0x00000005060085a7 */ /* 0x000ea4000800007f */
[----:B--2---:R-:W-:Y:S05]  /*10ab0*/  @!P0 BRA `(.L_x_3677) ;  /* 0xfffffffc00f08947 */ /* 0x004fea000383ffff */
[----:B------:R-:W-:Y:S05]  /*10ac0*/  BRA `(.L_x_3731) ;  /* 0xffffffec00407947 */ /* 0x000fea000383ffff */
.L_x_3678:
[----:B--2---:R2:W3:Y:S02]  /*10ad0*/  SYNCS.PHASECHK.TRANS64.TRYWAIT P0, [R7+URZ], R2 ;  /* 0x00000002070075a7 */ /* 0x0044e4000800017f */
[----:B---3--:R-:W-:Y:S05]  /*10ae0*/  @!P0 NANOSLEEP.SYNCS 0x989680 ;  /* 0x009896800000895d */ /* 0x008fea0003900000 */
[----:B------:R-:W3:Y:S02]  /*10af0*/  @!P0 SYNCS.PHASECHK.TRANS64 P0, [R7+URZ], R2 ;  /* 0x00000002070085a7 */ /* 0x000ee4000800007f */
[----:B---3--:R-:W-:Y:S05]  /*10b00*/  @!P0 BRA `(.L_x_3678) ;  /* 0xfffffffc00f08947 */ /* 0x008fea000383ffff */
[----:B------:R-:W-:Y:S05]  /*10b10*/  BRA `(.L_x_3732) ;  /* 0xffffffec00347947 */ /* 0x000fea000383ffff */
.L_x_3680:
[----:B---3--:R3:W4:Y:S02]  /*10b20*/  SYNCS.PHASECHK.TRANS64.TRYWAIT P0, [R4+URZ], R5 ;  /* 0x00000005040075a7 */ /* 0x008724000800017f */
[----:B----4-:R-:W-:Y:S05]  /*10b30*/  @!P0 NANOSLEEP.SYNCS 0x989680 ;  /* 0x009896800000895d */ /* 0x010fea0003900000 */
[----:B------:R-:W4:Y:S02]  /*10b40*/  @!P0 SYNCS.PHASECHK.TRANS64 P0, [R4+URZ], R5 ;  /* 0x00000005040085a7 */ /* 0x000f24000800007f */
[----:B----4-:R-:W-:Y:S05]  /*10b50*/  @!P0 BRA `(.L_x_3680) ;  /* 0xfffffffc00f08947 */ /* 0x010fea000383ffff */
[----:B------:R-:W-:Y:S05]  /*10b60*/  BRA `(.L_x_3733) ;  /* 0xffffffec003c7947 */ /* 0x000fea000383ffff */
.L_x_3734:
        /* <DEDUP_REMOVED lines=9> */
.L_x_4731:


//--------------------- .text._ZN7cutlass13device_kernelIN5flash11enable_sm90INS1_16FlashAttnFwdSm90INS1_25CollectiveMainloopFwdSm90ILi2EN4cute5tupleIJNS5_1CILi1EEES8_S8_EEENS6_IJNS7_ILi128EEENS7_ILi96EEENS7_ILi64EEEEEELi256ENS_10bfloat16_tEfNS_4arch4Sm90ELb1ELb0ELb0ELb1ELb0ELb1ELb0ELb1ELb0ELb0ELb0ELb0EEENS1_21CollectiveEpilogueFwdINS6_IJSA_NS7_ILi256EEESB_EEES9_SE_SG_Li256ELb1ELb0ELb0ELb0EEENS1_36VarlenDynamicPersistentTileSchedulerILi128ELi96ELi256ELi32ELb0ELb0ELb1ELb1ELb1ELb1EEEEEEEEEvNT_6ParamsE --------------------------
	.section	.text._ZN7cutlass13device_kernelIN5flash11enable_sm90INS1_16FlashAttnFwdSm90INS1_25CollectiveMainloopFwdSm90ILi2EN4cute5tupleIJNS5_1CILi1EEES8_S8_EEENS6_IJNS7_ILi128EEENS7_ILi96EEENS7_ILi64EEEEEELi256ENS_10bfloat16_tEfNS_4arch4Sm90ELb1ELb0ELb0ELb1ELb0ELb1ELb0ELb1ELb0ELb0ELb0ELb0EEENS1_21CollectiveEpilogueFwdINS6_IJSA_NS7_ILi256EEESB_EEES9_SE_SG_Li256ELb1ELb0ELb0ELb0EEENS1_36VarlenDynamicPersistentTileSchedulerILi128ELi96ELi256ELi32ELb0ELb0ELb1ELb1ELb1ELb1EEEEEEEEEvNT_6ParamsE,"ax",@progbits
	.align	128
.text._ZN7cutlass13device_kernelIN5flash11enable_sm90INS1_16FlashAttnFwdSm90INS1_25CollectiveMainloopFwdSm90ILi2EN4cute5tupleIJNS5_1CILi1EEES8_S8_EEENS6_IJNS7_ILi128EEENS7_ILi96EEENS7_ILi64EEEEEELi256ENS_10bfloat16_tEfNS_4arch4Sm90ELb1ELb0ELb0ELb1ELb0ELb1ELb0ELb1ELb0ELb0ELb0ELb0EEENS1_21CollectiveEpilogueFwdINS6_IJSA_NS7_ILi256EEESB_EEES9_SE_SG_Li256ELb1ELb0ELb0ELb0EEENS1_36VarlenDynamicPersistentTileSchedulerILi128ELi96ELi256ELi32ELb0ELb0ELb1ELb1ELb1ELb1EEEEEEEEEvNT_6ParamsE:
        .type           _ZN7cutlass13device_kernelIN5flash11enable_sm90INS1_16FlashAttnFwdSm90INS1_25CollectiveMainloopFwdSm90ILi2EN4cute5tupleIJNS5_1CILi1EEES8_S8_EEENS6_IJNS7_ILi128EEENS7_ILi96EEENS7_ILi64EEEEEELi256ENS_10bfloat16_tEfNS_4arch4Sm90ELb1ELb0ELb0ELb1ELb0ELb1ELb0ELb1ELb0ELb0ELb0ELb0EEENS1_21CollectiveEpilogueFwdINS6_IJSA_NS7_ILi256EEESB_EEES9_SE_SG_Li256ELb1ELb0ELb0ELb0EEENS1_36VarlenDynamicPersistentTileSchedulerILi128ELi96ELi256ELi32ELb0ELb0ELb1ELb1ELb1ELb1EEEEEEEEEvNT_6ParamsE,@function
        .size           _ZN7cutlass13device_kernelIN5flash11enable_sm90INS1_16FlashAttnFwdSm90INS1_25CollectiveMainloopFwdSm90ILi2EN4cute5tupleIJNS5_1CILi1EEES8_S8_EEENS6_IJNS7_ILi128EEENS7_ILi96EEENS7_ILi64EEEEEELi256ENS_10bfloat16_tEfNS_4arch4Sm90ELb1ELb0ELb0ELb1ELb0ELb1ELb0ELb1ELb0ELb0ELb0ELb0EEENS1_21CollectiveEpilogueFwdINS6_IJSA_NS7_ILi256EEESB_EEES9_SE_SG_Li256ELb1ELb0ELb0ELb0EEENS1_36VarlenDynamicPersistentTileSchedulerILi128ELi96ELi256ELi32ELb0ELb0ELb1ELb1ELb1ELb1EEEEEEEEEvNT_6ParamsE,(.L_x_4732 - _ZN7cutlass13device_kernelIN5flash11enable_sm90INS1_16FlashAttnFwdSm90INS1_25CollectiveMainloopFwdSm90ILi2EN4cute5tupleIJNS5_1CILi1EEES8_S8_EEENS6_IJNS7_ILi128EEENS7_ILi96EEENS7_ILi64EEEEEELi256ENS_10bfloat16_tEfNS_4arch4Sm90ELb1ELb0ELb0ELb1ELb0ELb1ELb0ELb1ELb0ELb0ELb0ELb0EEENS1_21CollectiveEpilogueFwdINS6_IJSA_NS7_ILi256EEESB_EEES9_SE_SG_Li256ELb1ELb0ELb0ELb0EEENS1_36VarlenDynamicPersistentTileSchedulerILi128ELi96ELi256ELi32ELb0ELb0ELb1ELb1ELb1ELb1EEEEEEEEEvNT_6ParamsE)
        .other          _ZN7cutlass13device_kernelIN5flash11enable_sm90INS1_16FlashAttnFwdSm90INS1_25CollectiveMainloopFwdSm90ILi2EN4cute5tupleIJNS5_1CILi1EEES8_S8_EEENS6_IJNS7_ILi128EEENS7_ILi96EEENS7_ILi64EEEEEELi256ENS_10bfloat16_tEfNS_4arch4Sm90ELb1ELb0ELb0ELb1ELb0ELb1ELb0ELb1ELb0ELb0ELb0ELb0EEENS1_21CollectiveEpilogueFwdINS6_IJSA_NS7_ILi256EEESB_EEES9_SE_SG_Li256ELb1ELb0ELb0ELb0EEENS1_36VarlenDynamicPersistentTileSchedulerILi128ELi96ELi256ELi32ELb0ELb0ELb1ELb1ELb1ELb1EEEEEEEEEvNT_6ParamsE,@"STO_CUDA_ENTRY STV_DEFAULT"
_ZN7cutlass13device_kernelIN5flash11enable_sm90INS1_16FlashAttnFwdSm90INS1_25CollectiveMainloopFwdSm90ILi2EN4cute5tupleIJNS5_1CILi1EEES8_S8_EEENS6_IJNS7_ILi128EEENS7_ILi96EEENS7_ILi64EEEEEELi256ENS_10bfloat16_tEfNS_4arch4Sm90ELb1ELb0ELb0ELb1ELb0ELb1ELb0ELb1ELb0ELb0ELb0ELb0EEENS1_21CollectiveEpilogueFwdINS6_IJSA_NS7_ILi256EEESB_EEES9_SE_SG_Li256ELb1ELb0ELb0ELb0EEENS1_36VarlenDynamicPersistentTileSchedulerILi128ELi96ELi256ELi32ELb0ELb0ELb1ELb1ELb1ELb1EEEEEEEEEvNT_6ParamsE:
        /* <DEDUP_REMOVED lines=27> */
.L_x_3736:
[----:B------:R-:W-:Y:S05]  /*01b0*/  BSYNC B0 ;  /* 0x0000000000007941 */ /* 0x000fea0003800000 */
.L_x_3735:
        /* <DEDUP_REMOVED lines=41> */
.L_x_3737:
        /* <DEDUP_REMOVED lines=22> */
.L_x_3738:
        /* <DEDUP_REMOVED lines=18> */
.L_x_3739:
        /* <DEDUP_REMOVED lines=22> */
.L_x_3740:
        /* <DEDUP_REMOVED lines=22> */
.L_x_3741:
        /* <DEDUP_REMOVED lines=8> */
.L_x_3744:
[----:B------:R-:W-:-:S08]  /*0a10*/  NOP ;  /* 0x0000000000007918 */ /* 0x000fd00000000000 */
[----:B------:R-:W0:Y:S02]  /*0a20*/  USETMAXREG.TRY_ALLOC.CTAPOOL UP0, 0xf0 ;  /* 0x000000f0000079c8 */ /* 0x000e240008000600 */
[----:B0-----:R-:W-:-:S13]  /*0a30*/  PLOP3.LUT P0, PT, PT, PT, UP0, 0x80, 0x0 ;  /* 0x000000000000781c */ /* 0x001fda0003f0f008 */
[----:B------:R-:W-:Y:S05]  /*0a40*/  @!P0 BRA `(.L_x_3744) ;  /* 0xfffffffc00f08947 */ /* 0x000fea000383ffff */
[----:B------:R-:W2:Y:S01]  /*0a50*/  LDL.LU R0, [R1] ;  /* 0x0000000001007983 */ /* 0x000ea20000300800 */
[----:B------:R-:W0:Y:S01]  /*0a60*/  S2R R2, SR_TID.X ;  /* 0x0000000000027919 */ /* 0x000e220000002100 */
[----:B------:R-:W1:Y:S01]  /*0a70*/  S2UR UR5, SR_CgaCtaId ;  /* 0x00000000000579c3 */ /* 0x000e620000008800 */
[----:B------:R-:W-:Y:S01]  /*0a80*/  UMOV UR4, 0x400 ;  /* 0x0000040000047882 */ /* 0x000fe20000000000 */
[----:B0-----:R-:W-:-:S06]  /*0a90*/  SHF.R.U32.HI R2, RZ, 0x7, R2 ;  /* 0x00000007ff027819 */ /* 0x001fcc0000011602 */
[----:B------:R-:W-:Y:S06]  /*0aa0*/  BAR.ARV 0x8, 0x120 ;  /* 0x0204800000007b1d */ /* 0x000fec0000002000 */
[----:B------:R-:W-:-:S13]  /*0ab0*/  ISETP.NE.AND P0, PT, R2, 0x1, PT ;  /* 0x000000010200780c */ /* 0x000fda0003f05270 */
[----:B------:R-:W-:Y:S08]  /*0ac0*/  @!P0 BAR.ARV 0x9, 0x100 ;  /* 0x0244000000008b1d */ /* 0x000ff00000002000 */
[----:B------:R-:W-:Y:S01]  /*0ad0*/  BAR.SYNC.DEFER_BLOCKING 0x5, 0x120 ;  /* 0x0144800000007b1d */ /* 0x000fe20000010000 */
[----:B-1----:R-:W-:-:S06]  /*0ae0*/  ULEA UR4, UR5, UR4, 0x18 ;  /* 0x0000000405047291 */ /* 0x002fcc000f8ec03f */
[----:B------:R-:W-:Y:S01]  /*0af0*/  IMAD.U32 R18, RZ, RZ, UR4 ;  /* 0x00000004ff127e24 */ /* 0x000fe2000f8e00ff */
[----:B------:R-:W-:-:S04]  /*0b00*/  ULDC UR4, c[0x0][0xc14] ;  /* 0x0003050000047ab9 */ /* 0x000fc80000000800 */
[----:B------:R-:W0:Y:S01]  /*0b10*/  LDS.128 R204, [R18+0x228d0] ;  /* 0x0228d00012cc7984 */ /* 0x000e220000000c00 */
[----:B------:R-:W-:Y:S06]  /*0b20*/  BAR.ARV 0x4, 0x120 ;  /* 0x0104800000007b1d */ /* 0x000fec0000002000 */
[----:B--2---:R-:W-:-:S04]  /*0b30*/  LOP3.LUT R0, R0, 0xffffffef, RZ, 0xc0, !PT ;  /* 0xffffffef00007812 */ /* 0x004fc800078ec0ff */
[----:B------:R-:W-:-:S05]  /*0b40*/  @P0 LOP3.LUT R0, R0, 0x10, RZ, 0xfc, !PT ;  /* 0x0000001000000812 */ /* 0x000fca00078efcff */
[----:B------:R1:W-:Y:S01]  /*0b50*/  STL [R1], R0 ;  /* 0x0000000001007387 */ /* 0x0003e20000100800 */
[----:B0-----:R-:W-:-:S13]  /*0b60*/  ISETP.GE.AND P0, PT, R207, UR4, PT ;  /* 0x00000004cf007c0c */ /* 0x001fda000bf06270 */
[----:B-1----:R-:W-:Y:S05]  /*0b70*/  @P0 BRA `(.L_x_3745) ;  /* 0x0000017400cc0947 */ /* 0x002fea0003800000 */
        /* <DEDUP_REMOVED lines=12> */
[----:B------:R-:W-:-:S03]  /*0c40*/  IMAD.IADD R233, R10, 0x1, -R233 ;  /* 0x000000010ae97824 */ /* 0x000fc600078e0ae9 */
        /* <DEDUP_REMOVED lines=10> */
[----:B------:R-:W-:Y:S02]  /*0cf0*/  LEA.HI R3, R0, R10, RZ, 0x4 ;  /* 0x0000000a00037211 */ /* 0x000fe400078f20ff */
[----:B------:R-:W-:Y:S02]  /*0d00*/  LOP3.LUT R5, R5, 0xfffffff8, RZ, 0xc0, !PT ;  /* 0xfffffff805057812 */ /* 0x000fe400078ec0ff */
[----:B------:R-:W-:-:S02]  /*0d10*/  SHF.R.S32.HI R6, RZ, 0x4, R3 ;  /* 0x00000004ff067819 */ /* 0x000fc40000011403 */
[----:B------:R-:W-:Y:S01]  /*0d20*/  LOP3.LUT R212, R7, 0x7ffffffc, RZ, 0xc0, !PT ;  /* 0x7ffffffc07d47812 */ /* 0x000fe200078ec0ff */
[----:B------:R-:W-:Y:S01]  /*0d30*/  IMAD.IADD R9, R4, 0x1, -R5 ;  /* 0x0000000104097824 */ /* 0x000fe200078e0a05 */
[C---:B------:R-:W-:Y:S02]  /*0d40*/  LOP3.LUT R4, R3.reuse, 0x3fffff0, RZ, 0xc0, !PT ;  /* 0x03fffff003047812 */ /* 0x040fe400078ec0ff */
[----:B------:R-:W-:Y:S01]  /*0d50*/  LEA.HI R3, R3, R6, RZ, 0x1 ;  /* 0x0000000603037211 */ /* 0x000fe200078f08ff */
[----:B------:R-:W-:Y:S02]  /*0d60*/  IMAD R9, R8, 0x10, R9 ;  /* 0x0000001008097824 */ /* 0x000fe400078e0209 */
[----:B------:R-:W-:Y:S01]  /*0d70*/  IMAD.IADD R212, R233, 0x1, -R212 ;  /* 0x00000001e9d47824 */ /* 0x000fe200078e0ad4 */
[----:B------:R-:W-:Y:S01]  /*0d80*/  LOP3.LUT R5, R3, 0x1ffffffe, RZ, 0xc0, !PT ;  /* 0x1ffffffe03057812 */ /* 0x000fe200078ec0ff */
[----:B------:R-:W-:Y:S02]  /*0d90*/  IMAD.IADD R3, R10, 0x1, -R4 ;  /* 0x000000010a037824 */ /* 0x000fe400078e0a04 */
[----:B------:R-:W-:-:S02]  /*0da0*/  IMAD R213, R2, 0x40, R9 ;  /* 0x0000004002d57824 */ /* 0x000fc400078e0209 */
[----:B------:R-:W-:Y:S01]  /*0db0*/  IMAD R4, R210, 0x10, R3 ;  /* 0x00000010d2047824 */ /* 0x000fe200078e0203 */
[-C--:B------:R-:W-:Y:S01]  /*0dc0*/  LEA.HI R3, R0, R10.reuse, RZ, 0x2 ;  /* 0x0000000a00037211 */ /* 0x080fe200078f10ff */
[----:B------:R-:W-:Y:S01]  /*0dd0*/  IMAD.IADD R5, R6, 0x1, -R5 ;  /* 0x0000000106057824 */ /* 0x000fe200078e0a05 */
[----:B------:R-:W-:Y:S01]  /*0de0*/  LEA.HI R0, R0, R10, RZ, 0x3 ;  /* 0x0000000a00007211 */ /* 0x000fe200078f18ff */
[----:B------:R-:W-:Y:S01]  /*0df0*/  IMAD.MOV.U32 R2, RZ, RZ, RZ ;  /* 0x000000ffff027224 */ /* 0x000fe200078e00ff */
[----:B------:R-:W-:Y:S01]  /*0e00*/  SHF.R.S32.HI R19, RZ, 0x2, R3 ;  /* 0x00000002ff137819 */ /* 0x000fe20000011403 */
[----:B------:R-:W-:Y:S01]  /*0e10*/  IMAD R5, R4, 0x8, R5 ;  /* 0x0000000804057824 */ /* 0x000fe200078e0205 */
        /* <DEDUP_REMOVED lines=11> */
[----:B------:R-:W-:Y:S01]  /*0ed0*/  LEA.HI R3, R3, R218, RZ, 0x3 ;  /* 0x000000da03037211 */ /* 0x000fe200078f18ff */
[----:B------:R-:W-:Y:S01]  /*0ee0*/  IMAD.SHL.U32 R236, R5, 0x8, RZ ;  /* 0x0000000805ec7824 */ /* 0x000fe200078e00ff */
[----:B------:R-:W-:Y:S01]  /*0ef0*/  LOP3.LUT R203, R203, 0x1c0, RZ, 0xc0, !PT ;  /* 0x000001c0cbcb7812 */ /* 0x000fe200078ec0ff */
[----:B------:R-:W-:Y:S01]  /*0f00*/  IMAD.SHL.U32 R201, R0, 0x8, RZ ;  /* 0x0000000800c97824 */ /* 0x000fe200078e00ff */
[----:B------:R-:W-:Y:S01]  /*0f10*/  LOP3.LUT R4, R4, 0xfffffff8, RZ, 0xc0, !PT ;  /* 0xfffffff804047812 */ /* 0x000fe200078ec0ff */
[----:B------:R-:W-:Y:S01]  /*0f20*/  IMAD.SHL.U32 R3, R3, 0x40, RZ ;  /* 0x0000004003037824 */ /* 0x000fe200078e00ff */
[----:B------:R-:W-:-:S02]  /*0f30*/  SHF.R.U32.HI R237, RZ, 0x3, R203 ;  /* 0x00000003ffed7819 */ /* 0x000fc400000116cb */
[----:B------:R-:W-:Y:S01]  /*0f40*/  LOP3.LUT R0, R203, 0x38, R16, 0xf8, !PT ;  /* 0x00000038cb007812 */ /* 0x000fe200078ef810 */
[----:B------:R-:W-:Y:S01]  /*0f50*/  IMAD.IADD R230, R19, 0x1, -R4 ;  /* 0x0000000113e67824 */ /* 0x000fe200078e0a04 */
[----:B------:R-:W-:Y:S02]  /*0f60*/  LOP3.LUT R211, R3, 0xfffffe00, RZ, 0xc0, !PT ;  /* 0xfffffe0003d37812 */ /* 0x000fe400078ec0ff */
[----:B------:R-:W-:Y:S02]  /*0f70*/  SHF.R.S32.HI R226, RZ, 0x1f, R19 ;  /* 0x0000001fffe27819 */ /* 0x000fe40000011413 */
[----:B------:R-:W-:Y:S02]  /*0f80*/  LOP3.LUT R3, R211, R0, R237, 0xf6, !PT ;  /* 0x00000000d3037212 */ /* 0x000fe400078ef6ed */
[----:B------:R-:W-:Y:S02]  /*0f90*/  SHF.R.S32.HI R229, RZ, 0x1f, R218 ;  /* 0x0000001fffe57819 */ /* 0x000fe400000114da */
[----:B------:R-:W-:Y:S01]  /*0fa0*/  SHF.R.S32.HI R17, RZ, 0x1f, R16 ;  /* 0x0000001fff117819 */ /* 0x000fe20000011410 */
[----:B------:R-:W-:-:S07]  /*0fb0*/  IMAD R234, R3, 0x2, R18 ;  /* 0x0000000203ea7824 */ /* 0x000fce00078e0212 */
.L_x_3899:
[----:B0--3-5:R-:W0:Y:S02]  /*0fc0*/  LDC.64 R4, c[0x0][0xc60] ;  /* 0x00031800ff047b82 */ /* 0x029e240000000a00 */
[----:B0-----:R-:W-:-:S05]  /*0fd0*/  IMAD.WIDE R4, R207, 0x4, R4 ;  /* 0x00000004cf047825 */ /* 0x001fca00078e0204 */
[----:B------:R-:W2:Y:S01]  /*0fe0*/  LDG.E R217, desc[UR40][R4.64] ;  /* 0x0000002804d97981 */ /* 0x000ea2000c1e1900 */
[----:B------:R-:W-:Y:S05]  /*0ff0*/  YIELD ;  /* 0x0000000000007946 */ /* 0x000fea0003800000 */
[----:B------:R-:W-:Y:S01]  /*1000*/  ULDC.64 UR4, c[0x0][0xa28] ;  /* 0x00028a0000047ab9 */ /* 0x000fe20000000a00 */
[----:B------:R-:W-:Y:S01]  /*1010*/  ULDC.64 UR8, c[0x0][0xa18] ;  /* 0x0002860000087ab9 */ /* 0x000fe20000000a00 */
[----:B------:R-:W-:Y:S01]  /*1020*/  ISETP.NE.U32.AND P1, PT, RZ, UR4, PT ;  /* 0x00000004ff007c0c */ /* 0x000fe2000bf25070 */
[----:B------:R-:W-:Y:S01]  /*1030*/  ULDC.64 UR6, c[0x0][0xa08] ;  /* 0x0002820000067ab9 */ /* 0x000fe20000000a00 */
[----:B------:R-:W-:Y:S01]  /*1040*/  IMAD.MOV.U32 R3, RZ, RZ, RZ ;  /* 0x000000ffff037224 */ /* 0x000fe200078e00ff */
[----:B------:R-:W-:Y:S01]  /*1050*/  ISETP.NE.U32.AND P0, PT, RZ, UR6, PT ;  /* 0x00000006ff007c0c */ /* 0x000fe2000bf05070 */
[----:B----4-:R-:W-:Y:S01]  /*1060*/  IMAD.MOV.U32 R27, RZ, RZ, RZ ;  /* 0x000000ffff1b7224 */ /* 0x010fe200078e00ff */
[----:B------:R-:W-:-:S02]  /*1070*/  ISETP.NE.AND.EX P1, PT, RZ, UR5, PT, P1 ;  /* 0x00000005ff007c0c */ /* 0x000fc4000bf25310 */
[----:B------:R-:W-:Y:S02]  /*1080*/  ISETP.NE.AND.EX P0, PT, RZ, UR7, PT, P0 ;  /* 0x00000007ff007c0c */ /* 0x000fe4000bf05300 */
[----:B--2---:R-:W-:Y:S01]  /*1090*/  SHF.R.S32.HI R231, RZ, 0x1f, R217 ;  /* 0x0000001fffe77819 */ /* 0x004fe200000114d9 */
[----:B------:R-:W-:-:S08]  /*10a0*/  IMAD.SHL.U32 R215, R217, 0x4, RZ ;  /* 0x00000004d9d77824 */ /* 0x000fd000078e00ff */
[C---:B------:R-:W-:Y:S02]  /*10b0*/  @P1 LEA R6, P2, R217.reuse, UR4, 0x2 ;  /* 0x00000004d9061c11 */ /* 0x040fe4000f8410ff */
[C-C-:B------:R-:W-:Y:S02]  /*10c0*/  SHF.L.U64.HI R216, R217.reuse, 0x2, R231.reuse ;  /* 0x00000002d9d87819 */ /* 0x140fe400000102e7 */
[----:B------:R-:W-:Y:S02]  /*10d0*/  @P1 LEA.HI.X R7, R217, UR5, R231, 0x2, P2 ;  /* 0x00000005d9071c11 */ /* 0x000fe400090f14e7 */
[----:B------:R-:W-:Y:S01]  /*10e0*/  ISETP.NE.U32.AND P2, PT, RZ, UR8, PT ;  /* 0x00000008ff007c0c */ /* 0x000fe2000bf45070 */
[----:B------:R-:W-:Y:S01]  /*10f0*/  ULDC UR4, c[0x0][0x288] ;  /* 0x0000a20000047ab9 */ /* 0x000fe20000000800 */
[----:B-1----:R-:W-:Y:S01]  /*1100*/  IADD3 R8, P3, R215, UR6, RZ ;  /* 0x00000006d7087c10 */ /* 0x002fe2000ff7e0ff */
        /* <DEDUP_REMOVED lines=29> */
.L_x_3746:
        /* <DEDUP_REMOVED lines=10> */
.L_x_3747:
[----:B------:R-:W-:Y:S05]  /*1380*/  @!P0 BRA `(.L_x_3748) ;  /* 0x00000000000c8947 */ /* 0x000fea0003800000 */
[----:B------:R-:W2:Y:S04]  /*1390*/  LDG.E R5, desc[UR40][R8.64] ;  /* 0x0000002808057981 */ /* 0x000ea8000c1e1900 */
[----:B------:R-:W2:Y:S02]  /*13a0*/  LDG.E R24, desc[UR40][R8.64+0x4] ;  /* 0x0000042808187981 */ /* 0x000ea4000c1e1900 */
[----:B--2---:R-:W-:-:S07]  /*13b0*/  IMAD.IADD R24, R24, 0x1, -R5 ;  /* 0x0000000118187824 */ /* 0x004fce00078e0a05 */
.L_x_3748:
        /* <DEDUP_REMOVED lines=9> */
[----:B------:R-:W-:Y:S01]  /*1450*/  LEA R3, R205, 0xdf, 0x7 ;  /* 0x000000dfcd037811 */ /* 0x000fe200078e38ff */
        /* <DEDUP_REMOVED lines=10> */
[C---:B------:R-:W-:Y:S01]  /*1500*/  VIADD R0, R204.reuse, 0x5f ;  /* 0x0000005fcc007836 */ /* 0x040fe20000000000 */
[----:B------:R-:W-:-:S03]  /*1510*/  IADD3 R3, R204, R3, -R202 ;  /* 0x00000003cc037210 */ /* 0x000fc60007ffe8ca */
[----:B------:R-:W-:-:S04]  /*1520*/  IMAD.HI R0, R0, 0x2aaaaaab, RZ ;  /* 0x2aaaaaab00007827 */ /* 0x000fc800078e02ff */
[----:B------:R-:W-:Y:S01]  /*1530*/  IMAD.HI R4, R3, 0x2aaaaaab, RZ ;  /* 0x2aaaaaab03047827 */ /* 0x000fe200078e02ff */
[----:B------:R-:W-:-:S04]  /*1540*/  SHF.R.U32.HI R3, RZ, 0x1f, R0 ;  /* 0x0000001fff037819 */ /* 0x000fc80000011600 */
[----:B------:R-:W-:Y:S02]  /*1550*/  SHF.R.U32.HI R5, RZ, 0x1f, R4 ;  /* 0x0000001fff057819 */ /* 0x000fe40000011604 */
[----:B------:R-:W-:Y:S02]  /*1560*/  LEA.HI.SX32 R3, R0, R3, 0x1c ;  /* 0x0000000300037211 */ /* 0x000fe400078fe2ff */
[----:B------:R-:W-:-:S04]  /*1570*/  LEA.HI.SX32 R4, R4, R5, 0x1c ;  /* 0x0000000504047211 */ /* 0x000fc800078fe2ff */
[----:B------:R-:W-:-:S05]  /*1580*/  VIMNMX R177, R3, R4, PT ;  /* 0x0000000403b17248 */ /* 0x000fca0003fe0100 */
        /* <DEDUP_REMOVED lines=33> */
.L_x_3751:
[----:B------:R-:W-:Y:S05]  /*17a0*/  BSYNC B6 ;  /* 0x0000000000067941 */ /* 0x000fea0003800000 */
.L_x_3750:
        /* <DEDUP_REMOVED lines=20> */
.L_x_3753:
[----:B------:R-:W-:Y:S05]  /*18f0*/  BSYNC B6 ;  /* 0x0000000000067941 */ /* 0x000fea0003800000 */
.L_x_3752:
        /* <DEDUP_REMOVED lines=19> */
[----:B------:R-:W-:Y:S01]  /*1a30*/  VIADD R92, R16, 0x80 ;  /* 0x00000080105c7836 */ /* 0x000fe20000000000 */
[----:B-1----:R-:W-:Y:S01]  /*1a40*/  SHF.L.U64.HI R86, R42, 0x6, R43 ;  /* 0x000000062a567819 */ /* 0x002fe2000001022b */
[----:B------:R-:W-:Y:S02]  /*1a50*/  VIADD R90, R16, 0xa0 ;  /* 0x000000a0105a7836 */ /* 0x000fe40000000000 */
[-C--:B------:R-:W-:Y:S01]  /*1a60*/  IMAD R6, R33, R42.reuse, RZ ;  /* 0x0000002a21067224 */ /* 0x080fe200078e02ff */
[----:B---3--:R-:W-:Y:S01]  /*1a70*/  SHF.L.U64.HI R83, R54, 0x6, R55 ;  /* 0x0000000636537819 */ /* 0x008fe20000010237 */
[----:B--2---:R-:W-:Y:S01]  /*1a80*/  IMAD.WIDE.U32 R4, R56, R42, RZ ;  /* 0x0000002a38047225 */ /* 0x004fe200078e00ff */
[----:B------:R-:W-:-:S03]  /*1a90*/  SHF.R.U32.HI R26, RZ, 0x7, R20 ;  /* 0x00000007ff1a7819 */ /* 0x000fc60000011614 */
[----:B------:R-:W0:Y:S01]  /*1aa0*/  @P0 LDC R3, c[0x0][0x42c] ;  /* 0x00010b00ff030b82 */ /* 0x000e220000000800 */
[----:B------:R-:W-:Y:S01]  /*1ab0*/  ISETP.NE.AND P6, PT, R26, 0x1, PT ;  /* 0x000000011a00780c */ /* 0x000fe20003fc5270 */
[----:B------:R-:W-:Y:S02]  /*1ac0*/  IMAD.SHL.U32 R28, R232, 0x4, RZ ;  /* 0x00000004e81c7824 */ /* 0x000fe400078e00ff */
[----:B------:R-:W-:Y:S02]  /*1ad0*/  IMAD.SHL.U32 R85, R230, 0x40, RZ ;  /* 0x00000040e6557824 */ /* 0x000fe400078e00ff */
[----:B------:R-:W-:Y:S01]  /*1ae0*/  IMAD.MOV.U32 R78, RZ, RZ, 0x20 ;  /* 0x00000020ff4e7424 */ /* 0x000fe200078e00ff */
[----:B------:R-:W-:Y:S01]  /*1af0*/  SHF.R.S32.HI R29, RZ, 0x1f, R28 ;  /* 0x0000001fff1d7819 */ /* 0x000fe2000001141c */
[----:B------:R-:W1:Y:S01]  /*1b00*/  @P0 LDC R7, c[0x0][0x430] ;  /* 0x00010c00ff070b82 */ /* 0x000e620000000800 */
[----:B------:R-:W-:Y:S01]  /*1b10*/  LOP3.LUT R85, R85, 0x1c0, RZ, 0xc0, !PT ;  /* 0x000001c055557812 */ /* 0x000fe200078ec0ff */
[----:B------:R-:W-:-:S02]  /*1b20*/  IMAD R75, R43, 0x60, RZ ;  /* 0x000000602b4b7824 */ /* 0x000fc400078e02ff */
[----:B------:R-:W-:Y:S01]  /*1b30*/  IMAD.SHL.U32 R84, R42, 0x40, RZ ;  /* 0x000000402a547824 */ /* 0x000fe200078e00ff */
[----:B------:R-:W-:Y:S01]  /*1b40*/  SHF.R.U32.HI R80, RZ, 0x3, R85 ;  /* 0x00000003ff507819 */ /* 0x000fe20000011655 */
[----:B------:R-:W-:Y:S02]  /*1b50*/  IMAD.SHL.U32 R81, R54, 0x40, RZ ;  /* 0x0000004036517824 */ /* 0x000fe400078e00ff */
[----:B------:R-:W-:Y:S02]  /*1b60*/  VIADD R79, R26, 0x8 ;  /* 0x000000081a4f7836 */ /* 0x000fe40000000000 */
[----:B----4-:R-:W-:Y:S02]  /*1b70*/  IMAD.SHL.U32 R76, R27, 0x2, RZ ;  /* 0x000000021b4c7824 */ /* 0x010fe400078e00ff */
        /* <DEDUP_REMOVED lines=16> */
[----:B------:R-:W-:Y:S01]  /*1c80*/  SEL R8, R0, RZ, !P0 ;  /* 0x000000ff00087207 */ /* 0x000fe20004000000 */
[----:B------:R-:W0:Y:S02]  /*1c90*/  LDC.64 R24, c[0x0][0x3e8] ;  /* 0x0000fa00ff187b82 */ /* 0x000e240000000a00 */
[----:B------:R-:W-:-:S04]  /*1ca0*/  IMAD.WIDE.U32 R20, R41, UR4, R4 ;  /* 0x0000000429147c25 */ /* 0x000fc8000f8e0004 */
[----:B------:R-:W-:Y:S02]  /*1cb0*/  IMAD R0, R8, UR4, RZ ;  /* 0x0000000408007c24 */ /* 0x000fe4000f8e02ff */
[----:B------:R-:W-:-:S04]  /*1cc0*/  IMAD.WIDE.U32 R4, R19, R42, R16 ;  /* 0x0000002a13047225 */ /* 0x000fc800078e0010 */
[----:B------:R-:W-:Y:S01]  /*1cd0*/  IMAD R93, R41, UR5, R0 ;  /* 0x00000005295d7c24 */ /* 0x000fe2000f8e0200 */
[----:B------:R-:W-:Y:S05]  /*1ce0*/  @!P6 WARPSYNC.ALL ;  /* 0x000000000000e948 */ /* 0x000fea0003800000 */
[----:B------:R-:W-:Y:S01]  /*1cf0*/  ULDC UR4, c[0x0][0x310] ;  /* 0x0000c40000047ab9 */ /* 0x000fe20000000800 */
[----:B------:R-:W-:Y:S01]  /*1d00*/  IMAD.IADD R93, R21, 0x1, R93 ;  /* 0x00000001155d7824 */ /* 0x000fe200078e025d */
[----:B------:R-:W-:Y:S01]  /*1d10*/  ISETP.GE.AND P1, PT, R96, UR4, PT ;  /* 0x0000000460007c0c */ /* 0x000fe2000bf26270 */
[----:B------:R-:W-:Y:S01]  /*1d20*/  ULDC.64 UR6, c[0x0][0x320] ;  /* 0x0000c80000067ab9 */ /* 0x000fe20000000a00 */
[----:B------:R-:W-:Y:S01]  /*1d30*/  @!P6 BAR.SYNC.DEFER_BLOCKING 0x9, 0x100 ;  /* 0x024400000000eb1d */ /* 0x000fe20000010000 */
[----:B------:R-:W-:Y:S01]  /*1d40*/  IADD3 R91, P0, R20, R4, RZ ;  /* 0x00000004145b7210 */ /* 0x000fe20007f1e0ff */
[----:B------:R-:W-:Y:S01]  /*1d50*/  VIADD R4, R16, 0xc0 ;  /* 0x000000c010047836 */ /* 0x000fe20000000000 */
[----:B------:R-:W-:Y:S01]  /*1d60*/  SEL R3, RZ, 0xffffffff, P1 ;  /* 0xffffffffff037807 */ /* 0x000fe20000800000 */
[----:B0-----:R-:W-:Y:S01]  /*1d70*/  IMAD.WIDE.U32 R10, R19, R24, R16 ;  /* 0x00000018130a7225 */ /* 0x001fe200078e0010 */
[----:B------:R-:W-:-:S02]  /*1d80*/  IADD3.X R89, R93, R5, R6, P0, !PT ;  /* 0x000000055d597210 */ /* 0x000fc400007fe406 */
[C---:B------:R-:W-:Y:S01]  /*1d90*/  ISETP.GE.AND P0, PT, R16.reuse, UR4, PT ;  /* 0x0000000410007c0c */ /* 0x040fe2000bf06270 */
[----:B------:R-:W-:Y:S01]  /*1da0*/  VIADD R6, R16, 0xe0 ;  /* 0x000000e010067836 */ /* 0x000fe20000000000 */
[----:B------:R-:W-:Y:S01]  /*1db0*/  ISETP.GE.AND P1, PT, R94, UR4, PT ;  /* 0x000000045e007c0c */ /* 0x000fe2000bf26270 */
[----:B------:R-:W-:Y:S01]  /*1dc0*/  IMAD.SHL.U32 R5, R3, 0x2, RZ ;  /* 0x0000000203057824 */ /* 0x000fe200078e00ff */
[----:B------:R-:W-:Y:S01]  /*1dd0*/  SEL R0, RZ, 0x1, P0 ;  /* 0x00000001ff007807 */ /* 0x000fe20000000000 */
[----:B------:R-:W-:Y:S01]  /*1de0*/  IMAD R3, R7, UR6, RZ ;  /* 0x0000000607037c24 */ /* 0x000fe2000f8e02ff */
[----:B------:R-:W-:Y:S01]  /*1df0*/  ISETP.GE.AND P0, PT, R95, UR4, PT ;  /* 0x000000045f007c0c */ /* 0x000fe2000bf06270 */
[----:B------:R-:W-:Y:S01]  /*1e00*/  IMAD.WIDE.U32 R42, R42, 0x60, RZ ;  /* 0x000000602a2a7825 */ /* 0x000fe200078e00ff */
[----:B------:R-:W-:Y:S02]  /*1e10*/  ISETP.GE.AND P3, PT, R6, UR4, PT ;  /* 0x0000000406007c0c */ /* 0x000fe4000bf66270 */
[----:B------:R-:W-:Y:S01]  /*1e20*/  LOP3.LUT R0, R5, 0x2, R0, 0xe2, !PT ;  /* 0x0000000205007812 */ /* 0x000fe200078ee200 */
[----:B------:R-:W-:Y:S01]  /*1e30*/  IMAD R7, R206, UR7, R3 ;  /* 0x00000007ce077c24 */ /* 0x000fe2000f8e0203 */
[----:B------:R-:W-:Y:S01]  /*1e40*/  SEL R3, RZ, 0x4, P0 ;  /* 0x00000004ff037807 */ /* 0x000fe20000000000 */
[----:B------:R-:W-:Y:S01]  /*1e50*/  IMAD.WIDE.U32 R48, R24, 0x60, RZ ;  /* 0x0000006018307825 */ /* 0x000fe200078e00ff */
[----:B------:R-:W-:-:S02]  /*1e60*/  SEL R6, RZ, 0x8, P1 ;  /* 0x00000008ff067807 */ /* 0x000fc40000800000 */
[----:B------:R-:W-:Y:S01]  /*1e70*/  ISETP.GE.AND P0, PT, R92, UR4, PT ;  /* 0x000000045c007c0c */ /* 0x000fe2000bf06270 */
[----:B------:R-:W-:Y:S01]  /*1e80*/  IMAD.SHL.U32 R87, R24, 0x40, RZ ;  /* 0x0000004018577824 */ /* 0x000fe200078e00ff */
[----:B------:R-:W-:Y:S01]  /*1e90*/  ISETP.GE.AND P1, PT, R90, UR4, PT ;  /* 0x000000045a007c0c */ /* 0x000fe2000bf26270 */
[----:B------:R-:W-:Y:S01]  /*1ea0*/  IMAD.IADD R75, R43, 0x1, R75 ;  /* 0x000000012b4b7824 */ /* 0x000fe200078e024b */
[----:B------:R-:W-:Y:S02]  /*1eb0*/  LOP3.LUT R0, R6, R0, R3, 0xfe, !PT ;  /* 0x0000000006007212 */ /* 0x000fe400078efe03 */
[----:B------:R-:W-:Y:S02]  /*1ec0*/  SEL R3, RZ, 0x10, P0 ;  /* 0x00000010ff037807 */ /* 0x000fe40000000000 */
[----:B------:R-:W-:Y:S02]  /*1ed0*/  SEL R6, RZ, 0x20, P1 ;  /* 0x00000020ff067807 */ /* 0x000fe40000800000 */
[----:B------:R-:W-:Y:S01]  /*1ee0*/  ISETP.GE.AND P2, PT, R4, UR4, PT ;  /* 0x0000000404007c0c */ /* 0x000fe2000bf46270 */
[----:B------:R-:W-:Y:S01]  /*1ef0*/  IMAD.WIDE.U32 R4, R206, UR6, R16 ;  /* 0x00000006ce047c25 */ /* 0x000fe2000f8e0010 */
[----:B------:R-:W-:Y:S01]  /*1f00*/  LOP3.LUT R3, R6, R0, R3, 0xfe, !PT ;  /* 0x0000000006037212 */ /* 0x000fe200078efe03 */
[----:B------:R-:W-:Y:S01]  /*1f10*/  ULDC.64 UR4, c[0x0][0x328] ;  /* 0x0000ca0000047ab9 */ /* 0x000fe20000000a00 */
[----:B------:R-:W-:Y:S01]  /*1f20*/  SEL R0, RZ, 0x40, P2 ;  /* 0x00000040ff007807 */ /* 0x000fe20001000000 */
[----:B------:R-:W-:Y:S01]  /*1f30*/  IMAD.IADD R5, R5, 0x1, R7 ;  /* 0x0000000105057824 */ /* 0x000fe200078e0207 */
[----:B------:R-:W-:Y:S01]  /*1f40*/  ISETP.GE.AND P0, PT, R16, R27, PT ;  /* 0x0000001b1000720c */ /* 0x000fe20003f06270 */
[----:B------:R-:W-:Y:S01]  /*1f50*/  IMAD R7, R8, UR4, RZ ;  /* 0x0000000408077c24 */ /* 0x000fe2000f8e02ff */
[----:B------:R-:W-:Y:S01]  /*1f60*/  LOP3.LUT R0, R3, R0, RZ, 0xfc, !PT ;  /* 0x0000000003007212 */ /* 0x000fe200078efcff */
[----:B------:R-:W-:Y:S01]  /*1f70*/  IMAD.WIDE.U32 R8, R19, R54, R16 ;  /* 0x0000003613087225 */ /* 0x000fe200078e0010 */
[----:B------:R-:W-:-:S02]  /*1f80*/  SEL R3, R27, RZ, P0 ;  /* 0x000000ff1b037207 */ /* 0x000fc40000000000 */
[----:B------:R-:W-:Y:S01]  /*1f90*/  LOP3.LUT P1, RZ, R230, 0x4, RZ, 0xc0, !PT ;  /* 0x00000004e6ff7812 */ /* 0x000fe2000782c0ff */
[----:B------:R-:W-:Y:S01]  /*1fa0*/  IMAD R63, R41, UR5, R7 ;  /* 0x00000005293f7c24 */ /* 0x000fe2000f8e0207 */
[----:B------:R-:W-:Y:S01]  /*1fb0*/  IADD3 R56, P2, R19, R56, RZ ;  /* 0x0000003813387210 */ /* 0x000fe20007f5e0ff */
[----:B------:R-:W-:Y:S01]  /*1fc0*/  IMAD.WIDE.U32 R40, R41, UR4, R4 ;  /* 0x0000000429287c25 */ /* 0x000fe2000f8e0004 */
[----:B------:R-:W-:Y:S01]  /*1fd0*/  SHF.L.U64.HI R82, R24, 0x6, R25 ;  /* 0x0000000618527819 */ /* 0x000fe20000010219 */
[----:B------:R-:W-:Y:S01]  /*1fe0*/  ULDC UR4, c[0x0][0x2e4] ;  /* 0x0000b90000047ab9 */ /* 0x000fe20000000800 */
[----:B------:R-:W-:Y:S01]  /*1ff0*/  SEL R78, R78, 0xffffffe0, !P1 ;  /* 0xffffffe04e4e7807 */ /* 0x000fe20004800000 */
[C---:B------:R-:W-:Y:S01]  /*2000*/  IMAD.IADD R3, R16.reuse, 0x1, R3 ;  /* 0x0000000110037824 */ /* 0x040fe200078e0203 */
[----:B------:R-:W-:Y:S01]  /*2010*/  ISETP.GE.AND P1, PT, R16, UR4, PT ;  /* 0x0000000410007c0c */ /* 0x000fe2000bf26270 */
[C---:B------:R-:W-:Y:S02]  /*2020*/  IMAD R4, R226.reuse, R54, RZ ;  /* 0x00000036e2047224 */ /* 0x040fe400078e02ff */
[----:B------:R-:W-:Y:S01]  /*2030*/  IMAD R6, R226, R24, RZ ;  /* 0x00000018e2067224 */ /* 0x000fe200078e02ff */
[----:B------:R-:W-:Y:S01]  /*2040*/  SHF.R.S32.HI R12, RZ, 0x1f, R3 ;  /* 0x0000001fff0c7819 */ /* 0x000fe20000011403 */
[----:B------:R-:W-:-:S02]  /*2050*/  IMAD R13, R19, R55, R4 ;  /* 0x00000037130d7224 */ /* 0x000fc400078e0204 */
[----:B------:R-:W-:Y:S01]  /*2060*/  IMAD.WIDE.U32 R4, R19, R54, R28 ;  /* 0x0000003613047225 */ /* 0x000fe200078e001c */
[----:B------:R-:W-:Y:S02]  /*2070*/  LEA.HI R12, R12, R3, RZ, 0x3 ;  /* 0x000000030c0c7211 */ /* 0x000fe400078f18ff */
[----:B------:R-:W-:Y:S01]  /*2080*/  LOP3.LUT R3, R85, 0x18, R16, 0xf8, !PT ;  /* 0x0000001855037812 */ /* 0x000fe200078ef810 */
[----:B------:R-:W-:Y:S01]  /*2090*/  IMAD.IADD R9, R13, 0x1, R9 ;  /* 0x000000010d097824 */ /* 0x000fe200078e0209 */
[----:B------:R-:W-:Y:S01]  /*20a0*/  SHF.R.S32.HI R68, RZ, 0x3, R12 ;  /* 0x00000003ff447819 */ /* 0x000fe2000001140c */
[----:B------:R-:W-:Y:S01]  /*20b0*/  IMAD.IADD R5, R5, 0x1, R13 ;  /* 0x0000000105057824 */ /* 0x000fe200078e020d */
[----:B-----5:R-:W-:Y:S01]  /*20c0*/  SHF.R.S32.HI R13, RZ, 0x1f, R31 ;  /* 0x0000001fff0d7819 */ /* 0x020fe2000001141f */
[----:B------:R-:W-:Y:S01]  /*20d0*/  IMAD R15, R19, R25, R6 ;  /* 0x00000019130f7224 */ /* 0x000fe200078e0206 */
[----:B------:R-:W-:Y:S01]  /*20e0*/  LOP3.LUT R3, R3, R80, RZ, 0x3c, !PT ;  /* 0x0000005003037212 */ /* 0x000fe200078e3cff */
[----:B------:R-:W-:Y:S01]  /*20f0*/  IMAD.WIDE.U32 R6, R19, R24, R28 ;  /* 0x0000001813067225 */ /* 0x000fe200078e001c */
[----:B------:R-:W-:-:S03]  /*2100*/  LOP3.LUT R69, R12, 0xfffffff8, RZ, 0xc0, !PT ;  /* 0xfffffff80c457812 */ /* 0x000fc600078ec0ff */
[----:B------:R-:W-:Y:S01]  /*2110*/  IMAD R14, R13, R24, RZ ;  /* 0x000000180d0e7224 */ /* 0x000fe200078e02ff */
[----:B------:R-:W-:Y:S01]  /*2120*/  SHF.R.S32.HI R62, RZ, 0x1f, R69 ;  /* 0x0000001fff3e7819 */ /* 0x000fe20000011445 */
[----:B------:R-:W-:Y:S02]  /*2130*/  IMAD.IADD R11, R15, 0x1, R11 ;  /* 0x000000010f0b7824 */ /* 0x000fe400078e020b */
[----:B------:R-:W-:Y:S02]  /*2140*/  IMAD.IADD R7, R7, 0x1, R15 ;  /* 0x0000000107077824 */ /* 0x000fe400078e020f */
[----:B------:R-:W-:Y:S01]  /*2150*/  IMAD R77, R210, 0x200, R3 ;  /* 0x00000200d24d7824 */ /* 0x000fe200078e0203 */
[----:B------:R-:W-:Y:S01]  /*2160*/  LOP3.LUT R3, R85, 0x38, R12, 0xf8, !PT ;  /* 0x0000003855037812 */ /* 0x000fe200078ef80c */
[----:B------:R-:W-:Y:S01]  /*2170*/  IMAD R15, R31, R25, R14 ;  /* 0x000000191f0f7224 */ /* 0x000fe200078e020e */
[----:B------:R-:W-:Y:S01]  /*2180*/  LOP3.LUT R12, R203, 0x38, R12, 0xf8, !PT ;  /* 0x00000038cb0c7812 */ /* 0x000fe200078ef80c */
[----:B------:R-:W-:Y:S01]  /*2190*/  IMAD R14, R13, R54, RZ ;  /* 0x000000360d0e7224 */ /* 0x000fe200078e02ff */
[----:B------:R-:W-:Y:S01]  /*21a0*/  LOP3.LUT R67, R3, R80, RZ, 0x3c, !PT ;  /* 0x0000005003437212 */ /* 0x000fe200078e3cff */
[----:B------:R-:W-:Y:S01]  /*21b0*/  IMAD.WIDE.U32 R44, R31, R24, R10 ;  /* 0x000000181f2c7225 */ /* 0x000fe200078e000a */
[----:B------:R-:W-:-:S02]  /*21c0*/  LOP3.LUT R12, R12, R237, RZ, 0x3c, !PT ;  /* 0x000000ed0c0c7212 */ /* 0x000fc400078e3cff */
[----:B------:R-:W-:Y:S01]  /*21d0*/  SEL R3, RZ, 0xffffff80, P3 ;  /* 0xffffff80ff037807 */ /* 0x000fe20001800000 */
[----:B------:R-:W-:-:S03]  /*21e0*/  IMAD.WIDE.U32 R46, R31, R24, R6 ;  /* 0x000000181f2e7225 */ /* 0x000fc600078e0006 */
[C---:B------:R-:W-:Y:S01]  /*21f0*/  LOP3.LUT R3, R0.reuse, 0x80, R3, 0xc8, !PT ;  /* 0x0000008000037812 */ /* 0x040fe200078ec803 */
[----:B------:R-:W-:Y:S01]  /*2200*/  IMAD R7, R31, R55, R14 ;  /* 0x000000371f077224 */ /* 0x000fe200078e020e */
[----:B------:R-:W-:Y:S01]  /*2210*/  LOP3.LUT R0, R0, 0x40, RZ, 0xc0, !PT ;  /* 0x0000004000007812 */ /* 0x000fe200078ec0ff */
[----:B------:R-:W-:Y:S02]  /*2220*/  IMAD R11, R55, 0x60, RZ ;  /* 0x00000060370b7824 */ /* 0x000fe400078e02ff */
[----:B------:R-:W-:-:S04]  /*2230*/  IMAD.WIDE.U32 R50, R31, R54, R8 ;  /* 0x000000361f327225 */ /* 0x000fc800078e0008 */
        /* <DEDUP_REMOVED lines=15> */
.L_x_3801:
        /* <DEDUP_REMOVED lines=68> */
.L_x_3758:
[----:B------:R-:W-:Y:S05]  /*2770*/  BSYNC B1 ;  /* 0x0000000000017941 */ /* 0x000fea0003800000 */
.L_x_3757:
        /* <DEDUP_REMOVED lines=29> */
.L_x_3760:
[----:B------:R-:W-:Y:S05]  /*2950*/  BSYNC B1 ;  /* 0x0000000000017941 */ /* 0x000fea0003800000 */
.L_x_3759:
        /* <DEDUP_REMOVED lines=34> */
.L_x_3761:
[----:B------:R-:W-:Y:S01]  /*2b80*/  IMAD R88, R2, 0x8, R18 ;  /* 0x0000000802587824 */ /* 0x000fe200078e0212 */
[----:B------:R-:W-:Y:S01]  /*2b90*/  SHF.L.U32 R101, R200, 0x1f, RZ ;  /* 0x0000001fc8657819 */ /* 0x000fe200000006ff */
[----:B------:R-:W-:Y:S03]  /*2ba0*/  BSSY B1, `(.L_x_3762) ;  /* 0x0000003000017945 */ /* 0x000fe60003800000 */
[----:B------:R-:W0:Y:S02]  /*2bb0*/  SYNCS.PHASECHK.TRANS64.TRYWAIT P6, [R88+URZ+0x22890], R101 ;  /* 0x02289065580075a7 */ /* 0x000e2400080c017f */
[----:B0-----:R-:W-:Y:S05]  /*2bc0*/  @!P6 BRA `(.L_x_3763) ;  /* 0x0000015400c0e947 */ /* 0x001fea0003800000 */
.L_x_4002:
[----:B------:R-:W-:Y:S05]  /*2bd0*/  BSYNC B1 ;  /* 0x0000000000017941 */ /* 0x000fea0003800000 */
.L_x_3762:
        /* <DEDUP_REMOVED lines=54> */
.L_x_3769:
[----:B------:R-:W-:Y:S05]  /*2f40*/  BSYNC B3 ;  /* 0x0000000000037941 */ /* 0x000fea0003800000 */
.L_x_3768:
[----:B--2---:R1:W-:Y:S02]  /*2f50*/  STG.E.128 desc[UR40][R14.64], R4 ;  /* 0x000000040e007986 */ /* 0x0043e4000c101d28 */
.L_x_3767:
[----:B------:R-:W-:Y:S05]  /*2f60*/  BSYNC B2 ;  /* 0x0000000000027941 */ /* 0x000fea0003800000 */
.L_x_3766:
        /* <DEDUP_REMOVED lines=52> */
.L_x_3771:
[----:B------:R-:W-:Y:S05]  /*32b0*/  BSYNC B2 ;  /* 0x0000000000027941 */ /* 0x000fea0003800000 */
.L_x_3770:
[----:B--2---:R2:W-:Y:S02]  /*32c0*/  STG.E.128 desc[UR40][R14.64+0x40], R4 ;  /* 0x000040040e007986 */ /* 0x0045e4000c101d28 */
.L_x_3765:
[----:B------:R-:W-:Y:S05]  /*32d0*/  BSYNC B1 ;  /* 0x0000000000017941 */ /* 0x000fea0003800000 */
.L_x_3764:
        /* <DEDUP_REMOVED lines=53> */
.L_x_3776:
[----:B------:R-:W-:Y:S05]  /*3630*/  BSYNC B2 ;  /* 0x0000000000027941 */ /* 0x000fea0003800000 */
.L_x_3775:
[----:B--2---:R3:W-:Y:S02]  /*3640*/  STG.E.128 desc[UR40][R12.64], R4 ;  /* 0x000000040c007986 */ /* 0x0047e4000c101d28 */
.L_x_3774:
[----:B------:R-:W-:Y:S05]  /*3650*/  BSYNC B1 ;  /* 0x0000000000017941 */ /* 0x000fea0003800000 */
.L_x_3773:
        /* <DEDUP_REMOVED lines=52> */
.L_x_3778:
[----:B------:R-:W-:Y:S05]  /*39a0*/  BSYNC B1 ;  /* 0x0000000000017941 */ /* 0x000fea0003800000 */
.L_x_3777:
[----:B--2---:R1:W-:Y:S01]  /*39b0*/  STG.E.128 desc[UR40][R12.64+0x40], R4 ;  /* 0x000040040c007986 */ /* 0x0043e2000c101d28 */
[----:B------:R-:W-:Y:S05]  /*39c0*/  BRA `(.L_x_3772) ;  /* 0x0000001400c07947 */ /* 0x000fea0003800000 */
.L_x_3756:
[----:B------:R-:W-:Y:S02]  /*39d0*/  ISETP.GE.AND P3, PT, R218, R100, PT ;  /* 0x00000064da00720c */ /* 0x000fe40003f66270 */
        /* <DEDUP_REMOVED lines=18> */
[----:B------:R-:W-:Y:S02]  /*3b00*/  CS2R R12, SRZ ;  /* 0x00000000000c7805 */ /* 0x000fe4000001ff00 */
[----:B------:R-:W-:-:S05]  /*3b10*/  @!P4 IADD3 R4, P5, R44, R4, RZ ;  /* 0x000000042c04c210 */ /* 0x000fca0007fbe0ff */
[----:B------:R-:W-:Y:S01]  /*3b20*/  @!P4 IMAD.X R10, R107, 0x1, R71, P5 ;  /* 0x000000016b0ac824 */ /* 0x000fe200028e0647 */
[C---:B---3--:R-:W-:Y:S01]  /*3b30*/  @!P4 LEA R32, P5, R4.reuse, R32, 0x1 ;  /* 0x000000200420c211 */ /* 0x048fe200078a08ff */
[----:B------:R2:W3:Y:S03]  /*3b40*/  @!P4 LDG.E.128 R12, desc[UR40][R6.64] ;  /* 0x00000028060cc981 */ /* 0x0004e6000c1e1d00 */
[----:B------:R-:W-:-:S05]  /*3b50*/  @!P4 LEA.HI.X R33, R4, R33, R10, 0x1, P5 ;  /* 0x000000210421c211 */ /* 0x000fca00028f0c0a */
[----:B------:R3:W4:Y:S01]  /*3b60*/  @!P4 LDG.E.128 R24, desc[UR40][R32.64] ;  /* 0x000000282018c981 */ /* 0x000722000c1e1d00 */
        /* <DEDUP_REMOVED lines=13> */
[----:B---3--:R-:W-:Y:S02]  /*3c40*/  IMAD.MOV.U32 R32, RZ, RZ, R14 ;  /* 0x000000ffff207224 */ /* 0x008fe400078e000e */
[----:B------:R-:W-:-:S03]  /*3c50*/  IMAD.MOV.U32 R33, RZ, RZ, R15 ;  /* 0x000000ffff217224 */ /* 0x000fc600078e000f */
[----:B------:R-:W-:Y:S02]  /*3c60*/  PRMT R124, R32, 0x7610, R124 ;  /* 0x00007610207c7816 */ /* 0x000fe4000000007c */
[----:B------:R-:W-:Y:S01]  /*3c70*/  PRMT R108, R108, 0x5410, R33 ;  /* 0x000054106c6c7816 */ /* 0x000fe20000000021 */
[----:B----4-:R-:W-:Y:S02]  /*3c80*/  IMAD.MOV.U32 R32, RZ, RZ, R26 ;  /* 0x000000ffff207224 */ /* 0x010fe400078e001a */
[----:B------:R-:W-:Y:S02]  /*3c90*/  IMAD.MOV.U32 R33, RZ, RZ, R27 ;  /* 0x000000ffff217224 */ /* 0x000fe400078e001b */
[----:B0-----:R-:W-:Y:S02]  /*3ca0*/  IMAD.MOV.U32 R34, RZ, RZ, R24 ;  /* 0x000000ffff227224 */ /* 0x001fe400078e0018 */
[----:B------:R-:W-:Y:S02]  /*3cb0*/  IMAD.MOV.U32 R35, RZ, RZ, R25 ;  /* 0x000000ffff237224 */ /* 0x000fe400078e0019 */
[----:B------:R-:W-:Y:S01]  /*3cc0*/  IMAD.MOV.U32 R38, RZ, RZ, R12 ;  /* 0x000000ffff267224 */ /* 0x000fe200078e000c */
[----:B------:R-:W-:-:S02]  /*3cd0*/  PRMT R132, R32, 0x7610, R132 ;  /* 0x0000761020847816 */ /* 0x000fc40000000084 */
[----:B------:R-:W-:Y:S01]  /*3ce0*/  PRMT R133, R33, 0x7610, R133 ;  /* 0x0000761021857816 */ /* 0x000fe20000000085 */
[----:B--2---:R-:W-:Y:S01]  /*3cf0*/  IMAD.MOV.U32 R32, RZ, RZ, R10 ;  /* 0x000000ffff207224 */ /* 0x004fe200078e000a */
        /* <DEDUP_REMOVED lines=22> */
.L_x_3779:
        /* <DEDUP_REMOVED lines=9> */
.L_x_4003:
[----:B------:R-:W-:Y:S05]  /*3ef0*/  BSYNC B1 ;  /* 0x0000000000017941 */ /* 0x000fea0003800000 */
.L_x_3780:
        /* <DEDUP_REMOVED lines=116> */
.L_x_3785:
[----:B------:R-:W-:Y:S05]  /*4640*/  BSYNC B2 ;  /* 0x0000000000027941 */ /* 0x000fea0003800000 */
.L_x_3784:
        /* <DEDUP_REMOVED lines=12> */
.L_x_3783:
[----:B------:R-:W-:Y:S05]  /*4710*/  BSYNC B1 ;  /* 0x0000000000017941 */ /* 0x000fea0003800000 */
.L_x_3782:
        /* <DEDUP_REMOVED lines=11> */
[----:B------:R-:W-:Y:S01]  /*47d0*/  LEA.HI.X R33, R12, R99, R13, 0x1, P5 ;  /* 0x000000630c217211 */ /* 0x000fe200028f0c0d */
[----:B------:R-:W-:Y:S01]  /*47e0*/  IMAD R13, R2, 0x1800, R65 ;  /* 0x00001800020d7824 */ /* 0x000fe200078e0241 */
[----:B------:R-:W-:-:S03]  /*47f0*/  SHF.R.S32.HI R12, RZ, 0x1f, R111 ;  /* 0x0000001fff0c7819 */ /* 0x000fc6000001146f */
[----:B------:R-:W-:Y:S01]  /*4800*/  IMAD R13, R13, 0x2, R18 ;  /* 0x000000020d0d7824 */ /* 0x000fe200078e0212 */
[----:B------:R-:W-:-:S04]  /*4810*/  LEA.HI R111, R12, R111, RZ, 0x4 ;  /* 0x0000006f0c6f7211 */ /* 0x000fc800078f20ff */
[----:B------:R-:W-:-:S05]  /*4820*/  LEA.HI.SX32 R35, R111, R68, 0x1c ;  /* 0x000000446f237211 */ /* 0x000fca00078fe2ff */
[----:B------:R-:W-:-:S05]  /*4830*/  IMAD.SHL.U32 R35, R35, 0x8, RZ ;  /* 0x0000000823237824 */ /* 0x000fca00078e00ff */
[----:B------:R-:W-:-:S04]  /*4840*/  LOP3.LUT R12, R203, 0x38, R35, 0xf8, !PT ;  /* 0x00000038cb0c7812 */ /* 0x000fc800078ef823 */
[----:B------:R-:W-:-:S05]  /*4850*/  LOP3.LUT R12, R12, R237, RZ, 0x3c, !PT ;  /* 0x000000ed0c0c7212 */ /* 0x000fca00078e3cff */
[----:B------:R-:W-:-:S04]  /*4860*/  IMAD.IADD R15, R211, 0x1, R12 ;  /* 0x00000001d30f7824 */ /* 0x000fc800078e020c */
        /* <DEDUP_REMOVED lines=29> */
[----:B------:R-:W-:Y:S01]  /*4a40*/  LOP3.LUT R113, R113, 0xffff0000, RZ, 0xc0, !PT ;  /* 0xffff000071717812 */ /* 0x000fe200078ec0ff */
[----:B------:R-:W-:Y:S01]  /*4a50*/  IMAD.U32 R5, R110, 0x10000, RZ ;  /* 0x000100006e057824 */ /* 0x000fe200078e00ff */
[----:B------:R-:W-:Y:S01]  /*4a60*/  SHF.R.U64 R111, R8, 0x10, R9 ;  /* 0x00000010086f7819 */ /* 0x000fe20000001209 */
        /* <DEDUP_REMOVED lines=65> */
.L_x_3787:
[----:B------:R-:W-:Y:S05]  /*4e80*/  BSYNC B1 ;  /* 0x0000000000017941 */ /* 0x000fea0003800000 */
.L_x_3786:
        /* <DEDUP_REMOVED lines=10> */
.L_x_3755:
[----:B------:R-:W-:-:S06]  /*4f30*/  UISETP.NE.AND UP0, UPT, UR44, 0x3, UPT ;  /* 0x000000032c00788c */ /* 0x000fcc000bf05270 */
[----:B------:R-:W-:-:S13]  /*4f40*/  PLOP3.LUT P3, PT, PT, PT, UP0, 0x80, 0x0 ;  /* 0x000000000000781c */ /* 0x000fda0003f6f008 */
[----:B------:R-:W-:Y:S05]  /*4f50*/  @!P3 BRA `(.L_x_3788) ;  /* 0x000000000004b947 */ /* 0x000fea0003800000 */
[----:B------:R-:W-:Y:S01]  /*4f60*/  BPT.TRAP 0x1 ;  /* 0x000000040000795c */ /* 0x000fe20000300000 */
.L_x_3788:
[----:B------:R-:W-:Y:S01]  /*4f70*/  IMAD R88, R2, 0x8, R18 ;  /* 0x0000000802587824 */ /* 0x000fe200078e0212 */
[----:B------:R-:W-:Y:S01]  /*4f80*/  SHF.L.U32 R101, R200, 0x1f, RZ ;  /* 0x0000001fc8657819 */ /* 0x000fe200000006ff */
[----:B------:R-:W-:Y:S01]  /*4f90*/  IMAD R100, R59, -0x60, R60 ;  /* 0xffffffa03b647824 */ /* 0x000fe200078e023c */
[----:B------:R-:W-:Y:S02]  /*4fa0*/  BSSY B1, `(.L_x_3789) ;  /* 0x0000004000017945 */ /* 0x000fe40003800000 */
[----:B------:R-:W0:Y:S02]  /*4fb0*/  SYNCS.PHASECHK.TRANS64.TRYWAIT P4, [R88+URZ+0x22890], R101 ;  /* 0x02289065580075a7 */ /* 0x000e24000808017f */
[----:B------:R-:W-:Y:S01]  /*4fc0*/  VIMNMX R100, R100, 0x60, PT ;  /* 0x0000006064647848 */ /* 0x000fe20003fe0100 */
[----:B0-----:R-:W-:Y:S06]  /*4fd0*/  @!P4 BRA `(.L_x_3790) ;  /* 0x0000013000e4c947 */ /* 0x001fec0003800000 */
.L_x_4004:
[----:B------:R-:W-:Y:S05]  /*4fe0*/  BSYNC B1 ;  /* 0x0000000000017941 */ /* 0x000fea0003800000 */
.L_x_3789:
        /* <DEDUP_REMOVED lines=8> */
.L_x_3792:
[----:B------:R-:W-:Y:S05]  /*5070*/  BSYNC B1 ;  /* 0x0000000000017941 */ /* 0x000fea0003800000 */
.L_x_3791:
[----:B------:R-:W-:Y:S05]  /*5080*/  @P4 BRA `(.L_x_3772) ;  /* 0x0000000000104947 */ /* 0x000fea0003800000 */
[----:B-1----:R-:W1:Y:S04]  /*5090*/  @!P1 LDS.128 R4, [R106+0x2000] ;  /* 0x002000006a049984 */ /* 0x002e680000000c00 */
[----:B------:R-:W2:Y:S04]  /*50a0*/  @!P2 LDS.128 R8, [R102+0x2000] ;  /* 0x002000006608a984 */ /* 0x000ea80000000c00 */
[----:B-1----:R3:W-:Y:S04]  /*50b0*/  @!P1 STG.E.128 desc[UR40][R12.64], R4 ;  /* 0x000000040c009986 */ /* 0x0027e8000c101d28 */
[----:B--2---:R3:W-:Y:S02]  /*50c0*/  @!P2 STG.E.128 desc[UR40][R12.64+0x40], R8 ;  /* 0x000040080c00a986 */ /* 0x0047e4000c101d28 */
.L_x_3772:
[----:B------:R-:W-:Y:S05]  /*50d0*/  BSYNC B0 ;  /* 0x0000000000007941 */ /* 0x000fea0003800000 */
.L_x_3754:
        /* <DEDUP_REMOVED lines=17> */
.L_x_3794:
[----:B------:R-:W-:Y:S05]  /*51f0*/  BSYNC B0 ;  /* 0x0000000000007941 */ /* 0x000fea0003800000 */
.L_x_3793:
[----:B------:R-:W2:Y:S01]  /*5200*/  SYNCS.PHASECHK.TRANS64.TRYWAIT P3, [R88+URZ+0x228b0], R101 ;  /* 0x0228b065580075a7 */ /* 0x000ea2000806017f */
[----:B------:R-:W-:Y:S01]  /*5210*/  ULDC UR45, c[0x0][0x310] ;  /* 0x0000c400002d7ab9 */ /* 0x000fe20000000800 */
[----:B------:R-:W-:Y:S01]  /*5220*/  ULDC.64 UR42, c[0x0][0x318] ;  /* 0x0000c600002a7ab9 */ /* 0x000fe20000000a00 */
[----:B------:R-:W-:Y:S01]  /*5230*/  ULDC.64 UR38, c[0x0][0x308] ;  /* 0x0000c20000267ab9 */ /* 0x000fe20000000a00 */
[----:B------:R-:W-:Y:S01]  /*5240*/  BSSY B0, `(.L_x_3795) ;  /* 0x0000003000007945 */ /* 0x000fe20003800000 */
[----:B-1----:R-:W-:-:S03]  /*5250*/  IMAD R4, R2, 0x6000, R77 ;  /* 0x0000600002047824 */ /* 0x002fc600078e024d */
[----:B--2---:R-:W-:Y:S05]  /*5260*/  @!P3 BRA `(.L_x_3796) ;  /* 0x000001300054b947 */ /* 0x004fea0003800000 */
.L_x_4005:
[----:B------:R-:W-:Y:S05]  /*5270*/  BSYNC B0 ;  /* 0x0000000000007941 */ /* 0x000fea0003800000 */
.L_x_3795:
        /* <DEDUP_REMOVED lines=39> */
.L_x_3798:
[----:B------:R-:W-:Y:S05]  /*54f0*/  BSYNC B0 ;  /* 0x0000000000007941 */ /* 0x000fea0003800000 */
.L_x_3797:
        /* <DEDUP_REMOVED lines=37> */
.L_x_3800:
[----:B------:R-:W-:Y:S05]  /*5750*/  BSYNC B0 ;  /* 0x0000000000007941 */ /* 0x000fea0003800000 */
.L_x_3799:
        /* <DEDUP_REMOVED lines=22> */
.L_x_3749:
[----:B------:R-:W-:Y:S01]  /*58c0*/  ISETP.GE.AND P2, PT, R177, 0x1, PT ;  /* 0x00000001b100780c */ /* 0x000fe20003f46270 */
[----:B------:R-:W-:Y:S01]  /*58d0*/  IMAD.MOV.U32 R3, RZ, RZ, RZ ;  /* 0x000000ffff037224 */ /* 0x000fe200078e00ff */
[----:B------:R-:W-:Y:S02]  /*58e0*/  PLOP3.LUT P1, PT, PT, PT, PT, 0x80, 0x0 ;  /* 0x000000000000781c */ /* 0x000fe40003f2f070 */
[----:B------:R-:W-:Y:S01]  /*58f0*/  CS2R R4, SRZ ;  /* 0x0000000000047805 */ /* 0x000fe2000001ff00 */
[----:B------:R-:W-:Y:S01]  /*5900*/  IMAD.MOV.U32 R0, RZ, RZ, RZ ;  /* 0x000000ffff007224 */ /* 0x000fe200078e00ff */
        /* <DEDUP_REMOVED lines=25> */
[----:B----4-:R-:W-:Y:S02]  /*5aa0*/  CS2R R88, SRZ ;  /* 0x0000000000587805 */ /* 0x010fe4000001ff00 */
        /* <DEDUP_REMOVED lines=32> */
[----:B--2---:R-:W-:-:S02]  /*5cb0*/  CS2R R34, SRZ ;  /* 0x0000000000227805 */ /* 0x004fc4000001ff00 */
[----:B------:R-:W-:Y:S02]  /*5cc0*/  CS2R R36, SRZ ;  /* 0x0000000000247805 */ /* 0x000fe4000001ff00 */
[----:B---3--:R-:W-:Y:S02]  /*5cd0*/  CS2R R32, SRZ ;  /* 0x0000000000207805 */ /* 0x008fe4000001ff00 */
[----:B------:R-:W-:Y:S02]  /*5ce0*/  CS2R R26, SRZ ;  /* 0x00000000001a7805 */ /* 0x000fe4000001ff00 */
[----:B------:R-:W-:Y:S01]  /*5cf0*/  CS2R R28, SRZ ;  /* 0x00000000001c7805 */ /* 0x000fe2000001ff00 */
[----:B------:R-:W-:Y:S06]  /*5d00*/  @P0 BRA `(.L_x_3802) ;  /* 0x00000000000c0947 */ /* 0x000fec0003800000 */
[----:B------:R-:W0:Y:S01]  /*5d10*/  FENCE.VIEW.ASYNC.G ;  /* 0x00000000000073c6 */ /* 0x000e220000000100 */
[----:B------:R-:W-:Y:S05]  /*5d20*/  WARPSYNC.ALL ;  /* 0x0000000000007948 */ /* 0x000fea0003800000 */
[----:B0-----:R-:W-:Y:S06]  /*5d30*/  BAR.ARV 0xc, 0x120 ;  /* 0x0304800000007b1d */ /* 0x001fec0000002000 */
.L_x_3802:
[----:B------:R-:W-:Y:S01]  /*5d40*/  CS2R R24, SRZ ;  /* 0x0000000000187805 */ /* 0x000fe2000001ff00 */
[----:B------:R-:W-:Y:S06]  /*5d50*/  @!P2 BRA `(.L_x_3803) ;  /* 0x000000a0002ca947 */ /* 0x000fec0003800000 */
[----:B------:R-:W-:-:S03]  /*5d60*/  UMOV UR4, 0xffffffff ;  /* 0xffffffff00047882 */ /* 0x000fc60000000000 */
[----:B------:R-:W-:Y:S05]  /*5d70*/  BRA.DIV UR4, `(.L_x_3804) ;  /* 0x0000012604a47947 */ /* 0x000fea000b800000 */
[----:B------:R0:W1:Y:S02]  /*5d80*/  SHFL.IDX PT, R14, R235, RZ, 0x1f ;  /* 0x00001fffeb0e7589 */ /* 0x00006400000e0000 */
.L_x_4008:
        /* <DEDUP_REMOVED lines=26> */
.L_x_3806:
[----:B------:R-:W-:Y:S05]  /*5f30*/  BSYNC B6 ;  /* 0x0000000000067941 */ /* 0x000fea0003800000 */
.L_x_3805:
        /* <DEDUP_REMOVED lines=12> */
.L_x_3810:
[----:B--2---:R2:W3:Y:S02]  /*6000*/  SYNCS.PHASECHK.TRANS64.TRYWAIT P0, [R18+URZ+0x22800], R3 ;  /* 0x02280003120075a7 */ /* 0x0044e4000800017f */
[----:B---3--:R-:W-:Y:S05]  /*6010*/  @!P0 NANOSLEEP.SYNCS 0x989680 ;  /* 0x009896800000895d */ /* 0x008fea0003900000 */
[----:B------:R-:W3:Y:S02]  /*6020*/  @!P0 SYNCS.PHASECHK.TRANS64 P0, [R18+URZ+0x22800], R3 ;  /* 0x02280003120085a7 */ /* 0x000ee4000800007f */
[----:B---3--:R-:W-:Y:S05]  /*6030*/  @!P0 BRA `(.L_x_3810) ;  /* 0xfffffffc00f08947 */ /* 0x008fea000383ffff */
.L_x_3809:
[----:B------:R-:W-:Y:S05]  /*6040*/  BSYNC B0 ;  /* 0x0000000000007941 */ /* 0x000fea0003800000 */
.L_x_3808:
[----:B------:R-:W-:Y:S05]  /*6050*/  BRA `(.L_x_3811) ;  /* 0x0000002c00fc7947 */ /* 0x000fea0003800000 */
.L_x_3807:
[----:B------:R-:W1:Y:S01]  /*6060*/  LDC.64 R14, c[0x0][0x3e8] ;  /* 0x0000fa00ff0e7b82 */ /* 0x000e620000000a00 */
[----:B-----5:R-:W-:Y:S01]  /*6070*/  SHF.R.S32.HI R3, RZ, 0x1f, R31 ;  /* 0x0000001fff037819 */ /* 0x020fe2000001141f */
[----:B------:R-:W-:Y:S01]  /*6080*/  IMAD.SHL.U32 R24, R232, 0x4, RZ ;  /* 0x00000004e8187824 */ /* 0x000fe200078e00ff */
[----:B------:R-:W-:Y:S01]  /*6090*/  LOP3.LUT P0, RZ, R26, 0x3ff, RZ, 0xc0, !PT ;  /* 0x000003ff1aff7812 */ /* 0x000fe2000780c0ff */
[----:B------:R-:W-:Y:S01]  /*60a0*/  IMAD.MOV.U32 R4, RZ, RZ, R16 ;  /* 0x000000ffff047224 */ /* 0x000fe200078e0010 */
[----:B------:R-:W-:Y:S01]  /*60b0*/  BSSY B6, `(.L_x_3812) ;  /* 0x0000031000067945 */ /* 0x000fe20003800000 */
[----:B------:R-:W-:Y:S01]  /*60c0*/  IMAD.MOV.U32 R5, RZ, RZ, R17 ;  /* 0x000000ffff057224 */ /* 0x000fe200078e0011 */
[----:B------:R-:W-:Y:S01]  /*60d0*/  SHF.R.S32.HI R25, RZ, 0x1f, R24 ;  /* 0x0000001fff197819 */ /* 0x000fe20000011418 */
[----:B------:R-:W2:Y:S01]  /*60e0*/  LDC.64 R12, c[0x0][0x3d8] ;  /* 0x0000f600ff0c7b82 */ /* 0x000ea20000000a00 */
[-C--:B-1----:R-:W-:Y:S01]  /*60f0*/  IMAD R6, R3, R14.reuse, RZ ;  /* 0x0000000e03067224 */ /* 0x082fe200078e02ff */
[----:B------:R-:W-:Y:S01]  /*6100*/  SHF.L.U64.HI R59, R14, 0x6, R15 ;  /* 0x000000060e3b7819 */ /* 0x000fe2000001020f */
[----:B------:R-:W-:-:S04]  /*6110*/  IMAD.WIDE.U32 R10, R19, R14, R4 ;  /* 0x0000000e130a7225 */ /* 0x000fc800078e0004 */
[----:B------:R-:W-:Y:S02]  /*6120*/  IMAD R28, R226, R14, RZ ;  /* 0x0000000ee21c7224 */ /* 0x000fe400078e02ff */
[-C--:B--2---:R-:W-:Y:S01]  /*6130*/  IMAD R0, R3, R12.reuse, RZ ;  /* 0x0000000c03007224 */ /* 0x084fe200078e02ff */
[----:B------:R-:W-:Y:S01]  /*6140*/  SHF.L.U64.HI R57, R12, 0x6, R13 ;  /* 0x000000060c397819 */ /* 0x000fe2000001020d */
[----:B------:R-:W-:-:S04]  /*6150*/  IMAD.WIDE.U32 R8, R19, R12, R4 ;  /* 0x0000000c13087225 */ /* 0x000fc800078e0004 */
[C---:B------:R-:W-:Y:S02]  /*6160*/  IMAD R49, R31.reuse, R15, R6 ;  /* 0x0000000f1f317224 */ /* 0x040fe400078e0206 */
[----:B------:R-:W-:-:S04]  /*6170*/  IMAD.WIDE.U32 R42, R31, R14, RZ ;  /* 0x0000000e1f2a7225 */ /* 0x000fc800078e00ff */
[-C--:B------:R-:W-:Y:S02]  /*6180*/  IMAD R20, R226, R12.reuse, RZ ;  /* 0x0000000ce2147224 */ /* 0x080fe400078e02ff */
[----:B------:R-:W-:-:S04]  /*6190*/  IMAD.WIDE.U32 R44, R31, R12, RZ ;  /* 0x0000000c1f2c7225 */ /* 0x000fc800078e00ff */
[----:B------:R-:W-:Y:S01]  /*61a0*/  IMAD R47, R31, R13, R0 ;  /* 0x0000000d1f2f7224 */ /* 0x000fe200078e0200 */
[----:B------:R-:W-:Y:S01]  /*61b0*/  IADD3 R26, P3, R8, R44, RZ ;  /* 0x0000002c081a7210 */ /* 0x000fe20007f7e0ff */
[----:B------:R-:W-:-:S04]  /*61c0*/  IMAD.WIDE.U32 R4, R19, R12, R24 ;  /* 0x0000000c13047225 */ /* 0x000fc800078e0018 */
[----:B------:R-:W-:Y:S01]  /*61d0*/  IMAD.WIDE.U32 R6, R19, R14, R24 ;  /* 0x0000000e13067225 */ /* 0x000fe200078e0018 */
[----:B------:R-:W-:-:S03]  /*61e0*/  IADD3 R46, P1, R4, R44, RZ ;  /* 0x0000002c042e7210 */ /* 0x000fc60007f3e0ff */
[----:B------:R-:W-:Y:S01]  /*61f0*/  IMAD R51, R19, R15, R28 ;  /* 0x0000000f13337224 */ /* 0x000fe200078e021c */
[-C--:B------:R-:W-:Y:S01]  /*6200*/  IADD3 R28, P4, R10, R42.reuse, RZ ;  /* 0x0000002a0a1c7210 */ /* 0x080fe20007f9e0ff */
[----:B------:R-:W-:Y:S01]  /*6210*/  IMAD.IADD R49, R49, 0x1, R43 ;  /* 0x0000000131317824 */ /* 0x000fe200078e022b */
[----:B------:R-:W-:Y:S01]  /*6220*/  IADD3 R50, P2, R6, R42, RZ ;  /* 0x0000002a06327210 */ /* 0x000fe20007f5e0ff */
        /* <DEDUP_REMOVED lines=25> */
.L_x_3813:
[----:B------:R-:W-:Y:S05]  /*63c0*/  BSYNC B6 ;  /* 0x0000000000067941 */ /* 0x000fea0003800000 */
.L_x_3812:
[----:B------:R-:W1:Y:S01]  /*63d0*/  LDC.64 R6, c[0x0][0x3d8] ;  /* 0x0000f600ff067b82 */ /* 0x000e620000000a00 */
[----:B------:R-:W-:Y:S01]  /*63e0*/  SHF.R.S32.HI R3, RZ, 0x1f, R205 ;  /* 0x0000001fff037819 */ /* 0x000fe200000114cd */
[----:B------:R-:W-:Y:S01]  /*63f0*/  ULDC.U8 UR4, c[0x0][0x3f0] ;  /* 0x0000fc0000047ab9 */ /* 0x000fe20000000000 */
[----:B------:R-:W-:Y:S01]  /*6400*/  BSSY B0, `(.L_x_3814) ;  /* 0x00002bc000007945 */ /* 0x000fe20003800000 */
[----:B------:R-:W-:-:S04]  /*6410*/  ISETP.NE.AND P0, PT, RZ, UR4, PT ;  /* 0x00000004ff007c0c */ /* 0x000fc8000bf05270 */
[----:B------:R-:W2:Y:S01]  /*6420*/  LDC.64 R4, c[0x0][0x3e8] ;  /* 0x0000fa00ff047b82 */ /* 0x000ea20000000a00 */
[-C--:B-1----:R-:W-:Y:S02]  /*6430*/  IMAD R0, R3, R6.reuse, RZ ;  /* 0x0000000603007224 */ /* 0x082fe400078e02ff */
[----:B------:R-:W-:-:S04]  /*6440*/  IMAD.WIDE.U32 R8, R205, R6, RZ ;  /* 0x00000006cd087225 */ /* 0x000fc800078e00ff */
[----:B------:R-:W-:Y:S02]  /*6450*/  IMAD.SHL.U32 R53, R8, 0x80, RZ ;  /* 0x0000008008357824 */ /* 0x000fe400078e00ff */
[-C--:B--2---:R-:W-:Y:S02]  /*6460*/  IMAD R12, R3, R4.reuse, RZ ;  /* 0x00000004030c7224 */ /* 0x084fe400078e02ff */
        /* <DEDUP_REMOVED lines=58> */
.L_x_3817:
[----:B------:R-:W-:Y:S05]  /*6810*/  BSYNC B1 ;  /* 0x0000000000017941 */ /* 0x000fea0003800000 */
.L_x_3816:
[----:B------:R-:W-:Y:S04]  /*6820*/  BSSY B1, `(.L_x_3818) ;  /* 0x0000018000017945 */ /* 0x000fe80003800000 */
[----:B------:R-:W-:Y:S05]  /*6830*/  @P1 BRA `(.L_x_3819) ;  /* 0x0000000000581947 */ /* 0x000fea0003800000 */
[----:B------:R-:W-:Y:S01]  /*6840*/  IADD3 R0, P4, P5, R50, R60, R55 ;  /* 0x0000003c32007210 */ /* 0x000fe20007d9e037 */
[----:B-1----:R-:W-:Y:S01]  /*6850*/  VIADD R14, R24, 0x10 ;  /* 0x00000010180e7836 */ /* 0x002fe20000000000 */
        /* <DEDUP_REMOVED lines=20> */
.L_x_3819:
[----:B------:R-:W-:Y:S05]  /*69a0*/  BSYNC B1 ;  /* 0x0000000000017941 */ /* 0x000fea0003800000 */
.L_x_3818:
[----:B------:R-:W-:Y:S01]  /*69b0*/  IMAD.WIDE.U32 R10, R3, R6, R10 ;  /* 0x00000006030a7225 */ /* 0x000fe200078e000a */
[----:B------:R-:W-:Y:S01]  /*69c0*/  LEA.HI R0, R225, R225, RZ, 0x1 ;  /* 0x000000e1e1007211 */ /* 0x000fe200078f08ff */
[----:B------:R-:W-:Y:S01]  /*69d0*/  ULDC.64 UR4, c[0x0][0x3c8] ;  /* 0x0000f20000047ab9 */ /* 0x000fe20000000a00 */
[----:B------:R-:W-:Y:S01]  /*69e0*/  ULDC.64 UR6, c[0x0][0x3e0] ;  /* 0x0000f80000067ab9 */ /* 0x000fe20000000a00 */
[----:B------:R-:W-:-:S04]  /*69f0*/  IMAD.WIDE.U32 R12, R3, R4, R12 ;  /* 0x00000004030c7225 */ /* 0x000fc800078e000c */
[C---:B------:R-:W-:Y:S02]  /*6a00*/  IMAD R6, R41.reuse, R6, RZ ;  /* 0x0000000629067224 */ /* 0x040fe400078e02ff */
[----:B------:R-:W-:Y:S02]  /*6a10*/  IMAD R4, R41, R4, RZ ;  /* 0x0000000429047224 */ /* 0x000fe400078e02ff */
[----:B-12---:R-:W-:Y:S02]  /*6a20*/  IMAD.SHL.U32 R14, R230, 0x40, RZ ;  /* 0x00000040e60e7824 */ /* 0x006fe400078e00ff */
[C---:B------:R-:W-:Y:S01]  /*6a30*/  IMAD R7, R3.reuse, R7, R6 ;  /* 0x0000000703077224 */ /* 0x040fe200078e0206 */
[----:B------:R-:W-:Y:S01]  /*6a40*/  LOP3.LUT R6, R0, 0xfffffffe, RZ, 0xc0, !PT ;  /* 0xfffffffe00067812 */ /* 0x000fe200078ec0ff */
[----:B------:R-:W-:Y:S01]  /*6a50*/  IMAD R3, R3, R5, R4 ;  /* 0x0000000503037224 */ /* 0x000fe200078e0204 */
[----:B------:R-:W-:Y:S01]  /*6a60*/  LOP3.LUT R15, R14, 0x1c0, RZ, 0xc0, !PT ;  /* 0x000001c00e0f7812 */ /* 0x000fe200078ec0ff */
[----:B------:R-:W-:Y:S01]  /*6a70*/  IMAD.IADD R5, R11, 0x1, R7 ;  /* 0x000000010b057824 */ /* 0x000fe200078e0207 */
[----:B------:R-:W-:Y:S01]  /*6a80*/  LEA R4, P2, R10, UR4, 0x1 ;  /* 0x000000040a047c11 */ /* 0x000fe2000f8408ff */
[----:B------:R-:W-:Y:S01]  /*6a90*/  IMAD.IADD R3, R13, 0x1, R3 ;  /* 0x000000010d037824 */ /* 0x000fe200078e0203 */
[----:B------:R-:W-:Y:S01]  /*6aa0*/  LEA R0, P3, R12, UR6, 0x1 ;  /* 0x000000060c007c11 */ /* 0x000fe2000f8608ff */
[----:B------:R-:W-:Y:S01]  /*6ab0*/  IMAD.IADD R6, R225, 0x1, -R6 ;  /* 0x00000001e1067824 */ /* 0x000fe200078e0a06 */
[----:B------:R-:W-:Y:S01]  /*6ac0*/  LOP3.LUT R14, R15, 0x18, R16, 0xf8, !PT ;  /* 0x000000180f0e7812 */ /* 0x000fe200078ef810 */
[----:B------:R-:W-:Y:S01]  /*6ad0*/  UMOV UR4, 0xffffffff ;  /* 0xffffffff00047882 */ /* 0x000fe20000000000 */
[----:B------:R-:W-:-:S02]  /*6ae0*/  SHF.R.U32.HI R15, RZ, 0x3, R15 ;  /* 0x00000003ff0f7819 */ /* 0x000fc4000001160f */
[----:B------:R-:W-:Y:S02]  /*6af0*/  LEA.HI.X R5, R10, UR5, R5, 0x1, P2 ;  /* 0x000000050a057c11 */ /* 0x000fe400090f0c05 */
[----:B------:R-:W-:Y:S02]  /*6b00*/  LEA.HI.X R3, R12, UR7, R3, 0x1, P3 ;  /* 0x000000070c037c11 */ /* 0x000fe400098f0c03 */
[----:B------:R-:W-:Y:S02]  /*6b10*/  LOP3.LUT R39, R14, R15, RZ, 0x3c, !PT ;  /* 0x0000000f0e277212 */ /* 0x000fe400078e3cff */
[----:B------:R-:W-:Y:S01]  /*6b20*/  SHF.L.U32 R7, R6, 0x1f, RZ ;  /* 0x0000001f06077819 */ /* 0x000fe200000006ff */
[----:B------:R-:W-:Y:S06]  /*6b30*/  BRA.DIV UR4, `(.L_x_3820) ;  /* 0x0000011a045c7947 */ /* 0x000fec000b800000 */
.L_x_4011:
[----:B------:R-:W-:-:S03]  /*6b40*/  UMOV UR4, 0xffffffff ;  /* 0xffffffff00047882 */ /* 0x000fc60000000000 */
[----:B------:R-:W-:Y:S05]  /*6b50*/  BRA.DIV UR4, `(.L_x_3821) ;  /* 0x0000011a047c7947 */ /* 0x000fea000b800000 */
.L_x_4014:
[----:B------:R-:W-:-:S03]  /*6b60*/  UMOV UR4, 0xffffffff ;  /* 0xffffffff00047882 */ /* 0x000fc60000000000 */
[----:B------:R-:W-:Y:S05]  /*6b70*/  BRA.DIV UR4, `(.L_x_3822) ;  /* 0x0000011a049c7947 */ /* 0x000fea000b800000 */
.L_x_4017:
[----:B------:R-:W-:-:S03]  /*6b80*/  UMOV UR4, 0xffffffff ;  /* 0xffffffff00047882 */ /* 0x000fc60000000000 */
[----:B------:R-:W-:Y:S05]  /*6b90*/  BRA.DIV UR4, `(.L_x_3823) ;  /* 0x0000011a04bc7947 */ /* 0x000fea000b800000 */
.L_x_4020:
[----:B------:R-:W-:-:S03]  /*6ba0*/  UMOV UR4, 0xffffffff ;  /* 0xffffffff00047882 */ /* 0x000fc60000000000 */
[----:B------:R-:W-:Y:S05]  /*6bb0*/  BRA.DIV UR4, `(.L_x_3824) ;  /* 0x0000011a04dc7947 */ /* 0x000fea000b800000 */
.L_x_4023:
[----:B------:R-:W-:-:S03]  /*6bc0*/  UMOV UR4, 0xffffffff ;  /* 0xffffffff00047882 */ /* 0x000fc60000000000 */
[----:B------:R-:W-:Y:S05]  /*6bd0*/  BRA.DIV UR4, `(.L_x_3825) ;  /* 0x0000011a04fc7947 */ /* 0x000fea000b800000 */
.L_x_4026:
[----:B------:R-:W-:-:S03]  /*6be0*/  UMOV UR4, 0xffffffff ;  /* 0xffffffff00047882 */ /* 0x000fc60000000000 */
[----:B------:R-:W-:Y:S05]  /*6bf0*/  BRA.DIV UR4, `(.L_x_3826) ;  /* 0x0000011e041c7947 */ /* 0x000fea000b800000 */
.L_x_4029:
[----:B------:R-:W-:-:S03]  /*6c00*/  UMOV UR4, 0xffffffff ;  /* 0xffffffff00047882 */ /* 0x000fc60000000000 */
[----:B------:R-:W-:Y:S05]  /*6c10*/  BRA.DIV UR4, `(.L_x_3827) ;  /* 0x0000011e043c7947 */ /* 0x000fea000b800000 */
.L_x_4032:
[----:B------:R-:W1:Y:S01]  /*6c20*/  SYNCS.PHASECHK.TRANS64.TRYWAIT P2, [R18+URZ+0x22800], R7 ;  /* 0x02280007120075a7 */ /* 0x000e62000804017f */
        /* <DEDUP_REMOVED lines=13> */
[----:B------:R-:W-:Y:S01]  /*6d00*/  IMAD R3, R3, 0x2, R18 ;  /* 0x0000000203037824 */ /* 0x000fe200078e0212 */
        /* <DEDUP_REMOVED lines=23> */
[----:B-1----:R-:W-:Y:S06]  /*6e80*/  @!P2 BRA `(.L_x_3829) ;  /* 0x0000011800c8a947 */ /* 0x002fec0003800000 */
.L_x_4033:
[----:B------:R-:W-:Y:S05]  /*6e90*/  BSYNC B1 ;  /* 0x0000000000017941 */ /* 0x000fea0003800000 */
.L_x_3828:
[----:B------:R-:W-:Y:S01]  /*6ea0*/  BSSY B1, `(.L_x_3830) ;  /* 0x0000068000017945 */ /* 0x000fe20003800000 */
[----:B------:R-:W-:Y:S02]  /*6eb0*/  PRMT R46, R4, 0x7610, R46 ;  /* 0x00007610042e7816 */ /* 0x000fe4000000002e */
[----:B------:R-:W-:Y:S01]  /*6ec0*/  PRMT R48, R48, 0x5410, R5 ;  /* 0x0000541030307816 */ /* 0x000fe20000000005 */
[----:B------:R-:W-:Y:S06]  /*6ed0*/  @P0 BRA `(.L_x_3831) ;  /* 0x0000000400900947 */ /* 0x000fec0003800000 */
[----:B------:R-:W2:Y:S01]  /*6ee0*/  LDC R5, c[0x0][0x3d4] ;  /* 0x0000f500ff057b82 */ /* 0x000ea20000000800 */
[C---:B------:R-:W-:Y:S01]  /*6ef0*/  VIADD R4, R24.reuse, 0x10 ;  /* 0x0000001018047836 */ /* 0x040fe20000000000 */
[----:B------:R-:W-:Y:S01]  /*6f00*/  BSSY B2, `(.L_x_3832) ;  /* 0x0000032000027945 */ /* 0x000fe20003800000 */
[----:B--2---:R-:W-:-:S03]  /*6f10*/  ISETP.GE.AND P0, PT, R24, R5, PT ;  /* 0x000000051800720c */ /* 0x004fc60003f06270 */
[----:B------:R-:W-:-:S10]  /*6f20*/  ISETP.GE.AND P2, PT, R4, R5, PT ;  /* 0x000000050400720c */ /* 0x000fd40003f46270 */
[----:B------:R-:W-:Y:S05]  /*6f30*/  @P0 BRA `(.L_x_3833) ;  /* 0x0000000000b80947 */ /* 0x000fea0003800000 */
[----:B-1----:R-:W1:Y:S01]  /*6f40*/  LDS.128 R4, [R3+0x18400] ;  /* 0x0184000003047984 */ /* 0x002e620000000c00 */
        /* <DEDUP_REMOVED lines=12> */
[C---:B-1----:R-:W-:Y:S01]  /*7010*/  LOP3.LUT R11, R6.reuse, 0xffff0000, RZ, 0xc0, !PT ;  /* 0xffff0000060b7812 */ /* 0x042fe200078ec0ff */
        /* <DEDUP_REMOVED lines=32> */
.L_x_3833:
[----:B------:R-:W-:Y:S05]  /*7220*/  BSYNC B2 ;  /* 0x0000000000027941 */ /* 0x000fea0003800000 */
.L_x_3832:
[----:B------:R-:W-:Y:S05]  /*7230*/  @P2 BRA `(.L_x_3831) ;  /* 0x0000000000b82947 */ /* 0x000fea0003800000 */
[----:B-12---:R-:W1:Y:S01]  /*7240*/  LDS.128 R4, [R0] ;  /* 0x0000000000047984 */ /* 0x006e620000000c00 */
        /* <DEDUP_REMOVED lines=12> */
[C---:B-1----:R-:W-:Y:S01]  /*7310*/  LOP3.LUT R11, R6.reuse, 0xffff0000, RZ, 0xc0, !PT ;  /* 0xffff0000060b7812 */ /* 0x042fe200078ec0ff */
        /* <DEDUP_REMOVED lines=32> */
.L_x_3831:
[----:B------:R-:W-:Y:S05]  /*7520*/  BSYNC B1 ;  /* 0x0000000000017941 */ /* 0x000fea0003800000 */
.L_x_3830:
[----:B------:R-:W-:Y:S05]  /*7530*/  @P1 BRA `(.L_x_3834) ;  /* 0x0000001800a01947 */ /* 0x000fea0003800000 */
[----:B--23--:R-:W2:Y:S01]  /*7540*/  LDC R5, c[0x0][0x3d4] ;  /* 0x0000f500ff057b82 */ /* 0x00cea20000000800 */
[C---:B------:R-:W-:Y:S01]  /*7550*/  VIADD R4, R24.reuse, 0x10 ;  /* 0x0000001018047836 */ /* 0x040fe20000000000 */
[----:B------:R-:W-:Y:S01]  /*7560*/  BSSY B1, `(.L_x_3835) ;  /* 0x0000032000017945 */ /* 0x000fe20003800000 */
[----:B--2---:R-:W-:-:S03]  /*7570*/  ISETP.GE.AND P0, PT, R24, R5, PT ;  /* 0x000000051800720c */ /* 0x004fc60003f06270 */
[----:B------:R-:W-:-:S10]  /*7580*/  ISETP.GE.AND P1, PT, R4, R5, PT ;  /* 0x000000050400720c */ /* 0x000fd40003f26270 */
[----:B------:R-:W-:Y:S05]  /*7590*/  @P0 BRA `(.L_x_3836) ;  /* 0x0000000000b80947 */ /* 0x000fea0003800000 */
[----:B-1----:R-:W1:Y:S01]  /*75a0*/  LDS.128 R4, [R3+0x1a400] ;  /* 0x01a4000003047984 */ /* 0x002e620000000c00 */
        /* <DEDUP_REMOVED lines=45> */
.L_x_3836:
[----:B------:R-:W-:Y:S05]  /*7880*/  BSYNC B1 ;  /* 0x0000000000017941 */ /* 0x000fea0003800000 */
.L_x_3835:
[----:B------:R-:W-:Y:S05]  /*7890*/  @P1 BRA `(.L_x_3834) ;  /* 0x0000001400c81947 */ /* 0x000fea0003800000 */
[----:B-12---:R-:W1:Y:S01]  /*78a0*/  LDS.128 R4, [R0+0x2000] ;  /* 0x0020000000047984 */ /* 0x006e620000000c00 */
        /* <DEDUP_REMOVED lines=12> */
[C---:B-1----:R-:W-:Y:S01]  /*7970*/  LOP3.LUT R9, R6.reuse, 0xffff0000, RZ, 0xc0, !PT ;  /* 0xffff000006097812 */ /* 0x042fe200078ec0ff */
        /* <DEDUP_REMOVED lines=33> */
.L_x_3815:
[----:B------:R-:W1:Y:S01]  /*7b90*/  LDC R21, c[0x0][0x3d4] ;  /* 0x0000f500ff157b82 */ /* 0x000e620000000800 */
[-C--:B------:R-:W-:Y:S01]  /*7ba0*/  ISETP.GE.AND P0, PT, R218, R56.reuse, PT ;  /* 0x00000038da00720c */ /* 0x080fe20003f06270 */
[----:B------:R-:W-:Y:S01]  /*7bb0*/  ULDC.64 UR4, c[0x0][0x3c8] ;  /* 0x0000f20000047ab9 */ /* 0x000fe20000000a00 */
[----:B------:R-:W-:Y:S01]  /*7bc0*/  ISETP.GE.AND P1, PT, R19, R56, PT ;  /* 0x000000381300720c */ /* 0x000fe20003f26270 */
[----:B------:R-:W-:Y:S01]  /*7bd0*/  ULDC.64 UR6, c[0x0][0x3e0] ;  /* 0x0000f80000067ab9 */ /* 0x000fe20000000a00 */
[----:B------:R-:W-:Y:S02]  /*7be0*/  CS2R R32, SRZ ;  /* 0x0000000000207805 */ /* 0x000fe4000001ff00 */
[----:B------:R-:W-:Y:S02]  /*7bf0*/  CS2R R34, SRZ ;  /* 0x0000000000227805 */ /* 0x000fe4000001ff00 */
[CC--:B-1----:R-:W-:Y:S02]  /*7c00*/  ISETP.GE.OR P0, PT, R16.reuse, R21.reuse, P0 ;  /* 0x000000151000720c */ /* 0x0c2fe40000706670 */
[----:B------:R-:W-:-:S11]  /*7c10*/  ISETP.GE.OR P1, PT, R16, R21, P1 ;  /* 0x000000151000720c */ /* 0x000fd60000f26670 */
[----:B------:R-:W1:Y:S01]  /*7c20*/  @!P0 LDC.64 R14, c[0x0][0x3c8] ;  /* 0x0000f200ff0e8b82 */ /* 0x000e620000000a00 */
[----:B------:R-:W-:Y:S02]  /*7c30*/  @!P0 IADD3 R13, P2, P3, R26, R58, R53 ;  /* 0x0000003a1a0d8210 */ /* 0x000fe40007b5e035 */
[----:B------:R-:W-:Y:S02]  /*7c40*/  @!P1 IADD3 R9, P5, R53, R26, RZ ;  /* 0x0000001a35099210 */ /* 0x000fe40007fbe0ff */
[----:B------:R-:W-:Y:S02]  /*7c50*/  @!P0 IADD3.X R20, R27, R57, R52, P2, P3 ;  /* 0x000000391b148210 */ /* 0x000fe400017e6434 */
[----:B------:R-:W-:Y:S01]  /*7c60*/  @!P0 IADD3 R0, P3, P4, R28, R60, R55 ;  /* 0x0000003c1c008210 */ /* 0x000fe20007c7e037 */
[----:B------:R-:W2:Y:S01]  /*7c70*/  @!P0 LDC.64 R30, c[0x0][0x3e0] ;  /* 0x0000f800ff1e8b82 */ /* 0x000ea20000000a00 */
[----:B------:R-:W-:Y:S01]  /*7c80*/  @!P1 IADD3 R11, P2, R55, R28, RZ ;  /* 0x0000001c370b9210 */ /* 0x000fe20007f5e0ff */
[----:B------:R-:W-:Y:S01]  /*7c90*/  @!P1 IMAD.X R10, R52, 0x1, R27, P5 ;  /* 0x00000001340a9824 */ /* 0x000fe200028e061b */
[----:B------:R-:W-:-:S02]  /*7ca0*/  @!P0 IADD3.X R3, R29, R59, R54, P3, P4 ;  /* 0x0000003b1d038210 */ /* 0x000fc40001fe8436 */
[----:B------:R-:W-:Y:S01]  /*7cb0*/  @!P1 LEA R8, P5, R9, UR4, 0x1 ;  /* 0x0000000409089c11 */ /* 0x000fe2000f8a08ff */
[----:B------:R-:W-:-:S03]  /*7cc0*/  @!P1 IMAD.X R24, R54, 0x1, R29, P2 ;  /* 0x0000000136189824 */ /* 0x000fc600010e061d */
[----:B------:R-:W-:Y:S02]  /*7cd0*/  @!P1 LEA.HI.X R9, R9, UR5, R10, 0x1, P5 ;  /* 0x0000000509099c11 */ /* 0x000fe4000a8f0c0a */
[----:B------:R-:W-:Y:S02]  /*7ce0*/  @!P1 LEA R10, P2, R11, UR6, 0x1 ;  /* 0x000000060b0a9c11 */ /* 0x000fe4000f8408ff */
[----:B-1----:R-:W-:Y:S02]  /*7cf0*/  @!P0 LEA R12, P3, R13, R14, 0x1 ;  /* 0x0000000e0d0c8211 */ /* 0x002fe400078608ff */
[----:B------:R-:W-:Y:S02]  /*7d00*/  CS2R R26, SRZ ;  /* 0x00000000001a7805 */ /* 0x000fe4000001ff00 */
[----:B------:R-:W-:Y:S02]  /*7d10*/  @!P1 LEA.HI.X R11, R11, UR7, R24, 0x1, P2 ;  /* 0x000000070b0b9c11 */ /* 0x000fe400090f0c18 */
[----:B------:R-:W-:-:S02]  /*7d20*/  CS2R R28, SRZ ;  /* 0x00000000001c7805 */ /* 0x000fc4000001ff00 */
[----:B------:R-:W-:Y:S01]  /*7d30*/  @!P0 LEA.HI.X R13, R13, R15, R20, 0x1, P3 ;  /* 0x0000000f0d0d8211 */ /* 0x000fe200018f0c14 */
[----:B------:R1:W5:Y:S01]  /*7d40*/  @!P1 LDG.E.128 R32, desc[UR40][R8.64] ;  /* 0x0000002808209981 */ /* 0x000362000c1e1d00 */
[----:B--2---:R-:W-:-:S04]  /*7d50*/  @!P0 LEA R14, P4, R0, R30, 0x1 ;  /* 0x0000001e000e8211 */ /* 0x004fc800078808ff */
[----:B------:R-:W-:Y:S02]  /*7d60*/  @!P0 LEA.HI.X R15, R0, R31, R3, 0x1, P4 ;  /* 0x0000001f000f8211 */ /* 0x000fe400020f0c03 */
[----:B------:R-:W2:Y:S01]  /*7d70*/  LDC R0, c[0x0][0x428] ;  /* 0x00010a00ff007b82 */ /* 0x000ea20000000800 */
[----:B------:R-:W-:Y:S02]  /*7d80*/  CS2R R24, SRZ ;  /* 0x0000000000187805 */ /* 0x000fe4000001ff00 */
[----:B------:R-:W-:-:S04]  /*7d90*/  CS2R R30, SRZ ;  /* 0x00000000001e7805 */ /* 0x000fc8000001ff00 */
[----:B------:R-:W5:Y:S04]  /*7da0*/  @!P0 LDG.E.128 R24, desc[UR40][R12.64] ;  /* 0x000000280c188981 */ /* 0x000f68000c1e1d00 */
[----:B------:R-:W5:Y:S01]  /*7db0*/  @!P0 LDG.E.128 R28, desc[UR40][R14.64] ;  /* 0x000000280e1c8981 */ /* 0x000f62000c1e1d00 */
[----:B--2---:R-:W-:-:S13]  /*7dc0*/  ISETP.NE.AND P0, PT, R0, 0x1, PT ;  /* 0x000000010000780c */ /* 0x004fda0003f05270 */
[----:B------:R-:W2:Y:S08]  /*7dd0*/  @P0 LDC R0, c[0x0][0x42c] ;  /* 0x00010b00ff000b82 */ /* 0x000eb00000000800 */
[----:B-1----:R-:W1:Y:S01]  /*7de0*/  @P0 LDC R9, c[0x0][0x430] ;  /* 0x00010c00ff090b82 */ /* 0x002e620000000800 */
[----:B------:R-:W-:-:S04]  /*7df0*/  IMAD R3, R205, 0x80, R19 ;  /* 0x00000080cd037824 */ /* 0x000fc800078e0213 */
[----:B------:R-:W-:Y:S01]  /*7e00*/  IMAD R3, R232, 0x40, R3 ;  /* 0x00000040e8037824 */ /* 0x000fe200078e0203 */
[----:B------:R-:W-:Y:S02]  /*7e10*/  CS2R R36, SRZ ;  /* 0x0000000000247805 */ /* 0x000fe4000001ff00 */
[----:B------:R-:W-:Y:S01]  /*7e20*/  CS2R R38, SRZ ;  /* 0x0000000000267805 */ /* 0x000fe2000001ff00 */
[----:B------:R-:W-:-:S05]  /*7e30*/  IMAD.MOV.U32 R8, RZ, RZ, R44 ;  /* 0x000000ffff087224 */ /* 0x000fca00078e002c */
[----:B------:R3:W5:Y:S01]  /*7e40*/  @!P1 LDG.E.128 R36, desc[UR40][R10.64] ;  /* 0x000000280a249981 */ /* 0x000762000c1e1d00 */
[----:B--2---:R-:W-:-:S05]  /*7e50*/  @P0 IMAD.HI.U32 R0, R3, R0, RZ ;  /* 0x0000000003000227 */ /* 0x004fca00078e00ff */
[----:B-1----:R-:W-:-:S04]  /*7e60*/  @P0 SHF.R.U32.HI R3, RZ, R9, R0 ;  /* 0x00000009ff030219 */ /* 0x002fc80000011600 */
[----:B------:R-:W-:Y:S01]  /*7e70*/  SHF.R.S32.HI R41, RZ, 0x1f, R3 ;  /* 0x0000001fff297819 */ /* 0x000fe20000011403 */
[----:B------:R-:W-:Y:S02]  /*7e80*/  IMAD.MOV.U32 R9, RZ, RZ, R47 ;  /* 0x000000ffff097224 */ /* 0x000fe400078e002f */
[----:B---3--:R-:W-:Y:S02]  /*7e90*/  IMAD.MOV.U32 R10, RZ, RZ, R42 ;  /* 0x000000ffff0a7224 */ /* 0x008fe400078e002a */
[----:B------:R-:W-:Y:S02]  /*7ea0*/  IMAD.MOV.U32 R11, RZ, RZ, R49 ;  /* 0x000000ffff0b7224 */ /* 0x000fe400078e0031 */
[C---:B------:R-:W-:Y:S02]  /*7eb0*/  IMAD R0, R41.reuse, R6, RZ ;  /* 0x0000000629007224 */ /* 0x040fe400078e02ff */
[----:B------:R-:W-:Y:S02]  /*7ec0*/  IMAD R12, R41, R4, RZ ;  /* 0x00000004290c7224 */ /* 0x000fe400078e02ff */
        /* <DEDUP_REMOVED lines=13> */
.L_x_4036:
[----:B------:R-:W-:-:S03]  /*7fa0*/  UMOV UR4, 0xffffffff ;  /* 0xffffffff00047882 */ /* 0x000fc60000000000 */
[----:B------:R-:W-:Y:S05]  /*7fb0*/  BRA.DIV UR4, `(.L_x_3838) ;  /* 0x0000010a04b87947 */ /* 0x000fea000b800000 */
.L_x_4039:
[----:B------:R-:W-:-:S03]  /*7fc0*/  UMOV UR4, 0xffffffff ;  /* 0xffffffff00047882 */ /* 0x000fc60000000000 */
[----:B------:R-:W-:Y:S05]  /*7fd0*/  BRA.DIV UR4, `(.L_x_3839) ;  /* 0x0000010a04d87947 */ /* 0x000fea000b800000 */
.L_x_4042:
[----:B------:R-:W-:-:S03]  /*7fe0*/  UMOV UR4, 0xffffffff ;  /* 0xffffffff00047882 */ /* 0x000fc60000000000 */
[----:B------:R-:W-:Y:S05]  /*7ff0*/  BRA.DIV UR4, `(.L_x_3840) ;  /* 0x0000010a04f87947 */ /* 0x000fea000b800000 */
.L_x_4045:
[----:B------:R-:W-:-:S03]  /*8000*/  UMOV UR4, 0xffffffff ;  /* 0xffffffff00047882 */ /* 0x000fc60000000000 */
[----:B------:R-:W-:Y:S05]  /*8010*/  BRA.DIV UR4, `(.L_x_3841) ;  /* 0x0000010e04187947 */ /* 0x000fea000b800000 */
.L_x_4048:
[----:B------:R-:W-:Y:S01]  /*8020*/  UMOV UR4, 0xffffffff ;  /* 0xffffffff00047882 */ /* 0x000fe20000000000 */
[----:B------:R-:W-:Y:S02]  /*8030*/  LOP3.LUT R6, R6, 0xfffffffe, RZ, 0xc0, !PT ;  /* 0xfffffffe06067812 */ /* 0x000fe400078ec0ff */
[----:B------:R-:W-:Y:S05]  /*8040*/  BRA.DIV UR4, `(.L_x_3842) ;  /* 0x0000010e04347947 */ /* 0x000fea000b800000 */
.L_x_4051:
[----:B------:R-:W-:Y:S01]  /*8050*/  UMOV UR4, 0xffffffff ;  /* 0xffffffff00047882 */ /* 0x000fe20000000000 */
[----:B------:R-:W-:Y:S02]  /*8060*/  IMAD.IADD R6, R225, 0x1, -R6 ;  /* 0x00000001e1067824 */ /* 0x000fe400078e0a06 */
[----:B------:R-:W-:Y:S05]  /*8070*/  BRA.DIV UR4, `(.L_x_3843) ;  /* 0x0000010e04507947 */ /* 0x000fea000b800000 */
.L_x_4054:
[----:B------:R-:W-:Y:S01]  /*8080*/  UMOV UR4, 0xffffffff ;  /* 0xffffffff00047882 */ /* 0x000fe20000000000 */
[----:B------:R-:W-:Y:S02]  /*8090*/  SHF.L.U32 R3, R6, 0x1f, RZ ;  /* 0x0000001f06037819 */ /* 0x000fe400000006ff */
[----:B------:R-:W-:Y:S05]  /*80a0*/  BRA.DIV UR4, `(.L_x_3844) ;  /* 0x0000010e046c7947 */ /* 0x000fea000b800000 */
.L_x_4057:
[----:B------:R-:W1:Y:S01]  /*80b0*/  SYNCS.PHASECHK.TRANS64.TRYWAIT P1, [R18+URZ+0x22800], R3 ;  /* 0x02280003120075a7 */ /* 0x000e62000802017f */
        /* <DEDUP_REMOVED lines=33> */
.L_x_4058:
[----:B------:R-:W-:Y:S05]  /*82d0*/  BSYNC B1 ;  /* 0x0000000000017941 */ /* 0x000fea0003800000 */
.L_x_3845:
[----:B------:R-:W-:Y:S04]  /*82e0*/  BSSY B1, `(.L_x_3847) ;  /* 0x000006a000017945 */ /* 0x000fe80003800000 */
[----:B------:R-:W-:Y:S05]  /*82f0*/  @P2 BRA `(.L_x_3848) ;  /* 0x0000000400a02947 */ /* 0x000fea0003800000 */
[----:B------:R-:W-:Y:S01]  /*8300*/  IMAD.SHL.U32 R0, R230, 0x40, RZ ;  /* 0x00000040e6007824 */ /* 0x000fe200078e00ff */
[----:B------:R-:W-:Y:S01]  /*8310*/  SHF.R.U64 R12, R32, 0x10, R33 ;  /* 0x00000010200c7819 */ /* 0x000fe20000001221 */
[----:B------:R-:W-:Y:S01]  /*8320*/  IMAD.IADD R4, R16, 0x1, R21 ;  /* 0x0000000110047824 */ /* 0x000fe200078e0215 */
[----:B------:R-:W-:Y:S02]  /*8330*/  SHF.R.U32.HI R32, RZ, 0x10, R33 ;  /* 0x00000010ff207819 */ /* 0x000fe40000011621 */
[----:B------:R-:W-:Y:S02]  /*8340*/  LOP3.LUT R5, R0, 0x1c0, RZ, 0xc0, !PT ;  /* 0x000001c000057812 */ /* 0x000fe400078ec0ff */
[----:B------:R-:W-:Y:S02]  /*8350*/  SHF.R.U64 R42, R38, 0x10, R39 ;  /* 0x00000010262a7819 */ /* 0x000fe40000001227 */
[----:B------:R-:W-:Y:S02]  /*8360*/  SHF.R.U32.HI R7, RZ, 0x3, R5 ;  /* 0x00000003ff077819 */ /* 0x000fe40000011605 */
[----:B------:R-:W-:-:S02]  /*8370*/  LOP3.LUT R4, R5, 0x38, R4, 0xf8, !PT ;  /* 0x0000003805047812 */ /* 0x000fc400078ef804 */
[----:B------:R-:W-:Y:S02]  /*8380*/  LOP3.LUT R0, R5, 0x38, R16, 0xf8, !PT ;  /* 0x0000003805007812 */ /* 0x000fe400078ef810 */
[-C--:B------:R-:W-:Y:S02]  /*8390*/  LOP3.LUT R5, R4, R7.reuse, RZ, 0x3c, !PT ;  /* 0x0000000704057212 */ /* 0x080fe400078e3cff */
[----:B-1----:R-:W-:Y:S02]  /*83a0*/  LOP3.LUT R3, R0, R7, RZ, 0x3c, !PT ;  /* 0x0000000700037212 */ /* 0x002fe400078e3cff */
[----:B------:R-:W-:Y:S01]  /*83b0*/  SHF.R.U64 R0, R36, 0x10, R37 ;  /* 0x0000001024007819 */ /* 0x000fe20000001225 */
[C---:B------:R-:W-:Y:S01]  /*83c0*/  IMAD R5, R210.reuse, 0x200, R5 ;  /* 0x00000200d2057824 */ /* 0x040fe200078e0205 */
[----:B------:R-:W-:Y:S01]  /*83d0*/  SHF.R.U32.HI R43, RZ, 0x10, R39 ;  /* 0x00000010ff2b7819 */ /* 0x000fe20000011627 */
[----:B------:R-:W-:Y:S01]  /*83e0*/  IMAD R3, R210, 0x200, R3 ;  /* 0x00000200d2037824 */ /* 0x000fe200078e0203 */
[----:B------:R-:W-:Y:S01]  /*83f0*/  PRMT R33, R15, 0x5432, R12 ;  /* 0x000054320f217816 */ /* 0x000fe2000000000c */
[----:B------:R-:W-:Y:S01]  /*8400*/  IMAD R50, R5, 0x2, R18 ;  /* 0x0000000205327824 */ /* 0x000fe200078e0212 */
[----:B------:R-:W-:Y:S01]  /*8410*/  PRMT R38, R13, 0x5432, R0 ;  /* 0x000054320d267816 */ /* 0x000fe20000000000 */
[----:B------:R-:W-:Y:S01]  /*8420*/  IMAD R49, R3, 0x2, R18 ;  /* 0x0000000203317824 */ /* 0x000fe200078e0212 */
[----:B------:R-:W-:-:S02]  /*8430*/  SHF.R.U64 R3, R34, 0x10, R35 ;  /* 0x0000001022037819 */ /* 0x000fc40000001223 */
[----:B------:R-:W1:Y:S01]  /*8440*/  LDS.128 R4, [R50+0x18400] ;  /* 0x0184000032047984 */ /* 0x000e620000000c00 */
[----:B------:R-:W-:Y:S01]  /*8450*/  SHF.R.U32.HI R35, RZ, 0x10, R35 ;  /* 0x00000010ff237819 */ /* 0x000fe20000011623 */
[----:B------:R-:W-:Y:S01]  /*8460*/  IMAD.U32 R39, R38, 0x10000, RZ ;  /* 0x0001000026277824 */ /* 0x000fe200078e00ff */
[----:B------:R-:W-:Y:S01]  /*8470*/  SHF.R.U32.HI R41, RZ, 0x10, R37 ;  /* 0x00000010ff297819 */ /* 0x000fe20000011625 */
[----:B------:R-:W2:Y:S01]  /*8480*/  LDS.128 R8, [R49+0x18400] ;  /* 0x0184000031087984 */ /* 0x000ea20000000c00 */
[----:B------:R-:W-:Y:S01]  /*8490*/  PRMT R37, R20, 0x5410, R35 ;  /* 0x0000541014257816 */ /* 0x000fe20000000023 */
[----:B------:R-:W-:Y:S01]  /*84a0*/  IMAD.U32 R35, R33, 0x10000, RZ ;  /* 0x0001000021237824 */ /* 0x000fe200078e00ff */
[C---:B------:R-:W-:Y:S02]  /*84b0*/  PRMT R42, R14.reuse, 0x5432, R42 ;  /* 0x000054320e2a7816 */ /* 0x040fe4000000002a */
[----:B------:R-:W-:Y:S02]  /*84c0*/  PRMT R43, R14, 0x5410, R43 ;  /* 0x000054100e2b7816 */ /* 0x000fe4000000002b */
[----:B------:R-:W-:-:S02]  /*84d0*/  LOP3.LUT R38, R38, 0xffff0000, RZ, 0xc0, !PT ;  /* 0xffff000026267812 */ /* 0x000fc400078ec0ff */
[----:B------:R-:W-:Y:S02]  /*84e0*/  PRMT R41, R13, 0x5410, R41 ;  /* 0x000054100d297816 */ /* 0x000fe40000000029 */
[----:B------:R-:W-:Y:S02]  /*84f0*/  PRMT R34, R20, 0x5432, R32 ;  /* 0x0000543214227816 */ /* 0x000fe40000000020 */
[----:B------:R-:W-:Y:S02]  /*8500*/  PRMT R36, R15, 0x5410, R3 ;  /* 0x000054100f247816 */ /* 0x000fe40000000003 */
[----:B------:R-:W-:Y:S01]  /*8510*/  LOP3.LUT R33, R33, 0xffff0000, RZ, 0xc0, !PT ;  /* 0xffff000021217812 */ /* 0x000fe200078ec0ff */
[C---:B-1----:R-:W-:Y:S01]  /*8520*/  IMAD.U32 R14, R4.reuse, 0x10000, RZ ;  /* 0x00010000040e7824 */ /* 0x042fe200078e00ff */
[----:B------:R-:W-:Y:S01]  /*8530*/  LOP3.LUT R4, R4, 0xffff0000, RZ, 0xc0, !PT ;  /* 0xffff000004047812 */ /* 0x000fe200078ec0ff */
[C---:B------:R-:W-:Y:S01]  /*8540*/  IMAD.U32 R15, R5.reuse, 0x10000, RZ ;  /* 0x00010000050f7824 */ /* 0x040fe200078e00ff */
[----:B------:R-:W-:Y:S01]  /*8550*/  LOP3.LUT R5, R5, 0xffff0000, RZ, 0xc0, !PT ;  /* 0xffff000005057812 */ /* 0x000fe200078ec0ff */
[----:B--2---:R-:W-:-:S02]  /*8560*/  IMAD.U32 R0, R8, 0x10000, RZ ;  /* 0x0001000008007824 */ /* 0x004fc400078e00ff */
        /* <DEDUP_REMOVED lines=65> */
.L_x_3848:
[----:B------:R-:W-:Y:S05]  /*8980*/  BSYNC B1 ;  /* 0x0000000000017941 */ /* 0x000fea0003800000 */
.L_x_3847:
[----:B------:R-:W-:Y:S01]  /*8990*/  PRMT R14, R57, 0x5410, R56 ;  /* 0x00005410390e7816 */ /* 0x000fe20000000038 */
[----:B------:R-:W-:Y:S06]  /*89a0*/  @P0 BRA `(.L_x_3834) ;  /* 0x0000000400840947 */ /* 0x000fec0003800000 */
[----:B------:R-:W-:Y:S01]  /*89b0*/  IMAD.IADD R0, R16, 0x1, R21 ;  /* 0x0000000110007824 */ /* 0x000fe200078e0215 */
[----:B--2---:R-:W2:Y:S01]  /*89c0*/  LDS.128 R8, [R234+0x18400] ;  /* 0x01840000ea087984 */ /* 0x004ea20000000c00 */
[----:B------:R-:W-:Y:S02]  /*89d0*/  SHF.R.U64 R13, R24, 0x10, R25 ;  /* 0x00000010180d7819 */ /* 0x000fe40000001219 */
[----:B------:R-:W-:Y:S02]  /*89e0*/  SHF.R.U64 R34, R30, 0x10, R31 ;  /* 0x000000101e227819 */ /* 0x000fe4000000121f */
[----:B------:R-:W-:Y:S02]  /*89f0*/  LOP3.LUT R0, R203, 0x38, R0, 0xf8, !PT ;  /* 0x00000038cb007812 */ /* 0x000fe400078ef800 */
[----:B------:R-:W-:Y:S02]  /*8a00*/  SHF.R.U32.HI R24, RZ, 0x10, R25 ;  /* 0x00000010ff187819 */ /* 0x000fe40000011619 */
[----:B------:R-:W-:-:S02]  /*8a10*/  LOP3.LUT R0, R0, R237, RZ, 0x3c, !PT ;  /* 0x000000ed00007212 */ /* 0x000fc400078e3cff */
[--C-:B------:R-:W-:Y:S02]  /*8a20*/  SHF.R.U64 R12, R26, 0x10, R27.reuse ;  /* 0x000000101a0c7819 */ /* 0x100fe4000000121b */
[----:B------:R-:W-:Y:S01]  /*8a30*/  SHF.R.U32.HI R26, RZ, 0x10, R27 ;  /* 0x00000010ff1a7819 */ /* 0x000fe2000001161b */
[----:B-1----:R-:W-:Y:S01]  /*8a40*/  IMAD.IADD R3, R211, 0x1, R0 ;  /* 0x00000001d3037824 */ /* 0x002fe200078e0200 */
[--C-:B------:R-:W-:Y:S02]  /*8a50*/  SHF.R.U64 R0, R28, 0x10, R29.reuse ;  /* 0x000000101c007819 */ /* 0x100fe4000000121d */
[----:B------:R-:W-:Y:S01]  /*8a60*/  SHF.R.U32.HI R32, RZ, 0x10, R29 ;  /* 0x00000010ff207819 */ /* 0x000fe2000001161d */
[----:B------:R-:W-:Y:S01]  /*8a70*/  IMAD R3, R3, 0x2, R18 ;  /* 0x0000000203037824 */ /* 0x000fe200078e0212 */
[C---:B------:R-:W-:Y:S02]  /*8a80*/  PRMT R30, R51.reuse, 0x5432, R0 ;  /* 0x00005432331e7816 */ /* 0x040fe40000000000 */
[----:B------:R-:W-:-:S02]  /*8a90*/  PRMT R25, R51, 0x5410, R13 ;  /* 0x0000541033197816 */ /* 0x000fc4000000000d */
[----:B------:R-:W1:Y:S01]  /*8aa0*/  LDS.128 R4, [R3+0x18400] ;  /* 0x0184000003047984 */ /* 0x000e620000000c00 */
[----:B------:R-:W-:Y:S01]  /*8ab0*/  SHF.R.U32.HI R35, RZ, 0x10, R31 ;  /* 0x00000010ff237819 */ /* 0x000fe2000001161f */
[----:B------:R-:W-:Y:S01]  /*8ac0*/  IMAD.U32 R31, R30, 0x10000, RZ ;  /* 0x000100001e1f7824 */ /* 0x000fe200078e00ff */
[----:B------:R-:W-:Y:S01]  /*8ad0*/  PRMT R29, R55, 0x5432, R26 ;  /* 0x00005432371d7816 */ /* 0x000fe2000000001a */
[----:B------:R-:W-:Y:S01]  /*8ae0*/  IMAD.U32 R26, R25, 0x10000, RZ ;  /* 0x00010000191a7824 */ /* 0x000fe200078e00ff */
[----:B------:R-:W-:Y:S02]  /*8af0*/  PRMT R32, R52, 0x5432, R32 ;  /* 0x0000543234207816 */ /* 0x000fe40000000020 */
[----:B------:R-:W-:Y:S02]  /*8b00*/  PRMT R27, R53, 0x5432, R24 ;  /* 0x00005432351b7816 */ /* 0x000fe40000000018 */
[----:B------:R-:W-:Y:S01]  /*8b10*/  PRMT R35, R14, 0x5410, R35 ;  /* 0x000054100e237816 */ /* 0x000fe20000000023 */
[----:B------:R-:W-:Y:S01]  /*8b20*/  IMAD.U32 R33, R32, 0x10000, RZ ;  /* 0x0001000020217824 */ /* 0x000fe200078e00ff */
[----:B------:R-:W-:-:S02]  /*8b30*/  PRMT R28, R54, 0x5432, R12 ;  /* 0x00005432361c7816 */ /* 0x000fc4000000000c */
[----:B------:R-:W-:Y:S02]  /*8b40*/  PRMT R34, R14, 0x5432, R34 ;  /* 0x000054320e227816 */ /* 0x000fe40000000022 */
[----:B------:R-:W-:Y:S01]  /*8b50*/  LOP3.LUT R25, R25, 0xffff0000, RZ, 0xc0, !PT ;  /* 0xffff000019197812 */ /* 0x000fe200078ec0ff */
[----:B--2---:R-:W-:Y:S01]  /*8b60*/  IMAD.U32 R0, R8, 0x10000, RZ ;  /* 0x0001000008007824 */ /* 0x004fe200078e00ff */
[----:B------:R-:W-:Y:S01]  /*8b70*/  LOP3.LUT R32, R32, 0xffff0000, RZ, 0xc0, !PT ;  /* 0xffff000020207812 */ /* 0x000fe200078ec0ff */
[C---:B------:R-:W-:Y:S01]  /*8b80*/  IMAD.U32 R12, R9.reuse, 0x10000, RZ ;  /* 0x00010000090c7824 */ /* 0x040fe200078e00ff */
[----:B------:R-:W-:Y:S01]  /*8b90*/  LOP3.LUT R9, R9, 0xffff0000, RZ, 0xc0, !PT ;  /* 0xffff000009097812 */ /* 0x000fe200078ec0ff */
[----:B------:R-:W-:Y:S01]  /*8ba0*/  IMAD.U32 R14, R11, 0x10000, RZ ;  /* 0x000100000b0e7824 */ /* 0x000fe200078e00ff */
[----:B------:R-:W-:Y:S01]  /*8bb0*/  LOP3.LUT R8, R8, 0xffff0000, RZ, 0xc0, !PT ;  /* 0xffff000008087812 */ /* 0x000fe200078ec0ff */
[C---:B------:R-:W-:Y:S01]  /*8bc0*/  IMAD.U32 R13, R10.reuse, 0x10000, RZ ;  /* 0x000100000a0d7824 */ /* 0x040fe200078e00ff */
[----:B------:R-:W-:-:S02]  /*8bd0*/  LOP3.LUT R10, R10, 0xffff0000, RZ, 0xc0, !PT ;  /* 0xffff00000a0a7812 */ /* 0x000fc400078ec0ff */
[----:B------:R-:W-:Y:S01]  /*8be0*/  LOP3.LUT R11, R11, 0xffff0000, RZ, 0xc0, !PT ;  /* 0xffff00000b0b7812 */ /* 0x000fe200078ec0ff */
[C---:B-1----:R-:W-:Y:S01]  /*8bf0*/  IMAD.U32 R15, R4.reuse, 0x10000, RZ ;  /* 0x00010000040f7824 */ /* 0x042fe200078e00ff */
[----:B------:R-:W-:Y:S01]  /*8c00*/  LOP3.LUT R4, R4, 0xffff0000, RZ, 0xc0, !PT ;  /* 0xffff000004047812 */ /* 0x000fe200078ec0ff */
[C---:B------:R-:W-:Y:S01]  /*8c10*/  IMAD.U32 R20, R5.reuse, 0x10000, RZ ;  /* 0x0001000005147824 */ /* 0x040fe200078e00ff */
[----:B------:R-:W-:Y:S01]  /*8c20*/  LOP3.LUT R5, R5, 0xffff0000, RZ, 0xc0, !PT ;  /* 0xffff000005057812 */ /* 0x000fe200078ec0ff */
[C---:B------:R-:W-:Y:S01]  /*8c30*/  FMUL.FTZ R37, R15.reuse, R31 ;  /* 0x0000001f0f257220 */ /* 0x040fe20000410000 */
[-C--:B------:R-:W-:Y:S01]  /*8c40*/  FMUL.FTZ R39, R15, R26.reuse ;  /* 0x0000001a0f277220 */ /* 0x080fe20000410000 */
[----:B------:R-:W-:Y:S02]  /*8c50*/  IMAD.U32 R15, R27, 0x10000, RZ ;  /* 0x000100001b0f7824 */ /* 0x000fe400078e00ff */
[----:B------:R-:W-:Y:S01]  /*8c60*/  FMUL.FTZ R41, R20, R33 ;  /* 0x0000002114297220 */ /* 0x000fe20000410000 */
[----:B------:R-:W-:Y:S01]  /*8c70*/  FFMA.FTZ R26, R0, R26, -R37 ;  /* 0x0000001a001a7223 */ /* 0x000fe20000010825 */
[----:B------:R-:W-:-:S02]  /*8c80*/  IMAD.U32 R24, R7, 0x10000, RZ ;  /* 0x0001000007187824 */ /* 0x000fc400078e00ff */
[----:B------:R-:W-:Y:S01]  /*8c90*/  FFMA.FTZ R39, R0, R31, R39 ;  /* 0x0000001f00277223 */ /* 0x000fe20000010027 */
[----:B------:R-:W-:Y:S02]  /*8ca0*/  IMAD.U32 R37, R35, 0x10000, RZ ;  /* 0x0001000023257824 */ /* 0x000fe400078e00ff */
[-C--:B------:R-:W-:Y:S01]  /*8cb0*/  FMUL.FTZ R43, R20, R15.reuse ;  /* 0x0000000f142b7220 */ /* 0x080fe20000410000 */
[----:B------:R-:W-:Y:S02]  /*8cc0*/  IMAD.U32 R31, R29, 0x10000, RZ ;  /* 0x000100001d1f7824 */ /* 0x000fe400078e00ff */
[----:B------:R-:W-:Y:S01]  /*8cd0*/  FFMA.FTZ R41, R12, R15, -R41 ;  /* 0x0000000f0c297223 */ /* 0x000fe20000010829 */
[----:B------:R-:W-:Y:S01]  /*8ce0*/  FMUL.FTZ R45, R24, R37 ;  /* 0x00000025182d7220 */ /* 0x000fe20000410000 */
[----:B------:R-:W-:Y:S01]  /*8cf0*/  LOP3.LUT R15, R30, 0xffff0000, RZ, 0xc0, !PT ;  /* 0xffff00001e0f7812 */ /* 0x000fe200078ec0ff */
[----:B------:R-:W-:Y:S01]  /*8d00*/  FMUL.FTZ R24, R24, R31 ;  /* 0x0000001f18187220 */ /* 0x000fe20000410000 */
[----:B------:R-:W-:Y:S01]  /*8d10*/  FFMA.FTZ R43, R12, R33, R43 ;  /* 0x000000210c2b7223 */ /* 0x000fe2000001002b */
[----:B------:R-:W-:Y:S01]  /*8d20*/  LOP3.LUT R0, R27, 0xffff0000, RZ, 0xc0, !PT ;  /* 0xffff00001b007812 */ /* 0x000fe200078ec0ff */
[----:B------:R-:W-:-:S02]  /*8d30*/  IMAD.U32 R21, R6, 0x10000, RZ ;  /* 0x0001000006157824 */ /* 0x000fc400078e00ff */
[----:B------:R-:W-:Y:S01]  /*8d40*/  FFMA.FTZ R45, R14, R31, -R45 ;  /* 0x0000001f0e2d7223 */ /* 0x000fe2000001082d */
[----:B------:R-:W-:Y:S02]  /*8d50*/  IMAD.U32 R12, R34, 0x10000, RZ ;  /* 0x00010000220c7824 */ /* 0x000fe400078e00ff */
[----:B------:R-:W-:Y:S01]  /*8d60*/  FFMA.FTZ R37, R14, R37, R24 ;  /* 0x000000250e257223 */ /* 0x000fe20000010018 */
[C---:B------:R-:W-:Y:S01]  /*8d70*/  FMUL.FTZ R31, R4.reuse, R15 ;  /* 0x0000000f041f7220 */ /* 0x040fe20000410000 */
[-C--:B------:R-:W-:Y:S01]  /*8d80*/  FMUL.FTZ R27, R4, R25.reuse ;  /* 0x00000019041b7220 */ /* 0x080fe20000410000 */
[C---:B------:R-:W-:Y:S01]  /*8d90*/  FMUL.FTZ R14, R5.reuse, R32 ;  /* 0x00000020050e7220 */ /* 0x040fe20000410000 */
[----:B------:R-:W-:Y:S02]  /*8da0*/  IMAD.U32 R4, R28, 0x10000, RZ ;  /* 0x000100001c047824 */ /* 0x000fe400078e00ff */
[----:B------:R-:W-:Y:S01]  /*8db0*/  FMUL.FTZ R5, R5, R0 ;  /* 0x0000000005057220 */ /* 0x000fe20000410000 */
[----:B------:R-:W-:Y:S01]  /*8dc0*/  FMUL.FTZ R20, R21, R12 ;  /* 0x0000000c15147220 */ /* 0x000fe20000410000 */
[----:B------:R-:W-:Y:S01]  /*8dd0*/  FFMA.FTZ R14, R9, R0, -R14 ;  /* 0x00000000090e7223 */ /* 0x000fe2000001080e */
[----:B------:R-:W-:Y:S01]  /*8de0*/  FMUL.FTZ R24, R21, R4 ;  /* 0x0000000415187220 */ /* 0x000fe20000410000 */
[----:B------:R-:W-:Y:S01]  /*8df0*/  FFMA.FTZ R32, R9, R32, R5 ;  /* 0x0000002009207223 */ /* 0x000fe20000010005 */
[C---:B------:R-:W-:Y:S01]  /*8e00*/  FFMA.FTZ R20, R13.reuse, R4, -R20 ;  /* 0x000000040d147223 */ /* 0x040fe20000010814 */
[----:B------:R-:W-:Y:S01]  /*8e10*/  LOP3.LUT R6, R6, 0xffff0000, RZ, 0xc0, !PT ;  /* 0xffff000006067812 */ /* 0x000fe200078ec0ff */
[----:B------:R-:W-:Y:S01]  /*8e20*/  FFMA.FTZ R24, R13, R12, R24 ;  /* 0x0000000c0d187223 */ /* 0x000fe20000010018 */
[----:B------:R-:W-:Y:S01]  /*8e30*/  LOP3.LUT R7, R7, 0xffff0000, RZ, 0xc0, !PT ;  /* 0xffff000007077812 */ /* 0x000fe200078ec0ff */
[----:B------:R-:W-:Y:S01]  /*8e40*/  FFMA.FTZ R31, R8, R25, -R31 ;  /* 0x00000019081f7223 */ /* 0x000fe2000001081f */
[----:B------:R-:W-:Y:S01]  /*8e50*/  LOP3.LUT R9, R34, 0xffff0000, RZ, 0xc0, !PT ;  /* 0xffff000022097812 */ /* 0x000fe200078ec0ff */
[----:B------:R-:W-:Y:S01]  /*8e60*/  FFMA.FTZ R8, R8, R15, R27 ;  /* 0x0000000f08087223 */ /* 0x000fe2000001001b */
[----:B------:R-:W-:-:S02]  /*8e70*/  LOP3.LUT R4, R35, 0xffff0000, RZ, 0xc0, !PT ;  /* 0xffff000023047812 */ /* 0x000fc400078ec0ff */
[----:B------:R-:W-:Y:S01]  /*8e80*/  LOP3.LUT R5, R28, 0xffff0000, RZ, 0xc0, !PT ;  /* 0xffff00001c057812 */ /* 0x000fe200078ec0ff */
[C---:B------:R-:W-:Y:S01]  /*8e90*/  FMUL.FTZ R13, R6.reuse, R9 ;  /* 0x00000009060d7220 */ /* 0x040fe20000410000 */
[----:B------:R-:W-:Y:S01]  /*8ea0*/  LOP3.LUT R0, R29, 0xffff0000, RZ, 0xc0, !PT ;  /* 0xffff00001d007812 */ /* 0x000fe200078ec0ff */
[----:B------:R-:W-:Y:S01]  /*8eb0*/  FMUL.FTZ R12, R7, R4 ;  /* 0x00000004070c7220 */ /* 0x000fe20000410000 */
[----:B------:R-:W-:Y:S01]  /*8ec0*/  F2FP.BF16.F32.PACK_AB R28, R31, R26 ;  /* 0x0000001a1f1c723e */ /* 0x000fe200000010ff */
[-C--:B------:R-:W-:Y:S01]  /*8ed0*/  FMUL.FTZ R6, R6, R5.reuse ;  /* 0x0000000506067220 */ /* 0x080fe20000410000 */
[C---:B------:R-:W-:Y:S01]  /*8ee0*/  FFMA.FTZ R13, R10.reuse, R5, -R13 ;  /* 0x000000050a0d7223 */ /* 0x040fe2000001080d */
[-C--:B------:R-:W-:Y:S01]  /*8ef0*/  FMUL.FTZ R7, R7, R0.reuse ;  /* 0x0000000007077220 */ /* 0x080fe20000410000 */
[C---:B------:R-:W-:Y:S01]  /*8f00*/  FFMA.FTZ R12, R11.reuse, R0, -R12 ;  /* 0x000000000b0c7223 */ /* 0x040fe2000001080c */
[----:B------:R-:W-:Y:S01]  /*8f10*/  FFMA.FTZ R9, R10, R9, R6 ;  /* 0x000000090a097223 */ /* 0x000fe20000010006 */
[----:B------:R-:W-:Y:S01]  /*8f20*/  F2FP.BF16.F32.PACK_AB R29, R14, R41 ;  /* 0x000000290e1d723e */ /* 0x000fe200000010ff */
[----:B------:R-:W-:Y:S01]  /*8f30*/  FFMA.FTZ R4, R11, R4, R7 ;  /* 0x000000040b047223 */ /* 0x000fe20000010007 */
[----:B------:R-:W-:-:S02]  /*8f40*/  F2FP.BF16.F32.PACK_AB R30, R13, R20 ;  /* 0x000000140d1e723e */ /* 0x000fc400000010ff */
[----:B------:R-:W-:Y:S02]  /*8f50*/  F2FP.BF16.F32.PACK_AB R31, R12, R45 ;  /* 0x0000002d0c1f723e */ /* 0x000fe400000010ff */
[----:B------:R-:W-:Y:S02]  /*8f60*/  F2FP.BF16.F32.PACK_AB R48, R8, R39 ;  /* 0x000000270830723e */ /* 0x000fe400000010ff */
[----:B------:R-:W-:Y:S01]  /*8f70*/  F2FP.BF16.F32.PACK_AB R49, R32, R43 ;  /* 0x0000002b2031723e */ /* 0x000fe200000010ff */
[----:B------:R1:W-:Y:S01]  /*8f80*/  STS.128 [R234+0x18400], R28 ;  /* 0x0184001cea007388 */ /* 0x0003e20000000c00 */
[----:B------:R-:W-:Y:S02]  /*8f90*/  F2FP.BF16.F32.PACK_AB R50, R9, R24 ;  /* 0x000000180932723e */ /* 0x000fe400000010ff */
[----:B------:R-:W-:-:S05]  /*8fa0*/  F2FP.BF16.F32.PACK_AB R51, R4, R37 ;  /* 0x000000250433723e */ /* 0x000fca00000010ff */
[----:B------:R1:W-:Y:S02]  /*8fb0*/  STS.128 [R3+0x18400], R48 ;  /* 0x0184003003007388 */ /* 0x0003e40000000c00 */
.L_x_3834:
[----:B------:R-:W-:Y:S05]  /*8fc0*/  BSYNC B0 ;  /* 0x0000000000007941 */ /* 0x000fea0003800000 */
.L_x_3814:
        /* <DEDUP_REMOVED lines=8> */
.L_x_3811:
        /* <DEDUP_REMOVED lines=9> */
.L_x_3849:
[----:B------:R-:W-:Y:S01]  /*90e0*/  IMAD R20, R22, 0x8, R18 ;  /* 0x0000000816147824 */ /* 0x000fe200078e0212 */
[----:B------:R-:W-:-:S04]  /*90f0*/  SHF.L.U32 R73, R23, 0x1f, RZ ;  /* 0x0000001f17497819 */ /* 0x000fc800000006ff */
[----:B------:R3:W4:Y:S01]  /*9100*/  SYNCS.PHASECHK.TRANS64.TRYWAIT P1, [R20+URZ+0x22830], R73 ;  /* 0x02283049140075a7 */ /* 0x000722000802017f */
[----:B------:R-:W-:Y:S05]  /*9110*/  @!P0 BRA `(.L_x_3850) ;  /* 0x0000000000048947 */ /* 0x000fea0003800000 */
[----:B------:R-:W-:Y:S01]  /*9120*/  BPT.TRAP 0x1 ;  /* 0x000000040000795c */ /* 0x000fe20000300000 */
.L_x_3850:
        /* <DEDUP_REMOVED lines=9> */
.L_x_3851:
[----:B------:R-:W-:Y:S01]  /*91c0*/  IMAD R6, R22, 0x300, R9 ;  /* 0x0000030016067824 */ /* 0x000fe200078e0209 */
[----:B------:R-:W-:Y:S05]  /*91d0*/  WARPSYNC.ALL ;  /* 0x0000000000007948 */ /* 0x000fea0003800000 */
[----:B-1----:R-:W-:Y:S01]  /*91e0*/  IMAD.MOV.U32 R7, RZ, RZ, 0x40000040 ;  /* 0x40000040ff077424 */ /* 0x002fe200078e00ff */
[C---:B------:R-:W-:Y:S01]  /*91f0*/  R2UR UR4, R4.reuse ;  /* 0x00000000040472ca */ /* 0x040fe200000e0000 */
[----:B-----5:R-:W-:Y:S01]  /*9200*/  WARPGROUP.ARRIVE ;  /* 0x00000000000079c5 */ /* 0x020fe20000000000 */
        /* <DEDUP_REMOVED lines=13> */
[----:B------:R-:W-:Y:S02]  /*92e0*/  R2UR UR4, R14 ;  /* 0x000000000e0472ca */ /* 0x000fe400000e0000 */
[----:B------:R-:W-:-:S02]  /*92f0*/  R2UR UR5, R15 ;  /* 0x000000000f0572ca */ /* 0x000fc400000e0000 */
[----:B------:R-:W-:Y:S01]  /*9300*/  R2UR UR6, R10 ;  /* 0x000000000a0672ca */ /* 0x000fe200000e0000 */
[C---:B------:R-:W-:Y:S01]  /*9310*/  VIADD R10, R6.reuse, 0x4 ;  /* 0x00000004060a7836 */ /* 0x040fe20000000000 */
[----:B------:R-:W-:Y:S01]  /*9320*/  R2UR UR7, R11 ;  /* 0x000000000b0772ca */ /* 0x000fe200000e0000 */
[----:B------:R-:W-:Y:S02]  /*9330*/  IMAD.MOV.U32 R11, RZ, RZ, 0x40000040 ;  /* 0x40000040ff0b7424 */ /* 0x000fe400078e00ff */
[----:B------:R-:W-:Y:S01]  /*9340*/  VIADD R6, R6, 0x6 ;  /* 0x0000000606067836 */ /* 0x000fe20000000000 */
[----:B-1----:R-:W-:Y:S01]  /*9350*/  LOP3.LUT R72, R72, 0x7f, RZ, 0xc0, !PT ;  /* 0x0000007f48487812 */ /* 0x002fe200078ec0ff */
[----:B------:R-:W-:Y:S02]  /*9360*/  WARPGROUP.DEPBAR.LE gsb0, 0x0 ;  /* 0x00008000000079c5 */ /* 0x000fe40000010000 */
        /* <DEDUP_REMOVED lines=14> */
[----:B------:R-:W-:Y:S02]  /*9450*/  R2UR UR7, R7 ;  /* 0x00000000070772ca */ /* 0x000fe400000e0000 */
[----:B------:R-:W-:Y:S01]  /*9460*/  IADD3 R7, -R202, 0x61, R3 ;  /* 0x00000061ca077810 */ /* 0x000fe20007ffe103 */
[----:B------:R-:W-:-:S04]  /*9470*/  VIADD R3, R3, 0x60 ;  /* 0x0000006003037836 */ /* 0x000fc80000000000 */
[C---:B------:R-:W-:Y:S02]  /*9480*/  IMAD R0, R212.reuse, -0x2, R7 ;  /* 0xfffffffed4007824 */ /* 0x040fe400078e0207 */
[----:B------:R-:W-:Y:S02]  /*9490*/  IMAD R7, R205, 0x80, R213 ;  /* 0x00000080cd077824 */ /* 0x000fe400078e02d5 */
        /* <DEDUP_REMOVED lines=13> */
[----:B------:R-:W-:Y:S02]  /*9570*/  FSEL R75, R26, -INF , P1 ;  /* 0xff8000001a4b7808 */ /* 0x000fe40000800000 */
[----:B------:R-:W-:Y:S02]  /*9580*/  FSEL R26, R27, -INF , P2 ;  /* 0xff8000001b1a7808 */ /* 0x000fe40001000000 */
[----:B------:R-:W-:Y:S02]  /*9590*/  ISETP.GT.AND P1, PT, R6, 0x9, PT ;  /* 0x000000090600780c */ /* 0x000fe40003f24270 */
[----:B------:R-:W-:-:S02]  /*95a0*/  FSEL R77, R30, -INF , P3 ;  /* 0xff8000001e4d7808 */ /* 0x000fc40001800000 */
[----:B------:R-:W-:Y:S02]  /*95b0*/  FMNMX.FTZ R8, R75, R26, !PT ;  /* 0x0000001a4b087209 */ /* 0x000fe40007810000 */
[C---:B------:R-:W-:Y:S02]  /*95c0*/  ISETP.GT.AND P2, PT, R6.reuse, 0x10, PT ;  /* 0x000000100600780c */ /* 0x040fe40003f44270 */
[----:B------:R-:W-:Y:S02]  /*95d0*/  FSEL R79, R31, -INF , P1 ;  /* 0xff8000001f4f7808 */ /* 0x000fe40000800000 */
[----:B------:R-:W-:Y:S02]  /*95e0*/  FMNMX.FTZ R8, R77, R8, !PT ;  /* 0x000000084d087209 */ /* 0x000fe40007810000 */
        /* <DEDUP_REMOVED lines=57> */
[----:B------:R-:W-:Y:S02]  /*9980*/  FSEL R119, R71, -INF , P1 ;  /* 0xff80000047777808 */ /* 0x000fe40000800000 */
[----:B------:R-:W-:Y:S02]  /*9990*/  FMNMX.FTZ R8, R117, R8, !PT ;  /* 0x0000000875087209 */ /* 0x000fe40007810000 */
[----:B------:R-:W-:Y:S02]  /*99a0*/  ISETP.GT.AND P2, PT, R3, RZ, PT ;  /* 0x000000ff0300720c */ /* 0x000fe40003f44270 */
[----:B------:R-:W-:Y:S02]  /*99b0*/  FMNMX.FTZ R27, R119, R8, !PT ;  /* 0x00000008771b7209 */ /* 0x000fe40007810000 */
[----:B------:R-:W-:-:S02]  /*99c0*/  ISETP.GT.AND P3, PT, R3, 0x1, PT ;  /* 0x000000010300780c */ /* 0x000fc40003f64270 */
[----:B------:R-:W-:Y:S01]  /*99d0*/  ISETP.GT.AND P1, PT, R3, 0x9, PT ;  /* 0x000000090300780c */ /* 0x000fe20003f24270 */
[----:B------:R-:W1:Y:S01]  /*99e0*/  SHFL.BFLY PT, R6, R27, 0x2, 0x1f ;  /* 0x0c401f001b067f89 */ /* 0x000e6200000e0000 */
[----:B------:R-:W-:Y:S02]  /*99f0*/  FSEL R25, R25, -INF , P3 ;  /* 0xff80000019197808 */ /* 0x000fe40001800000 */
        /* <DEDUP_REMOVED lines=8> */
[----:B-1----:R-:W-:Y:S01]  /*9a80*/  FMNMX.FTZ R30, R27, R6, !PT ;  /* 0x000000061b1e7209 */ /* 0x002fe20007810000 */
[----:B------:R-:W-:Y:S01]  /*9a90*/  IMAD.U32 R6, RZ, RZ, UR4 ;  /* 0x00000004ff067e24 */ /* 0x000fe2000f8e00ff */
[----:B------:R-:W-:Y:S02]  /*9aa0*/  FSEL R27, R24, -INF , P2 ;  /* 0xff800000181b7808 */ /* 0x000fe40001000000 */
[----:B------:R-:W-:Y:S01]  /*9ab0*/  ISETP.GT.AND P2, PT, R3, 0x10, PT ;  /* 0x000000100300780c */ /* 0x000fe20003f44270 */
[----:B------:R-:W1:Y:S01]  /*9ac0*/  SHFL.BFLY PT, R31, R30, 0x1, 0x1f ;  /* 0x0c201f001e1f7f89 */ /* 0x000e6200000e0000 */
[----:B------:R-:W-:-:S02]  /*9ad0*/  FMNMX.FTZ R0, R27, R25, !PT ;  /* 0x000000191b007209 */ /* 0x000fc40007810000 */
[----:B------:R-:W-:Y:S02]  /*9ae0*/  FSEL R35, R32, -INF , P2 ;  /* 0xff80000020237808 */ /* 0x000fe40001000000 */
[----:B------:R-:W-:Y:S02]  /*9af0*/  ISETP.GT.AND P2, PT, R3, 0x18, PT ;  /* 0x000000180300780c */ /* 0x000fe40003f44270 */
        /* <DEDUP_REMOVED lines=8> */
[----:B------:R-:W-:Y:S02]  /*9b80*/  ISETP.GT.AND P2, PT, R3, 0x30, PT ;  /* 0x000000300300780c */ /* 0x000fe40003f44270 */
[----:B-1----:R-:W-:-:S02]  /*9b90*/  FMNMX.FTZ R8, R30, R31, !PT ;  /* 0x0000001f1e087209 */ /* 0x002fc40007810000 */
[----:B------:R-:W-:Y:S02]  /*9ba0*/  FSEL R31, R28, -INF , P4 ;  /* 0xff8000001c1f7808 */ /* 0x000fe40002000000 */
[C---:B------:R-:W-:Y:S01]  /*9bb0*/  FSETP.NEU.FTZ.AND P3, PT, R8.reuse, -INF , PT ;  /* 0xff8000000800780b */ /* 0x040fe20003f7d000 */
[----:B------:R-:W-:Y:S01]  /*9bc0*/  FMUL.FTZ R7, R8, R6 ;  /* 0x0000000608077220 */ /* 0x000fe20000410000 */
[----:B------:R-:W-:Y:S02]  /*9bd0*/  FMNMX.FTZ R0, R31, R0, !PT ;  /* 0x000000001f007209 */ /* 0x000fe40007810000 */
[----:B------:R-:W-:Y:S02]  /*9be0*/  FSEL R51, R48, -INF , P2 ;  /* 0xff80000030337808 */ /* 0x000fe40001000000 */
[----:B------:R-:W-:Y:S02]  /*9bf0*/  FMNMX.FTZ R0, R29, R0, !PT ;  /* 0x000000001d007209 */ /* 0x000fe40007810000 */
[----:B------:R-:W-:-:S02]  /*9c00*/  FSEL R30, R7, RZ, P3 ;  /* 0x000000ff071e7208 */ /* 0x000fc40001800000 */
[----:B------:R-:W-:Y:S02]  /*9c10*/  FMNMX.FTZ R0, R35, R0, !PT ;  /* 0x0000000023007209 */ /* 0x000fe40007810000 */
[----:B------:R-:W-:Y:S01]  /*9c20*/  ISETP.GT.AND P2, PT, R3, 0x38, PT ;  /* 0x000000380300780c */ /* 0x000fe20003f44270 */
[--C-:B------:R-:W-:Y:S01]  /*9c30*/  FFMA.FTZ R26, R26, R6, -R30.reuse ;  /* 0x000000061a1a7223 */ /* 0x100fe2000001081e */
[----:B------:R-:W-:Y:S01]  /*9c40*/  FMNMX.FTZ R24, R33, R0, !PT ;  /* 0x0000000021187209 */ /* 0x000fe20007810000 */
[--C-:B------:R-:W-:Y:S01]  /*9c50*/  FFMA.FTZ R153, R75, R6, -R30.reuse ;  /* 0x000000064b997223 */ /* 0x100fe2000001081e */
[----:B------:R-:W-:Y:S01]  /*9c60*/  ISETP.GT.AND P1, PT, R3, 0x39, PT ;  /* 0x000000390300780c */ /* 0x000fe20003f24270 */
[----:B------:R1:W-:Y:S01]  /*9c70*/  MUFU.EX2 R0, R26 ;  /* 0x0000001a00007308 */ /* 0x0003e20000000800 */
[----:B------:R-:W-:Y:S01]  /*9c80*/  FMNMX.FTZ R24, R39, R24, !PT ;  /* 0x0000001827187209 */ /* 0x000fe20007810000 */
[-CC-:B------:R-:W-:Y:S01]  /*9c90*/  FFMA.FTZ R155, R77, R6.reuse, -R30.reuse ;  /* 0x000000064d9b7223 */ /* 0x180fe2000001081e */
[----:B------:R-:W-:Y:S01]  /*9ca0*/  FSEL R55, R52, -INF , P2 ;  /* 0xff80000034377808 */ /* 0x000fe20001000000 */
[--C-:B------:R-:W-:Y:S01]  /*9cb0*/  FFMA.FTZ R79, R79, R6, -R30.reuse ;  /* 0x000000064f4f7223 */ /* 0x100fe2000001081e */
[----:B------:R-:W-:Y:S01]  /*9cc0*/  FMNMX.FTZ R24, R37, R24, !PT ;  /* 0x0000001825187209 */ /* 0x000fe20007810000 */
[--C-:B------:R-:W-:Y:S01]  /*9cd0*/  FFMA.FTZ R157, R81, R6, -R30.reuse ;  /* 0x00000006519d7223 */ /* 0x100fe2000001081e */
[----:B------:R-:W-:Y:S01]  /*9ce0*/  ISETP.GT.AND P2, PT, R3, 0x40, PT ;  /* 0x000000400300780c */ /* 0x000fe20003f44270 */
[----:B------:R-:W4:Y:S01]  /*9cf0*/  MUFU.EX2 R153, R153 ;  /* 0x0000009900997308 */ /* 0x000f220000000800 */
[----:B------:R-:W-:Y:S01]  /*9d00*/  FMNMX.FTZ R24, R43, R24, !PT ;  /* 0x000000182b187209 */ /* 0x000fe20007810000 */
[-CC-:B------:R-:W-:Y:S01]  /*9d10*/  FFMA.FTZ R83, R83, R6.reuse, -R30.reuse ;  /* 0x0000000653537223 */ /* 0x180fe2000001081e */
[----:B------:R-:W-:Y:S01]  /*9d20*/  FSEL R53, R53, -INF , P1 ;  /* 0xff80000035357808 */ /* 0x000fe20000800000 */
[--C-:B------:R-:W-:Y:S01]  /*9d30*/  FFMA.FTZ R159, R85, R6, -R30.reuse ;  /* 0x00000006559f7223 */ /* 0x100fe2000001081e */
[----:B-1----:R-:W-:Y:S01]  /*9d40*/  FMNMX.FTZ R26, R41, R24, !PT ;  /* 0x00000018291a7209 */ /* 0x002fe20007810000 */
[--C-:B------:R-:W-:Y:S01]  /*9d50*/  FFMA.FTZ R87, R87, R6, -R30.reuse ;  /* 0x0000000657577223 */ /* 0x100fe2000001081e */
[----:B------:R-:W-:Y:S01]  /*9d60*/  ISETP.GT.AND P1, PT, R3, 0x41, PT ;  /* 0x000000410300780c */ /* 0x000fe20003f24270 */
[----:B------:R-:W-:Y:S01]  /*9d70*/  MUFU.EX2 R155, R155 ;  /* 0x0000009b009b7308 */ /* 0x000fe20000000800 */
[----:B------:R-:W-:Y:S01]  /*9d80*/  FMNMX.FTZ R26, R47, R26, !PT ;  /* 0x0000001a2f1a7209 */ /* 0x000fe20007810000 */
[-CC-:B------:R-:W-:Y:S01]  /*9d90*/  FFMA.FTZ R89, R89, R6.reuse, -R30.reuse ;  /* 0x0000000659597223 */ /* 0x180fe2000001081e */
[----:B------:R-:W-:Y:S01]  /*9da0*/  FSEL R59, R56, -INF , P2 ;  /* 0xff800000383b7808 */ /* 0x000fe20001000000 */
[--C-:B------:R-:W-:Y:S01]  /*9db0*/  FFMA.FTZ R91, R91, R6, -R30.reuse ;  /* 0x000000065b5b7223 */ /* 0x100fe2000001081e */
[----:B------:R-:W-:Y:S01]  /*9dc0*/  FMNMX.FTZ R26, R45, R26, !PT ;  /* 0x0000001a2d1a7209 */ /* 0x000fe20007810000 */
[----:B------:R-:W-:Y:S01]  /*9dd0*/  FFMA.FTZ R93, R93, R6, -R30 ;  /* 0x000000065d5d7223 */ /* 0x000fe2000001081e */
[----:B------:R-:W-:Y:S01]  /*9de0*/  ISETP.GT.AND P2, PT, R3, 0x48, PT ;  /* 0x000000480300780c */ /* 0x000fe20003f44270 */
[----:B------:R-:W-:Y:S01]  /*9df0*/  MUFU.EX2 R24, R79 ;  /* 0x0000004f00187308 */ /* 0x000fe20000000800 */
[----:B------:R-:W-:Y:S01]  /*9e00*/  FMNMX.FTZ R26, R51, R26, !PT ;  /* 0x0000001a331a7209 */ /* 0x000fe20007810000 */
[----:B----4-:R-:W-:Y:S01]  /*9e10*/  FADD.FTZ R48, R153, R0 ;  /* 0x0000000099307221 */ /* 0x010fe20000010000 */
[----:B------:R-:W-:Y:S01]  /*9e20*/  FSEL R57, R57, -INF , P1 ;  /* 0xff80000039397808 */ /* 0x000fe20000800000 */
[--C-:B------:R-:W-:Y:S01]  /*9e30*/  FFMA.FTZ R95, R95, R6, -R30.reuse ;  /* 0x000000065f5f7223 */ /* 0x100fe2000001081e */
[----:B------:R-:W-:Y:S01]  /*9e40*/  FMNMX.FTZ R28, R49, R26, !PT ;  /* 0x0000001a311c7209 */ /* 0x000fe20007810000 */
        /* <DEDUP_REMOVED lines=24> */
[-CC-:B------:R-:W-:Y:S01]  /*9fd0*/  FFMA.FTZ R115, R115, R6.reuse, -R30.reuse ;  /* 0x0000000673737223 */ /* 0x180fe2000001081e */
[----:B------:R-:W-:Y:S01]  /*9fe0*/  ISETP.GT.AND P2, PT, R3, 0x58, PT ;  /* 0x000000580300780c */ /* 0x000fe20003f44270 */
[----:B------:R-:W-:Y:S01]  /*9ff0*/  MUFU.EX2 R32, R87 ;  /* 0x0000005700207308 */ /* 0x000fe20000000800 */
[----:B------:R-:W-:Y:S01]  /*a000*/  FSEL R65, R65, -INF , P1 ;  /* 0xff80000041417808 */ /* 0x000fe20000800000 */
[--C-:B------:R-:W-:Y:S01]  /*a010*/  FFMA.FTZ R117, R117, R6, -R30.reuse ;  /* 0x0000000675757223 */ /* 0x100fe2000001081e */
[----:B------:R-:W-:Y:S01]  /*a020*/  FMNMX.FTZ R28, R67, R28, !PT ;  /* 0x0000001c431c7209 */ /* 0x000fe20007810000 */
[----:B------:R-:W-:Y:S01]  /*a030*/  FFMA.FTZ R30, R119, R6, -R30 ;  /* 0x00000006771e7223 */ /* 0x000fe2000001081e */
[----:B------:R-:W-:-:S02]  /*a040*/  ISETP.GT.AND P1, PT, R3, 0x59, PT ;  /* 0x000000590300780c */ /* 0x000fc40003f24270 */
[----:B------:R-:W-:Y:S01]  /*a050*/  FSEL R71, R68, -INF , P2 ;  /* 0xff80000044477808 */ /* 0x000fe20001000000 */
[----:B------:R-:W-:Y:S01]  /*a060*/  MUFU.EX2 R89, R89 ;  /* 0x0000005900597308 */ /* 0x000fe20000000800 */
[----:B------:R-:W-:Y:S02]  /*a070*/  FMNMX.FTZ R28, R65, R28, !PT ;  /* 0x0000001c411c7209 */ /* 0x000fe40007810000 */
[----:B------:R-:W-:Y:S02]  /*a080*/  FSEL R69, R69, -INF , P1 ;  /* 0xff80000045457808 */ /* 0x000fe40000800000 */
[----:B------:R-:W-:Y:S02]  /*a090*/  FMNMX.FTZ R28, R71, R28, !PT ;  /* 0x0000001c471c7209 */ /* 0x000fe40007810000 */
[----:B------:R-:W-:Y:S01]  /*a0a0*/  F2FP.BF16.F32.PACK_AB R153, R0, R153 ;  /* 0x000000990099723e */ /* 0x000fe200000010ff */
[----:B------:R-:W1:Y:S01]  /*a0b0*/  MUFU.EX2 R34, R91 ;  /* 0x0000005b00227308 */ /* 0x000e620000000800 */
[----:B------:R-:W-:-:S05]  /*a0c0*/  FMNMX.FTZ R28, R69, R28, !PT ;  /* 0x0000001c451c7209 */ /* 0x000fca0007810000 */
[----:B------:R-:W4:Y:S02]  /*a0d0*/  SHFL.BFLY PT, R3, R28, 0x2, 0x1f ;  /* 0x0c401f001c037f89 */ /* 0x000f2400000e0000 */
[----:B------:R-:W-:Y:S08]  /*a0e0*/  MUFU.EX2 R93, R93 ;  /* 0x0000005d005d7308 */ /* 0x000ff00000000800 */
[----:B------:R-:W0:Y:S01]  /*a0f0*/  MUFU.EX2 R36, R95 ;  /* 0x0000005f00247308 */ /* 0x000e220000000800 */
[----:B-1----:R-:W-:-:S07]  /*a100*/  F2FP.BF16.F32.PACK_AB R161, R34, R89 ;  /* 0x0000005922a1723e */ /* 0x002fce00000010ff */
[----:B------:R-:W-:Y:S01]  /*a110*/  MUFU.EX2 R97, R97 ;  /* 0x0000006100617308 */ /* 0x000fe20000000800 */
[----:B----4-:R-:W-:-:S07]  /*a120*/  FMNMX.FTZ R3, R28, R3, !PT ;  /* 0x000000031c037209 */ /* 0x010fce0007810000 */
[----:B------:R-:W1:Y:S01]  /*a130*/  MUFU.EX2 R38, R99 ;  /* 0x0000006300267308 */ /* 0x000e620000000800 */
[----:B0-----:R-:W-:Y:S01]  /*a140*/  F2FP.BF16.F32.PACK_AB R163, R36, R93 ;  /* 0x0000005d24a3723e */ /* 0x001fe200000010ff */
[----:B------:R-:W0:Y:S06]  /*a150*/  SHFL.BFLY PT, R28, R3, 0x1, 0x1f ;  /* 0x0c201f00031c7f89 */ /* 0x000e2c00000e0000 */
[----:B------:R-:W-:Y:S08]  /*a160*/  MUFU.EX2 R101, R101 ;  /* 0x0000006500657308 */ /* 0x000ff00000000800 */
[----:B------:R-:W4:Y:S01]  /*a170*/  MUFU.EX2 R40, R103 ;  /* 0x0000006700287308 */ /* 0x000f220000000800 */
[----:B-1----:R-:W-:-:S07]  /*a180*/  F2FP.BF16.F32.PACK_AB R165, R38, R97 ;  /* 0x0000006126a5723e */ /* 0x002fce00000010ff */
[----:B------:R-:W-:Y:S01]  /*a190*/  MUFU.EX2 R105, R105 ;  /* 0x0000006900697308 */ /* 0x000fe20000000800 */
[----:B0-----:R-:W-:-:S04]  /*a1a0*/  FMNMX.FTZ R7, R3, R28, !PT ;  /* 0x0000001c03077209 */ /* 0x001fc80007810000 */
[C---:B------:R-:W-:Y:S01]  /*a1b0*/  FSETP.NEU.FTZ.AND P1, PT, R7.reuse, -INF , PT ;  /* 0xff8000000700780b */ /* 0x040fe20003f3d000 */
[-C--:B------:R-:W-:Y:S02]  /*a1c0*/  FMUL.FTZ R3, R7, R6.reuse ;  /* 0x0000000607037220 */ /* 0x080fe40000410000 */
[----:B------:R-:W-:Y:S01]  /*a1d0*/  MUFU.EX2 R42, R107 ;  /* 0x0000006b002a7308 */ /* 0x000fe20000000800 */
[----:B----4-:R-:W-:Y:S02]  /*a1e0*/  F2FP.BF16.F32.PACK_AB R167, R40, R101 ;  /* 0x0000006528a7723e */ /* 0x010fe400000010ff */
[----:B------:R-:W-:Y:S01]  /*a1f0*/  FSEL R28, R3, RZ, P1 ;  /* 0x000000ff031c7208 */ /* 0x000fe20000800000 */
[----:B------:R-:W-:Y:S01]  /*a200*/  FADD.FTZ R3, R155, R48 ;  /* 0x000000309b037221 */ /* 0x000fe20000010000 */
[----:B------:R-:W-:Y:S02]  /*a210*/  ISETP.NE.AND P1, PT, R72, RZ, PT ;  /* 0x000000ff4800720c */ /* 0x000fe40003f25270 */
[----:B------:R-:W0:Y:S01]  /*a220*/  S2R R72, SR_TID.X ;  /* 0x0000000000487919 */ /* 0x000e220000002100 */
[-CC-:B------:R-:W-:Y:S01]  /*a230*/  FFMA.FTZ R27, R27, R6.reuse, -R28.reuse ;  /* 0x000000061b1b7223 */ /* 0x180fe2000001081c */
[-CC-:B------:R-:W-:Y:S01]  /*a240*/  FFMA.FTZ R25, R25, R6.reuse, -R28.reuse ;  /* 0x0000000619197223 */ /* 0x180fe2000001081c */
[-CC-:B------:R-:W-:Y:S01]  /*a250*/  FFMA.FTZ R31, R31, R6.reuse, -R28.reuse ;  /* 0x000000061f1f7223 */ /* 0x180fe2000001081c */
[-CC-:B------:R-:W-:Y:S01]  /*a260*/  FFMA.FTZ R29, R29, R6.reuse, -R28.reuse ;  /* 0x000000061d1d7223 */ /* 0x180fe2000001081c */
[-CC-:B------:R-:W-:Y:S01]  /*a270*/  FFMA.FTZ R35, R35, R6.reuse, -R28.reuse ;  /* 0x0000000623237223 */ /* 0x180fe2000001081c */
[----:B------:R1:W-:Y:S01]  /*a280*/  MUFU.EX2 R152, R25 ;  /* 0x0000001900987308 */ /* 0x0003e20000000800 */
[-CC-:B------:R-:W-:Y:S01]  /*a290*/  FFMA.FTZ R33, R33, R6.reuse, -R28.reuse ;  /* 0x0000000621217223 */ /* 0x180fe2000001081c */
[----:B------:R-:W-:Y:S01]  /*a2a0*/  FADD.FTZ R48, R24, R3 ;  /* 0x0000000318307221 */ /* 0x000fe20000010000 */
[-CC-:B------:R-:W-:Y:S01]  /*a2b0*/  FFMA.FTZ R39, R39, R6.reuse, -R28.reuse ;  /* 0x0000000627277223 */ /* 0x180fe2000001081c */
[-CC-:B------:R-:W-:Y:S01]  /*a2c0*/  FFMA.FTZ R37, R37, R6.reuse, -R28.reuse ;  /* 0x0000000625257223 */ /* 0x180fe2000001081c */
[-C--:B------:R-:W-:Y:S01]  /*a2d0*/  FFMA.FTZ R43, R43, R6.reuse, -R28 ;  /* 0x000000062b2b7223 */ /* 0x080fe2000001081c */
[----:B------:R-:W-:Y:S01]  /*a2e0*/  FADD.FTZ R3, R157, R48 ;  /* 0x000000309d037221 */ /* 0x000fe20000010000 */
[-CC-:B------:R-:W-:Y:S01]  /*a2f0*/  FFMA.FTZ R41, R41, R6.reuse, -R28.reuse ;  /* 0x0000000629297223 */ /* 0x180fe2000001081c */
[----:B------:R-:W4:Y:S01]  /*a300*/  MUFU.EX2 R27, R27 ;  /* 0x0000001b001b7308 */ /* 0x000f220000000800 */
[-CC-:B------:R-:W-:Y:S01]  /*a310*/  FFMA.FTZ R47, R47, R6.reuse, -R28.reuse ;  /* 0x000000062f2f7223 */ /* 0x180fe2000001081c */
[----:B------:R-:W-:Y:S01]  /*a320*/  FADD.FTZ R50, R26, R3 ;  /* 0x000000031a327221 */ /* 0x000fe20000010000 */
[-CC-:B------:R-:W-:Y:S01]  /*a330*/  FFMA.FTZ R45, R45, R6.reuse, -R28.reuse ;  /* 0x000000062d2d7223 */ /* 0x180fe2000001081c */
[-CC-:B------:R-:W-:Y:S01]  /*a340*/  FFMA.FTZ R51, R51, R6.reuse, -R28.reuse ;  /* 0x0000000633337223 */ /* 0x180fe2000001081c */
[-C--:B------:R-:W-:Y:S01]  /*a350*/  FFMA.FTZ R49, R49, R6.reuse, -R28 ;  /* 0x0000000631317223 */ /* 0x080fe2000001081c */
[----:B-1----:R-:W-:Y:S01]  /*a360*/  FADD.FTZ R25, R159, R50 ;  /* 0x000000329f197221 */ /* 0x002fe20000010000 */
[-CC-:B------:R-:W-:Y:S01]  /*a370*/  FFMA.FTZ R55, R55, R6.reuse, -R28.reuse ;  /* 0x0000000637377223 */ /* 0x180fe2000001081c */
[----:B------:R-:W1:Y:S01]  /*a380*/  MUFU.EX2 R31, R31 ;  /* 0x0000001f001f7308 */ /* 0x000e620000000800 */
[-CC-:B------:R-:W-:Y:S01]  /*a390*/  FFMA.FTZ R53, R53, R6.reuse, -R28.reuse ;  /* 0x0000000635357223 */ /* 0x180fe2000001081c */
[----:B------:R-:W-:Y:S01]  /*a3a0*/  FADD.FTZ R50, R32, R25 ;  /* 0x0000001920327221 */ /* 0x000fe20000010000 */
[-CC-:B------:R-:W-:Y:S01]  /*a3b0*/  FFMA.FTZ R59, R59, R6.reuse, -R28.reuse ;  /* 0x000000063b3b7223 */ /* 0x180fe2000001081c */
[-CC-:B------:R-:W-:Y:S01]  /*a3c0*/  FFMA.FTZ R57, R57, R6.reuse, -R28.reuse ;  /* 0x0000000639397223 */ /* 0x180fe2000001081c */
[-CC-:B------:R-:W-:Y:S01]  /*a3d0*/  FFMA.FTZ R63, R63, R6.reuse, -R28.reuse ;  /* 0x000000063f3f7223 */ /* 0x180fe2000001081c */
[----:B------:R-:W-:Y:S01]  /*a3e0*/  F2FP.BF16.F32.PACK_AB R155, R24, R155 ;  /* 0x0000009b189b723e */ /* 0x000fe200000010ff */
[-C--:B------:R-:W-:Y:S01]  /*a3f0*/  FFMA.FTZ R61, R61, R6.reuse, -R28 ;  /* 0x000000063d3d7223 */ /* 0x080fe2000001081c */
[----:B------:R2:W3:Y:S01]  /*a400*/  MUFU.EX2 R154, R29 ;  /* 0x0000001d009a7308 */ /* 0x0004e20000000800 */
[----:B----4-:R-:W-:Y:S01]  /*a410*/  FADD.FTZ R48, R27, R152 ;  /* 0x000000981b307221 */ /* 0x010fe20000010000 */
[----:B0-----:R-:W-:Y:S01]  /*a420*/  SHF.R.U32.HI R72, RZ, 0x7, R72 ;  /* 0x00000007ff487819 */ /* 0x001fe20000011648 */
[-CC-:B------:R-:W-:Y:S01]  /*a430*/  FFMA.FTZ R67, R67, R6.reuse, -R28.reuse ;  /* 0x0000000643437223 */ /* 0x180fe2000001081c */
[-CC-:B------:R-:W-:Y:S01]  /*a440*/  FFMA.FTZ R65, R65, R6.reuse, -R28.reuse ;  /* 0x0000000641417223 */ /* 0x180fe2000001081c */
[-CC-:B------:R-:W-:Y:S01]  /*a450*/  FFMA.FTZ R71, R71, R6.reuse, -R28.reuse ;  /* 0x0000000647477223 */ /* 0x180fe2000001081c */
[----:B------:R-:W-:Y:S01]  /*a460*/  IADD3 R176, -R72, 0xb, RZ ;  /* 0x0000000b48b07810 */ /* 0x000fe20007ffe1ff */
[----:B------:R-:W-:Y:S01]  /*a470*/  FFMA.FTZ R28, R69, R6, -R28 ;  /* 0x00000006451c7223 */ /* 0x000fe2000001081c */
[----:B------:R-:W0:Y:S01]  /*a480*/  MUFU.EX2 R35, R35 ;  /* 0x0000002300237308 */ /* 0x000e220000000800 */
[----:B-1----:R-:W-:Y:S01]  /*a490*/  FADD.FTZ R3, R31, R48 ;  /* 0x000000301f037221 */ /* 0x002fe20000010000 */
[----:B--2---:R-:W-:Y:S01]  /*a4a0*/  FADD.FTZ R29, R89, R50 ;  /* 0x00000032591d7221 */ /* 0x004fe20000010000 */
[----:B------:R-:W-:-:S02]  /*a4b0*/  F2FP.BF16.F32.PACK_AB R157, R26, R157 ;  /* 0x0000009d1a9d723e */ /* 0x000fc400000010ff */
[----:B------:R-:W-:Y:S01]  /*a4c0*/  F2FP.BF16.F32.PACK_AB R159, R32, R159 ;  /* 0x0000009f209f723e */ /* 0x000fe200000010ff */
[----:B------:R-:W-:Y:S01]  /*a4d0*/  FADD.FTZ R50, R34, R29 ;  /* 0x0000001d22327221 */ /* 0x000fe20000010000 */
[----:B------:R-:W-:Y:S01]  /*a4e0*/  F2FP.BF16.F32.PACK_AB R169, R42, R105 ;  /* 0x000000692aa9723e */ /* 0x000fe200000010ff */
[----:B------:R-:W1:Y:S01]  /*a4f0*/  MUFU.EX2 R156, R33 ;  /* 0x00000021009c7308 */ /* 0x000e620000000800 */
[----:B---3--:R-:W-:Y:S01]  /*a500*/  FADD.FTZ R48, R154, R3 ;  /* 0x000000039a307221 */ /* 0x008fe20000010000 */
[----:B------:R-:W-:Y:S02]  /*a510*/  @!P1 VIADD R3, R20, 0x22840 ;  /* 0x0002284014039836 */ /* 0x000fe40000000000 */
[----:B------:R-:W-:Y:S01]  /*a520*/  FADD.FTZ R29, R93, R50 ;  /* 0x000000325d1d7221 */ /* 0x000fe20000010000 */
[----:B------:R-:W-:Y:S02]  /*a530*/  F2FP.BF16.F32.PACK_AB R152, R152, R27 ;  /* 0x0000001b9898723e */ /* 0x000fe400000010ff */
[----:B------:R-:W-:Y:S01]  /*a540*/  F2FP.BF16.F32.PACK_AB R154, R154, R31 ;  /* 0x0000001f9a9a723e */ /* 0x000fe200000010ff */
[----:B------:R-:W-:Y:S01]  /*a550*/  FADD.FTZ R50, R36, R29 ;  /* 0x0000001d24327221 */ /* 0x000fe20000010000 */
[----:B------:R-:W2:Y:S01]  /*a560*/  MUFU.EX2 R39, R39 ;  /* 0x0000002700277308 */ /* 0x000ea20000000800 */
[----:B0-----:R-:W-:Y:S01]  /*a570*/  FADD.FTZ R25, R35, R48 ;  /* 0x0000003023197221 */ /* 0x001fe20000010000 */
[----:B------:R-:W-:Y:S01]  /*a580*/  @!P1 PRMT R3, RZ, 0x654, R3 ;  /* 0x00000654ff039816 */ /* 0x000fe20000000003 */
[----:B------:R0:W-:Y:S06]  /*a590*/  BAR.ARV R176, 0x100 ;  /* 0x000400b00000751d */ /* 0x0001ec0000002000 */
[----:B------:R-:W3:Y:S01]  /*a5a0*/  MUFU.EX2 R158, R37 ;  /* 0x00000025009e7308 */ /* 0x000ee20000000800 */
[C---:B-1----:R-:W-:Y:S01]  /*a5b0*/  FADD.FTZ R48, R156.reuse, R25 ;  /* 0x000000199c307221 */ /* 0x042fe20000010000 */
[----:B------:R1:W-:Y:S01]  /*a5c0*/  @!P1 SYNCS.ARRIVE.TRANS64.RED.A1T0 RZ, [R3+URZ], RZ ;  /* 0x000000ff03ff99a7 */ /* 0x0003e2000810043f */
[----:B------:R-:W-:-:S05]  /*a5d0*/  F2FP.BF16.F32.PACK_AB R156, R156, R35 ;  /* 0x000000239c9c723e */ /* 0x000fca00000010ff */
[----:B------:R-:W1:Y:S01]  /*a5e0*/  MUFU.EX2 R43, R43 ;  /* 0x0000002b002b7308 */ /* 0x000e620000000800 */
[----:B--2---:R-:W-:-:S07]  /*a5f0*/  FADD.FTZ R25, R39, R48 ;  /* 0x0000003027197221 */ /* 0x004fce0000010000 */
[----:B------:R-:W2:Y:S01]  /*a600*/  MUFU.EX2 R160, R41 ;  /* 0x0000002900a07308 */ /* 0x000ea20000000800 */
[C---:B---3--:R-:W-:Y:S01]  /*a610*/  FADD.FTZ R48, R158.reuse, R25 ;  /* 0x000000199e307221 */ /* 0x048fe20000010000 */
[----:B------:R-:W-:Y:S01]  /*a620*/  FADD.FTZ R25, R97, R50 ;  /* 0x0000003261197221 */ /* 0x000fe20000010000 */
[----:B------:R-:W-:-:S03]  /*a630*/  F2FP.BF16.F32.PACK_AB R158, R158, R39 ;  /* 0x000000279e9e723e */ /* 0x000fc600000010ff */
[----:B------:R-:W-:Y:S02]  /*a640*/  FADD.FTZ R50, R38, R25 ;  /* 0x0000001926327221 */ /* 0x000fe40000010000 */
[----:B------:R-:W3:Y:S01]  /*a650*/  MUFU.EX2 R47, R47 ;  /* 0x0000002f002f7308 */ /* 0x000ee20000000800 */
[----:B-1----:R-:W-:Y:S01]  /*a660*/  FADD.FTZ R3, R43, R48 ;  /* 0x000000302b037221 */ /* 0x002fe20000010000 */
[----:B------:R-:W-:-:S04]  /*a670*/  FADD.FTZ R25, R101, R50 ;  /* 0x0000003265197221 */ /* 0x000fc80000010000 */
[----:B------:R-:W-:Y:S02]  /*a680*/  FADD.FTZ R50, R40, R25 ;  /* 0x0000001928327221 */ /* 0x000fe40000010000 */
[----:B------:R-:W1:Y:S01]  /*a690*/  MUFU.EX2 R162, R45 ;  /* 0x0000002d00a27308 */ /* 0x000e620000000800 */
[C---:B--2---:R-:W-:Y:S01]  /*a6a0*/  FADD.FTZ R48, R160.reuse, R3 ;  /* 0x00000003a0307221 */ /* 0x044fe20000010000 */
[----:B------:R-:W-:Y:S01]  /*a6b0*/  FADD.FTZ R25, R105, R50 ;  /* 0x0000003269197221 */ /* 0x000fe20000010000 */
[----:B------:R-:W-:-:S03]  /*a6c0*/  F2FP.BF16.F32.PACK_AB R160, R160, R43 ;  /* 0x0000002ba0a0723e */ /* 0x000fc600000010ff */
[----:B------:R-:W-:Y:S02]  /*a6d0*/  FADD.FTZ R24, R42, R25 ;  /* 0x000000192a187221 */ /* 0x000fe40000010000 */
[----:B------:R-:W2:Y:S01]  /*a6e0*/  MUFU.EX2 R51, R51 ;  /* 0x0000003300337308 */ /* 0x000ea20000000800 */
[----:B---3--:R-:W-:-:S07]  /*a6f0*/  FADD.FTZ R3, R47, R48 ;  /* 0x000000302f037221 */ /* 0x008fce0000010000 */
[----:B------:R-:W3:Y:S01]  /*a700*/  MUFU.EX2 R164, R49 ;  /* 0x0000003100a47308 */ /* 0x000ee20000000800 */
[C---:B-1----:R-:W-:Y:S01]  /*a710*/  FADD.FTZ R48, R162.reuse, R3 ;  /* 0x00000003a2307221 */ /* 0x042fe20000010000 */
[----:B------:R-:W-:-:S06]  /*a720*/  F2FP.BF16.F32.PACK_AB R162, R162, R47 ;  /* 0x0000002fa2a2723e */ /* 0x000fcc00000010ff */
[----:B------:R-:W1:Y:S01]  /*a730*/  MUFU.EX2 R55, R55 ;  /* 0x0000003700377308 */ /* 0x000e620000000800 */
[----:B--2---:R-:W-:-:S07]  /*a740*/  FADD.FTZ R3, R51, R48 ;  /* 0x0000003033037221 */ /* 0x004fce0000010000 */
[----:B------:R-:W2:Y:S01]  /*a750*/  MUFU.EX2 R109, R109 ;  /* 0x0000006d006d7308 */ /* 0x000ea20000000800 */
[C---:B---3--:R-:W-:Y:S01]  /*a760*/  FADD.FTZ R0, R164.reuse, R3 ;  /* 0x00000003a4007221 */ /* 0x048fe20000010000 */
[----:B------:R-:W-:-:S06]  /*a770*/  F2FP.BF16.F32.PACK_AB R164, R164, R51 ;  /* 0x00000033a4a4723e */ /* 0x000fcc00000010ff */
[----:B------:R-:W3:Y:S01]  /*a780*/  MUFU.EX2 R166, R53 ;  /* 0x0000003500a67308 */ /* 0x000ee20000000800 */
[----:B-1----:R-:W-:-:S07]  /*a790*/  FADD.FTZ R3, R55, R0 ;  /* 0x0000000037037221 */ /* 0x002fce0000010000 */
[----:B------:R-:W1:Y:S01]  /*a7a0*/  MUFU.EX2 R44, R111 ;  /* 0x0000006f002c7308 */ /* 0x000e620000000800 */
[----:B--2---:R-:W-:-:S07]  /*a7b0*/  FADD.FTZ R25, R109, R24 ;  /* 0x000000186d197221 */ /* 0x004fce0000010000 */
[----:B------:R-:W2:Y:S01]  /*a7c0*/  MUFU.EX2 R59, R59 ;  /* 0x0000003b003b7308 */ /* 0x000ea20000000800 */
[C---:B---3--:R-:W-:Y:S01]  /*a7d0*/  FADD.FTZ R0, R166.reuse, R3 ;  /* 0x00000003a6007221 */ /* 0x048fe20000010000 */
[----:B------:R-:W-:-:S06]  /*a7e0*/  F2FP.BF16.F32.PACK_AB R166, R166, R55 ;  /* 0x00000037a6a6723e */ /* 0x000fcc00000010ff */
[----:B------:R-:W3:Y:S01]  /*a7f0*/  MUFU.EX2 R113, R113 ;  /* 0x0000007100717308 */ /* 0x000ee20000000800 */
[C---:B-1----:R-:W-:Y:S01]  /*a800*/  FADD.FTZ R24, R44.reuse, R25 ;  /* 0x000000192c187221 */ /* 0x042fe20000010000 */
[----:B------:R-:W-:-:S06]  /*a810*/  F2FP.BF16.F32.PACK_AB R171, R44, R109 ;  /* 0x0000006d2cab723e */ /* 0x000fcc00000010ff */
[----:B------:R-:W1:Y:S01]  /*a820*/  MUFU.EX2 R168, R57 ;  /* 0x0000003900a87308 */ /* 0x000e620000000800 */
[----:B--2---:R-:W-:-:S07]  /*a830*/  FADD.FTZ R3, R59, R0 ;  /* 0x000000003b037221 */ /* 0x004fce0000010000 */
[----:B------:R-:W2:Y:S01]  /*a840*/  MUFU.EX2 R46, R115 ;  /* 0x00000073002e7308 */ /* 0x000ea20000000800 */
[----:B---3--:R-:W-:-:S07]  /*a850*/  FADD.FTZ R25, R113, R24 ;  /* 0x0000001871197221 */ /* 0x008fce0000010000 */
[----:B------:R-:W3:Y:S01]  /*a860*/  MUFU.EX2 R63, R63 ;  /* 0x0000003f003f7308 */ /* 0x000ee20000000800 */
[C---:B-1----:R-:W-:Y:S01]  /*a870*/  FADD.FTZ R0, R168.reuse, R3 ;  /* 0x00000003a8007221 */ /* 0x042fe20000010000 */
[----:B------:R-:W-:-:S06]  /*a880*/  F2FP.BF16.F32.PACK_AB R168, R168, R59 ;  /* 0x0000003ba8a8723e */ /* 0x000fcc00000010ff */
        /* <DEDUP_REMOVED lines=9> */
[----:B------:R-:W-:-:S06]  /*a920*/  F2FP.BF16.F32.PACK_AB R170, R170, R63 ;  /* 0x0000003faaaa723e */ /* 0x000fcc00000010ff */
[----:B------:R-:W2:Y:S01]  /*a930*/  MUFU.EX2 R71, R71 ;  /* 0x0000004700477308 */ /* 0x000ea20000000800 */
[----:B---3--:R-:W-:-:S07]  /*a940*/  FADD.FTZ R3, R67, R24 ;  /* 0x0000001843037221 */ /* 0x008fce0000010000 */
[----:B------:R-:W3:Y:S01]  /*a950*/  MUFU.EX2 R30, R30 ;  /* 0x0000001e001e7308 */ /* 0x000ee20000000800 */
[C---:B-1----:R-:W-:Y:S01]  /*a960*/  FADD.FTZ R24, R172.reuse, R3 ;  /* 0x00000003ac187221 */ /* 0x042fe20000010000 */
[----:B------:R-:W-:-:S06]  /*a970*/  F2FP.BF16.F32.PACK_AB R172, R172, R67 ;  /* 0x00000043acac723e */ /* 0x000fcc00000010ff */
[----:B------:R-:W1:Y:S01]  /*a980*/  MUFU.EX2 R28, R28 ;  /* 0x0000001c001c7308 */ /* 0x000e620000000800 */
[----:B--2---:R-:W-:Y:S01]  /*a990*/  FADD.FTZ R3, R71, R24 ;  /* 0x0000001847037221 */ /* 0x004fe20000010000 */
[C---:B---3--:R-:W-:Y:S01]  /*a9a0*/  FADD.FTZ R0, R30.reuse, R25 ;  /* 0x000000191e007221 */ /* 0x048fe20000010000 */
[----:B------:R-:W-:Y:S02]  /*a9b0*/  F2FP.BF16.F32.PACK_AB R175, R30, R117 ;  /* 0x000000751eaf723e */ /* 0x000fe400000010ff */
[C---:B-1----:R-:W-:Y:S01]  /*a9c0*/  FADD.FTZ R3, R28.reuse, R3 ;  /* 0x000000031c037221 */ /* 0x042fe20000010000 */
[----:B------:R-:W-:Y:S01]  /*a9d0*/  F2FP.BF16.F32.PACK_AB R174, R28, R71 ;  /* 0x000000471cae723e */ /* 0x000fe200000010ff */
[----:B0-----:R-:W-:Y:S06]  /*a9e0*/  @!P0 BRA `(.L_x_3853) ;  /* 0x0000000000048947 */ /* 0x001fec0003800000 */
[----:B------:R-:W-:Y:S01]  /*a9f0*/  BPT.TRAP 0x1 ;  /* 0x000000040000795c */ /* 0x000fe20000300000 */
.L_x_3853:
[----:B------:R0:W1:Y:S01]  /*aa00*/  SYNCS.PHASECHK.TRANS64.TRYWAIT P2, [R20+URZ+0x22850], R73 ;  /* 0x02285049140075a7 */ /* 0x000062000804017f */
[----:B------:R-:W-:Y:S05]  /*aa10*/  @!P0 BRA `(.L_x_3854) ;  /* 0x0000000000048947 */ /* 0x000fea0003800000 */
[----:B------:R-:W-:Y:S01]  /*aa20*/  BPT.TRAP 0x1 ;  /* 0x000000040000795c */ /* 0x000fe20000300000 */
.L_x_3854:
[----:B------:R-:W-:Y:S04]  /*aa30*/  BSSY B0, `(.L_x_3855) ;  /* 0x0000004000007945 */ /* 0x000fe80003800000 */
[----:B-1----:R-:W-:Y:S05]  /*aa40*/  @P2 BRA `(.L_x_3856) ;  /* 0x0000000000082947 */ /* 0x002fea0003800000 */
[----:B------:R-:W1:Y:S02]  /*aa50*/  SYNCS.PHASECHK.TRANS64.TRYWAIT P2, [R20+URZ+0x22850], R73 ;  /* 0x02285049140075a7 */ /* 0x000e64000804017f */
[----:B-1----:R-:W-:Y:S05]  /*aa60*/  @!P2 BRA `(.L_x_3857) ;  /* 0x000000e4004ca947 */ /* 0x002fea0003800000 */
.L_x_3856:
[----:B------:R-:W-:Y:S05]  /*aa70*/  BSYNC B0 ;  /* 0x0000000000007941 */ /* 0x000fea0003800000 */
.L_x_3855:
[----:B------:R-:W-:Y:S05]  /*aa80*/  WARPSYNC.ALL ;  /* 0x0000000000007948 */ /* 0x000fea0003800000 */
[----:B------:R-:W-:Y:S01]  /*aa90*/  R2UR UR4, R18 ;  /* 0x00000000120472ca */ /* 0x000fe200000e0000 */
[----:B------:R2:W-:Y:S01]  /*aaa0*/  BAR.SYNC.DEFER_BLOCKING R21, 0x100 ;  /* 0x000400150000751d */ /* 0x0005e20000010000 */
[----:B------:R-:W-:Y:S02]  /*aab0*/  IMAD.MOV.U32 R179, RZ, RZ, 0xc00 ;  /* 0x00000c00ffb37424 */ /* 0x000fe400078e00ff */
[----:B01----:R-:W-:-:S03]  /*aac0*/  @!P1 VIADD R20, R20, 0x22860 ;  /* 0x0002286014149836 */ /* 0x003fc60000000000 */
[----:B------:R-:W-:Y:S01]  /*aad0*/  ULDC UR46, c[0x0][0x988] ;  /* 0x00026200002e7ab9 */ /* 0x000fe20000000800 */
[----:B------:R-:W-:Y:S01]  /*aae0*/  ULDC UR47, c[0x0][0x988] ;  /* 0x00026200002f7ab9 */ /* 0x000fe20000000800 */
        /* <DEDUP_REMOVED lines=38> */
[----:B------:R-:W-:Y:S01]  /*ad50*/  R2UR UR6, R152 ;  /* 0x00000000980672ca */ /* 0x000fe200000e0000 */
[----:B------:R-:W-:Y:S01]  /*ad60*/  IMAD.IADD R152, R204, 0x1, -R202 ;  /* 0x00000001cc987824 */ /* 0x000fe200078e0aca */
[----:B------:R-:W-:-:S03]  /*ad70*/  R2UR UR7, R153 ;  /* 0x00000000990772ca */ /* 0x000fc600000e0000 */
[----:B------:R-:W-:-:S04]  /*ad80*/  IMAD R152, R205, 0x80, R152 ;  /* 0x00000080cd987824 */ /* 0x000fc800078e0298 */
[----:B------:R-:W-:-:S05]  /*ad90*/  IMAD.HI R152, R152, 0x2aaaaaab, RZ ;  /* 0x2aaaaaab98987827 */ /* 0x000fca00078e02ff */
[----:B--2---:R-:W-:Y:S01]  /*ada0*/  SHF.R.U32.HI R21, RZ, 0x1f, R152 ;  /* 0x0000001fff157819 */ /* 0x004fe20000011698 */
[----:B------:R-:W-:Y:S02]  /*adb0*/  WARPGROUP.DEPBAR.LE gsb0, 0x0 ;  /* 0x00008000000079c5 */ /* 0x000fe40000010000 */
[----:B------:R-:W-:-:S10]  /*adc0*/  WARPGROUP.ARRIVE ;  /* 0x00000000000079c5 */ /* 0x000fd40000000000 */
        /* <DEDUP_REMOVED lines=9> */
[----:B0-----:R-:W-:Y:S01]  /*ae60*/  LEA.HI.SX32 R20, R152, R21, 0x1c ;  /* 0x0000001598147211 */ /* 0x001fe200078fe2ff */
[----:B------:R-:W-:-:S03]  /*ae70*/  VIADD R21, R177, 0xfffffffe ;  /* 0xfffffffeb1157836 */ /* 0x000fc60000000000 */
[----:B------:R-:W-:-:S04]  /*ae80*/  VIMNMX R20, RZ, R20, !PT ;  /* 0x00000014ff147248 */ /* 0x000fc80007fe0100 */
[----:B------:R-:W-:-:S13]  /*ae90*/  ISETP.GE.AND P2, PT, R21, R20, PT ;  /* 0x000000141500720c */ /* 0x000fda0003f46270 */
[----:B------:R-:W-:Y:S05]  /*aea0*/  @!P2 BRA `(.L_x_3858) ;  /* 0x000000240094a947 */ /* 0x000fea0003800000 */
[----:B------:R-:W-:Y:S02]  /*aeb0*/  IMAD.MOV.U32 R219, RZ, RZ, R8 ;  /* 0x000000ffffdb7224 */ /* 0x000fe400078e0008 */
[----:B------:R-:W-:-:S07]  /*aec0*/  IMAD.MOV.U32 R220, RZ, RZ, R7 ;  /* 0x000000ffffdc7224 */ /* 0x000fce00078e0007 */
.L_x_3868:
        /* <DEDUP_REMOVED lines=8> */
.L_x_3859:
[----:B------:R-:W-:Y:S01]  /*af50*/  IMAD R206, R22, 0x8, R18 ;  /* 0x0000000816ce7824 */ /* 0x000fe200078e0212 */
[----:B------:R-:W-:-:S04]  /*af60*/  SHF.L.U32 R207, R23, 0x1f, RZ ;  /* 0x0000001f17cf7819 */ /* 0x000fc800000006ff */
[----:B------:R0:W1:Y:S01]  /*af70*/  SYNCS.PHASECHK.TRANS64.TRYWAIT P2, [R206+URZ+0x22830], R207 ;  /* 0x022830cfce0075a7 */ /* 0x000062000804017f */
[----:B------:R-:W-:Y:S05]  /*af80*/  @!P0 BRA `(.L_x_3860) ;  /* 0x0000000000048947 */ /* 0x000fea0003800000 */
[----:B------:R-:W-:Y:S01]  /*af90*/  BPT.TRAP 0x1 ;  /* 0x000000040000795c */ /* 0x000fe20000300000 */
.L_x_3860:
[----:B------:R-:W-:Y:S02]  /*afa0*/  IMAD R6, R22, 0x300, R9 ;  /* 0x0000030016067824 */ /* 0x000fe400078e0209 */
[----:B------:R-:W-:Y:S01]  /*afb0*/  IMAD.MOV.U32 R7, RZ, RZ, 0x40000040 ;  /* 0x40000040ff077424 */ /* 0x000fe200078e00ff */
[----:B-1----:R-:W-:Y:S06]  /*afc0*/  @P2 BRA `(.L_x_3861) ;  /* 0x0000000000082947 */ /* 0x002fec0003800000 */
[----:B------:R-:W1:Y:S02]  /*afd0*/  SYNCS.PHASECHK.TRANS64.TRYWAIT P2, [R206+URZ+0x22830], R207 ;  /* 0x022830cfce0075a7 */ /* 0x000e64000804017f */
[----:B-1----:R-:W-:Y:S05]  /*afe0*/  @!P2 BRA `(.L_x_3862) ;  /* 0x000000e00000a947 */ /* 0x002fea0003800000 */
.L_x_3861:
[----:B------:R-:W-:Y:S05]  /*aff0*/  WARPSYNC.ALL ;  /* 0x0000000000007948 */ /* 0x000fea0003800000 */
[C---:B------:R-:W-:Y:S01]  /*b000*/  R2UR UR6, R6.reuse ;  /* 0x00000000060672ca */ /* 0x040fe200000e0000 */
[C---:B------:R-:W-:Y:S01]  /*b010*/  VIADD R152, R6.reuse, 0x2 ;  /* 0x0000000206987836 */ /* 0x040fe20000000000 */
[----:B------:R-:W-:Y:S01]  /*b020*/  R2UR UR7, R7 ;  /* 0x00000000070772ca */ /* 0x000fe200000e0000 */
[----:B------:R-:W-:Y:S01]  /*b030*/  VIADD R154, R6, 0x4 ;  /* 0x00000004069a7836 */ /* 0x000fe20000000000 */
[----:B------:R-:W-:Y:S01]  /*b040*/  R2UR UR4, R4 ;  /* 0x00000000040472ca */ /* 0x000fe200000e0000 */
[----:B------:R-:W-:Y:S01]  /*b050*/  IMAD.MOV.U32 R153, RZ, RZ, 0x40000040 ;  /* 0x40000040ff997424 */ /* 0x000fe200078e00ff */
[----:B------:R-:W-:Y:S01]  /*b060*/  R2UR UR5, R5 ;  /* 0x00000000050572ca */ /* 0x000fe200000e0000 */
[----:B------:R-:W-:Y:S01]  /*b070*/  IMAD.MOV.U32 R155, RZ, RZ, 0x40000040 ;  /* 0x40000040ff9b7424 */ /* 0x000fe200078e00ff */
[----:B------:R-:W-:Y:S01]  /*b080*/  R2UR UR10, R152 ;  /* 0x00000000980a72ca */ /* 0x000fe200000e0000 */
[----:B------:R-:W2:Y:S01]  /*b090*/  LDL.LU R224, [R1] ;  /* 0x0000000001e07983 */ /* 0x000ea20000300800 */
[----:B------:R-:W-:Y:S01]  /*b0a0*/  R2UR UR11, R153 ;  /* 0x00000000990b72ca */ /* 0x000fe200000e0000 */
[----:B------:R-:W-:Y:S01]  /*b0b0*/  VIADD R6, R6, 0x6 ;  /* 0x0000000606067836 */ /* 0x000fe20000000000 */
[----:B------:R-:W-:Y:S01]  /*b0c0*/  R2UR UR14, R154 ;  /* 0x000000009a0e72ca */ /* 0x000fe200000e0000 */
[----:B------:R-:W-:Y:S01]  /*b0d0*/  IMAD.MOV.U32 R7, RZ, RZ, 0x40000040 ;  /* 0x40000040ff077424 */ /* 0x000fe200078e00ff */
[----:B------:R-:W-:Y:S01]  /*b0e0*/  R2UR UR15, R155 ;  /* 0x000000009b0f72ca */ /* 0x000fe200000e0000 */
[----:B------:R-:W3:Y:S01]  /*b0f0*/  S2R R227, SR_TID.X ;  /* 0x0000000000e37919 */ /* 0x000ee20000002100 */
[----:B------:R-:W-:Y:S01]  /*b100*/  WARPGROUP.ARRIVE ;  /* 0x00000000000079c5 */ /* 0x000fe20000000000 */
[----:B------:R-:W-:-:S02]  /*b110*/  R2UR UR8, R14 ;  /* 0x000000000e0872ca */ /* 0x000fc400000e0000 */
[----:B------:R-:W-:Y:S02]  /*b120*/  R2UR UR9, R15 ;  /* 0x000000000f0972ca */ /* 0x000fe400000e0000 */
[----:B------:R-:W-:Y:S01]  /*b130*/  R2UR UR12, R12 ;  /* 0x000000000c0c72ca */ /* 0x000fe200000e0000 */
[----:B------:R-:W-:Y:S01]  /*b140*/  HGMMA.64x96x16.F32.BF16 R152, gdesc[UR4], RZ, !UPT, gsb0 ;  /* 0x01600000049879f0 */ /* 0x000fe2000c0018ff */
[----:B------:R-:W-:Y:S02]  /*b150*/  R2UR UR13, R13 ;  /* 0x000000000d0d72ca */ /* 0x000fe400000e0000 */
[----:B------:R-:W-:Y:S01]  /*b160*/  R2UR UR6, R6 ;  /* 0x00000000060672ca */ /* 0x000fe200000e0000 */
[----:B------:R-:W-:Y:S01]  /*b170*/  IMAD.SHL.U32 R6, R205, 0x80, RZ ;  /* 0x00000080cd067824 */ /* 0x000fe200078e00ff */
[----:B------:R-:W-:Y:S02]  /*b180*/  R2UR UR7, R7 ;  /* 0x00000000070772ca */ /* 0x000fe400000e0000 */
[----:B------:R-:W-:Y:S01]  /*b190*/  R2UR UR4, R10 ;  /* 0x000000000a0472ca */ /* 0x000fe200000e0000 */
[----:B------:R-:W-:Y:S01]  /*b1a0*/  IMAD R7, R21, -0x60, R6 ;  /* 0xffffffa015077824 */ /* 0x000fe200078e0206 */
[----:B------:R-:W-:-:S04]  /*b1b0*/  R2UR UR5, R11 ;  /* 0x000000000b0572ca */ /* 0x000fc800000e0000 */
[----:B------:R-:W-:-:S05]  /*b1c0*/  IADD3 R7, R7, 0x1, R204 ;  /* 0x0000000107077810 */ /* 0x000fca0007ffe0cc */
[----:B------:R-:W-:-:S04]  /*b1d0*/  IMAD.IADD R7, R7, 0x1, -R202 ;  /* 0x0000000107077824 */ /* 0x000fc800078e0aca */
        /* <DEDUP_REMOVED lines=9> */
[----:B------:R-:W-:Y:S01]  /*b270*/  HGMMA.64x96x16.F32.BF16 R152, gdesc[UR12], R152, gsb0 ;  /* 0x016000000c9879f0 */ /* 0x000fe20008001898 */
[----:B--2---:R-:W-:-:S04]  /*b280*/  LOP3.LUT R224, R224, 0xfffffeff, RZ, 0xc0, !PT ;  /* 0xfffffeffe0e07812 */ /* 0x004fc800078ec0ff */
[----:B------:R-:W-:-:S04]  /*b290*/  @P1 LOP3.LUT R224, R224, 0x100, RZ, 0xfc, !PT ;  /* 0x00000100e0e01812 */ /* 0x000fc800078efcff */
[----:B------:R-:W-:-:S04]  /*b2a0*/  LOP3.LUT R224, R224, 0xffffff7f, RZ, 0xc0, !PT ;  /* 0xffffff7fe0e07812 */ /* 0x000fc800078ec0ff */
[----:B------:R-:W-:-:S04]  /*b2b0*/  @P0 LOP3.LUT R224, R224, 0x80, RZ, 0xfc, !PT ;  /* 0x00000080e0e00812 */ /* 0x000fc800078efcff */
[----:B------:R-:W-:Y:S01]  /*b2c0*/  LOP3.LUT R224, R224, 0xfffffdff, RZ, 0xc0, !PT ;  /* 0xfffffdffe0e07812 */ /* 0x000fe200078ec0ff */
        /* <DEDUP_REMOVED lines=71> */
[----:B------:R-:W-:Y:S02]  /*b740*/  FSEL R197, R197, -INF , P3 ;  /* 0xff800000c5c57808 */ /* 0x000fe40001800000 */
[----:B------:R-:W-:-:S04]  /*b750*/  FMNMX.FTZ R8, R196, R7, !PT ;  /* 0x00000007c4087209 */ /* 0x000fc80007810000 */
[----:B------:R-:W-:-:S05]  /*b760*/  FMNMX.FTZ R222, R197, R8, !PT ;  /* 0x00000008c5de7209 */ /* 0x000fca0007810000 */
[----:B------:R-:W2:Y:S02]  /*b770*/  SHFL.BFLY PT, R7, R222, 0x2, 0x1f ;  /* 0x0c401f00de077f89 */ /* 0x000ea400000e0000 */
[----:B--2---:R-:W-:-:S05]  /*b780*/  FMNMX.FTZ R223, R222, R7, !PT ;  /* 0x00000007dedf7209 */ /* 0x004fca0007810000 */
[----:B------:R-:W2:Y:S02]  /*b790*/  SHFL.BFLY PT, R8, R223, 0x1, 0x1f ;  /* 0x0c201f00df087f89 */ /* 0x000ea400000e0000 */
[----:B--2---:R-:W-:Y:S01]  /*b7a0*/  FMNMX.FTZ R7, R223, R8, !PT ;  /* 0x00000008df077209 */ /* 0x004fe20007810000 */
[----:B------:R-:W-:Y:S02]  /*b7b0*/  VIADD R8, R6, 0x8 ;  /* 0x0000000806087836 */ /* 0x000fe40000000000 */
[----:B------:R-:W-:Y:S01]  /*b7c0*/  IMAD.U32 R6, RZ, RZ, UR47 ;  /* 0x0000002fff067e24 */ /* 0x000fe2000f8e00ff */
[----:B------:R-:W-:Y:S02]  /*b7d0*/  FSETP.NEU.FTZ.AND P2, PT, R7, -INF , PT ;  /* 0xff8000000700780b */ /* 0x000fe40003f5d000 */
[C---:B------:R-:W-:Y:S02]  /*b7e0*/  ISETP.GT.AND P3, PT, R8.reuse, RZ, PT ;  /* 0x000000ff0800720c */ /* 0x040fe40003f64270 */
[----:B------:R-:W-:-:S02]  /*b7f0*/  ISETP.GT.AND P5, PT, R8, 0x1, PT ;  /* 0x000000010800780c */ /* 0x000fc40003fa4270 */
[----:B------:R-:W-:Y:S02]  /*b800*/  FSEL R154, R154, -INF , P3 ;  /* 0xff8000009a9a7808 */ /* 0x000fe40001800000 */
[C---:B------:R-:W-:Y:S02]  /*b810*/  ISETP.GT.AND P4, PT, R8.reuse, 0x8, PT ;  /* 0x000000080800780c */ /* 0x040fe40003f84270 */
        /* <DEDUP_REMOVED lines=8> */
[----:B------:R-:W-:Y:S02]  /*b8a0*/  FSEL R163, R163, -INF , P4 ;  /* 0xff800000a3a37808 */ /* 0x000fe40002000000 */
[----:B------:R-:W-:-:S02]  /*b8b0*/  FSEL R166, R166, -INF , P3 ;  /* 0xff800000a6a67808 */ /* 0x000fc40001800000 */
[----:B------:R-:W-:Y:S02]  /*b8c0*/  FSEL R221, R7, RZ, P2 ;  /* 0x000000ff07dd7208 */ /* 0x000fe40001000000 */
[C---:B------:R-:W-:Y:S02]  /*b8d0*/  ISETP.GT.AND P5, PT, R8.reuse, 0x19, PT ;  /* 0x000000190800780c */ /* 0x040fe40003fa4270 */
[C---:B------:R-:W-:Y:S01]  /*b8e0*/  ISETP.GT.AND P4, PT, R8.reuse, 0x20, PT ;  /* 0x000000200800780c */ /* 0x040fe20003f84270 */
[----:B------:R-:W-:Y:S01]  /*b8f0*/  FADD.FTZ R220, -R221, R220 ;  /* 0x000000dcdddc7221 */ /* 0x000fe20000010100 */
[C---:B------:R-:W-:Y:S01]  /*b900*/  ISETP.GT.AND P3, PT, R8.reuse, 0x21, PT ;  /* 0x000000210800780c */ /* 0x040fe20003f64270 */
[----:B------:R-:W-:Y:S01]  /*b910*/  FMUL.FTZ R221, R7, R6 ;  /* 0x0000000607dd7220 */ /* 0x000fe20000410000 */
[----:B------:R-:W-:Y:S02]  /*b920*/  ISETP.GT.AND P1, PT, R8, 0x41, PT ;  /* 0x000000410800780c */ /* 0x000fe40003f24270 */
[----:B------:R-:W-:-:S02]  /*b930*/  FSEL R167, R167, -INF , P5 ;  /* 0xff800000a7a77808 */ /* 0x000fc40002800000 */
[----:B------:R-:W-:Y:S02]  /*b940*/  FSEL R170, R170, -INF , P4 ;  /* 0xff800000aaaa7808 */ /* 0x000fe40002000000 */
[----:B------:R-:W-:Y:S02]  /*b950*/  FSEL R171, R171, -INF , P3 ;  /* 0xff800000abab7808 */ /* 0x000fe40001800000 */
[C---:B------:R-:W-:Y:S02]  /*b960*/  ISETP.GT.AND P5, PT, R8.reuse, 0x28, PT ;  /* 0x000000280800780c */ /* 0x040fe40003fa4270 */
[C---:B------:R-:W-:Y:S02]  /*b970*/  ISETP.GT.AND P4, PT, R8.reuse, 0x29, PT ;  /* 0x000000290800780c */ /* 0x040fe40003f84270 */
[----:B------:R-:W-:Y:S02]  /*b980*/  ISETP.GT.AND P3, PT, R8, 0x30, PT ;  /* 0x000000300800780c */ /* 0x000fe40003f64270 */
[----:B------:R-:W-:-:S02]  /*b990*/  FSEL R174, R174, -INF , P5 ;  /* 0xff800000aeae7808 */ /* 0x000fc40002800000 */
[----:B------:R-:W-:Y:S02]  /*b9a0*/  FSEL R175, R175, -INF , P4 ;  /* 0xff800000afaf7808 */ /* 0x000fe40002000000 */
[----:B------:R-:W-:Y:S02]  /*b9b0*/  FSEL R178, R178, -INF , P3 ;  /* 0xff800000b2b27808 */ /* 0x000fe40001800000 */
[C---:B------:R-:W-:Y:S02]  /*b9c0*/  ISETP.GT.AND P5, PT, R8.reuse, 0x31, PT ;  /* 0x000000310800780c */ /* 0x040fe40003fa4270 */
[C---:B------:R-:W-:Y:S02]  /*b9d0*/  ISETP.GT.AND P4, PT, R8.reuse, 0x38, PT ;  /* 0x000000380800780c */ /* 0x040fe40003f84270 */
[----:B------:R-:W-:Y:S02]  /*b9e0*/  ISETP.GT.AND P3, PT, R8, 0x39, PT ;  /* 0x000000390800780c */ /* 0x000fe40003f64270 */
[----:B------:R-:W-:-:S02]  /*b9f0*/  FSEL R221, R221, RZ, P2 ;  /* 0x000000ffdddd7208 */ /* 0x000fc40001000000 */
[----:B------:R-:W-:Y:S02]  /*ba00*/  FSEL R179, R179, -INF , P5 ;  /* 0xff800000b3b37808 */ /* 0x000fe40002800000 */
[----:B------:R-:W-:Y:S01]  /*ba10*/  FSEL R182, R182, -INF , P4 ;  /* 0xff800000b6b67808 */ /* 0x000fe20002000000 */
[-CC-:B------:R-:W-:Y:S01]  /*ba20*/  FFMA.FTZ R152, R152, R6.reuse, -R221.reuse ;  /* 0x0000000698987223 */ /* 0x180fe200000108dd */
[----:B------:R-:W-:Y:S01]  /*ba30*/  @P1 LOP3.LUT R224, R224, 0x200, RZ, 0xfc, !PT ;  /* 0x00000200e0e01812 */ /* 0x000fe200078efcff */
[-CC-:B------:R-:W-:Y:S01]  /*ba40*/  FFMA.FTZ R153, R153, R6.reuse, -R221.reuse ;  /* 0x0000000699997223 */ /* 0x180fe200000108dd */
[----:B------:R-:W-:Y:S01]  /*ba50*/  FSEL R183, R183, -INF , P3 ;  /* 0xff800000b7b77808 */ /* 0x000fe20001800000 */
[-CC-:B------:R-:W-:Y:S01]  /*ba60*/  FFMA.FTZ R156, R156, R6.reuse, -R221.reuse ;  /* 0x000000069c9c7223 */ /* 0x180fe200000108dd */
[C---:B------:R-:W-:Y:S01]  /*ba70*/  ISETP.GT.AND P0, PT, R8.reuse, 0x48, PT ;  /* 0x000000480800780c */ /* 0x040fe20003f04270 */
[----:B------:R-:W-:Y:S01]  /*ba80*/  MUFU.EX2 R152, R152 ;  /* 0x0000009800987308 */ /* 0x000fe20000000800 */
[C---:B------:R-:W-:Y:S01]  /*ba90*/  ISETP.GT.AND P3, PT, R8.reuse, 0x50, PT ;  /* 0x000000500800780c */ /* 0x040fe20003f64270 */
[-CC-:B------:R-:W-:Y:S01]  /*baa0*/  FFMA.FTZ R157, R157, R6.reuse, -R221.reuse ;  /* 0x000000069d9d7223 */ /* 0x180fe200000108dd */
[----:B------:R-:W-:Y:S01]  /*bab0*/  ISETP.GT.AND P4, PT, R8, 0x51, PT ;  /* 0x000000510800780c */ /* 0x000fe20003f84270 */
[-CC-:B------:R-:W-:Y:S01]  /*bac0*/  FFMA.FTZ R160, R160, R6.reuse, -R221.reuse ;  /* 0x00000006a0a07223 */ /* 0x180fe200000108dd */
[C---:B------:R-:W-:Y:S01]  /*bad0*/  ISETP.GT.AND P5, PT, R8.reuse, 0x58, PT ;  /* 0x000000580800780c */ /* 0x040fe20003fa4270 */
[-CC-:B------:R-:W-:Y:S01]  /*bae0*/  FFMA.FTZ R161, R161, R6.reuse, -R221.reuse ;  /* 0x00000006a1a17223 */ /* 0x180fe200000108dd */
[C---:B------:R-:W-:Y:S01]  /*baf0*/  ISETP.GT.AND P6, PT, R8.reuse, 0x59, PT ;  /* 0x000000590800780c */ /* 0x040fe20003fc4270 */
[----:B------:R-:W-:Y:S01]  /*bb00*/  MUFU.EX2 R153, R153 ;  /* 0x0000009900997308 */ /* 0x000fe20000000800 */
[----:B------:R-:W-:Y:S01]  /*bb10*/  ISETP.GT.AND P1, PT, R8, 0x40, PT ;  /* 0x000000400800780c */ /* 0x000fe20003f24270 */
[-CC-:B------:R-:W-:Y:S01]  /*bb20*/  FFMA.FTZ R164, R164, R6.reuse, -R221.reuse ;  /* 0x00000006a4a47223 */ /* 0x180fe200000108dd */
[----:B------:R-:W-:Y:S01]  /*bb30*/  ISETP.GT.AND P2, PT, R8, 0x49, PT ;  /* 0x000000490800780c */ /* 0x000fe20003f44270 */
[-CC-:B------:R-:W-:Y:S01]  /*bb40*/  FFMA.FTZ R8, R177, R6.reuse, -R221.reuse ;  /* 0x00000006b1087223 */ /* 0x180fe200000108dd */
[-C--:B------:R-:W-:Y:S01]  /*bb50*/  FMUL.FTZ R177, R220, R6.reuse ;  /* 0x00000006dcb17220 */ /* 0x080fe20000410000 */
        /* <DEDUP_REMOVED lines=17> */
[----:B------:R-:W-:Y:S01]  /*bc70*/  FSEL R186, R186, -INF , P1 ;  /* 0xff800000baba7808 */ /* 0x000fe20000800000 */
[----:B------:R-:W-:Y:S01]  /*bc80*/  MUFU.EX2 R157, R157 ;  /* 0x0000009d009d7308 */ /* 0x000fe20000000800 */
[----:B------:R-:W-:Y:S01]  /*bc90*/  LOP3.LUT P1, RZ, R224, 0x200, RZ, 0xc0, !PT ;  /* 0x00000200e0ff7812 */ /* 0x000fe2000782c0ff */
[----:B------:R-:W-:Y:S01]  /*bca0*/  STL [R1], R224 ;  /* 0x000000e001007387 */ /* 0x000fe20000100800 */
[----:B------:R-:W-:Y:S01]  /*bcb0*/  FSEL R190, R190, -INF , P0 ;  /* 0xff800000bebe7808 */ /* 0x000fe20000000000 */
[----:B--2---:R-:W-:Y:S01]  /*bcc0*/  FFMA.FTZ R220, R177, R3, R152 ;  /* 0x00000003b1dc7223 */ /* 0x004fe20000010098 */
[----:B------:R-:W-:Y:S01]  /*bcd0*/  F2FP.BF16.F32.PACK_AB R152, R153, R152 ;  /* 0x000000989998723e */ /* 0x000fe200000010ff */
[----:B------:R-:W-:Y:S01]  /*bce0*/  FMUL.FTZ R24, R24, R177 ;  /* 0x000000b118187220 */ /* 0x000fe20000410000 */
[----:B------:R-:W-:Y:S01]  /*bcf0*/  FSEL R187, R187, -INF , P1 ;  /* 0xff800000bbbb7808 */ /* 0x000fe20000800000 */
[----:B------:R-:W-:Y:S01]  /*bd00*/  FADD.FTZ R3, R153, R220 ;  /* 0x000000dc99037221 */ /* 0x000fe20000010000 */
[----:B------:R-:W-:Y:S01]  /*bd10*/  FMNMX.FTZ R220, R154, R219, !PT ;  /* 0x000000db9adc7209 */ /* 0x000fe20007810000 */
[----:B------:R-:W-:Y:S01]  /*bd20*/  MUFU.EX2 R161, R161 ;  /* 0x000000a100a17308 */ /* 0x000fe20000000800 */
[----:B------:R-:W-:Y:S01]  /*bd30*/  FSEL R191, R191, -INF , P2 ;  /* 0xff800000bfbf7808 */ /* 0x000fe20001000000 */
[-C--:B------:R-:W-:Y:S01]  /*bd40*/  FMUL.FTZ R25, R25, R177.reuse ;  /* 0x000000b119197220 */ /* 0x080fe20000410000 */
[----:B------:R-:W-:Y:S01]  /*bd50*/  FMNMX.FTZ R221, R155, R220, !PT ;  /* 0x000000dc9bdd7209 */ /* 0x000fe20007810000 */
[-C--:B------:R-:W-:Y:S01]  /*bd60*/  FMUL.FTZ R28, R28, R177.reuse ;  /* 0x000000b11c1c7220 */ /* 0x080fe20000410000 */
[----:B------:R-:W-:Y:S01]  /*bd70*/  FSEL R194, R194, -INF , P3 ;  /* 0xff800000c2c27808 */ /* 0x000fe20001800000 */
[----:B------:R-:W-:Y:S01]  /*bd80*/  FMUL.FTZ R29, R29, R177 ;  /* 0x000000b11d1d7220 */ /* 0x000fe20000410000 */
        /* <DEDUP_REMOVED lines=14> */
[----:B------:R-:W-:Y:S01]  /*be70*/  LOP3.LUT P1, RZ, R224, 0x100, RZ, 0xc0, !PT ;  /* 0x00000100e0ff7812 */ /* 0x000fe2000782c0ff */
[----:B------:R-:W-:Y:S01]  /*be80*/  FMUL.FTZ R41, R41, R177 ;  /* 0x000000b129297220 */ /* 0x000fe20000410000 */
[----:B------:R-:W-:Y:S01]  /*be90*/  FMNMX.FTZ R220, R166, R221, !PT ;  /* 0x000000dda6dc7209 */ /* 0x000fe20007810000 */
[----:B------:R-:W-:Y:S01]  /*bea0*/  MUFU.EX2 R169, R169 ;  /* 0x000000a900a97308 */ /* 0x000fe20000000800 */
[----:B------:R-:W-:Y:S01]  /*beb0*/  LOP3.LUT P0, RZ, R224, 0x80, RZ, 0xc0, !PT ;  /* 0x00000080e0ff7812 */ /* 0x000fe2000780c0ff */
        /* <DEDUP_REMOVED lines=68> */
[-C--:B------:R-:W-:Y:S01]  /*c300*/  FMUL.FTZ R129, R129, R177.reuse ;  /* 0x000000b181817220 */ /* 0x080fe20000410000 */
[-C--:B------:R-:W-:Y:S01]  /*c310*/  FMUL.FTZ R132, R132, R177.reuse ;  /* 0x000000b184847220 */ /* 0x080fe20000410000 */
[----:B------:R-:W2:Y:S01]  /*c320*/  SHFL.BFLY PT, R220, R221, 0x2, 0x1f ;  /* 0x0c401f00dddc7f89 */ /* 0x000ea200000e0000 */
[----:B------:R-:W4:Y:S01]  /*c330*/  MUFU.EX2 R153, R156 ;  /* 0x0000009c00997308 */ /* 0x000f220000000800 */
        /* <DEDUP_REMOVED lines=9> */
[----:B------:R-:W-:-:S06]  /*c3d0*/  FMUL.FTZ R149, R149, R177 ;  /* 0x000000b195957220 */ /* 0x000fcc0000410000 */
[----:B------:R-:W-:Y:S01]  /*c3e0*/  MUFU.EX2 R160, R168 ;  /* 0x000000a800a07308 */ /* 0x000fe20000000800 */
[----:B----4-:R-:W-:-:S04]  /*c3f0*/  FADD.FTZ R3, R153, R3 ;  /* 0x0000000399037221 */ /* 0x010fc80000010000 */
[----:B------:R-:W-:Y:S01]  /*c400*/  FADD.FTZ R3, R157, R3 ;  /* 0x000000039d037221 */ /* 0x000fe20000010000 */
[----:B--2---:R-:W-:Y:S02]  /*c410*/  FMNMX.FTZ R221, R221, R220, !PT ;  /* 0x000000dcdddd7209 */ /* 0x004fe40007810000 */
[----:B------:R-:W-:Y:S03]  /*c420*/  MUFU.EX2 R168, R176 ;  /* 0x000000b000a87308 */ /* 0x000fe60000000800 */
[----:B------:R-:W2:Y:S05]  /*c430*/  SHFL.BFLY PT, R222, R221, 0x1, 0x1f ;  /* 0x0c201f00ddde7f89 */ /* 0x000eaa00000e0000 */
[----:B------:R2:W4:Y:S08]  /*c440*/  MUFU.EX2 R220, R8 ;  /* 0x0000000800dc7308 */ /* 0x0005300000000800 */
[----:B------:R-:W-:Y:S08]  /*c450*/  MUFU.EX2 R192, R192 ;  /* 0x000000c000c07308 */ /* 0x000ff00000000800 */
[----:B------:R-:W-:Y:S01]  /*c460*/  MUFU.EX2 R193, R193 ;  /* 0x000000c100c17308 */ /* 0x000fe20000000800 */
[----:B--2---:R-:W-:-:S04]  /*c470*/  FMNMX.FTZ R8, R221, R222, !PT ;  /* 0x000000dedd087209 */ /* 0x004fc80007810000 */
[C---:B------:R-:W-:Y:S01]  /*c480*/  FSETP.NEU.FTZ.AND P2, PT, R8.reuse, -INF , PT ;  /* 0xff8000000800780b */ /* 0x040fe20003f5d000 */
[----:B------:R-:W-:Y:S02]  /*c490*/  FMUL.FTZ R221, R8, R6 ;  /* 0x0000000608dd7220 */ /* 0x000fe40000410000 */
[----:B------:R-:W-:Y:S03]  /*c4a0*/  MUFU.EX2 R196, R196 ;  /* 0x000000c400c47308 */ /* 0x000fe60000000800 */
[----:B------:R-:W-:-:S05]  /*c4b0*/  FSEL R221, R221, RZ, P2 ;  /* 0x000000ffdddd7208 */ /* 0x000fca0001000000 */
        /* <DEDUP_REMOVED lines=24> */
[----:B------:R-:W-:Y:S08]  /*c640*/  MUFU.EX2 R174, R197 ;  /* 0x000000c500ae7308 */ /* 0x000ff00000000800 */
[----:B------:R3:W-:Y:S08]  /*c650*/  MUFU.EX2 R221, R158 ;  /* 0x0000009e00dd7308 */ /* 0x0007f00000000800 */
[----:B------:R2:W-:Y:S01]  /*c660*/  MUFU.EX2 R197, R154 ;  /* 0x0000009a00c57308 */ /* 0x0005e20000000800 */
[----:B---3--:R-:W-:-:S07]  /*c670*/  SHF.R.U32.HI R158, RZ, 0x7, R227 ;  /* 0x00000007ff9e7819 */ /* 0x008fce00000116e3 */
[----:B------:R3:W-:Y:S01]  /*c680*/  MUFU.EX2 R227, R176 ;  /* 0x000000b000e37308 */ /* 0x0007e20000000800 */
[----:B--2---:R-:W-:Y:S01]  /*c690*/  F2FP.BF16.F32.PACK_AB R154, R157, R153 ;  /* 0x000000999d9a723e */ /* 0x004fe200000010ff */
[----:B------:R-:W-:Y:S01]  /*c6a0*/  @!P1 VIADD R157, R206, 0x22840 ;  /* 0x00022840ce9d9836 */ /* 0x000fe20000000000 */
[----:B------:R-:W-:-:S04]  /*c6b0*/  FSEL R153, R8, RZ, P2 ;  /* 0x000000ff08997208 */ /* 0x000fc80001000000 */
[----:B------:R-:W-:Y:S01]  /*c6c0*/  @!P1 PRMT R157, RZ, 0x654, R157 ;  /* 0x00000654ff9d9816 */ /* 0x000fe2000000009d */
[----:B------:R-:W-:Y:S01]  /*c6d0*/  FADD.FTZ R153, -R153, R219 ;  /* 0x000000db99997221 */ /* 0x000fe20000010100 */
[----:B---3--:R-:W-:Y:S01]  /*c6e0*/  IADD3 R176, -R158, 0xb, RZ ;  /* 0x0000000b9eb07810 */ /* 0x008fe20007ffe1ff */
[----:B-----5:R-:W-:Y:S01]  /*c6f0*/  FADD.FTZ R158, R156, R3 ;  /* 0x000000039c9e7221 */ /* 0x020fe20000010000 */
[----:B------:R2:W-:Y:S01]  /*c700*/  MUFU.EX2 R222, R162 ;  /* 0x000000a200de7308 */ /* 0x0005e20000000800 */
[----:B------:R-:W-:Y:S01]  /*c710*/  FMUL.FTZ R153, R153, R6 ;  /* 0x0000000699997220 */ /* 0x000fe20000410000 */
[C---:B------:R-:W-:Y:S01]  /*c720*/  F2FP.BF16.F32.PACK_AB R156, R161.reuse, R156 ;  /* 0x0000009ca19c723e */ /* 0x040fe200000010ff */
[----:B------:R-:W-:Y:S01]  /*c730*/  FADD.FTZ R3, R161, R158 ;  /* 0x0000009ea1037221 */ /* 0x000fe20000010000 */
[----:B------:R3:W-:Y:S06]  /*c740*/  BAR.ARV R176, 0x100 ;  /* 0x000400b00000751d */ /* 0x0007ec0000002000 */
[----:B------:R-:W-:Y:S01]  /*c750*/  FADD.FTZ R158, R164, R3 ;  /* 0x00000003a49e7221 */ /* 0x000fe20000010000 */
[----:B------:R-:W5:Y:S01]  /*c760*/  MUFU.EX2 R219, R153 ;  /* 0x0000009900db7308 */ /* 0x000f620000000800 */
[----:B------:R0:W-:Y:S02]  /*c770*/  @!P1 SYNCS.ARRIVE.TRANS64.RED.A1T0 RZ, [R157+URZ], RZ ;  /* 0x000000ff9dff99a7 */ /* 0x0001e4000810043f */
[C---:B------:R-:W-:Y:S01]  /*c780*/  FADD.FTZ R3, R165.reuse, R158 ;  /* 0x0000009ea5037221 */ /* 0x040fe20000010000 */
[----:B------:R-:W-:-:S02]  /*c790*/  F2FP.BF16.F32.PACK_AB R158, R165, R164 ;  /* 0x000000a4a59e723e */ /* 0x000fc400000010ff */
[----:B----4-:R-:W-:Y:S01]  /*c7a0*/  F2FP.BF16.F32.PACK_AB R164, R220, R168 ;  /* 0x000000a8dca4723e */ /* 0x010fe200000010ff */
[----:B--2---:R-:W-:Y:S01]  /*c7b0*/  FADD.FTZ R162, R160, R3 ;  /* 0x00000003a0a27221 */ /* 0x004fe20000010000 */
[----:B------:R-:W2:Y:S01]  /*c7c0*/  MUFU.EX2 R155, R155 ;  /* 0x0000009b009b7308 */ /* 0x000ea20000000800 */
[C---:B------:R-:W-:Y:S02]  /*c7d0*/  F2FP.BF16.F32.PACK_AB R160, R169.reuse, R160 ;  /* 0x000000a0a9a0723e */ /* 0x040fe400000010ff */
[----:B------:R-:W-:-:S04]  /*c7e0*/  FADD.FTZ R3, R169, R162 ;  /* 0x000000a2a9037221 */ /* 0x000fc80000010000 */
[----:B------:R-:W-:Y:S01]  /*c7f0*/  FADD.FTZ R162, R172, R3 ;  /* 0x00000003aca27221 */ /* 0x000fe20000010000 */
[----:B------:R-:W4:Y:S01]  /*c800*/  MUFU.EX2 R159, R159 ;  /* 0x0000009f009f7308 */ /* 0x000f220000000800 */
[----:B-----5:R-:W-:Y:S01]  /*c810*/  FFMA.FTZ R0, R219, R0, R197 ;  /* 0x00000000db007223 */ /* 0x020fe200000100c5 */
[-C--:B------:R-:W-:Y:S01]  /*c820*/  FMUL.FTZ R26, R26, R219.reuse ;  /* 0x000000db1a1a7220 */ /* 0x080fe20000410000 */
[C---:B------:R-:W-:Y:S01]  /*c830*/  FADD.FTZ R3, R173.reuse, R162 ;  /* 0x000000a2ad037221 */ /* 0x040fe20000010000 */
[----:B------:R-:W-:Y:S01]  /*c840*/  F2FP.BF16.F32.PACK_AB R162, R173, R172 ;  /* 0x000000acada2723e */ /* 0x000fe200000010ff */
[-C--:B------:R-:W-:Y:S01]  /*c850*/  FMUL.FTZ R27, R27, R219.reuse ;  /* 0x000000db1b1b7220 */ /* 0x080fe20000410000 */
[-C--:B------:R-:W-:Y:S01]  /*c860*/  FMUL.FTZ R30, R30, R219.reuse ;  /* 0x000000db1e1e7220 */ /* 0x080fe20000410000 */
[----:B------:R-:W-:Y:S01]  /*c870*/  FADD.FTZ R3, R168, R3 ;  /* 0x00000003a8037221 */ /* 0x000fe20000010000 */
[----:B------:R-:W5:Y:S01]  /*c880*/  MUFU.EX2 R163, R163 ;  /* 0x000000a300a37308 */ /* 0x000f620000000800 */
[----:B--2---:R-:W-:Y:S01]  /*c890*/  FADD.FTZ R0, R155, R0 ;  /* 0x000000009b007221 */ /* 0x004fe20000010000 */
[-C--:B------:R-:W-:Y:S01]  /*c8a0*/  FMUL.FTZ R31, R31, R219.reuse ;  /* 0x000000db1f1f7220 */ /* 0x080fe20000410000 */
[----:B------:R-:W-:Y:S01]  /*c8b0*/  FADD.FTZ R3, R220, R3 ;  /* 0x00000003dc037221 */ /* 0x000fe20000010000 */
[-C--:B------:R-:W-:Y:S01]  /*c8c0*/  FMUL.FTZ R34, R34, R219.reuse ;  /* 0x000000db22227220 */ /* 0x080fe20000410000 */
[----:B------:R-:W-:Y:S01]  /*c8d0*/  FADD.FTZ R0, R221, R0 ;  /* 0x00000000dd007221 */ /* 0x000fe20000010000 */
[-C--:B------:R-:W-:Y:S01]  /*c8e0*/  FMUL.FTZ R35, R35, R219.reuse ;  /* 0x000000db23237220 */ /* 0x080fe20000410000 */
[-C--:B------:R-:W-:Y:S01]  /*c8f0*/  FMUL.FTZ R38, R38, R219.reuse ;  /* 0x000000db26267220 */ /* 0x080fe20000410000 */
[----:B------:R2:W1:Y:S01]  /*c900*/  MUFU.EX2 R223, R166 ;  /* 0x000000a600df7308 */ /* 0x0004620000000800 */
        /* <DEDUP_REMOVED lines=9> */
[----:B----4-:R-:W-:Y:S01]  /*c9a0*/  FADD.FTZ R3, R159, R0 ;  /* 0x000000009f037221 */ /* 0x010fe20000010000 */
[-C--:B------:R-:W-:Y:S01]  /*c9b0*/  FMUL.FTZ R54, R54, R219.reuse ;  /* 0x000000db36367220 */ /* 0x080fe20000410000 */
[-C--:B------:R-:W-:Y:S01]  /*c9c0*/  FMUL.FTZ R55, R55, R219.reuse ;  /* 0x000000db37377220 */ /* 0x080fe20000410000 */
[C---:B------:R-:W-:Y:S01]  /*c9d0*/  FADD.FTZ R153, R181.reuse, R166 ;  /* 0x000000a6b5997221 */ /* 0x040fe20000010000 */
[----:B------:R-:W-:Y:S01]  /*c9e0*/  FADD.FTZ R0, R222, R3 ;  /* 0x00000003de007221 */ /* 0x000fe20000010000 */
[----:B------:R-:W-:Y:S01]  /*c9f0*/  F2FP.BF16.F32.PACK_AB R166, R181, R180 ;  /* 0x000000b4b5a6723e */ /* 0x000fe200000010ff */
[----:B------:R2:W4:Y:S01]  /*ca00*/  MUFU.EX2 R224, R170 ;  /* 0x000000aa00e07308 */ /* 0x0005220000000800 */
[----:B------:R-:W-:Y:S01]  /*ca10*/  FADD.FTZ R168, R184, R153 ;  /* 0x00000099b8a87221 */ /* 0x000fe20000010000 */
[----:B-----5:R-:W-:Y:S01]  /*ca20*/  FADD.FTZ R0, R163, R0 ;  /* 0x00000000a3007221 */ /* 0x020fe20000010000 */
[-C--:B------:R-:W-:Y:S01]  /*ca30*/  FMUL.FTZ R58, R58, R219.reuse ;  /* 0x000000db3a3a7220 */ /* 0x080fe20000410000 */
[-C--:B------:R-:W-:Y:S01]  /*ca40*/  FMUL.FTZ R59, R59, R219.reuse ;  /* 0x000000db3b3b7220 */ /* 0x080fe20000410000 */
[----:B------:R-:W-:Y:S01]  /*ca50*/  FADD.FTZ R3, R185, R168 ;  /* 0x000000a8b9037221 */ /* 0x000fe20000010000 */
[----:B-1----:R-:W-:Y:S01]  /*ca60*/  FADD.FTZ R0, R223, R0 ;  /* 0x00000000df007221 */ /* 0x002fe20000010000 */
[----:B------:R-:W-:Y:S01]  /*ca70*/  F2FP.BF16.F32.PACK_AB R168, R185, R184 ;  /* 0x000000b8b9a8723e */ /* 0x000fe200000010ff */
[----:B------:R-:W1:Y:S01]  /*ca80*/  MUFU.EX2 R171, R171 ;  /* 0x000000ab00ab7308 */ /* 0x000e620000000800 */
[----:B--2---:R-:W-:Y:S01]  /*ca90*/  FADD.FTZ R170, R188, R3 ;  /* 0x00000003bcaa7221 */ /* 0x004fe20000010000 */
[----:B---3--:R-:W-:Y:S01]  /*caa0*/  FADD.FTZ R3, R167, R0 ;  /* 0x00000000a7037221 */ /* 0x008fe20000010000 */
[-C--:B------:R-:W-:Y:S01]  /*cab0*/  FMUL.FTZ R62, R62, R219.reuse ;  /* 0x000000db3e3e7220 */ /* 0x080fe20000410000 */
[-C--:B------:R-:W-:Y:S01]  /*cac0*/  FMUL.FTZ R63, R63, R219.reuse ;  /* 0x000000db3f3f7220 */ /* 0x080fe20000410000 */
[C---:B------:R-:W-:Y:S01]  /*cad0*/  FADD.FTZ R153, R189.reuse, R170 ;  /* 0x000000aabd997221 */ /* 0x040fe20000010000 */
[----:B------:R-:W-:Y:S01]  /*cae0*/  F2FP.BF16.F32.PACK_AB R170, R189, R188 ;  /* 0x000000bcbdaa723e */ /* 0x000fe200000010ff */
[----:B------:R-:W-:Y:S01]  /*caf0*/  FMUL.FTZ R66, R66, R219 ;  /* 0x000000db42427220 */ /* 0x000fe20000410000 */
[----:B------:R-:W2:Y:S01]  /*cb00*/  MUFU.EX2 R175, R175 ;  /* 0x000000af00af7308 */ /* 0x000ea20000000800 */
[----:B----4-:R-:W-:Y:S01]  /*cb10*/  FADD.FTZ R0, R224, R3 ;  /* 0x00000003e0007221 */ /* 0x010fe20000010000 */
[----:B------:R-:W-:Y:S01]  /*cb20*/  FADD.FTZ R172, R192, R153 ;  /* 0x00000099c0ac7221 */ /* 0x000fe20000010000 */
[----:B------:R-:W-:Y:S01]  /*cb30*/  F2FP.BF16.F32.PACK_AB R153, R155, R197 ;  /* 0x000000c59b99723e */ /* 0x000fe200000010ff */
[----:B------:R-:W-:Y:S01]  /*cb40*/  FMUL.FTZ R67, R67, R219 ;  /* 0x000000db43437220 */ /* 0x000fe20000410000 */
[----:B------:R-:W-:Y:S01]  /*cb50*/  F2FP.BF16.F32.PACK_AB R155, R159, R221 ;  /* 0x000000dd9f9b723e */ /* 0x000fe200000010ff */
[C---:B------:R-:W-:Y:S01]  /*cb60*/  FADD.FTZ R3, R193.reuse, R172 ;  /* 0x000000acc1037221 */ /* 0x040fe20000010000 */
[----:B------:R-:W-:Y:S01]  /*cb70*/  F2FP.BF16.F32.PACK_AB R172, R193, R192 ;  /* 0x000000c0c1ac723e */ /* 0x000fe200000010ff */
[----:B------:R-:W3:Y:S01]  /*cb80*/  MUFU.EX2 R165, R178 ;  /* 0x000000b200a57308 */ /* 0x000ee20000000800 */
[C---:B-1----:R-:W-:Y:S01]  /*cb90*/  FADD.FTZ R0, R171.reuse, R0 ;  /* 0x00000000ab007221 */ /* 0x042fe20000010000 */
[----:B------:R-:W-:Y:S01]  /*cba0*/  F2FP.BF16.F32.PACK_AB R161, R171, R224 ;  /* 0x000000e0aba1723e */ /* 0x000fe200000010ff */
[----:B------:R-:W-:Y:S01]  /*cbb0*/  FADD.FTZ R3, R196, R3 ;  /* 0x00000003c4037221 */ /* 0x000fe20000010000 */
[-C--:B------:R-:W-:Y:S01]  /*cbc0*/  FMUL.FTZ R70, R70, R219.reuse ;  /* 0x000000db46467220 */ /* 0x080fe20000410000 */
[----:B------:R-:W-:Y:S01]  /*cbd0*/  FADD.FTZ R0, R227, R0 ;  /* 0x00000000e3007221 */ /* 0x000fe20000010000 */
[-C--:B------:R-:W-:Y:S01]  /*cbe0*/  FMUL.FTZ R71, R71, R219.reuse ;  /* 0x000000db47477220 */ /* 0x080fe20000410000 */
[C---:B------:R-:W-:Y:S01]  /*cbf0*/  FADD.FTZ R3, R174.reuse, R3 ;  /* 0x00000003ae037221 */ /* 0x040fe20000010000 */
[----:B------:R-:W0:Y:S01]  /*cc00*/  MUFU.EX2 R179, R179 ;  /* 0x000000b300b37308 */ /* 0x000e220000000800 */
[----:B--2---:R-:W-:Y:S01]  /*cc10*/  FADD.FTZ R0, R175, R0 ;  /* 0x00000000af007221 */ /* 0x004fe20000010000 */
        /* <DEDUP_REMOVED lines=13> */
[----:B------:R-:W-:Y:S01]  /*ccf0*/  FMUL.FTZ R94, R94, R219 ;  /* 0x000000db5e5e7220 */ /* 0x000fe20000410000 */
[----:B------:R-:W2:Y:S01]  /*cd00*/  MUFU.EX2 R183, R183 ;  /* 0x000000b700b77308 */ /* 0x000ea20000000800 */
        /* <DEDUP_REMOVED lines=32> */
[C---:B-1----:R-:W-:Y:S01]  /*cf10*/  FADD.FTZ R159, R187.reuse, R178 ;  /* 0x000000b2bb9f7221 */ /* 0x042fe20000010000 */
[----:B------:R-:W-:Y:S01]  /*cf20*/  F2FP.BF16.F32.PACK_AB R169, R187, R169 ;  /* 0x000000a9bba9723e */ /* 0x000fe200000010ff */
[-C--:B------:R-:W-:Y:S01]  /*cf30*/  FMUL.FTZ R139, R139, R219.reuse ;  /* 0x000000db8b8b7220 */ /* 0x080fe20000410000 */
[-C--:B------:R-:W-:Y:S01]  /*cf40*/  FMUL.FTZ R142, R142, R219.reuse ;  /* 0x000000db8e8e7220 */ /* 0x080fe20000410000 */
[-C--:B------:R-:W-:Y:S01]  /*cf50*/  FMUL.FTZ R143, R143, R219.reuse ;  /* 0x000000db8f8f7220 */ /* 0x080fe20000410000 */
[-C--:B------:R-:W-:Y:S01]  /*cf60*/  FMUL.FTZ R146, R146, R219.reuse ;  /* 0x000000db92927220 */ /* 0x080fe20000410000 */
[----:B------:R-:W-:Y:S01]  /*cf70*/  FMUL.FTZ R147, R147, R219 ;  /* 0x000000db93937220 */ /* 0x000fe20000410000 */
[----:B------:R-:W1:Y:S01]  /*cf80*/  MUFU.EX2 R173, R194 ;  /* 0x000000c200ad7308 */ /* 0x000e620000000800 */
[----:B--2---:R-:W-:Y:S01]  /*cf90*/  FADD.FTZ R178, R190, R159 ;  /* 0x0000009fbeb27221 */ /* 0x004fe20000010000 */
[----:B------:R-:W-:Y:S01]  /*cfa0*/  F2FP.BF16.F32.PACK_AB R159, R167, R223 ;  /* 0x000000dfa79f723e */ /* 0x000fe200000010ff */
[-C--:B------:R-:W-:Y:S01]  /*cfb0*/  FMUL.FTZ R150, R150, R219.reuse ;  /* 0x000000db96967220 */ /* 0x080fe20000410000 */
[----:B------:R-:W-:Y:S01]  /*cfc0*/  F2FP.BF16.F32.PACK_AB R167, R183, R182 ;  /* 0x000000b6b7a7723e */ /* 0x000fe200000010ff */
[----:B------:R-:W-:-:S03]  /*cfd0*/  FMUL.FTZ R151, R151, R219 ;  /* 0x000000db97977220 */ /* 0x000fc60000410000 */
[----:B------:R-:W2:Y:S01]  /*cfe0*/  MUFU.EX2 R0, R195 ;  /* 0x000000c300007308 */ /* 0x000ea20000000800 */
[----:B0-----:R-:W-:-:S07]  /*cff0*/  FADD.FTZ R178, R191, R178 ;  /* 0x000000b2bfb27221 */ /* 0x001fce0000010000 */
[----:B------:R-:W0:Y:S01]  /*d000*/  MUFU.EX2 R198, R198 ;  /* 0x000000c600c67308 */ /* 0x000e220000000800 */
[----:B-1----:R-:W-:-:S07]  /*d010*/  FADD.FTZ R163, R173, R178 ;  /* 0x000000b2ada37221 */ /* 0x002fce0000010000 */
[----:B------:R-:W1:Y:S01]  /*d020*/  MUFU.EX2 R199, R199 ;  /* 0x000000c700c77308 */ /* 0x000e620000000800 */
[C---:B--2---:R-:W-:Y:S01]  /*d030*/  FADD.FTZ R171, R0.reuse, R163 ;  /* 0x000000a300ab7221 */ /* 0x044fe20000010000 */
[----:B------:R-:W-:Y:S02]  /*d040*/  F2FP.BF16.F32.PACK_AB R163, R175, R227 ;  /* 0x000000e3afa3723e */ /* 0x000fe400000010ff */
[----:B------:R-:W-:Y:S01]  /*d050*/  F2FP.BF16.F32.PACK_AB R173, R0, R173 ;  /* 0x000000ad00ad723e */ /* 0x000fe200000010ff */
[----:B0-----:R-:W-:Y:S01]  /*d060*/  FADD.FTZ R178, R198, R171 ;  /* 0x000000abc6b27221 */ /* 0x001fe20000010000 */
[----:B------:R-:W-:-:S03]  /*d070*/  F2FP.BF16.F32.PACK_AB R171, R191, R190 ;  /* 0x000000bebfab723e */ /* 0x000fc600000010ff */
[C---:B-1----:R-:W-:Y:S01]  /*d080*/  FADD.FTZ R0, R199.reuse, R178 ;  /* 0x000000b2c7007221 */ /* 0x042fe20000010000 */
[----:B------:R-:W-:Y:S01]  /*d090*/  F2FP.BF16.F32.PACK_AB R175, R199, R198 ;  /* 0x000000c6c7af723e */ /* 0x000fe200000010ff */
[----:B------:R-:W-:Y:S06]  /*d0a0*/  @!P0 BRA `(.L_x_3863) ;  /* 0x0000000000048947 */ /* 0x000fec0003800000 */
[----:B------:R-:W-:Y:S01]  /*d0b0*/  BPT.TRAP 0x1 ;  /* 0x000000040000795c */ /* 0x000fe20000300000 */
.L_x_3863:
[----:B------:R0:W1:Y:S01]  /*d0c0*/  SYNCS.PHASECHK.TRANS64.TRYWAIT P2, [R206+URZ+0x22850], R207 ;  /* 0x022850cfce0075a7 */ /* 0x000062000804017f */
[----:B------:R-:W-:Y:S05]  /*d0d0*/  @!P0 BRA `(.L_x_3864) ;  /* 0x0000000000048947 */ /* 0x000fea0003800000 */
[----:B------:R-:W-:Y:S01]  /*d0e0*/  BPT.TRAP 0x1 ;  /* 0x000000040000795c */ /* 0x000fe20000300000 */
.L_x_3864:
[----:B------:R-:W-:Y:S04]  /*d0f0*/  BSSY B0, `(.L_x_3865) ;  /* 0x0000004000007945 */ /* 0x000fe80003800000 */
[----:B-1----:R-:W-:Y:S05]  /*d100*/  @P2 BRA `(.L_x_3866) ;  /* 0x0000000000082947 */ /* 0x002fea0003800000 */
[----:B------:R-:W1:Y:S02]  /*d110*/  SYNCS.PHASECHK.TRANS64.TRYWAIT P2, [R206+URZ+0x22850], R207 ;  /* 0x022850cfce0075a7 */ /* 0x000e64000804017f */
[----:B-1----:R-:W-:Y:S05]  /*d120*/  @!P2 BRA `(.L_x_3867) ;  /* 0x000000bc00c4a947 */ /* 0x002fea0003800000 */
.L_x_3866:
[----:B------:R-:W-:Y:S05]  /*d130*/  BSYNC B0 ;  /* 0x0000000000007941 */ /* 0x000fea0003800000 */
.L_x_3865:
[----:B------:R-:W2:Y:S01]  /*d140*/  S2R R177, SR_TID.X ;  /* 0x0000000000b17919 */ /* 0x000ea20000002100 */
[----:B------:R-:W-:Y:S05]  /*d150*/  WARPSYNC.ALL ;  /* 0x0000000000007948 */ /* 0x000fea0003800000 */
[----:B------:R-:W-:Y:S01]  /*d160*/  IMAD.MOV.U32 R179, RZ, RZ, 0xc00 ;  /* 0x00000c00ffb37424 */ /* 0x000fe200078e00ff */
[----:B------:R-:W-:Y:S01]  /*d170*/  ISETP.GT.AND P2, PT, R21, R20, PT ;  /* 0x000000141500720c */ /* 0x000fe20003f44270 */
[----:B01----:R-:W-:Y:S02]  /*d180*/  @!P1 VIADD R206, R206, 0x22860 ;  /* 0x00022860cece9836 */ /* 0x003fe40000000000 */
[----:B------:R-:W-:-:S02]  /*d190*/  IMAD R178, R22, R179, UR37 ;  /* 0x0000002516b27e24 */ /* 0x000fc4000f8e02b3 */
[----:B------:R-:W-:Y:S01]  /*d1a0*/  IMAD.MOV.U32 R179, RZ, RZ, 0x40000040 ;  /* 0x40000040ffb37424 */ /* 0x000fe200078e00ff */
[----:B------:R-:W-:Y:S01]  /*d1b0*/  @!P1 PRMT R206, RZ, 0x654, R206 ;  /* 0x00000654ffce9816 */ /* 0x000fe200000000ce */
[----:B------:R-:W-:Y:S01]  /*d1c0*/  VIADD R21, R21, 0xffffffff ;  /* 0xffffffff15157836 */ /* 0x000fe20000000000 */
[----:B------:R-:W-:Y:S01]  /*d1d0*/  R2UR UR6, R178 ;  /* 0x00000000b20672ca */ /* 0x000fe200000e0000 */
[----:B------:R-:W-:Y:S01]  /*d1e0*/  IMAD.MOV.U32 R219, RZ, RZ, R8 ;  /* 0x000000ffffdb7224 */ /* 0x000fe200078e0008 */
[----:B------:R-:W-:Y:S01]  /*d1f0*/  R2UR UR7, R179 ;  /* 0x00000000b30772ca */ /* 0x000fe200000e0000 */
[----:B------:R-:W-:Y:S02]  /*d200*/  IMAD.MOV.U32 R179, RZ, RZ, 0x40000040 ;  /* 0x40000040ffb37424 */ /* 0x000fe400078e00ff */
[----:B------:R-:W-:Y:S01]  /*d210*/  IMAD.MOV.U32 R220, RZ, RZ, R7 ;  /* 0x000000ffffdc7224 */ /* 0x000fe200078e0007 */
[----:B--2---:R-:W-:-:S05]  /*d220*/  SHF.R.U32.HI R177, RZ, 0x7, R177 ;  /* 0x00000007ffb17819 */ /* 0x004fca00000116b1 */
        /* <DEDUP_REMOVED lines=45> */
.L_x_3858:
[----:B------:R-:W-:-:S13]  /*d500*/  ISETP.GE.AND P2, PT, R21, RZ, PT ;  /* 0x000000ff1500720c */ /* 0x000fda0003f46270 */
[----:B------:R-:W-:Y:S05]  /*d510*/  @!P2 BRA `(.L_x_3869) ;  /* 0x0000001c00b4a947 */ /* 0x000fea0003800000 */
[----:B0-----:R-:W-:Y:S02]  /*d520*/  IMAD.MOV.U32 R206, RZ, RZ, R8 ;  /* 0x000000ffffce7224 */ /* 0x001fe400078e0008 */
[----:B------:R-:W-:-:S07]  /*d530*/  IMAD.MOV.U32 R207, RZ, RZ, R7 ;  /* 0x000000ffffcf7224 */ /* 0x000fce00078e0007 */
.L_x_3879:
        /* <DEDUP_REMOVED lines=8> */
.L_x_3870:
[----:B------:R-:W-:Y:S01]  /*d5c0*/  IMAD R202, R22, 0x8, R18 ;  /* 0x0000000816ca7824 */ /* 0x000fe200078e0212 */
[----:B------:R-:W-:-:S04]  /*d5d0*/  SHF.L.U32 R20, R23, 0x1f, RZ ;  /* 0x0000001f17147819 */ /* 0x000fc800000006ff */
[----:B------:R0:W1:Y:S01]  /*d5e0*/  SYNCS.PHASECHK.TRANS64.TRYWAIT P2, [R202+URZ+0x22830], R20 ;  /* 0x02283014ca0075a7 */ /* 0x000062000804017f */
[----:B------:R-:W-:Y:S05]  /*d5f0*/  @!P0 BRA `(.L_x_3871) ;  /* 0x0000000000048947 */ /* 0x000fea0003800000 */
[----:B------:R-:W-:Y:S01]  /*d600*/  BPT.TRAP 0x1 ;  /* 0x000000040000795c */ /* 0x000fe20000300000 */
.L_x_3871:
[----:B------:R-:W-:Y:S02]  /*d610*/  IMAD R6, R22, 0x300, R9 ;  /* 0x0000030016067824 */ /* 0x000fe400078e0209 */
[----:B------:R-:W-:Y:S01]  /*d620*/  IMAD.MOV.U32 R7, RZ, RZ, 0x40000040 ;  /* 0x40000040ff077424 */ /* 0x000fe200078e00ff */
[----:B-1----:R-:W-:Y:S06]  /*d630*/  @P2 BRA `(.L_x_3872) ;  /* 0x0000000000082947 */ /* 0x002fec0003800000 */
[----:B------:R-:W1:Y:S02]  /*d640*/  SYNCS.PHASECHK.TRANS64.TRYWAIT P2, [R202+URZ+0x22830], R20 ;  /* 0x02283014ca0075a7 */ /* 0x000e64000804017f */
[----:B-1----:R-:W-:Y:S05]  /*d650*/  @!P2 BRA `(.L_x_3873) ;  /* 0x000000b8008ca947 */ /* 0x002fea0003800000 */
.L_x_3872:
        /* <DEDUP_REMOVED lines=63> */
[----:B--2---:R-:W-:Y:S01]  /*da50*/  FMNMX.FTZ R220, R219, R6, !PT ;  /* 0x00000006dbdc7209 */ /* 0x004fe20007810000 */
[----:B------:R-:W-:-:S04]  /*da60*/  IMAD.U32 R6, RZ, RZ, UR46 ;  /* 0x0000002eff067e24 */ /* 0x000fc8000f8e00ff */
[----:B------:R-:W2:Y:S02]  /*da70*/  SHFL.BFLY PT, R7, R220, 0x1, 0x1f ;  /* 0x0c201f00dc077f89 */ /* 0x000ea400000e0000 */
[----:B--2---:R-:W-:-:S05]  /*da80*/  FMNMX.FTZ R7, R220, R7, !PT ;  /* 0x00000007dc077209 */ /* 0x004fca0007810000 */
[----:B------:R-:W-:Y:S01]  /*da90*/  FADD.FTZ R205, -R7, R207 ;  /* 0x000000cf07cd7221 */ /* 0x000fe20000010100 */
[----:B------:R-:W-:-:S03]  /*daa0*/  FMNMX.FTZ R207, R155, R8, !PT ;  /* 0x000000089bcf7209 */ /* 0x000fc60007810000 */
[-C--:B------:R-:W-:Y:S01]  /*dab0*/  FMUL.FTZ R204, R205, R6.reuse ;  /* 0x00000006cdcc7220 */ /* 0x080fe20000410000 */
[----:B------:R-:W-:Y:S01]  /*dac0*/  FMNMX.FTZ R8, R158, R207, !PT ;  /* 0x000000cf9e087209 */ /* 0x000fe20007810000 */
[----:B------:R-:W-:-:S03]  /*dad0*/  FMUL.FTZ R205, R7, R6 ;  /* 0x0000000607cd7220 */ /* 0x000fc60000410000 */
        /* <DEDUP_REMOVED lines=30> */
[----:B------:R-:W2:Y:S02]  /*dcc0*/  MUFU.EX2 R204, R204 ;  /* 0x000000cc00cc7308 */ /* 0x000ea40000000800 */
[----:B------:R-:W-:-:S04]  /*dcd0*/  FMNMX.FTZ R207, R175, R8, !PT ;  /* 0x00000008afcf7209 */ /* 0x000fc80007810000 */
[----:B------:R-:W-:Y:S02]  /*dce0*/  FMNMX.FTZ R8, R178, R207, !PT ;  /* 0x000000cfb2087209 */ /* 0x000fe40007810000 */
[----:B------:R-:W3:Y:S02]  /*dcf0*/  MUFU.EX2 R152, R152 ;  /* 0x0000009800987308 */ /* 0x000ee40000000800 */
[----:B------:R-:W-:-:S04]  /*dd00*/  FMNMX.FTZ R207, R179, R8, !PT ;  /* 0x00000008b3cf7209 */ /* 0x000fc80007810000 */
[----:B------:R-:W-:Y:S02]  /*dd10*/  FMNMX.FTZ R8, R182, R207, !PT ;  /* 0x000000cfb6087209 */ /* 0x000fe40007810000 */
[----:B------:R-:W4:Y:S01]  /*dd20*/  MUFU.EX2 R153, R153 ;  /* 0x0000009900997308 */ /* 0x000f220000000800 */
[----:B--2---:R-:W-:Y:S01]  /*dd30*/  FMUL.FTZ R24, R24, R204 ;  /* 0x000000cc18187220 */ /* 0x004fe20000410000 */
[----:B------:R-:W-:Y:S01]  /*dd40*/  FMNMX.FTZ R207, R183, R8, !PT ;  /* 0x00000008b7cf7209 */ /* 0x000fe20007810000 */
[-C--:B------:R-:W-:Y:S01]  /*dd50*/  FMUL.FTZ R25, R25, R204.reuse ;  /* 0x000000cc19197220 */ /* 0x080fe20000410000 */
[-C--:B------:R-:W-:Y:S01]  /*dd60*/  FMUL.FTZ R28, R28, R204.reuse ;  /* 0x000000cc1c1c7220 */ /* 0x080fe20000410000 */
[-C--:B------:R-:W-:Y:S01]  /*dd70*/  FMUL.FTZ R29, R29, R204.reuse ;  /* 0x000000cc1d1d7220 */ /* 0x080fe20000410000 */
[----:B------:R-:W-:Y:S01]  /*dd80*/  FMNMX.FTZ R8, R186, R207, !PT ;  /* 0x000000cfba087209 */ /* 0x000fe20007810000 */
[-C--:B------:R-:W-:Y:S01]  /*dd90*/  FMUL.FTZ R32, R32, R204.reuse ;  /* 0x000000cc20207220 */ /* 0x080fe20000410000 */
[----:B------:R-:W-:Y:S01]  /*dda0*/  MUFU.EX2 R156, R156 ;  /* 0x0000009c009c7308 */ /* 0x000fe20000000800 */
[----:B------:R-:W-:Y:S01]  /*ddb0*/  FMUL.FTZ R33, R33, R204 ;  /* 0x000000cc21217220 */ /* 0x000fe20000410000 */
        /* <DEDUP_REMOVED lines=19> */
[----:B------:R-:W-:Y:S01]  /*def0*/  FMUL.FTZ R60, R60, R204 ;  /* 0x000000cc3c3c7220 */ /* 0x000fe20000410000 */
[----:B------:R-:W-:Y:S01]  /*df00*/  FMNMX.FTZ R8, R198, R207, !PT ;  /* 0x000000cfc6087209 */ /* 0x000fe20007810000 */
[-CC-:B------:R-:W-:Y:S01]  /*df10*/  FFMA.FTZ R207, R176, R6.reuse, -R205.reuse ;  /* 0x00000006b0cf7223 */ /* 0x180fe200000108cd */
[----:B------:R-:W-:Y:S01]  /*df20*/  FFMA.FTZ R205, R197, R6, -R205 ;  /* 0x00000006c5cd7223 */ /* 0x000fe200000108cd */
[----:B------:R-:W-:Y:S01]  /*df30*/  MUFU.EX2 R161, R161 ;  /* 0x000000a100a17308 */ /* 0x000fe20000000800 */
[----:B------:R-:W-:Y:S01]  /*df40*/  FMNMX.FTZ R8, R199, R8, !PT ;  /* 0x00000008c7087209 */ /* 0x000fe20007810000 */
[-C--:B------:R-:W-:Y:S01]  /*df50*/  FMUL.FTZ R61, R61, R204.reuse ;  /* 0x000000cc3d3d7220 */ /* 0x080fe20000410000 */
[-C--:B------:R-:W-:Y:S01]  /*df60*/  FMUL.FTZ R64, R64, R204.reuse ;  /* 0x000000cc40407220 */ /* 0x080fe20000410000 */
[-C--:B------:R-:W-:Y:S01]  /*df70*/  FMUL.FTZ R65, R65, R204.reuse ;  /* 0x000000cc41417220 */ /* 0x080fe20000410000 */
[-C--:B------:R-:W-:Y:S01]  /*df80*/  FMUL.FTZ R68, R68, R204.reuse ;  /* 0x000000cc44447220 */ /* 0x080fe20000410000 */
[----:B------:R-:W2:Y:S01]  /*df90*/  SHFL.BFLY PT, R176, R8, 0x2, 0x1f ;  /* 0x0c401f0008b07f89 */ /* 0x000ea200000e0000 */
        /* <DEDUP_REMOVED lines=22> */
[----:B------:R-:W-:Y:S01]  /*e100*/  FMUL.FTZ R108, R108, R204 ;  /* 0x000000cc6c6c7220 */ /* 0x000fe20000410000 */
[----:B--2---:R-:W-:Y:S01]  /*e110*/  FMNMX.FTZ R8, R8, R176, !PT ;  /* 0x000000b008087209 */ /* 0x004fe20007810000 */
[-C--:B------:R-:W-:Y:S01]  /*e120*/  FMUL.FTZ R109, R109, R204.reuse ;  /* 0x000000cc6d6d7220 */ /* 0x080fe20000410000 */
[----:B------:R-:W-:Y:S01]  /*e130*/  MUFU.EX2 R169, R169 ;  /* 0x000000a900a97308 */ /* 0x000fe20000000800 */
[-C--:B------:R-:W-:Y:S01]  /*e140*/  FMUL.FTZ R112, R112, R204.reuse ;  /* 0x000000cc70707220 */ /* 0x080fe20000410000 */
[-C--:B------:R-:W-:Y:S01]  /*e150*/  FMUL.FTZ R113, R113, R204.reuse ;  /* 0x000000cc71717220 */ /* 0x080fe20000410000 */
[----:B------:R-:W2:Y:S01]  /*e160*/  SHFL.BFLY PT, R176, R8, 0x1, 0x1f ;  /* 0x0c201f0008b07f89 */ /* 0x000ea200000e0000 */
        /* <DEDUP_REMOVED lines=21> */
[----:B--2---:R-:W-:-:S02]  /*e2c0*/  FMNMX.FTZ R8, R8, R176, !PT ;  /* 0x000000b008087209 */ /* 0x004fc40007810000 */
[----:B------:R-:W-:-:S03]  /*e2d0*/  IADD3 R176, -R227, 0xb, RZ ;  /* 0x0000000be3b07810 */ /* 0x000fc60007ffe1ff */
[C---:B------:R-:W-:Y:S01]  /*e2e0*/  FADD.FTZ R197, -R8.reuse, R206 ;  /* 0x000000ce08c57221 */ /* 0x040fe20000010100 */
[-C--:B------:R-:W-:Y:S01]  /*e2f0*/  FMUL.FTZ R223, R8, R6.reuse ;  /* 0x0000000608df7220 */ /* 0x080fe20000410000 */
[----:B------:R-:W-:Y:S02]  /*e300*/  MUFU.EX2 R177, R177 ;  /* 0x000000b100b17308 */ /* 0x000fe40000000800 */
        /* <DEDUP_REMOVED lines=9> */
[----:B---3--:R-:W-:Y:S01]  /*e3a0*/  FFMA.FTZ R182, R204, R3, R152 ;  /* 0x00000003ccb67223 */ /* 0x008fe20000010098 */
[-CC-:B------:R-:W-:Y:S01]  /*e3b0*/  FFMA.FTZ R221, R166, R6.reuse, -R223.reuse ;  /* 0x00000006a6dd7223 */ /* 0x180fe200000108df */
[-CC-:B------:R-:W-:Y:S01]  /*e3c0*/  FFMA.FTZ R166, R175, R6.reuse, -R223.reuse ;  /* 0x00000006afa67223 */ /* 0x180fe200000108df */
[-CC-:B------:R-:W-:Y:S01]  /*e3d0*/  FFMA.FTZ R224, R170, R6.reuse, -R223.reuse ;  /* 0x00000006aae07223 */ /* 0x180fe200000108df */
[----:B----4-:R-:W-:Y:S01]  /*e3e0*/  FADD.FTZ R3, R153, R182 ;  /* 0x000000b699037221 */ /* 0x010fe20000010000 */
[----:B------:R-:W2:Y:S01]  /*e3f0*/  MUFU.EX2 R206, R206 ;  /* 0x000000ce00ce7308 */ /* 0x000ea20000000800 */
[-CC-:B------:R-:W-:Y:S01]  /*e400*/  FFMA.FTZ R167, R167, R6.reuse, -R223.reuse ;  /* 0x00000006a7a77223 */ /* 0x180fe200000108df */
[--C-:B------:R-:W-:Y:S01]  /*e410*/  FFMA.FTZ R170, R178, R6, -R223.reuse ;  /* 0x00000006b2aa7223 */ /* 0x100fe200000108df */
[----:B------:R-:W-:Y:S01]  /*e420*/  F2FP.BF16.F32.PACK_AB R152, R153, R152 ;  /* 0x000000989998723e */ /* 0x000fe200000010ff */
[----:B------:R-:W-:Y:S01]  /*e430*/  FFMA.FTZ R222, R171, R6, -R223 ;  /* 0x00000006abde7223 */ /* 0x000fe200000108df */
[----:B------:R-:W-:-:S02]  /*e440*/  @!P1 VIADD R154, R202, 0x22840 ;  /* 0x00022840ca9a9836 */ /* 0x000fc40000000000 */
[-CC-:B------:R-:W-:Y:S01]  /*e450*/  FFMA.FTZ R174, R174, R6.reuse, -R223.reuse ;  /* 0x00000006aeae7223 */ /* 0x180fe200000108df */
[-CC-:B------:R-:W-:Y:S01]  /*e460*/  FFMA.FTZ R158, R183, R6.reuse, -R223.reuse ;  /* 0x00000006b79e7223 */ /* 0x180fe200000108df */
[----:B------:R-:W3:Y:S01]  /*e470*/  MUFU.EX2 R155, R155 ;  /* 0x0000009b009b7308 */ /* 0x000ee20000000800 */
[--C-:B------:R-:W-:Y:S01]  /*e480*/  FFMA.FTZ R186, R186, R6, -R223.reuse ;  /* 0x00000006baba7223 */ /* 0x100fe200000108df */
[----:B------:R-:W-:Y:S01]  /*e490*/  @!P1 PRMT R154, RZ, 0x654, R154 ;  /* 0x00000654ff9a9816 */ /* 0x000fe2000000009a */
[----:B------:R4:W-:Y:S06]  /*e4a0*/  BAR.ARV R176, 0x100 ;  /* 0x000400b00000751d */ /* 0x0009ec0000002000 */
[----:B------:R-:W5:Y:S01]  /*e4b0*/  MUFU.EX2 R219, R219 ;  /* 0x000000db00db7308 */ /* 0x000f620000000800 */
[----:B--2---:R-:W-:Y:S01]  /*e4c0*/  FFMA.FTZ R0, R197, R0, R206 ;  /* 0x00000000c5007223 */ /* 0x004fe200000100ce */
[----:B------:R2:W-:Y:S01]  /*e4d0*/  @!P1 SYNCS.ARRIVE.TRANS64.RED.A1T0 RZ, [R154+URZ], RZ ;  /* 0x000000ff9aff99a7 */ /* 0x0005e2000810043f */
[-CC-:B------:R-:W-:Y:S01]  /*e4e0*/  FFMA.FTZ R187, R187, R6.reuse, -R223.reuse ;  /* 0x00000006bbbb7223 */ /* 0x180fe200000108df */
[-CC-:B------:R-:W-:Y:S01]  /*e4f0*/  FFMA.FTZ R190, R190, R6.reuse, -R223.reuse ;  /* 0x00000006bebe7223 */ /* 0x180fe200000108df */
[-CC-:B------:R-:W-:Y:S01]  /*e500*/  FFMA.FTZ R191, R191, R6.reuse, -R223.reuse ;  /* 0x00000006bfbf7223 */ /* 0x180fe200000108df */
[-CC-:B------:R-:W-:Y:S01]  /*e510*/  FFMA.FTZ R194, R194, R6.reuse, -R223.reuse ;  /* 0x00000006c2c27223 */ /* 0x180fe200000108df */
[-CC-:B------:R-:W-:Y:S01]  /*e520*/  FFMA.FTZ R195, R195, R6.reuse, -R223.reuse ;  /* 0x00000006c3c37223 */ /* 0x180fe200000108df */
[----:B------:R-:W0:Y:S01]  /*e530*/  MUFU.EX2 R159, R159 ;  /* 0x0000009f009f7308 */ /* 0x000e220000000800 */
[----:B---3--:R-:W-:Y:S01]  /*e540*/  FADD.FTZ R0, R155, R0 ;  /* 0x000000009b007221 */ /* 0x008fe20000010000 */
[-CC-:B--2---:R-:W-:Y:S01]  /*e550*/  FFMA.FTZ R154, R179, R6.reuse, -R223.reuse ;  /* 0x00000006b39a7223 */ /* 0x184fe200000108df */
[-CC-:B------:R-:W-:Y:S01]  /*e560*/  FFMA.FTZ R198, R198, R6.reuse, -R223.reuse ;  /* 0x00000006c6c67223 */ /* 0x180fe200000108df */
[----:B------:R-:W-:Y:S01]  /*e570*/  FFMA.FTZ R199, R199, R6, -R223 ;  /* 0x00000006c7c77223 */ /* 0x000fe200000108df */
[-C--:B------:R-:W-:Y:S01]  /*e580*/  FMUL.FTZ R26, R26, R197.reuse ;  /* 0x000000c51a1a7220 */ /* 0x080fe20000410000 */
[-C--:B------:R-:W-:Y:S01]  /*e590*/  FMUL.FTZ R27, R27, R197.reuse ;  /* 0x000000c51b1b7220 */ /* 0x080fe20000410000 */
[-C--:B------:R-:W-:Y:S01]  /*e5a0*/  FMUL.FTZ R30, R30, R197.reuse ;  /* 0x000000c51e1e7220 */ /* 0x080fe20000410000 */
[----:B------:R-:W2:Y:S01]  /*e5b0*/  MUFU.EX2 R220, R220 ;  /* 0x000000dc00dc7308 */ /* 0x000ea20000000800 */
[----:B-----5:R-:W-:Y:S01]  /*e5c0*/  FADD.FTZ R0, R219, R0 ;  /* 0x00000000db007221 */ /* 0x020fe20000010000 */
        /* <DEDUP_REMOVED lines=24> */
[----:B---3--:R-:W-:Y:S01]  /*e750*/  FADD.FTZ R0, R163, R0 ;  /* 0x00000000a3007221 */ /* 0x008fe20000010000 */
        /* <DEDUP_REMOVED lines=13> */
[----:B------:R-:W3:Y:S01]  /*e830*/  MUFU.EX2 R171, R224 ;  /* 0x000000e000ab7308 */ /* 0x000ee20000000800 */
[----:B------:R-:W-:Y:S01]  /*e840*/  FADD.FTZ R166, R164, R3 ;  /* 0x00000003a4a67221 */ /* 0x000fe20000010000 */
[----:B--2---:R-:W-:Y:S01]  /*e850*/  FADD.FTZ R0, R221, R0 ;  /* 0x00000000dd007221 */ /* 0x004fe20000010000 */
[-C--:B------:R-:W-:Y:S01]  /*e860*/  FMUL.FTZ R86, R86, R197.reuse ;  /* 0x000000c556567220 */ /* 0x080fe20000410000 */
[-C--:B------:R-:W-:Y:S01]  /*e870*/  FMUL.FTZ R87, R87, R197.reuse ;  /* 0x000000c557577220 */ /* 0x080fe20000410000 */
[----:B------:R-:W-:Y:S01]  /*e880*/  FADD.FTZ R3, R165, R166 ;  /* 0x000000a6a5037221 */ /* 0x000fe20000010000 */
        /* <DEDUP_REMOVED lines=11> */
[----:B---3--:R-:W-:Y:S01]  /*e940*/  FADD.FTZ R153, R171, R0 ;  /* 0x00000000ab997221 */ /* 0x008fe20000010000 */
        /* <DEDUP_REMOVED lines=15> */
[----:B---3--:R-:W-:Y:S01]  /*ea40*/  F2FP.BF16.F32.PACK_AB R154, R157, R156 ;  /* 0x0000009c9d9a723e */ /* 0x008fe200000010ff */
[----:B0-----:R-:W-:Y:S01]  /*ea50*/  FADD.FTZ R153, R175, R0 ;  /* 0x00000000af997221 */ /* 0x001fe20000010000 */
[----:B------:R-:W-:Y:S01]  /*ea60*/  F2FP.BF16.F32.PACK_AB R156, R161, R160 ;  /* 0x000000a0a19c723e */ /* 0x000fe200000010ff */
[----:B------:R-:W-:Y:S01]  /*ea70*/  FADD.FTZ R160, R168, R3 ;  /* 0x00000003a8a07221 */ /* 0x000fe20000010000 */
[----:B------:R-:W-:Y:S01]  /*ea80*/  F2FP.BF16.F32.PACK_AB R161, R222, R171 ;  /* 0x000000abdea1723e */ /* 0x000fe200000010ff */
[----:B------:R-:W-:Y:S01]  /*ea90*/  FADD.FTZ R0, R178, R153 ;  /* 0x00000099b2007221 */ /* 0x000fe20000010000 */
[----:B------:R-:W-:Y:S01]  /*eaa0*/  F2FP.BF16.F32.PACK_AB R157, R163, R220 ;  /* 0x000000dca39d723e */ /* 0x000fe200000010ff */
[C---:B------:R-:W-:Y:S01]  /*eab0*/  FADD.FTZ R3, R169.reuse, R160 ;  /* 0x000000a0a9037221 */ /* 0x040fe20000010000 */
[----:B------:R0:W-:Y:S01]  /*eac0*/  MUFU.EX2 R204, R158 ;  /* 0x0000009e00cc7308 */ /* 0x0001e20000000800 */
[----:B------:R-:W-:Y:S01]  /*ead0*/  F2FP.BF16.F32.PACK_AB R160, R169, R168 ;  /* 0x000000a8a9a0723e */ /* 0x000fe200000010ff */
[----:B------:R-:W-:Y:S01]  /*eae0*/  FMUL.FTZ R130, R130, R197 ;  /* 0x000000c582827220 */ /* 0x000fe20000410000 */
[----:B------:R-:W-:Y:S01]  /*eaf0*/  F2FP.BF16.F32.PACK_AB R163, R178, R175 ;  /* 0x000000afb2a3723e */ /* 0x000fe200000010ff */
[-C--:B------:R-:W-:Y:S01]  /*eb00*/  FMUL.FTZ R131, R131, R197.reuse ;  /* 0x000000c583837220 */ /* 0x080fe20000410000 */
[-C--:B------:R-:W-:Y:S01]  /*eb10*/  FMUL.FTZ R134, R134, R197.reuse ;  /* 0x000000c586867220 */ /* 0x080fe20000410000 */
[-C--:B------:R-:W-:Y:S01]  /*eb20*/  FMUL.FTZ R135, R135, R197.reuse ;  /* 0x000000c587877220 */ /* 0x080fe20000410000 */
[-C--:B------:R-:W-:Y:S01]  /*eb30*/  FMUL.FTZ R138, R138, R197.reuse ;  /* 0x000000c58a8a7220 */ /* 0x080fe20000410000 */
[----:B------:R-:W3:Y:S01]  /*eb40*/  MUFU.EX2 R180, R180 ;  /* 0x000000b400b47308 */ /* 0x000ee20000000800 */
[----:B0-----:R-:W-:Y:S01]  /*eb50*/  F2FP.BF16.F32.PACK_AB R158, R165, R164 ;  /* 0x000000a4a59e723e */ /* 0x001fe200000010ff */
[----:B------:R-:W-:Y:S01]  /*eb60*/  FADD.FTZ R164, R172, R3 ;  /* 0x00000003aca47221 */ /* 0x000fe20000010000 */
[----:B--2---:R-:W-:Y:S01]  /*eb70*/  FADD.FTZ R153, R179, R0 ;  /* 0x00000000b3997221 */ /* 0x004fe20000010000 */
[-C--:B------:R-:W-:Y:S01]  /*eb80*/  FMUL.FTZ R139, R139, R197.reuse ;  /* 0x000000c58b8b7220 */ /* 0x080fe20000410000 */
[-C--:B------:R-:W-:Y:S01]  /*eb90*/  FMUL.FTZ R142, R142, R197.reuse ;  /* 0x000000c58e8e7220 */ /* 0x080fe20000410000 */
[----:B------:R-:W-:Y:S01]  /*eba0*/  FADD.FTZ R164, R173, R164 ;  /* 0x000000a4ada47221 */ /* 0x000fe20000010000 */
[----:B------:R-:W-:Y:S01]  /*ebb0*/  FADD.FTZ R0, R182, R153 ;  /* 0x00000099b6007221 */ /* 0x000fe20000010000 */
[----:B------:R0:W2:Y:S01]  /*ebc0*/  MUFU.EX2 R183, R162 ;  /* 0x000000a200b77308 */ /* 0x0000a20000000800 */
[-C--:B------:R-:W-:Y:S01]  /*ebd0*/  FMUL.FTZ R143, R143, R197.reuse ;  /* 0x000000c58f8f7220 */ /* 0x080fe20000410000 */
[----:B------:R-:W-:Y:S01]  /*ebe0*/  FADD.FTZ R164, R207, R164 ;  /* 0x000000a4cfa47221 */ /* 0x000fe20000010000 */
[-C--:B------:R-:W-:Y:S01]  /*ebf0*/  FMUL.FTZ R146, R146, R197.reuse ;  /* 0x000000c592927220 */ /* 0x080fe20000410000 */
[-C--:B------:R-:W-:Y:S01]  /*ec00*/  FMUL.FTZ R147, R147, R197.reuse ;  /* 0x000000c593937220 */ /* 0x080fe20000410000 */
[----:B------:R-:W-:Y:S01]  /*ec10*/  FMUL.FTZ R150, R150, R197 ;  /* 0x000000c596967220 */ /* 0x000fe20000410000 */
[C---:B------:R-:W-:Y:S01]  /*ec20*/  FADD.FTZ R3, R177.reuse, R164 ;  /* 0x000000a4b1037221 */ /* 0x040fe20000010000 */
[----:B------:R-:W-:Y:S01]  /*ec30*/  F2FP.BF16.F32.PACK_AB R164, R177, R207 ;  /* 0x000000cfb1a4723e */ /* 0x000fe200000010ff */
[----:B------:R-:W5:Y:S01]  /*ec40*/  MUFU.EX2 R181, R181 ;  /* 0x000000b500b57308 */ /* 0x000f620000000800 */
[----:B0-----:R-:W-:Y:S01]  /*ec50*/  F2FP.BF16.F32.PACK_AB R162, R173, R172 ;  /* 0x000000acada2723e */ /* 0x001fe200000010ff */
[----:B---3--:R-:W-:Y:S01]  /*ec60*/  FADD.FTZ R166, R180, R3 ;  /* 0x00000003b4a67221 */ /* 0x008fe20000010000 */
[----:B------:R-:W-:-:S05]  /*ec70*/  FMUL.FTZ R151, R151, R197 ;  /* 0x000000c597977220 */ /* 0x000fca0000410000 */
[----:B------:R-:W0:Y:S01]  /*ec80*/  MUFU.EX2 R184, R184 ;  /* 0x000000b800b87308 */ /* 0x000e220000000800 */
[----:B--2---:R-:W-:-:S04]  /*ec90*/  FADD.FTZ R153, R183, R0 ;  /* 0x00000000b7997221 */ /* 0x004fc80000010000 */
[----:B------:R-:W-:-:S03]  /*eca0*/  FADD.FTZ R153, R204, R153 ;  /* 0x00000099cc997221 */ /* 0x000fc60000010000 */
[----:B------:R-:W2:Y:S01]  /*ecb0*/  MUFU.EX2 R186, R186 ;  /* 0x000000ba00ba7308 */ /* 0x000ea20000000800 */
[C---:B-----5:R-:W-:Y:S01]  /*ecc0*/  FADD.FTZ R3, R181.reuse, R166 ;  /* 0x000000a6b5037221 */ /* 0x060fe20000010000 */
[----:B------:R-:W-:-:S06]  /*ecd0*/  F2FP.BF16.F32.PACK_AB R166, R181, R180 ;  /* 0x000000b4b5a6723e */ /* 0x000fcc00000010ff */
[----:B------:R-:W3:Y:S01]  /*ece0*/  MUFU.EX2 R185, R185 ;  /* 0x000000b900b97308 */ /* 0x000ee20000000800 */
[----:B0-----:R-:W-:-:S07]  /*ecf0*/  FADD.FTZ R168, R184, R3 ;  /* 0x00000003b8a87221 */ /* 0x001fce0000010000 */
[----:B------:R-:W0:Y:S01]  /*ed00*/  MUFU.EX2 R169, R187 ;  /* 0x000000bb00a97308 */ /* 0x000e220000000800 */
[----:B--2---:R-:W-:-:S07]  /*ed10*/  FADD.FTZ R0, R186, R153 ;  /* 0x00000099ba007221 */ /* 0x004fce0000010000 */
[----:B------:R-:W2:Y:S01]  /*ed20*/  MUFU.EX2 R188, R188 ;  /* 0x000000bc00bc7308 */ /* 0x000ea20000000800 */
[C---:B---3--:R-:W-:Y:S01]  /*ed30*/  FADD.FTZ R3, R185.reuse, R168 ;  /* 0x000000a8b9037221 */ /* 0x048fe20000010000 */
[----:B------:R-:W-:-:S06]  /*ed40*/  F2FP.BF16.F32.PACK_AB R168, R185, R184 ;  /* 0x000000b8b9a8723e */ /* 0x000fcc00000010ff */
[----:B------:R-:W3:Y:S01]  /*ed50*/  MUFU.EX2 R190, R190 ;  /* 0x000000be00be7308 */ /* 0x000ee20000000800 */
[C---:B0-----:R-:W-:Y:S01]  /*ed60*/  FADD.FTZ R153, R169.reuse, R0 ;  /* 0x00000000a9997221 */ /* 0x041fe20000010000 */
[----:B------:R-:W-:-:S06]  /*ed70*/  F2FP.BF16.F32.PACK_AB R169, R169, R186 ;  /* 0x000000baa9a9723e */ /* 0x000fcc00000010ff */
[----:B------:R-:W0:Y:S01]  /*ed80*/  MUFU.EX2 R189, R189 ;  /* 0x000000bd00bd7308 */ /* 0x000e220000000800 */
[----:B--2---:R-:W-:-:S07]  /*ed90*/  FADD.FTZ R170, R188, R3 ;  /* 0x00000003bcaa7221 */ /* 0x004fce0000010000 */
[----:B------:R-:W2:Y:S01]  /*eda0*/  MUFU.EX2 R191, R191 ;  /* 0x000000bf00bf7308 */ /* 0x000ea20000000800 */
[----:B---3--:R-:W-:Y:S01]  /*edb0*/  FADD.FTZ R0, R190, R153 ;  /* 0x00000099be007221 */ /* 0x008fe20000010000 */
[----:B------:R-:W-:Y:S02]  /*edc0*/  F2FP.BF16.F32.PACK_AB R153, R155, R206 ;  /* 0x000000ce9b99723e */ /* 0x000fe400000010ff */
[----:B------:R-:W-:Y:S02]  /*edd0*/  F2FP.BF16.F32.PACK_AB R155, R159, R219 ;  /* 0x000000db9f9b723e */ /* 0x000fe400000010ff */
[----:B------:R-:W-:Y:S02]  /*ede0*/  F2FP.BF16.F32.PACK_AB R159, R167, R221 ;  /* 0x000000dda79f723e */ /* 0x000fe400000010ff */
[----:B------:R-:W3:Y:S01]  /*edf0*/  MUFU.EX2 R192, R192 ;  /* 0x000000c000c07308 */ /* 0x000ee20000000800 */
[C---:B0-----:R-:W-:Y:S01]  /*ee00*/  FADD.FTZ R3, R189.reuse, R170 ;  /* 0x000000aabd037221 */ /* 0x041fe20000010000 */
[----:B------:R-:W-:-:S02]  /*ee10*/  F2FP.BF16.F32.PACK_AB R170, R189, R188 ;  /* 0x000000bcbdaa723e */ /* 0x000fc400000010ff */
[----:B------:R-:W-:-:S04]  /*ee20*/  F2FP.BF16.F32.PACK_AB R167, R204, R183 ;  /* 0x000000b7cca7723e */ /* 0x000fc800000010ff */
[----:B------:R-:W0:Y:S01]  /*ee30*/  MUFU.EX2 R173, R194 ;  /* 0x000000c200ad7308 */ /* 0x000e220000000800 */
[----:B--2---:R-:W-:-:S07]  /*ee40*/  FADD.FTZ R0, R191, R0 ;  /* 0x00000000bf007221 */ /* 0x004fce0000010000 */
[----:B------:R-:W2:Y:S01]  /*ee50*/  MUFU.EX2 R193, R193 ;  /* 0x000000c100c17308 */ /* 0x000ea20000000800 */
[----:B---3--:R-:W-:-:S07]  /*ee60*/  FADD.FTZ R172, R192, R3 ;  /* 0x00000003c0ac7221 */ /* 0x008fce0000010000 */
[----:B------:R-:W3:Y:S01]  /*ee70*/  MUFU.EX2 R180, R195 ;  /* 0x000000c300b47308 */ /* 0x000ee20000000800 */
[----:B0-----:R-:W-:-:S07]  /*ee80*/  FADD.FTZ R165, R173, R0 ;  /* 0x00000000ada57221 */ /* 0x001fce0000010000 */
[----:B------:R-:W0:Y:S01]  /*ee90*/  MUFU.EX2 R196, R196 ;  /* 0x000000c400c47308 */ /* 0x000e220000000800 */
[C---:B--2---:R-:W-:Y:S01]  /*eea0*/  FADD.FTZ R3, R193.reuse, R172 ;  /* 0x000000acc1037221 */ /* 0x044fe20000010000 */
[----:B------:R-:W-:-:S06]  /*eeb0*/  F2FP.BF16.F32.PACK_AB R172, R193, R192 ;  /* 0x000000c0c1ac723e */ /* 0x000fcc00000010ff */
[----:B------:R-:W2:Y:S01]  /*eec0*/  MUFU.EX2 R198, R198 ;  /* 0x000000c600c67308 */ /* 0x000ea20000000800 */
[----:B---3--:R-:W-:Y:S01]  /*eed0*/  FADD.FTZ R171, R180, R165 ;  /* 0x000000a5b4ab7221 */ /* 0x008fe20000010000 */
[----:B------:R-:W-:Y:S02]  /*eee0*/  F2FP.BF16.F32.PACK_AB R165, R182, R179 ;  /* 0x000000b3b6a5723e */ /* 0x000fe400000010ff */
[----:B------:R-:W-:-:S04]  /*eef0*/  F2FP.BF16.F32.PACK_AB R173, R180, R173 ;  /* 0x000000adb4ad723e */ /* 0x000fc800000010ff */
[----:B------:R-:W3:Y:S01]  /*ef00*/  MUFU.EX2 R205, R205 ;  /* 0x000000cd00cd7308 */ /* 0x000ee20000000800 */
[----:B0-----:R-:W-:-:S07]  /*ef10*/  FADD.FTZ R174, R196, R3 ;  /* 0x00000003c4ae7221 */ /* 0x001fce0000010000 */
[----:B------:R-:W0:Y:S01]  /*ef20*/  MUFU.EX2 R199, R199 ;  /* 0x000000c700c77308 */ /* 0x000e220000000800 */
[----:B--2---:R-:W-:Y:S01]  /*ef30*/  FADD.FTZ R0, R198, R171 ;  /* 0x000000abc6007221 */ /* 0x004fe20000010000 */
[----:B------:R-:W-:Y:S01]  /*ef40*/  F2FP.BF16.F32.PACK_AB R171, R191, R190 ;  /* 0x000000bebfab723e */ /* 0x000fe200000010ff */
[C---:B---3--:R-:W-:Y:S01]  /*ef50*/  FADD.FTZ R3, R205.reuse, R174 ;  /* 0x000000aecd037221 */ /* 0x048fe20000010000 */
[----:B------:R-:W-:Y:S01]  /*ef60*/  F2FP.BF16.F32.PACK_AB R174, R205, R196 ;  /* 0x000000c4cdae723e */ /* 0x000fe200000010ff */
[C---:B0-----:R-:W-:Y:S01]  /*ef70*/  FADD.FTZ R0, R199.reuse, R0 ;  /* 0x00000000c7007221 */ /* 0x041fe20000010000 */
[----:B------:R-:W-:Y:S01]  /*ef80*/  F2FP.BF16.F32.PACK_AB R175, R199, R198 ;  /* 0x000000c6c7af723e */ /* 0x000fe200000010ff */
[----:B----4-:R-:W-:Y:S06]  /*ef90*/  @!P0 BRA `(.L_x_3874) ;  /* 0x0000000000048947 */ /* 0x010fec0003800000 */
[----:B------:R-:W-:Y:S01]  /*efa0*/  BPT.TRAP 0x1 ;  /* 0x000000040000795c */ /* 0x000fe20000300000 */
.L_x_3874:
[----:B------:R0:W2:Y:S01]  /*efb0*/  SYNCS.PHASECHK.TRANS64.TRYWAIT P2, [R202+URZ+0x22850], R20 ;  /* 0x02285014ca0075a7 */ /* 0x0000a2000804017f */
[----:B------:R-:W-:Y:S05]  /*efc0*/  @!P0 BRA `(.L_x_3875) ;  /* 0x0000000000048947 */ /* 0x000fea0003800000 */
[----:B------:R-:W-:Y:S01]  /*efd0*/  BPT.TRAP 0x1 ;  /* 0x000000040000795c */ /* 0x000fe20000300000 */
.L_x_3875:
[----:B------:R-:W-:Y:S04]  /*efe0*/  BSSY B0, `(.L_x_3876) ;  /* 0x0000004000007945 */ /* 0x000fe80003800000 */
[----:B--2---:R-:W-:Y:S05]  /*eff0*/  @P2 BRA `(.L_x_3877) ;  /* 0x0000000000082947 */ /* 0x004fea0003800000 */
[----:B------:R-:W2:Y:S02]  /*f000*/  SYNCS.PHASECHK.TRANS64.TRYWAIT P2, [R202+URZ+0x22850], R20 ;  /* 0x02285014ca0075a7 */ /* 0x000ea4000804017f */
[----:B--2---:R-:W-:Y:S05]  /*f010*/  @!P2 BRA `(.L_x_3878) ;  /* 0x000000a00030a947 */ /* 0x004fea0003800000 */
.L_x_3877:
[----:B------:R-:W-:Y:S05]  /*f020*/  BSYNC B0 ;  /* 0x0000000000007941 */ /* 0x000fea0003800000 */
.L_x_3876:
[----:B------:R-:W3:Y:S01]  /*f030*/  S2R R177, SR_TID.X ;  /* 0x0000000000b17919 */ /* 0x000ee20000002100 */
[----:B------:R-:W-:Y:S05]  /*f040*/  WARPSYNC.ALL ;  /* 0x0000000000007948 */ /* 0x000fea0003800000 */
[----:B------:R-:W-:Y:S01]  /*f050*/  IMAD.MOV.U32 R179, RZ, RZ, 0xc00 ;  /* 0x00000c00ffb37424 */ /* 0x000fe200078e00ff */
[----:B------:R-:W-:Y:S01]  /*f060*/  ISETP.GT.AND P2, PT, R21, RZ, PT ;  /* 0x000000ff1500720c */ /* 0x000fe20003f44270 */
[----:B012---:R-:W-:Y:S02]  /*f070*/  @!P1 VIADD R202, R202, 0x22860 ;  /* 0x00022860caca9836 */ /* 0x007fe40000000000 */
        /* <DEDUP_REMOVED lines=55> */
.L_x_3869:
[----:B------:R-:W-:Y:S05]  /*f3f0*/  WARPSYNC.ALL ;  /* 0x0000000000007948 */ /* 0x000fea0003800000 */
[----:B------:R-:W2:Y:S01]  /*f400*/  SHFL.BFLY PT, R4, R3, 0x2, 0x1f ;  /* 0x0c401f0003047f89 */ /* 0x000ea200000e0000 */
[----:B------:R-:W-:Y:S01]  /*f410*/  VIADD R22, R22, 0x1 ;  /* 0x0000000116167836 */ /* 0x000fe20000000000 */
[----:B------:R3:W-:Y:S08]  /*f420*/  BAR.ARV R176, 0x100 ;  /* 0x000400b00000751d */ /* 0x0007f00000002000 */
[----:B------:R-:W-:Y:S06]  /*f430*/  BAR.ARV 0x8, 0x120 ;  /* 0x0204800000007b1d */ /* 0x000fec0000002000 */
[----:B------:R-:W-:Y:S01]  /*f440*/  ISETP.NE.AND P0, PT, R22, 0x2, PT ;  /* 0x000000021600780c */ /* 0x000fe20003f05270 */
[----:B------:R-:W-:Y:S01]  /*f450*/  VIADD R225, R225, 0x1 ;  /* 0x00000001e1e17836 */ /* 0x000fe20000000000 */
[----:B------:R-:W4:Y:S01]  /*f460*/  SHFL.BFLY PT, R9, R0, 0x2, 0x1f ;  /* 0x0c401f0000097f89 */ /* 0x000f2200000e0000 */
[----:B------:R-:W-:-:S02]  /*f470*/  PLOP3.LUT P1, PT, PT, PT, PT, 0x8, 0x0 ;  /* 0x000000000000781c */ /* 0x000fc40003f2e170 */
[----:B------:R-:W-:Y:S01]  /*f480*/  SEL R22, R22, RZ, P0 ;  /* 0x000000ff16167207 */ /* 0x000fe20000000000 */
[----:B--2---:R-:W-:Y:S01]  /*f490*/  FADD.FTZ R10, R4, R3 ;  /* 0x00000003040a7221 */ /* 0x004fe20000010000 */
[----:B------:R-:W-:Y:S02]  /*f4a0*/  IMAD.MOV.U32 R4, RZ, RZ, RZ ;  /* 0x000000ffff047224 */ /* 0x000fe400078e00ff */
[----:B------:R-:W-:Y:S02]  /*f4b0*/  IMAD.MOV.U32 R3, RZ, RZ, -0x800000 ;  /* 0xff800000ff037424 */ /* 0x000fe400078e00ff */
[----:B------:R-:W2:Y:S01]  /*f4c0*/  SHFL.BFLY PT, R5, R10, 0x1, 0x1f ;  /* 0x0c201f000a057f89 */ /* 0x000ea200000e0000 */
[----:B----4-:R-:W-:Y:S01]  /*f4d0*/  FADD.FTZ R11, R9, R0 ;  /* 0x00000000090b7221 */ /* 0x010fe20000010000 */
[----:B------:R-:W-:-:S04]  /*f4e0*/  IMAD.MOV.U32 R0, RZ, RZ, RZ ;  /* 0x000000ffff007224 */ /* 0x000fc800078e00ff */
[----:B------:R-:W4:Y:S01]  /*f4f0*/  SHFL.BFLY PT, R12, R11, 0x1, 0x1f ;  /* 0x0c201f000b0c7f89 */ /* 0x000f2200000e0000 */
[----:B--2---:R-:W-:Y:S01]  /*f500*/  FADD.FTZ R5, R10, R5 ;  /* 0x000000050a057221 */ /* 0x004fe20000010000 */
[----:B------:R-:W-:-:S04]  /*f510*/  SEL R10, RZ, 0x1, P0 ;  /* 0x00000001ff0a7807 */ /* 0x000fc80000000000 */
[----:B------:R-:W-:Y:S02]  /*f520*/  FSETP.NE.FTZ.AND P2, PT, R5, RZ, PT ;  /* 0x000000ff0500720b */ /* 0x000fe40003f55000 */
[----:B------:R-:W-:-:S11]  /*f530*/  LOP3.LUT R23, R23, R10, RZ, 0x3c, !PT ;  /* 0x0000000a17177212 */ /* 0x000fd600078e3cff */
[----:B------:R-:W-:Y:S01]  /*f540*/  @P2 FMUL.FTZ R14, R6, 0.69314718246459960938 ;  /* 0x3f317218060e2820 */ /* 0x000fe20000410000 */
[----:B------:R-:W2:Y:S01]  /*f550*/  @P2 MUFU.LG2 R18, R5 ;  /* 0x0000000500122308 */ /* 0x000ea20000000c00 */
[----:B----4-:R-:W-:-:S05]  /*f560*/  FADD.FTZ R9, R11, R12 ;  /* 0x0000000c0b097221 */ /* 0x010fca0000010000 */
[----:B------:R-:W-:Y:S02]  /*f570*/  FSETP.NE.FTZ.AND P3, PT, R9, RZ, PT ;  /* 0x000000ff0900720b */ /* 0x000fe40003f75000 */
[----:B------:R-:W4:Y:S01]  /*f580*/  @P2 MUFU.RCP R4, R5 ;  /* 0x0000000500042308 */ /* 0x000f220000001000 */
[----:B--2---:R-:W-:-:S10]  /*f590*/  @P2 FMUL.FTZ R21, R18, 0.69314718246459960938 ;  /* 0x3f31721812152820 */ /* 0x004fd40000410000 */
[----:B------:R-:W-:Y:S01]  /*f5a0*/  @P3 FMUL.FTZ R15, R6, 0.69314718246459960938 ;  /* 0x3f317218060f3820 */ /* 0x000fe20000410000 */
[----:B------:R-:W2:Y:S01]  /*f5b0*/  @P3 MUFU.RCP R0, R9 ;  /* 0x0000000900003308 */ /* 0x000ea20000001000 */
[-C--:B----4-:R-:W-:Y:S01]  /*f5c0*/  FMUL.FTZ R157, R64, R4.reuse ;  /* 0x00000004409d7220 */ /* 0x090fe20000410000 */
[-C--:B------:R-:W-:Y:S01]  /*f5d0*/  FMUL.FTZ R159, R72, R4.reuse ;  /* 0x00000004489f7220 */ /* 0x080fe20000410000 */
[----:B------:R-:W-:-:S05]  /*f5e0*/  FMUL.FTZ R161, R80, R4 ;  /* 0x0000000450a17220 */ /* 0x000fca0000410000 */
[----:B------:R-:W4:Y:S01]  /*f5f0*/  @P3 MUFU.LG2 R6, R9 ;  /* 0x0000000900063308 */ /* 0x000f220000000c00 */
        /* <DEDUP_REMOVED lines=16> */
[----:B----4-:R-:W-:Y:S01]  /*f700*/  @P3 FMUL.FTZ R6, R6, 0.69314718246459960938 ;  /* 0x3f31721806063820 */ /* 0x010fe20000410000 */
        /* <DEDUP_REMOVED lines=111> */
[----:B---3--:R-:W-:-:S07]  /*fe00*/  @P3 FFMA.FTZ R3, R15, R8, R6 ;  /* 0x000000080f033223 */ /* 0x008fce0000010006 */
.L_x_3803:
[----:B------:R-:W-:Y:S05]  /*fe10*/  WARPSYNC.ALL ;  /* 0x0000000000007948 */ /* 0x000fea0003800000 */
[----:B------:R-:W2:Y:S08]  /*fe20*/  S2UR UR5, SR_CgaCtaId ;  /* 0x00000000000579c3 */ /* 0x000eb00000008800 */
[----:B------:R-:W-:Y:S06]  /*fe30*/  BAR.SYNC.DEFER_BLOCKING 0x5, 0x120 ;  /* 0x0144800000007b1d */ /* 0x000fec0000010000 */
[----:B------:R-:W-:Y:S01]  /*fe40*/  UMOV UR4, 0x400 ;  /* 0x0000040000047882 */ /* 0x000fe20000000000 */
[----:B------:R-:W-:Y:S01]  /*fe50*/  BSSY B0, `(.L_x_3880) ;  /* 0x0000292000007945 */ /* 0x000fe20003800000 */
[----:B--2---:R-:W-:-:S06]  /*fe60*/  ULEA UR4, UR5, UR4, 0x18 ;  /* 0x0000000405047291 */ /* 0x004fcc000f8ec03f */
[----:B------:R-:W-:-:S05]  /*fe70*/  IMAD.U32 R18, RZ, RZ, UR4 ;  /* 0x00000004ff127e24 */ /* 0x000fca000f8e00ff */
[----:B0-----:R0:W2:Y:S01]  /*fe80*/  LDS.128 R204, [R18+0x228d0] ;  /* 0x0228d00012cc7984 */ /* 0x0010a20000000c00 */
[----:B------:R-:W-:Y:S06]  /*fe90*/  BAR.ARV 0x4, 0x120 ;  /* 0x0104800000007b1d */ /* 0x000fec0000002000 */
[----:B------:R-:W-:Y:S05]  /*fea0*/  @P1 BRA `(.L_x_3881) ;  /* 0x0000001c004c1947 */ /* 0x000fea0003800000 */
[----:B------:R-:W3:Y:S01]  /*feb0*/  S2R R15, SR_SWINHI ;  /* 0x00000000000f7919 */ /* 0x000ee20000002f00 */
        /* <DEDUP_REMOVED lines=17> */
[----:B---3--:R-:W-:Y:S02]  /*ffd0*/  MOV R7, R15 ;  /* 0x0000000f00077202 */ /* 0x008fe40000000f00 */
[----:B------:R-:W-:-:S02]  /*ffe0*/  F2FP.BF16.F32.PACK_AB R49, R10, R50 ;  /* 0x000000320a31723e */ /* 0x000fc400000010ff */
[----:B------:R-:W-:Y:S01]  /*fff0*/  F2FP.BF16.F32.PACK_AB R56, R57, R56 ;  /* 0x000000383938723e */ /* 0x000fe200000010ff */
[----:B------:R-:W-:Y:S01]  /*10000*/  IMAD.WIDE R134, R236, 0x2, R6 ;  /* 0x00000002ec867825 */ /* 0x000fe200078e0206 */
[----:B------:R-:W-:Y:S02]  /*10010*/  F2FP.BF16.F32.PACK_AB R50, R53, R52 ;  /* 0x000000343532723e */ /* 0x000fe400000010ff */
[----:B------:R-:W-:Y:S02]  /*10020*/  F2FP.BF16.F32.PACK_AB R51, R55, R51 ;  /* 0x000000333733723e */ /* 0x000fe400000010ff */
[C---:B------:R-:W-:Y:S02]  /*10030*/  IADD3 R177, P2, R134.reuse, 0x40, RZ ;  /* 0x0000004086b17810 */ /* 0x040fe40007f5e0ff */
[----:B------:R-:W-:Y:S02]  /*10040*/  IADD3 R175, P1, R134, 0x20, RZ ;  /* 0x0000002086af7810 */ /* 0x000fe40007f3e0ff */
[----:B------:R-:W-:Y:S01]  /*10050*/  LOP3.LUT R38, R177, 0x380, RZ, 0xc0, !PT ;  /* 0x00000380b1267812 */ /* 0x000fe200078ec0ff */
[--C-:B------:R-:W-:Y:S01]  /*10060*/  IMAD.X R39, RZ, RZ, R135.reuse, P2 ;  /* 0x000000ffff277224 */ /* 0x100fe200010e0687 */
[----:B------:R-:W-:Y:S01]  /*10070*/  LOP3.LUT R30, R175, 0x380, RZ, 0xc0, !PT ;  /* 0x00000380af1e7812 */ /* 0x000fe200078ec0ff */
[----:B-----5:R-:W-:Y:S01]  /*10080*/  IMAD.X R31, RZ, RZ, R135, P1 ;  /* 0x000000ffff1f7224 */ /* 0x020fe200008e0687 */
        /* <DEDUP_REMOVED lines=8> */
[----:B------:R-:W-:Y:S01]  /*10110*/  LOP3.LUT R177, R98, 0x380, RZ, 0xc0, !PT ;  /* 0x0000038062b17812 */ /* 0x000fe200078ec0ff */
[----:B------:R-:W-:Y:S01]  /*10120*/  IMAD.X R95, RZ, RZ, R135, P4 ;  /* 0x000000ffff5f7224 */ /* 0x000fe200020e0687 */
[----:B------:R-:W-:-:S02]  /*10130*/  LOP3.LUT R30, R30, R175, RZ, 0x3c, !PT ;  /* 0x000000af1e1e7212 */ /* 0x000fc400078e3cff */
[----:B------:R-:W-:Y:S02]  /*10140*/  LOP3.LUT R175, R94, 0x380, RZ, 0xc0, !PT ;  /* 0x000003805eaf7812 */ /* 0x000fe400078ec0ff */
[----:B------:R-:W-:Y:S02]  /*10150*/  SHF.R.U64 R177, R177, 0x3, RZ ;  /* 0x00000003b1b17819 */ /* 0x000fe400000012ff */
[C---:B------:R-:W-:Y:S02]  /*10160*/  IADD3 R114, P3, R134.reuse, 0x8020, RZ ;  /* 0x0000802086727810 */ /* 0x040fe40007f7e0ff */
[----:B------:R-:W-:Y:S02]  /*10170*/  LOP3.LUT R46, R179, 0x380, RZ, 0xc0, !PT ;  /* 0x00000380b32e7812 */ /* 0x000fe400078ec0ff */
[----:B------:R-:W-:Y:S01]  /*10180*/  SHF.R.U64 R175, R175, 0x3, RZ ;  /* 0x00000003afaf7819 */ /* 0x000fe200000012ff */
[----:B------:R-:W-:Y:S01]  /*10190*/  IMAD.X R115, RZ, RZ, R135, P3 ;  /* 0x000000ffff737224 */ /* 0x000fe200018e0687 */
[----:B------:R-:W-:-:S02]  /*101a0*/  IADD3 R106, P1, R134, 0x4060, RZ ;  /* 0x00004060866a7810 */ /* 0x000fc40007f3e0ff */
[----:B------:R-:W-:Y:S02]  /*101b0*/  IADD3 R110, P2, R134, 0x8000, RZ ;  /* 0x00008000866e7810 */ /* 0x000fe40007f5e0ff */
[----:B------:R-:W-:Y:S01]  /*101c0*/  LOP3.LUT R98, R177, R98, RZ, 0x3c, !PT ;  /* 0x00000062b1627212 */ /* 0x000fe200078e3cff */
[--C-:B------:R-:W-:Y:S01]  /*101d0*/  IMAD.X R107, RZ, RZ, R135.reuse, P1 ;  /* 0x000000ffff6b7224 */ /* 0x100fe200008e0687 */
[----:B------:R-:W-:Y:S01]  /*101e0*/  LOP3.LUT R177, R114, 0x380, RZ, 0xc0, !PT ;  /* 0x0000038072b17812 */ /* 0x000fe200078ec0ff */
[----:B------:R-:W-:Y:S01]  /*101f0*/  IMAD.X R111, RZ, RZ, R135, P2 ;  /* 0x000000ffff6f7224 */ /* 0x000fe200010e0687 */
[----:B------:R-:W-:Y:S02]  /*10200*/  SHF.R.U64 R46, R46, 0x3, RZ ;  /* 0x000000032e2e7819 */ /* 0x000fe400000012ff */
[----:B------:R-:W-:Y:S02]  /*10210*/  IADD3 R102, P0, R134, 0x4040, RZ ;  /* 0x0000404086667810 */ /* 0x000fe40007f1e0ff */
[----:B------:R-:W-:-:S02]  /*10220*/  LOP3.LUT R94, R175, R94, RZ, 0x3c, !PT ;  /* 0x0000005eaf5e7212 */ /* 0x000fc400078e3cff */
[----:B------:R-:W-:Y:S01]  /*10230*/  LOP3.LUT R175, R110, 0x380, RZ, 0xc0, !PT ;  /* 0x000003806eaf7812 */ /* 0x000fe200078ec0ff */
[--C-:B------:R-:W-:Y:S01]  /*10240*/  IMAD.X R103, RZ, RZ, R135.reuse, P0 ;  /* 0x000000ffff677224 */ /* 0x100fe200000e0687 */
[C---:B------:R-:W-:Y:S02]  /*10250*/  LOP3.LUT R21, R134.reuse, 0x380, RZ, 0xc0, !PT ;  /* 0x0000038086157812 */ /* 0x040fe400078ec0ff */
[----:B------:R-:W-:Y:S02]  /*10260*/  SHF.R.U64 R177, R177, 0x3, RZ ;  /* 0x00000003b1b17819 */ /* 0x000fe400000012ff */
[----:B------:R-:W-:Y:S02]  /*10270*/  IADD3 R14, P1, R134, 0xc020, RZ ;  /* 0x0000c020860e7810 */ /* 0x000fe40007f3e0ff */
[----:B------:R-:W-:Y:S02]  /*10280*/  LOP3.LUT R46, R46, R179, RZ, 0x3c, !PT ;  /* 0x000000b32e2e7212 */ /* 0x000fe400078e3cff */
[----:B------:R-:W-:Y:S01]  /*10290*/  IADD3 R151, P2, R134, 0xc040, RZ ;  /* 0x0000c04086977810 */ /* 0x000fe20007f5e0ff */
[----:B------:R-:W-:Y:S01]  /*102a0*/  IMAD.X R131, RZ, RZ, R135, P1 ;  /* 0x000000ffff837224 */ /* 0x000fe200008e0687 */
[----:B------:R-:W-:-:S02]  /*102b0*/  LOP3.LUT R179, R102, 0x380, RZ, 0xc0, !PT ;  /* 0x0000038066b37812 */ /* 0x000fc400078ec0ff */
[----:B------:R-:W-:Y:S01]  /*102c0*/  SHF.R.U64 R175, R175, 0x3, RZ ;  /* 0x00000003afaf7819 */ /* 0x000fe200000012ff */
[--C-:B------:R-:W-:Y:S01]  /*102d0*/  IMAD.X R15, RZ, RZ, R135.reuse, P2 ;  /* 0x000000ffff0f7224 */ /* 0x100fe200010e0687 */
[----:B------:R-:W-:Y:S02]  /*102e0*/  IADD3 R8, P0, R134, 0xc000, RZ ;  /* 0x0000c00086087810 */ /* 0x000fe40007f1e0ff */
[----:B------:R-:W-:Y:S02]  /*102f0*/  SHF.R.U64 R21, R21, 0x3, RZ ;  /* 0x0000000315157819 */ /* 0x000fe400000012ff */
[----:B------:R-:W-:Y:S01]  /*10300*/  LOP3.LUT R114, R177, R114, RZ, 0x3c, !PT ;  /* 0x00000072b1727212 */ /* 0x000fe200078e3cff */
[----:B------:R-:W-:Y:S01]  /*10310*/  IMAD.X R127, RZ, RZ, R135, P0 ;  /* 0x000000ffff7f7224 */ /* 0x000fe200000e0687 */
[----:B------:R-:W-:Y:S02]  /*10320*/  LOP3.LUT R177, R14, 0x380, RZ, 0xc0, !PT ;  /* 0x000003800eb17812 */ /* 0x000fe400078ec0ff */
[----:B------:R-:W-:-:S02]  /*10330*/  SHF.R.U64 R179, R179, 0x3, RZ ;  /* 0x00000003b3b37819 */ /* 0x000fc400000012ff */
[----:B------:R-:W-:Y:S02]  /*10340*/  LOP3.LUT R174, R151, 0x380, RZ, 0xc0, !PT ;  /* 0x0000038097ae7812 */ /* 0x000fe400078ec0ff */
[C---:B------:R-:W-:Y:S02]  /*10350*/  IADD3 R118, P4, R134.reuse, 0x8040, RZ ;  /* 0x0000804086767810 */ /* 0x040fe40007f9e0ff */
[C---:B------:R-:W-:Y:S02]  /*10360*/  IADD3 R122, P5, R134.reuse, 0x8060, RZ ;  /* 0x00008060867a7810 */ /* 0x040fe40007fbe0ff */
[----:B-1----:R-:W-:Y:S01]  /*10370*/  IADD3 R20, P3, R134, 0xc060, RZ ;  /* 0x0000c06086147810 */ /* 0x002fe20007f7e0ff */
[--C-:B------:R-:W-:Y:S01]  /*10380*/  IMAD.X R119, RZ, RZ, R135.reuse, P4 ;  /* 0x000000ffff777224 */ /* 0x100fe200020e0687 */
[----:B------:R-:W-:Y:S01]  /*10390*/  LOP3.LUT R181, R106, 0x380, RZ, 0xc0, !PT ;  /* 0x000003806ab57812 */ /* 0x000fe200078ec0ff */
[----:B------:R-:W-:Y:S01]  /*103a0*/  IMAD.X R123, RZ, RZ, R135, P5 ;  /* 0x000000ffff7b7224 */ /* 0x000fe200028e0687 */
[----:B------:R-:W-:-:S02]  /*103b0*/  LOP3.LUT R110, R175, R110, RZ, 0x3c, !PT ;  /* 0x0000006eaf6e7212 */ /* 0x000fc400078e3cff */
[----:B------:R-:W-:Y:S01]  /*103c0*/  LOP3.LUT R134, R21, R134, RZ, 0x3c, !PT ;  /* 0x0000008615867212 */ /* 0x000fe200078e3cff */
[----:B------:R-:W-:Y:S01]  /*103d0*/  IMAD.X R21, RZ, RZ, R135, P3 ;  /* 0x000000ffff157224 */ /* 0x000fe200018e0687 */
[----:B------:R-:W-:Y:S02]  /*103e0*/  LOP3.LUT R175, R8, 0x380, RZ, 0xc0, !PT ;  /* 0x0000038008af7812 */ /* 0x000fe400078ec0ff */
[----:B------:R-:W-:Y:S02]  /*103f0*/  SHF.R.U64 R177, R177, 0x3, RZ ;  /* 0x00000003b1b17819 */ /* 0x000fe400000012ff */
[----:B------:R-:W-:Y:S02]  /*10400*/  LOP3.LUT R102, R179, R102, RZ, 0x3c, !PT ;  /* 0x00000066b3667212 */ /* 0x000fe400078e3cff */
[----:B------:R-:W-:Y:S02]  /*10410*/  SHF.R.U64 R174, R174, 0x3, RZ ;  /* 0x00000003aeae7819 */ /* 0x000fe400000012ff */
[----:B------:R-:W-:-:S02]  /*10420*/  SHF.R.U64 R181, R181, 0x3, RZ ;  /* 0x00000003b5b57819 */ /* 0x000fc400000012ff */
[----:B------:R-:W-:Y:S02]  /*10430*/  LOP3.LUT R179, R118, 0x380, RZ, 0xc0, !PT ;  /* 0x0000038076b37812 */ /* 0x000fe400078ec0ff */
[----:B------:R-:W-:Y:S02]  /*10440*/  SHF.R.U64 R175, R175, 0x3, RZ ;  /* 0x00000003afaf7819 */ /* 0x000fe400000012ff */
[----:B------:R-:W-:Y:S02]  /*10450*/  MOV R134, R134 ;  /* 0x0000008600867202 */ /* 0x000fe40000000f00 */
[----:B------:R-:W-:Y:S02]  /*10460*/  LOP3.LUT R130, R177, R14, RZ, 0x3c, !PT ;  /* 0x0000000eb1827212 */ /* 0x000fe400078e3cff */
[----:B------:R-:W-:Y:S01]  /*10470*/  MOV R30, R30 ;  /* 0x0000001e001e7202 */ /* 0x000fe20000000f00 */
[----:B------:R1:W-:Y:S01]  /*10480*/  STSM.16.M88.4 [R134], R24 ;  /* 0x0000001886007844 */ /* 0x0003e20000000200 */
[----:B------:R-:W-:-:S02]  /*10490*/  LOP3.LUT R14, R174, R151, RZ, 0x3c, !PT ;  /* 0x00000097ae0e7212 */ /* 0x000fc400078e3cff */
[----:B------:R-:W-:Y:S01]  /*104a0*/  MOV R38, R38 ;  /* 0x0000002600267202 */ /* 0x000fe20000000f00 */
[----:B------:R-:W-:Y:S01]  /*104b0*/  STSM.16.M88.4 [R30], R32 ;  /* 0x000000201e007844 */ /* 0x000fe20000000200 */
[----:B------:R-:W-:Y:S02]  /*104c0*/  LOP3.LUT R106, R181, R106, RZ, 0x3c, !PT ;  /* 0x0000006ab56a7212 */ /* 0x000fe400078e3cff */
[----:B------:R-:W-:Y:S01]  /*104d0*/  SHF.R.U64 R179, R179, 0x3, RZ ;  /* 0x00000003b3b37819 */ /* 0x000fe200000012ff */
[----:B------:R-:W-:Y:S01]  /*104e0*/  STSM.16.M88.4 [R38], R40 ;  /* 0x0000002826007844 */ /* 0x000fe20000000200 */
[----:B------:R-:W-:Y:S02]  /*104f0*/  MOV R46, R46 ;  /* 0x0000002e002e7202 */ /* 0x000fe40000000f00 */
[----:B------:R-:W-:Y:S02]  /*10500*/  F2FP.BF16.F32.PACK_AB R57, R5, R58 ;  /* 0x0000003a0539723e */ /* 0x000fe400000010ff */
[----:B------:R-:W-:Y:S01]  /*10510*/  LOP3.LUT R181, R122, 0x380, RZ, 0xc0, !PT ;  /* 0x000003807ab57812 */ /* 0x000fe200078ec0ff */
[----:B------:R-:W-:Y:S01]  /*10520*/  STSM.16.M88.4 [R46], R48 ;  /* 0x000000302e007844 */ /* 0x000fe20000000200 */
[----:B------:R-:W-:-:S02]  /*10530*/  LOP3.LUT R126, R175, R8, RZ, 0x3c, !PT ;  /* 0x00000008af7e7212 */ /* 0x000fc400078e3cff */
[----:B------:R-:W-:Y:S02]  /*10540*/  MOV R94, R94 ;  /* 0x0000005e005e7202 */ /* 0x000fe40000000f00 */
[----:B------:R-:W-:Y:S02]  /*10550*/  F2FP.BF16.F32.PACK_AB R58, R61, R60 ;  /* 0x0000003c3d3a723e */ /* 0x000fe400000010ff */
[----:B------:R-:W-:Y:S02]  /*10560*/  F2FP.BF16.F32.PACK_AB R59, R59, R62 ;  /* 0x0000003e3b3b723e */ /* 0x000fe400000010ff */
[----:B------:R-:W-:Y:S02]  /*10570*/  MOV R98, R98 ;  /* 0x0000006200627202 */ /* 0x000fe40000000f00 */
[----:B------:R-:W-:Y:S01]  /*10580*/  F2FP.BF16.F32.PACK_AB R8, R65, R157 ;  /* 0x0000009d4108723e */ /* 0x000fe200000010ff */
[----:B------:R-:W-:Y:S01]  /*10590*/  STSM.16.M88.4 [R94], R56 ;  /* 0x000000385e007844 */ /* 0x000fe20000000200 */
[----:B------:R-:W-:-:S02]  /*105a0*/  F2FP.BF16.F32.PACK_AB R9, R9, R66 ;  /* 0x000000420909723e */ /* 0x000fc400000010ff */
[----:B------:R-:W-:Y:S02]  /*105b0*/  F2FP.BF16.F32.PACK_AB R10, R69, R158 ;  /* 0x0000009e450a723e */ /* 0x000fe400000010ff */
[----:B------:R-:W-:Y:S02]  /*105c0*/  F2FP.BF16.F32.PACK_AB R11, R11, R70 ;  /* 0x000000460b0b723e */ /* 0x000fe400000010ff */
[----:B------:R-:W-:Y:S02]  /*105d0*/  MOV R28, R14 ;  /* 0x0000000e001c7202 */ /* 0x000fe40000000f00 */
[----:B------:R-:W-:Y:S01]  /*105e0*/  LOP3.LUT R118, R179, R118, RZ, 0x3c, !PT ;  /* 0x00000076b3767212 */ /* 0x000fe200078e3cff */
[----:B------:R3:W-:Y:S01]  /*105f0*/  STSM.16.M88.4 [R98], R8 ;  /* 0x0000000862007844 */ /* 0x0007e20000000200 */
[----:B------:R-:W-:Y:S02]  /*10600*/  MOV R102, R102 ;  /* 0x0000006600667202 */ /* 0x000fe40000000f00 */
[----:B------:R-:W-:-:S02]  /*10610*/  F2FP.BF16.F32.PACK_AB R12, R73, R159 ;  /* 0x0000009f490c723e */ /* 0x000fc400000010ff */
[----:B------:R-:W-:Y:S02]  /*10620*/  F2FP.BF16.F32.PACK_AB R13, R13, R74 ;  /* 0x0000004a0d0d723e */ /* 0x000fe400000010ff */
[----:B------:R-:W-:Y:S02]  /*10630*/  F2FP.BF16.F32.PACK_AB R14, R77, R160 ;  /* 0x000000a04d0e723e */ /* 0x000fe400000010ff */
[----:B------:R-:W-:Y:S02]  /*10640*/  F2FP.BF16.F32.PACK_AB R15, R79, R78 ;  /* 0x0000004e4f0f723e */ /* 0x000fe400000010ff */
[----:B------:R-:W-:Y:S02]  /*10650*/  SHF.R.U64 R181, R181, 0x3, RZ ;  /* 0x00000003b5b57819 */ /* 0x000fe400000012ff */
[----:B------:R-:W-:Y:S01]  /*10660*/  LOP3.LUT R179, R20, 0x380, RZ, 0xc0, !PT ;  /* 0x0000038014b37812 */ /* 0x000fe200078ec0ff */
[----:B------:R4:W-:Y:S01]  /*10670*/  STSM.16.M88.4 [R102], R12 ;  /* 0x0000000c66007844 */ /* 0x0009e20000000200 */
[----:B------:R-:W-:-:S02]  /*10680*/  MOV R106, R106 ;  /* 0x0000006a006a7202 */ /* 0x000fc40000000f00 */
[----:B-1----:R-:W-:Y:S02]  /*10690*/  F2FP.BF16.F32.PACK_AB R24, R81, R161 ;  /* 0x000000a15118723e */ /* 0x002fe400000010ff */
[----:B------:R-:W-:Y:S01]  /*106a0*/  F2FP.BF16.F32.PACK_AB R25, R83, R82 ;  /* 0x000000525319723e */ /* 0x000fe200000010ff */
[----:B------:R-:W-:Y:S01]  /*106b0*/  IMAD.MOV.U32 R83, RZ, RZ, RZ ;  /* 0x000000ffff537224 */ /* 0x000fe200078e00ff */
[----:B------:R-:W-:Y:S02]  /*106c0*/  F2FP.BF16.F32.PACK_AB R26, R85, R162 ;  /* 0x000000a2551a723e */ /* 0x000fe400000010ff */
[----:B------:R-:W-:Y:S02]  /*106d0*/  F2FP.BF16.F32.PACK_AB R27, R87, R86 ;  /* 0x00000056571b723e */ /* 0x000fe400000010ff */
[----:B------:R-:W-:Y:S02]  /*106e0*/  MOV R110, R110 ;  /* 0x0000006e006e7202 */ /* 0x000fe40000000f00 */
[----:B------:R-:W-:Y:S01]  /*106f0*/  F2FP.BF16.F32.PACK_AB R60, R89, R163 ;  /* 0x000000a3593c723e */ /* 0x000fe200000010ff */
[----:B------:R1:W-:Y:S01]  /*10700*/  STSM.16.M88.4 [R106], R24 ;  /* 0x000000186a007844 */ /* 0x0003e20000000200 */
[----:B------:R-:W-:-:S02]  /*10710*/  F2FP.BF16.F32.PACK_AB R61, R91, R90 ;  /* 0x0000005a5b3d723e */ /* 0x000fc400000010ff */
        /* <DEDUP_REMOVED lines=8> */
[----:B------:R-:W-:Y:S02]  /*107a0*/  MOV R118, R118 ;  /* 0x0000007600767202 */ /* 0x000fe40000000f00 */
[----:B---3--:R-:W-:Y:S01]  /*107b0*/  F2FP.BF16.F32.PACK_AB R8, R105, R167 ;  /* 0x000000a76908723e */ /* 0x008fe200000010ff */
[----:B------:R-:W-:Y:S01]  /*107c0*/  STSM.16.M88.4 [R114], R72 ;  /* 0x0000004872007844 */ /* 0x000fe20000000200 */
[----:B------:R-:W-:Y:S02]  /*107d0*/  F2FP.BF16.F32.PACK_AB R9, R92, R88 ;  /* 0x000000585c09723e */ /* 0x000fe400000010ff */
[----:B------:R-:W-:Y:S02]  /*107e0*/  F2FP.BF16.F32.PACK_AB R10, R109, R168 ;  /* 0x000000a86d0a723e */ /* 0x000fe400000010ff */
[----:B------:R-:W-:-:S02]  /*107f0*/  F2FP.BF16.F32.PACK_AB R11, R100, R96 ;  /* 0x00000060640b723e */ /* 0x000fc400000010ff */
[----:B------:R-:W-:Y:S02]  /*10800*/  LOP3.LUT R122, R181, R122, RZ, 0x3c, !PT ;  /* 0x0000007ab57a7212 */ /* 0x000fe400078e3cff */
[----:B------:R-:W-:Y:S01]  /*10810*/  SHF.R.U64 R179, R179, 0x3, RZ ;  /* 0x00000003b3b37819 */ /* 0x000fe200000012ff */
[----:B------:R3:W-:Y:S01]  /*10820*/  STSM.16.M88.4 [R118], R8 ;  /* 0x0000000876007844 */ /* 0x0007e20000000200 */
[----:B------:R-:W-:Y:S02]  /*10830*/  MOV R122, R122 ;  /* 0x0000007a007a7202 */ /* 0x000fe40000000f00 */
[----:B------:R-:W-:Y:S02]  /*10840*/  LOP3.LUT R20, R179, R20, RZ, 0x3c, !PT ;  /* 0x00000014b3147212 */ /* 0x000fe400078e3cff */
[----:B----4-:R-:W-:Y:S02]  /*10850*/  F2FP.BF16.F32.PACK_AB R12, R113, R169 ;  /* 0x000000a9710c723e */ /* 0x010fe400000010ff */
[----:B------:R-:W-:-:S02]  /*10860*/  F2FP.BF16.F32.PACK_AB R13, R108, R104 ;  /* 0x000000686c0d723e */ /* 0x000fc400000010ff */
[----:B------:R-:W-:Y:S02]  /*10870*/  F2FP.BF16.F32.PACK_AB R14, R117, R170 ;  /* 0x000000aa750e723e */ /* 0x000fe400000010ff */
[----:B------:R-:W-:Y:S02]  /*10880*/  F2FP.BF16.F32.PACK_AB R15, R116, R112 ;  /* 0x00000070740f723e */ /* 0x000fe400000010ff */
[----:B------:R-:W-:Y:S02]  /*10890*/  MOV R126, R126 ;  /* 0x0000007e007e7202 */ /* 0x000fe40000000f00 */
[----:B-1----:R-:W-:Y:S01]  /*108a0*/  F2FP.BF16.F32.PACK_AB R24, R121, R171 ;  /* 0x000000ab7918723e */ /* 0x002fe200000010ff */
[----:B------:R1:W-:Y:S01]  /*108b0*/  STSM.16.M88.4 [R122], R12 ;  /* 0x0000000c7a007844 */ /* 0x0003e20000000200 */
[----:B------:R-:W-:Y:S02]  /*108c0*/  F2FP.BF16.F32.PACK_AB R25, R124, R120 ;  /* 0x000000787c19723e */ /* 0x000fe400000010ff */
[----:B------:R-:W-:-:S02]  /*108d0*/  F2FP.BF16.F32.PACK_AB R26, R125, R172 ;  /* 0x000000ac7d1a723e */ /* 0x000fc400000010ff */
[----:B------:R-:W-:Y:S02]  /*108e0*/  F2FP.BF16.F32.PACK_AB R27, R152, R128 ;  /* 0x00000080981b723e */ /* 0x000fe400000010ff */
[----:B------:R-:W-:Y:S02]  /*108f0*/  F2FP.BF16.F32.PACK_AB R153, R154, R153 ;  /* 0x000000999a99723e */ /* 0x000fe400000010ff */
[----:B------:R-:W-:Y:S01]  /*10900*/  F2FP.BF16.F32.PACK_AB R136, R137, R136 ;  /* 0x000000888988723e */ /* 0x000fe200000010ff */
[----:B------:R4:W-:Y:S01]  /*10910*/  STSM.16.M88.4 [R126], R24 ;  /* 0x000000187e007844 */ /* 0x0009e20000000200 */
[----:B------:R-:W-:Y:S02]  /*10920*/  ISETP.NE.U32.AND P0, PT, RZ, UR4, PT ;  /* 0x00000004ff007c0c */ /* 0x000fe4000bf05070 */
[----:B---3--:R-:W-:Y:S02]  /*10930*/  IADD3 R10, P1, R215, UR4, RZ ;  /* 0x00000004d70a7c10 */ /* 0x008fe4000ff3e0ff */
[----:B------:R-:W-:-:S02]  /*10940*/  MOV R130, R130 ;  /* 0x0000008200827202 */ /* 0x000fc40000000f00 */
        /* <DEDUP_REMOVED lines=13> */
[----:B------:R-:W-:-:S02]  /*10a20*/  ISETP.NE.AND.EX P0, PT, RZ, UR5, PT, P0 ;  /* 0x00000005ff007c0c */ /* 0x000fc4000bf05300 */
        /* <DEDUP_REMOVED lines=20> */
.L_x_3882:
[----:B------:R-:W-:Y:S01]  /*10b70*/  SHF.R.S32.HI R80, RZ, 0x1f, R214 ;  /* 0x0000001fff507819 */ /* 0x000fe200000114d6 */
[----:B------:R-:W-:Y:S01]  /*10b80*/  ULDC.64 UR4, c[0x0][0xb70] ;  /* 0x0002dc0000047ab9 */ /* 0x000fe20000000a00 */
[--C-:B-----5:R-:W-:Y:S01]  /*10b90*/  SHF.R.S32.HI R21, RZ, 0x1f, R83.reuse ;  /* 0x0000001fff157819 */ /* 0x120fe20000011453 */
[----:B----4-:R-:W-:Y:S01]  /*10ba0*/  IMAD.MOV.U32 R20, RZ, RZ, R83 ;  /* 0x000000ffff147224 */ /* 0x010fe200078e0053 */
[----:B------:R-:W-:Y:S01]  /*10bb0*/  SEL R231, R231, RZ, !P0 ;  /* 0x000000ffe7e77207 */ /* 0x000fe20004000000 */
[----:B------:R-:W-:Y:S01]  /*10bc0*/  IMAD R5, R80, UR4, RZ ;  /* 0x0000000450057c24 */ /* 0x000fe2000f8e02ff */
[----:B------:R-:W-:Y:S01]  /*10bd0*/  SEL R217, R217, RZ, !P0 ;  /* 0x000000ffd9d97207 */ /* 0x000fe20004000000 */
[----:B------:R-:W-:Y:S01]  /*10be0*/  IMAD.WIDE.U32 R8, R214, UR4, R20 ;  /* 0x00000004d6087c25 */ /* 0x000fe2000f8e0014 */
[C---:B------:R-:W-:Y:S02]  /*10bf0*/  IADD3 R29, P0, R6.reuse, 0x3000, RZ ;  /* 0x00003000061d7810 */ /* 0x040fe40007f1e0ff */
[----:B------:R-:W-:Y:S01]  /*10c00*/  IADD3 R25, P5, R6, 0x2000, RZ ;  /* 0x0000200006197810 */ /* 0x000fe20007fbe0ff */
[----:B------:R-:W-:Y:S01]  /*10c10*/  IMAD R5, R214, UR5, R5 ;  /* 0x00000005d6057c24 */ /* 0x000fe2000f8e0205 */
[----:B------:R-:W-:Y:S01]  /*10c20*/  ULDC.64 UR4, c[0x0][0xb78] ;  /* 0x0002de0000047ab9 */ /* 0x000fe20000000a00 */
[----:B------:R-:W-:Y:S01]  /*10c30*/  IMAD R11, R228, 0x80, R213 ;  /* 0x00000080e40b7824 */ /* 0x000fe200078e02d5 */
[C---:B------:R-:W-:Y:S01]  /*10c40*/  IADD3 R37, P2, R6.reuse, 0x5000, RZ ;  /* 0x0000500006257810 */ /* 0x040fe20007f5e0ff */
[----:B------:R-:W-:Y:S01]  /*10c50*/  IMAD.IADD R9, R9, 0x1, R5 ;  /* 0x0000000109097824 */ /* 0x000fe200078e0205 */
[----:B------:R-:W-:Y:S01]  /*10c60*/  IADD3 R33, P1, R6, 0x4000, RZ ;  /* 0x0000400006217810 */ /* 0x000fe20007f3e0ff */
[----:B------:R-:W-:Y:S01]  /*10c70*/  IMAD R0, R231, UR4, RZ ;  /* 0x00000004e7007c24 */ /* 0x000fe2000f8e02ff */
[----:B------:R-:W-:Y:S01]  /*10c80*/  LOP3.LUT R28, R29, 0x380, RZ, 0xc0, !PT ;  /* 0x000003801d1c7812 */ /* 0x000fe200078ec0ff */
[----:B------:R-:W-:Y:S01]  /*10c90*/  IMAD.WIDE.U32 R8, R217, UR4, R8 ;  /* 0x00000004d9087c25 */ /* 0x000fe2000f8e0008 */
[----:B------:R-:W-:-:S02]  /*10ca0*/  LOP3.LUT R12, R13, 0x380, RZ, 0xc0, !PT ;  /* 0x000003800d0c7812 */ /* 0x000fc400078ec0ff */
[----:B------:R-:W-:Y:S01]  /*10cb0*/  LOP3.LUT R24, R25, 0x380, RZ, 0xc0, !PT ;  /* 0x0000038019187812 */ /* 0x000fe200078ec0ff */
[----:B------:R-:W-:Y:S01]  /*10cc0*/  IMAD R10, R217, UR5, R0 ;  /* 0x00000005d90a7c24 */ /* 0x000fe2000f8e0200 */
[----:B------:R-:W-:Y:S01]  /*10cd0*/  SHF.R.S32.HI R5, RZ, 0x1f, R11 ;  /* 0x0000001fff057819 */ /* 0x000fe2000001140b */
[----:B------:R-:W-:Y:S01]  /*10ce0*/  ULDC.64 UR4, c[0x0][0xb40] ;  /* 0x0002d00000047ab9 */ /* 0x000fe20000000a00 */
[----:B------:R-:W-:Y:S02]  /*10cf0*/  IADD3 R0, P3, R11, R8, RZ ;  /* 0x000000080b007210 */ /* 0x000fe40007f7e0ff */
[----:B------:R-:W-:Y:S02]  /*10d00*/  LOP3.LUT R36, R37, 0x380, RZ, 0xc0, !PT ;  /* 0x0000038025247812 */ /* 0x000fe400078ec0ff */
[----:B------:R-:W-:Y:S02]  /*10d10*/  LOP3.LUT R32, R33, 0x380, RZ, 0xc0, !PT ;  /* 0x0000038021207812 */ /* 0x000fe400078ec0ff */
[----:B------:R-:W-:-:S02]  /*10d20*/  SHF.R.U64 R28, R28, 0x3, RZ ;  /* 0x000000031c1c7819 */ /* 0x000fc400000012ff */
[----:B------:R-:W-:Y:S02]  /*10d30*/  SHF.R.U64 R12, R12, 0x3, RZ ;  /* 0x000000030c0c7819 */ /* 0x000fe400000012ff */
[----:B------:R-:W-:Y:S02]  /*10d40*/  SHF.R.U64 R24, R24, 0x3, RZ ;  /* 0x0000000318187819 */ /* 0x000fe400000012ff */
[----:B------:R-:W-:Y:S02]  /*10d50*/  IADD3.X R5, R5, R9, R10, P3, !PT ;  /* 0x0000000905057210 */ /* 0x000fe40001ffe40a */
[----:B------:R-:W-:Y:S02]  /*10d60*/  SHF.R.U64 R36, R36, 0x3, RZ ;  /* 0x0000000324247819 */ /* 0x000fe400000012ff */
[----:B------:R-:W-:Y:S02]  /*10d70*/  LEA R54, P3, R0, UR4, 0x2 ;  /* 0x0000000400367c11 */ /* 0x000fe4000f8610ff */
[----:B------:R-:W-:-:S02]  /*10d80*/  SHF.R.U64 R32, R32, 0x3, RZ ;  /* 0x0000000320207819 */ /* 0x000fc400000012ff */
        /* <DEDUP_REMOVED lines=8> */
[----:B------:R-:W-:Y:S01]  /*10e10*/  LEA.HI.X R55, R0, UR5, R5, 0x2, P3 ;  /* 0x0000000500377c11 */ /* 0x000fe200098f1405 */
[----:B------:R-:W-:Y:S01]  /*10e20*/  VIADD R0, R11, 0x8 ;  /* 0x000000080b007836 */ /* 0x000fe20000000000 */
[C---:B------:R-:W-:Y:S01]  /*10e30*/  IADD3 R77, P0, R6.reuse, 0x9000, RZ ;  /* 0x00009000064d7810 */ /* 0x040fe20007f1e0ff */
[----:B------:R-:W-:Y:S01]  /*10e40*/  ULDC.64 UR4, c[0x0][0xaa0] ;  /* 0x0002a80000047ab9 */ /* 0x000fe20000000a00 */
[----:B------:R-:W-:-:S02]  /*10e50*/  IADD3 R41, P3, R6, 0x6000, RZ ;  /* 0x0000600006297810 */ /* 0x000fc40007f7e0ff */
[C---:B------:R-:W-:Y:S02]  /*10e60*/  IADD3 R45, P4, R6.reuse, 0x7000, RZ ;  /* 0x00007000062d7810 */ /* 0x040fe40007f9e0ff */
[----:B------:R-:W-:Y:S02]  /*10e70*/  IADD3 R49, P5, R6, 0x8000, RZ ;  /* 0x0000800006317810 */ /* 0x000fe40007fbe0ff */
[----:B------:R-:W-:Y:S01]  /*10e80*/  LOP3.LUT R32, R32, R33, RZ, 0x3c, !PT ;  /* 0x0000002120207212 */ /* 0x000fe200078e3cff */
[----:B------:R-:W-:Y:S01]  /*10e90*/  IMAD.X R33, RZ, RZ, R7, P1 ;  /* 0x000000ffff217224 */ /* 0x000fe200008e0607 */
[C---:B------:R-:W-:Y:S02]  /*10ea0*/  IADD3 R57, P2, R6.reuse, 0xb000, RZ ;  /* 0x0000b00006397810 */ /* 0x040fe40007f5e0ff */
[----:B------:R-:W-:Y:S02]  /*10eb0*/  LOP3.LUT R76, R77, 0x380, RZ, 0xc0, !PT ;  /* 0x000003804d4c7812 */ /* 0x000fe400078ec0ff */
[----:B------:R-:W-:-:S02]  /*10ec0*/  IADD3 R53, P1, R6, 0xa000, RZ ;  /* 0x0000a00006357810 */ /* 0x000fc40007f3e0ff */
[----:B------:R-:W-:Y:S02]  /*10ed0*/  LOP3.LUT R40, R41, 0x380, RZ, 0xc0, !PT ;  /* 0x0000038029287812 */ /* 0x000fe400078ec0ff */
[----:B------:R-:W-:Y:S02]  /*10ee0*/  LOP3.LUT R44, R45, 0x380, RZ, 0xc0, !PT ;  /* 0x000003802d2c7812 */ /* 0x000fe400078ec0ff */
[----:B------:R-:W-:Y:S02]  /*10ef0*/  LOP3.LUT R48, R49, 0x380, RZ, 0xc0, !PT ;  /* 0x0000038031307812 */ /* 0x000fe400078ec0ff */
[----:B------:R-:W-:Y:S02]  /*10f00*/  LOP3.LUT R56, R57, 0x380, RZ, 0xc0, !PT ;  /* 0x0000038039387812 */ /* 0x000fe400078ec0ff */
[----:B------:R-:W-:Y:S02]  /*10f10*/  SHF.R.U64 R76, R76, 0x3, RZ ;  /* 0x000000034c4c7819 */ /* 0x000fe400000012ff */
[----:B------:R-:W-:-:S02]  /*10f20*/  LOP3.LUT R52, R53, 0x380, RZ, 0xc0, !PT ;  /* 0x0000038035347812 */ /* 0x000fc400078ec0ff */
[----:B------:R-:W-:Y:S02]  /*10f30*/  SHF.R.U64 R40, R40, 0x3, RZ ;  /* 0x0000000328287819 */ /* 0x000fe400000012ff */
[----:B------:R-:W-:Y:S02]  /*10f40*/  SHF.R.U64 R44, R44, 0x3, RZ ;  /* 0x000000032c2c7819 */ /* 0x000fe400000012ff */
[----:B------:R-:W-:Y:S02]  /*10f50*/  SHF.R.U64 R48, R48, 0x3, RZ ;  /* 0x0000000330307819 */ /* 0x000fe400000012ff */
[----:B------:R-:W-:Y:S02]  /*10f60*/  SHF.R.U64 R56, R56, 0x3, RZ ;  /* 0x0000000338387819 */ /* 0x000fe400000012ff */
[----:B------:R-:W-:Y:S01]  /*10f70*/  LOP3.LUT R76, R76, R77, RZ, 0x3c, !PT ;  /* 0x0000004d4c4c7212 */ /* 0x000fe200078e3cff */
[----:B------:R-:W-:Y:S01]  /*10f80*/  IMAD.X R77, RZ, RZ, R7, P0 ;  /* 0x000000ffff4d7224 */ /* 0x000fe200000e0607 */
        /* <DEDUP_REMOVED lines=9> */
[----:B------:R-:W-:Y:S02]  /*11020*/  LOP3.LUT P0, RZ, R233, 0x3, RZ, 0xc0, !PT ;  /* 0x00000003e9ff7812 */ /* 0x000fe4000780c0ff */
[----:B------:R-:W-:-:S02]  /*11030*/  IADD3 R61, P3, R6, 0xc000, RZ ;  /* 0x0000c000063d7810 */ /* 0x000fc40007f7e0ff */
[C---:B------:R-:W-:Y:S02]  /*11040*/  IADD3 R65, P4, R6.reuse, 0xd000, RZ ;  /* 0x0000d00006417810 */ /* 0x040fe40007f9e0ff */
[----:B------:R-:W-:Y:S02]  /*11050*/  IADD3 R69, P5, R6, 0xe000, RZ ;  /* 0x0000e00006457810 */ /* 0x000fe40007fbe0ff */
[----:B------:R-:W-:Y:S01]  /*11060*/  LOP3.LUT R52, R52, R53, RZ, 0x3c, !PT ;  /* 0x0000003534347212 */ /* 0x000fe200078e3cff */
[--C-:B------:R-:W-:Y:S01]  /*11070*/  IMAD.X R53, RZ, RZ, R7.reuse, P1 ;  /* 0x000000ffff357224 */ /* 0x100fe200008e0607 */
[----:B------:R-:W-:Y:S02]  /*11080*/  IADD3 R5, P2, R6, 0xf000, RZ ;  /* 0x0000f00006057810 */ /* 0x000fe40007f5e0ff */
[----:B------:R-:W-:Y:S02]  /*11090*/  ISETP.GE.OR P1, PT, R11, R81, P0 ;  /* 0x000000510b00720c */ /* 0x000fe40000726670 */
[----:B------:R-:W-:Y:S01]  /*110a0*/  LOP3.LUT R60, R61, 0x380, RZ, 0xc0, !PT ;  /* 0x000003803d3c7812 */ /* 0x000fe200078ec0ff */
[----:B------:R-:W-:Y:S01]  /*110b0*/  IMAD.X R73, RZ, RZ, R7, P2 ;  /* 0x000000ffff497224 */ /* 0x000fe200010e0607 */
[----:B------:R-:W-:-:S02]  /*110c0*/  LOP3.LUT R64, R65, 0x380, RZ, 0xc0, !PT ;  /* 0x0000038041407812 */ /* 0x000fc400078ec0ff */
[----:B------:R-:W-:Y:S02]  /*110d0*/  LOP3.LUT R68, R69, 0x380, RZ, 0xc0, !PT ;  /* 0x0000038045447812 */ /* 0x000fe400078ec0ff */
[----:B------:R-:W-:Y:S02]  /*110e0*/  LOP3.LUT R9, R6, 0x380, RZ, 0xc0, !PT ;  /* 0x0000038006097812 */ /* 0x000fe400078ec0ff */
[----:B------:R-:W-:Y:S02]  /*110f0*/  ISETP.GE.OR P0, PT, R0, R81, P0 ;  /* 0x000000510000720c */ /* 0x000fe40000706670 */
[----:B------:R-:W-:Y:S01]  /*11100*/  LOP3.LUT R0, R5, 0x380, RZ, 0xc0, !PT ;  /* 0x0000038005007812 */ /* 0x000fe200078ec0ff */
[----:B------:R1:W-:Y:S01]  /*11110*/  @!P1 STG.E desc[UR40][R54.64], R4 ;  /* 0x0000000436009986 */ /* 0x0003e2000c101928 */
[----:B------:R-:W-:Y:S02]  /*11120*/  SHF.R.U64 R60, R60, 0x3, RZ ;  /* 0x000000033c3c7819 */ /* 0x000fe400000012ff */
[----:B------:R-:W-:-:S02]  /*11130*/  SHF.R.U64 R64, R64, 0x3, RZ ;  /* 0x0000000340407819 */ /* 0x000fc400000012ff */
[----:B------:R-:W-:Y:S02]  /*11140*/  SHF.R.U64 R68, R68, 0x3, RZ ;  /* 0x0000000344447819 */ /* 0x000fe400000012ff */
[----:B------:R-:W-:Y:S02]  /*11150*/  SHF.R.U64 R9, R9, 0x3, RZ ;  /* 0x0000000309097819 */ /* 0x000fe400000012ff */
[----:B------:R-:W-:Y:S01]  /*11160*/  SHF.R.U64 R0, R0, 0x3, RZ ;  /* 0x0000000300007819 */ /* 0x000fe200000012ff */
[----:B------:R3:W-:Y:S01]  /*11170*/  @!P0 STG.E desc[UR40][R54.64+0x20], R3 ;  /* 0x0000200336008986 */ /* 0x0007e2000c101928 */
        /* <DEDUP_REMOVED lines=19> */
[----:B------:R-:W5:Y:S04]  /*112b0*/  LD.E.128 R48, desc[UR40][R48.64] ;  /* 0x0000002830307980 */ /* 0x000f68000c101d00 */
[----:B-1----:R1:W5:Y:S04]  /*112c0*/  LD.E.128 R4, desc[UR40][R76.64] ;  /* 0x000000284c047980 */ /* 0x002368000c101d00 */
[----:B---3--:R-:W5:Y:S04]  /*112d0*/  LD.E.128 R52, desc[UR40][R52.64] ;  /* 0x0000002834347980 */ /* 0x008f68000c101d00 */
        /* <DEDUP_REMOVED lines=11> */
[----:B---3--:R-:W3:Y:S01]  /*11390*/  FENCE.VIEW.ASYNC.S ;  /* 0x00000000000073c6 */ /* 0x008ee20000000000 */
[----:B------:R-:W-:-:S04]  /*113a0*/  IMAD.WIDE.U32 R20, R83, UR4, R78 ;  /* 0x0000000453147c25 */ /* 0x000fc8000f8e004e */
[----:B------:R-:W-:Y:S01]  /*113b0*/  IMAD R83, R83, UR5, R0 ;  /* 0x0000000553537c24 */ /* 0x000fe2000f8e0200 */
[----:B------:R-:W-:Y:S01]  /*113c0*/  ULDC.64 UR4, c[0x0][0xae0] ;  /* 0x0002b80000047ab9 */ /* 0x000fe20000000a00 */
[----:B------:R-:W-:Y:S02]  /*113d0*/  IMAD R81, R228, -0x80, R81 ;  /* 0xffffff80e4517824 */ /* 0x000fe400078e0251 */
[C---:B------:R-:W-:Y:S02]  /*113e0*/  VIADD R0, R208.reuse, 0x20 ;  /* 0x00000020d0007836 */ /* 0x040fe40000000000 */
[----:B------:R-:W-:Y:S01]  /*113f0*/  IMAD.IADD R21, R21, 0x1, R83 ;  /* 0x0000000115157824 */ /* 0x000fe200078e0253 */
[-C--:B------:R-:W-:Y:S01]  /*11400*/  ISETP.GE.AND P3, PT, R208, R81.reuse, PT ;  /* 0x00000051d000720c */ /* 0x080fe20003f66270 */
[----:B-1----:R-:W-:Y:S01]  /*11410*/  IMAD R77, R80, UR4, RZ ;  /* 0x00000004504d7c24 */ /* 0x002fe2000f8e02ff */
[----:B------:R-:W-:Y:S01]  /*11420*/  ISETP.GE.AND P2, PT, R0, R81, PT ;  /* 0x000000510000720c */ /* 0x000fe20003f46270 */
[----:B------:R-:W-:-:S02]  /*11430*/  VIADD R3, R208, 0x40 ;  /* 0x00000040d0037836 */ /* 0x000fc40000000000 */
[C---:B------:R-:W-:Y:S02]  /*11440*/  IMAD R77, R214.reuse, UR5, R77 ;  /* 0x00000005d64d7c24 */ /* 0x040fe4000f8e024d */
[----:B------:R-:W-:Y:S01]  /*11450*/  IMAD.WIDE.U32 R20, R214, UR4, R20 ;  /* 0x00000004d6147c25 */ /* 0x000fe2000f8e0014 */
[----:B------:R-:W-:-:S03]  /*11460*/  ULDC.64 UR4, c[0x0][0xae8] ;  /* 0x0002ba0000047ab9 */ /* 0x000fc60000000a00 */
[----:B------:R-:W-:Y:S01]  /*11470*/  VIADD R0, R18, 0x22820 ;  /* 0x0002282012007836 */ /* 0x000fe20000000000 */
[-C--:B------:R-:W-:Y:S01]  /*11480*/  ISETP.GE.AND P0, PT, R3, R81.reuse, PT ;  /* 0x000000510300720c */ /* 0x080fe20003f06270 */
[----:B------:R-:W-:Y:S02]  /*11490*/  IMAD.IADD R21, R21, 0x1, R77 ;  /* 0x0000000115157824 */ /* 0x000fe400078e024d */
[----:B------:R-:W-:Y:S01]  /*114a0*/  IMAD R3, R231, UR4, RZ ;  /* 0x00000004e7037c24 */ /* 0x000fe2000f8e02ff */
[----:B------:R-:W-:Y:S01]  /*114b0*/  PRMT R0, RZ, 0x654, R0 ;  /* 0x00000654ff007816 */ /* 0x000fe20000000000 */
[----:B------:R-:W-:Y:S01]  /*114c0*/  VIADD R76, R208, 0x60 ;  /* 0x00000060d04c7836 */ /* 0x000fe20000000000 */
[----:B------:R-:W-:Y:S01]  /*114d0*/  SHF.R.S32.HI R209, RZ, 0x1f, R208 ;  /* 0x0000001fffd17819 */ /* 0x000fe200000114d0 */
[C---:B------:R-:W-:Y:S01]  /*114e0*/  IMAD R3, R217.reuse, UR5, R3 ;  /* 0x00000005d9037c24 */ /* 0x040fe2000f8e0203 */
[----:B---3--:R1:W-:Y:S01]  /*114f0*/  SYNCS.ARRIVE.TRANS64.RED.A1T0 RZ, [R0+URZ], RZ ;  /* 0x000000ff00ff79a7 */ /* 0x0083e2000810043f */
[----:B------:R-:W-:Y:S01]  /*11500*/  IMAD.WIDE.U32 R78, R217, UR4, R20 ;  /* 0x00000004d94e7c25 */ /* 0x000fe2000f8e0014 */
[----:B------:R-:W-:Y:S01]  /*11510*/  BSSY B1, `(.L_x_3883) ;  /* 0x000001b000017945 */ /* 0x000fe20003800000 */
[----:B------:R-:W-:-:S02]  /*11520*/  ISETP.GE.AND P1, PT, R76, R81, PT ;  /* 0x000000514c00720c */ /* 0x000fc40003f26270 */
        /* <DEDUP_REMOVED lines=25> */
.L_x_3884:
[----:B------:R-:W-:Y:S05]  /*116c0*/  BSYNC B1 ;  /* 0x0000000000017941 */ /* 0x000fea0003800000 */
.L_x_3883:
        /* <DEDUP_REMOVED lines=26> */
.L_x_3886:
[----:B------:R-:W-:Y:S05]  /*11870*/  BSYNC B1 ;  /* 0x0000000000017941 */ /* 0x000fea0003800000 */
.L_x_3885:
[----:B------:R-:W-:Y:S04]  /*11880*/  BSSY B1, `(.L_x_3887) ;  /* 0x000001a000017945 */ /* 0x000fe80003800000 */
[----:B------:R-:W-:Y:S05]  /*11890*/  @P0 BRA `(.L_x_3888) ;  /* 0x0000000000600947 */ /* 0x000fea0003800000 */
[----:B------:R-:W-:Y:S01]  /*118a0*/  IADD3 R3, P0, R76, 0x40, RZ ;  /* 0x000000404c037810 */ /* 0x000fe20007f1e0ff */
[C---:B---3-5:R-:W-:Y:S01]  /*118b0*/  VIADD R4, R201.reuse, 0x40 ;  /* 0x00000040c9047836 */ /* 0x068fe20000000000 */
        /* <DEDUP_REMOVED lines=22> */
.L_x_3888:
[----:B------:R-:W-:Y:S05]  /*11a20*/  BSYNC B1 ;  /* 0x0000000000017941 */ /* 0x000fea0003800000 */
.L_x_3887:
        /* <DEDUP_REMOVED lines=17> */
[----:B----4-:R-:W-:Y:S01]  /*11b40*/  LEA R6, P0, R4, UR6, 0x1 ;  /* 0x0000000604067c11 */ /* 0x010fe2000f8008ff */
        /* <DEDUP_REMOVED lines=9> */
.L_x_3881:
        /* <DEDUP_REMOVED lines=9> */
[----:B------:R3:W5:Y:S01]  /*11c70*/  @P0 LDG.E R9, desc[UR40][R4.64] ;  /* 0x0000002804090981 */ /* 0x000762000c1e1900 */
[----:B------:R-:W4:Y:S08]  /*11c80*/  S2R R0, SR_TID.X ;  /* 0x0000000000007919 */ /* 0x000f300000002100 */
[----:B------:R-:W-:Y:S01]  /*11c90*/  @P1 IADD3 R6, P2, R215, UR4, RZ ;  /* 0x00000004d7061c10 */ /* 0x000fe2000ff5e0ff */
[----:B------:R-:W-:-:S02]  /*11ca0*/  ULDC UR4, c[0x0][0xa88] ;  /* 0x0002a20000047ab9 */ /* 0x000fc40000000800 */
[----:B------:R-:W-:Y:S01]  /*11cb0*/  IMAD.U32 R3, RZ, RZ, UR4 ;  /* 0x00000004ff037e24 */ /* 0x000fe2000f8e00ff */
[----:B------:R-:W-:-:S05]  /*11cc0*/  @P1 IADD3.X R7, R216, UR5, RZ, P2, !PT ;  /* 0x00000005d8071c10 */ /* 0x000fca00097fe4ff */
[----:B------:R3:W5:Y:S01]  /*11cd0*/  @P1 LDG.E R3, desc[UR40][R6.64] ;  /* 0x0000002806031981 */ /* 0x000762000c1e1900 */
[----:B----4-:R-:W-:-:S05]  /*11ce0*/  VIADD R0, R0, 0xffffff80 ;  /* 0xffffff8000007836 */ /* 0x010fca0000000000 */
[----:B------:R-:W-:Y:S01]  /*11cf0*/  ISETP.GT.AND P2, PT, R0, 0x7f, PT ;  /* 0x0000007f0000780c */ /* 0x000fe20003f44270 */
[----:B---3--:R-:W-:-:S12]  /*11d00*/  @P1 BRA `(.L_x_3890) ;  /* 0x0000000000101947 */ /* 0x008fd80003800000 */
[----:B------:R-:W-:Y:S05]  /*11d10*/  @!P0 BRA `(.L_x_3890) ;  /* 0x00000000000c8947 */ /* 0x000fea0003800000 */
[----:B------:R-:W3:Y:S04]  /*11d20*/  LDG.E R0, desc[UR40][R4.64] ;  /* 0x0000002804007981 */ /* 0x000ee8000c1e1900 */
[----:B-----5:R-:W3:Y:S02]  /*11d30*/  LDG.E R3, desc[UR40][R4.64+0x4] ;  /* 0x0000042804037981 */ /* 0x020ee4000c1e1900 */
[----:B---3--:R-:W-:-:S07]  /*11d40*/  IMAD.IADD R3, R3, 0x1, -R0 ;  /* 0x0000000103037824 */ /* 0x008fce00078e0a00 */
.L_x_3890:
[----:B------:R-:W-:Y:S01]  /*11d50*/  BSSY B1, `(.L_x_3891) ;  /* 0x000001d000017945 */ /* 0x000fe20003800000 */
[----:B------:R-:W-:Y:S02]  /*11d60*/  SHF.R.S32.HI R10, RZ, 0x1f, R214 ;  /* 0x0000001fff0a7819 */ /* 0x000fe400000114d6 */
[----:B------:R-:W-:Y:S02]  /*11d70*/  SHF.R.S32.HI R12, RZ, 0x1f, R201 ;  /* 0x0000001fff0c7819 */ /* 0x000fe400000114c9 */
[----:B------:R-:W-:Y:S02]  /*11d80*/  SEL R217, R217, RZ, !P0 ;  /* 0x000000ffd9d97207 */ /* 0x000fe40004000000 */
[----:B------:R-:W-:Y:S02]  /*11d90*/  SEL R231, R231, RZ, !P0 ;  /* 0x000000ffe7e77207 */ /* 0x000fe40004000000 */
[----:B-----5:R-:W-:Y:S01]  /*11da0*/  SHF.R.S32.HI R8, RZ, 0x1f, R9 ;  /* 0x0000001fff087819 */ /* 0x020fe20000011409 */
[----:B------:R-:W-:Y:S06]  /*11db0*/  @P2 BRA `(.L_x_3892) ;  /* 0x0000000000582947 */ /* 0x000fec0003800000 */
[----:B------:R-:W3:Y:S02]  /*11dc0*/  S2R R0, SR_TID.X ;  /* 0x0000000000007919 */ /* 0x000ee40000002100 */
[----:B---3--:R-:W-:-:S04]  /*11dd0*/  IMAD R0, R228, 0x80, R0 ;  /* 0x00000080e4007824 */ /* 0x008fc800078e0200 */
        /* <DEDUP_REMOVED lines=20> */
.L_x_3892:
[----:B------:R-:W-:Y:S05]  /*11f20*/  BSYNC B1 ;  /* 0x0000000000017941 */ /* 0x000fea0003800000 */
.L_x_3891:
[----:B------:R-:W-:Y:S01]  /*11f30*/  ULDC.64 UR4, c[0x0][0xaa0] ;  /* 0x0002a80000047ab9 */ /* 0x000fe20000000a00 */
[----:B------:R-:W-:Y:S01]  /*11f40*/  IMAD.MOV.U32 R4, RZ, RZ, R201 ;  /* 0x000000ffff047224 */ /* 0x000fe200078e00c9 */
[----:B------:R-:W-:Y:S01]  /*11f50*/  BSSY B1, `(.L_x_3893) ;  /* 0x000002f000017945 */ /* 0x000fe20003800000 */
[----:B---3--:R-:W-:Y:S02]  /*11f60*/  IMAD.MOV.U32 R5, RZ, RZ, R12 ;  /* 0x000000ffff057224 */ /* 0x008fe400078e000c */
[----:B------:R-:W-:Y:S02]  /*11f70*/  IMAD R0, R8, UR4, RZ ;  /* 0x0000000408007c24 */ /* 0x000fe4000f8e02ff */
[----:B------:R-:W-:-:S04]  /*11f80*/  IMAD.WIDE.U32 R4, R9, UR4, R4 ;  /* 0x0000000409047c25 */ /* 0x000fc8000f8e0004 */
[----:B------:R-:W-:Y:S01]  /*11f90*/  IMAD R9, R9, UR5, R0 ;  /* 0x0000000509097c24 */ /* 0x000fe2000f8e0200 */
[----:B------:R-:W-:Y:S01]  /*11fa0*/  ULDC.64 UR4, c[0x0][0xae0] ;  /* 0x0002b80000047ab9 */ /* 0x000fe20000000a00 */
[----:B------:R-:W-:Y:S02]  /*11fb0*/  IMAD R13, R228, -0x80, R3 ;  /* 0xffffff80e40d7824 */ /* 0x000fe400078e0203 */
[----:B------:R-:W-:Y:S02]  /*11fc0*/  IMAD R7, R10, UR4, RZ ;  /* 0x000000040a077c24 */ /* 0x000fe4000f8e02ff */
[----:B------:R-:W-:Y:S01]  /*11fd0*/  IMAD.IADD R5, R5, 0x1, R9 ;  /* 0x0000000105057824 */ /* 0x000fe200078e0209 */
[C---:B------:R-:W-:Y:S01]  /*11fe0*/  ISETP.GE.AND P1, PT, R208.reuse, R13, PT ;  /* 0x0000000dd000720c */ /* 0x040fe20003f26270 */
[----:B------:R-:W-:Y:S01]  /*11ff0*/  VIADD R0, R208, 0x20 ;  /* 0x00000020d0007836 */ /* 0x000fe20000000000 */
[----:B------:R-:W-:Y:S01]  /*12000*/  SHF.R.S32.HI R9, RZ, 0x1f, R208 ;  /* 0x0000001fff097819 */ /* 0x000fe200000114d0 */
        /* <DEDUP_REMOVED lines=35> */
.L_x_3894:
[----:B------:R-:W-:Y:S05]  /*12240*/  BSYNC B1 ;  /* 0x0000000000017941 */ /* 0x000fea0003800000 */
.L_x_3893:
        /* <DEDUP_REMOVED lines=21> */
[----:B---3--:R-:W-:Y:S01]  /*123a0*/  LEA R14, P0, R4, UR6, 0x1 ;  /* 0x00000006040e7c11 */ /* 0x008fe2000f8008ff */
[----:B------:R-:W-:-:S05]  /*123b0*/  IMAD.IADD R3, R5, 0x1, R3 ;  /* 0x0000000105037824 */ /* 0x000fca00078e0203 */
[----:B------:R-:W-:-:S05]  /*123c0*/  LEA.HI.X R15, R4, UR7, R3, 0x1, P0 ;  /* 0x00000007040f7c11 */ /* 0x000fca00080f0c03 */
[----:B------:R4:W-:Y:S04]  /*123d0*/  @!P2 STG.E.128 desc[UR40][R14.64], RZ ;  /* 0x000000ff0e00a986 */ /* 0x0009e8000c101d28 */
[----:B------:R4:W-:Y:S04]  /*123e0*/  @!P3 STG.E.128 desc[UR40][R14.64+0x80], RZ ;  /* 0x000080ff0e00b986 */ /* 0x0009e8000c101d28 */
[----:B------:R4:W-:Y:S04]  /*123f0*/  @!P4 STG.E.128 desc[UR40][R14.64+0x100], RZ ;  /* 0x000100ff0e00c986 */ /* 0x0009e8000c101d28 */
[----:B------:R4:W-:Y:S02]  /*12400*/  @!P5 STG.E.128 desc[UR40][R14.64+0x180], RZ ;  /* 0x000180ff0e00d986 */ /* 0x0009e4000c101d28 */
.L_x_3896:
[----:B------:R-:W-:Y:S05]  /*12410*/  BSYNC B1 ;  /* 0x0000000000017941 */ /* 0x000fea0003800000 */
.L_x_3895:
        /* <DEDUP_REMOVED lines=27> */
.L_x_3898:
[----:B------:R-:W-:Y:S05]  /*125d0*/  BSYNC B1 ;  /* 0x0000000000017941 */ /* 0x000fea0003800000 */
.L_x_3897:
        /* <DEDUP_REMOVED lines=25> */
.L_x_3889:
[----:B------:R-:W-:Y:S05]  /*12770*/  BSYNC B0 ;  /* 0x0000000000007941 */ /* 0x000fea0003800000 */
.L_x_3880:
[----:B------:R-:W-:Y:S02]  /*12780*/  ULDC UR4, c[0x0][0xc14] ;  /* 0x0003050000047ab9 */ /* 0x000fe40000000800 */
[----:B--2---:R-:W-:-:S13]  /*12790*/  ISETP.GE.AND P0, PT, R207, UR4, PT ;  /* 0x00000004cf007c0c */ /* 0x004fda000bf06270 */
[----:B------:R-:W-:Y:S05]  /*127a0*/  @!P0 BRA `(.L_x_3899) ;  /* 0xfffffee800048947 */ /* 0x000fea000383ffff */
[----:B------:R-:W-:Y:S05]  /*127b0*/  BRA `(.L_x_3745) ;  /* 0x0000005800bc7947 */ /* 0x000fea0003800000 */
.L_x_3743:
[----:B------:R-:W-:-:S08]  /*127c0*/  NOP ;  /* 0x0000000000007918 */ /* 0x000fd00000000000 */
[----:B------:R-:W0:-:S00]  /*127d0*/  USETMAXREG.DEALLOC.CTAPOOL 0x18 ;  /* 0x00000018000079c8 */ /* 0x000e0000080e0500 */
[----:B0-----:R-:W-:-:S06]  /*127e0*/  LOP3.LUT R0, R0, 0x3, RZ, 0xc0, !PT ;  /* 0x0000000300007812 */ /* 0x001fcc00078ec0ff */
[----:B------:R-:W0:Y:S02]  /*127f0*/  SHFL.IDX PT, R0, R0, RZ, 0x1f ;  /* 0x00001fff00007589 */ /* 0x000e2400000e0000 */
[----:B0-----:R-:W-:-:S13]  /*12800*/  ISETP.NE.AND P0, PT, R0, RZ, PT ;  /* 0x000000ff0000720c */ /* 0x001fda0003f05270 */
[----:B------:R-:W-:Y:S05]  /*12810*/  @P0 BRA `(.L_x_3745) ;  /* 0x0000005800a40947 */ /* 0x000fea0003800000 */
[----:B------:R-:W2:Y:S01]  /*12820*/  LDL.LU R6, [R1] ;  /* 0x0000000001067983 */ /* 0x000ea20000300800 */
        /* <DEDUP_REMOVED lines=45> */
[----:B------:R2:W-:Y:S01]  /*12b00*/  STL [R1], R6 ;  /* 0x0000000601007387 */ /* 0x0005e20000100800 */
        /* <DEDUP_REMOVED lines=9> */
.L_x_3904:
        /* <DEDUP_REMOVED lines=16> */
.L_x_3903:
[----:B------:R-:W-:Y:S05]  /*12ca0*/  BSYNC B0 ;  /* 0x0000000000007941 */ /* 0x000fea0003800000 */
.L_x_3902:
        /* <DEDUP_REMOVED lines=25> */
.L_x_3900:
        /* <DEDUP_REMOVED lines=20> */
.L_x_3905:
        /* <DEDUP_REMOVED lines=56> */
.L_x_3901:
[----:B------:R-:W-:Y:S02]  /*13300*/  IMAD.MOV.U32 R17, RZ, RZ, RZ ;  /* 0x000000ffff117224 */ /* 0x000fe400078e00ff */
[----:B------:R-:W-:Y:S02]  /*13310*/  IMAD.U32 R16, RZ, RZ, UR6 ;  /* 0x00000006ff107e24 */ /* 0x000fe4000f8e00ff */
[----:B------:R-:W-:-:S07]  /*13320*/  IMAD.MOV.U32 R18, RZ, RZ, RZ ;  /* 0x000000ffff127224 */ /* 0x000fce00078e00ff */
.L_x_3906:
        /* <DEDUP_REMOVED lines=16> */
[----:B------:R-:W-:Y:S01]  /*13430*/  ULDC.64 UR38, c[0x0][0x198] ;  /* 0x0000660000267ab9 */ /* 0x000fe20000000a00 */
[----:B------:R-:W-:Y:S02]  /*13440*/  ULDC UR37, c[0x0][0xc] ;  /* 0x0000030000257ab9 */ /* 0x000fe40000000800 */
[----:B------:R1:W-:Y:S04]  /*13450*/  STL [R1+0x8], R0 ;  /* 0x0000080001007387 */ /* 0x0003e80000100800 */
[----:B------:R1:W-:Y:S04]  /*13460*/  STL [R1+0x4], RZ ;  /* 0x000004ff01007387 */ /* 0x0003e80000100800 */
[----:B------:R1:W-:Y:S04]  /*13470*/  STL [R1+0xc], R0 ;  /* 0x00000c0001007387 */ /* 0x0003e80000100800 */
[----:B------:R1:W-:Y:S02]  /*13480*/  STL [R1+0x28], RZ ;  /* 0x000028ff01007387 */ /* 0x0003e40000100800 */
.L_x_3991:
[----:B--2---:R-:W2:Y:S02]  /*13490*/  LDC.64 R2, c[0x0][0xc60] ;  /* 0x00031800ff027b82 */ /* 0x004ea40000000a00 */
[----:B--2---:R-:W-:-:S05]  /*134a0*/  IMAD.WIDE R2, R19, 0x4, R2 ;  /* 0x0000000413027825 */ /* 0x004fca00078e0202 */
[----:B01----:R-:W1:Y:S01]  /*134b0*/  LDG.E R11, desc[UR40][R2.64] ;  /* 0x00000028020b7981 */ /* 0x003e62000c1e1900 */
[----:B------:R-:W-:Y:S05]  /*134c0*/  YIELD ;  /* 0x0000000000007946 */ /* 0x000fea0003800000 */
[----:B------:R-:W-:Y:S01]  /*134d0*/  ULDC.64 UR4, c[0x0][0xa28] ;  /* 0x00028a0000047ab9 */ /* 0x000fe20000000a00 */
[----:B------:R-:W-:Y:S02]  /*134e0*/  CS2R R8, SRZ ;  /* 0x0000000000087805 */ /* 0x000fe4000001ff00 */
[----:B------:R-:W-:Y:S01]  /*134f0*/  ISETP.NE.U32.AND P0, PT, RZ, UR4, PT ;  /* 0x00000004ff007c0c */ /* 0x000fe2000bf05070 */
[----:B------:R-:W-:Y:S01]  /*13500*/  ULDC.64 UR8, c[0x0][0xa08] ;  /* 0x0002820000087ab9 */ /* 0x000fe20000000a00 */
[----:B------:R-:W-:-:S02]  /*13510*/  ULDC.64 UR10, c[0x0][0xa10] ;  /* 0x00028400000a7ab9 */ /* 0x000fc40000000a00 */
[----:B------:R-:W-:Y:S02]  /*13520*/  ISETP.NE.AND.EX P0, PT, RZ, UR5, PT, P0 ;  /* 0x00000005ff007c0c */ /* 0x000fe4000bf05300 */
[----:B-1----:R-:W-:Y:S01]  /*13530*/  SHF.R.S32.HI R0, RZ, 0x1f, R11 ;  /* 0x0000001fff007819 */ /* 0x002fe2000001140b */
[----:B------:R-:W-:-:S10]  /*13540*/  IMAD.SHL.U32 R15, R11, 0x4, RZ ;  /* 0x000000040b0f7824 */ /* 0x000fd400078e00ff */
[C---:B------:R-:W-:Y:S01]  /*13550*/  @P0 LEA R2, P1, R11.reuse, UR4, 0x2 ;  /* 0x000000040b020c11 */ /* 0x040fe2000f8210ff */
[----:B------:R-:W-:Y:S03]  /*13560*/  STL [R1+0x18], R11 ;  /* 0x0000180b01007387 */ /* 0x000fe60000100800 */
[----:B------:R-:W-:Y:S01]  /*13570*/  @P0 LEA.HI.X R3, R11, UR5, R0, 0x2, P1 ;  /* 0x000000050b030c11 */ /* 0x000fe200088f1400 */
[----:B------:R-:W-:-:S04]  /*13580*/  ULDC.64 UR4, c[0x0][0xa18] ;  /* 0x0002860000047ab9 */ /* 0x000fc80000000a00 */
[----:B------:R0:W5:Y:S01]  /*13590*/  @P0 LDG.E R8, desc[UR40][R2.64] ;  /* 0x0000002802080981 */ /* 0x000162000c1e1900 */
[----:B------:R-:W-:Y:S02]  /*135a0*/  ISETP.NE.U32.AND P0, PT, RZ, UR4, PT ;  /* 0x00000004ff007c0c */ /* 0x000fe4000bf05070 */
[----:B------:R-:W-:Y:S01]  /*135b0*/  SHF.L.U64.HI R14, R11, 0x2, R0 ;  /* 0x000000020b0e7819 */ /* 0x000fe20000010200 */
[----:B------:R-:W-:Y:S01]  /*135c0*/  STL [R1+0x20], R15 ;  /* 0x0000200f01007387 */ /* 0x000fe20000100800 */
[----:B------:R-:W-:Y:S01]  /*135d0*/  ISETP.NE.AND.EX P0, PT, RZ, UR5, PT, P0 ;  /* 0x00000005ff007c0c */ /* 0x000fe2000bf05300 */
[----:B------:R-:W-:Y:S02]  /*135e0*/  ULDC UR6, c[0x0][0x338] ;  /* 0x0000ce0000067ab9 */ /* 0x000fe40000000800 */
[----:B------:R-:W-:Y:S10]  /*135f0*/  STL [R1+0x24], R14 ;  /* 0x0000240e01007387 */ /* 0x000ff40000100800 */
[----:B------:R-:W-:-:S04]  /*13600*/  @P0 IADD3 R12, P1, R15, UR4, RZ ;  /* 0x000000040f0c0c10 */ /* 0x000fc8000ff3e0ff */
[C---:B------:R-:W-:Y:S01]  /*13610*/  @P0 IADD3.X R13, R14.reuse, UR5, RZ, P1, !PT ;  /* 0x000000050e0d0c10 */ /* 0x040fe20008ffe4ff */
[----:B------:R-:W-:Y:S02]  /*13620*/  ULDC.64 UR4, c[0x0][0xa00] ;  /* 0x0002800000047ab9 */ /* 0x000fe40000000a00 */
[----:B------:R-:W-:Y:S02]  /*13630*/  ISETP.NE.U32.AND P2, PT, RZ, UR4, PT ;  /* 0x00000004ff007c0c */ /* 0x000fe4000bf45070 */
[C---:B0-----:R-:W-:Y:S02]  /*13640*/  IADD3 R2, P1, R15.reuse, UR4, RZ ;  /* 0x000000040f027c10 */ /* 0x041fe4000ff3e0ff */
[----:B------:R-:W-:Y:S02]  /*13650*/  ISETP.NE.AND.EX P2, PT, RZ, UR5, PT, P2 ;  /* 0x00000005ff007c0c */ /* 0x000fe4000bf45320 */
[----:B------:R-:W-:Y:S01]  /*13660*/  IADD3.X R3, R14, UR5, RZ, P1, !PT ;  /* 0x000000050e037c10 */ /* 0x000fe20008ffe4ff */
[----:B------:R-:W-:Y:S01]  /*13670*/  ULDC UR4, c[0x0][0x288] ;  /* 0x0000a20000047ab9 */ /* 0x000fe20000000800 */
[----:B------:R-:W-:Y:S01]  /*13680*/  IADD3 R6, P1, R15, UR8, RZ ;  /* 0x000000080f067c10 */ /* 0x000fe2000ff3e0ff */
[----:B------:R-:W-:Y:S01]  /*13690*/  IMAD.U32 R10, RZ, RZ, UR4 ;  /* 0x00000004ff0a7e24 */ /* 0x000fe2000f8e00ff */
[----:B------:R-:W-:-:S02]  /*136a0*/  ULDC.64 UR4, c[0x0][0x3f8] ;  /* 0x0000fe0000047ab9 */ /* 0x000fc40000000a00 */
[----:B------:R-:W-:-:S03]  /*136b0*/  IADD3.X R7, R14, UR9, RZ, P1, !PT ;  /* 0x000000090e077c10 */ /* 0x000fc60008ffe4ff */
[----:B------:R0:W5:Y:S04]  /*136c0*/  @P0 LDG.E R10, desc[UR40][R12.64] ;  /* 0x000000280c0a0981 */ /* 0x000168000c1e1900 */
[----:B------:R-:W2:Y:S01]  /*136d0*/  @P2 LDG.E R9, desc[UR40][R2.64] ;  /* 0x0000002802092981 */ /* 0x000ea2000c1e1900 */
[----:B------:R-:W-:Y:S01]  /*136e0*/  UISETP.NE.U32.AND UP0, UPT, UR4, URZ, UPT ;  /* 0x0000003f0400728c */ /* 0x000fe2000bf05070 */
[----:B------:R-:W-:Y:S02]  /*136f0*/  IADD3 R4, P1, R15, UR10, RZ ;  /* 0x0000000a0f047c10 */ /* 0x000fe4000ff3e0ff */
[----:B------:R-:W-:Y:S01]  /*13700*/  ULDC UR4, c[0x0][0x404] ;  /* 0x0001010000047ab9 */ /* 0x000fe20000000800 */
[----:B------:R-:W-:Y:S01]  /*13710*/  UISETP.NE.AND.EX UP0, UPT, UR5, URZ, UPT, UP0 ;  /* 0x0000003f0500728c */ /* 0x000fe2000bf05300 */
[----:B------:R-:W-:-:S02]  /*13720*/  IADD3.X R5, R14, UR11, RZ, P1, !PT ;  /* 0x0000000b0e057c10 */ /* 0x000fc40008ffe4ff */
[----:B------:R-:W-:Y:S01]  /*13730*/  ISETP.NE.U32.AND P1, PT, RZ, UR8, PT ;  /* 0x00000008ff007c0c */ /* 0x000fe2000bf25070 */
[----:B------:R-:W-:Y:S01]  /*13740*/  USEL UR4, UR4, 0x1, UP0 ;  /* 0x0000000104047887 */ /* 0x000fe20008000000 */
[----:B------:R-:W-:Y:S02]  /*13750*/  ULDC UR5, c[0x0][0x2e0] ;  /* 0x0000b80000057ab9 */ /* 0x000fe40000000800 */
[----:B------:R-:W-:Y:S01]  /*13760*/  ISETP.NE.AND.EX P3, PT, RZ, UR9, PT, P1 ;  /* 0x00000009ff007c0c */ /* 0x000fe2000bf65310 */
[----:B------:R-:W-:Y:S01]  /*13770*/  UIMAD UR4, UR4, UR5, URZ ;  /* 0x00000005040472a4 */ /* 0x000fe2000f8e023f */
[----:B------:R-:W-:Y:S01]  /*13780*/  ISETP.NE.U32.AND P1, PT, RZ, UR10, PT ;  /* 0x0000000aff007c0c */ /* 0x000fe2000bf25070 */
[----:B------:R-:W-:-:S03]  /*13790*/  IMAD.U32 R0, RZ, RZ, UR6 ;  /* 0x00000006ff007e24 */ /* 0x000fc6000f8e00ff */
[----:B------:R-:W-:Y:S01]  /*137a0*/  ISETP.NE.AND.EX P1, PT, RZ, UR11, PT, P1 ;  /* 0x0000000bff007c0c */ /* 0x000fe2000bf25310 */
[----:B--2---:R1:W-:Y:S02]  /*137b0*/  STL [R1+0x2c], R9 ;  /* 0x00002c0901007387 */ /* 0x0043e40000100800 */
[----:B-1----:R-:W-:Y:S01]  /*137c0*/  IMAD.U32 R9, RZ, RZ, UR4 ;  /* 0x00000004ff097e24 */ /* 0x002fe2000f8e00ff */
[----:B0-----:R-:W-:Y:S09]  /*137d0*/  @P0 BRA `(.L_x_3908) ;  /* 0x0000000000100947 */ /* 0x001ff20003800000 */
[----:B------:R-:W-:Y:S05]  /*137e0*/  @!P2 BRA `(.L_x_3908) ;  /* 0x00000000000ca947 */ /* 0x000fea0003800000 */
[----:B-----5:R-:W2:Y:S04]  /*137f0*/  LDG.E R10, desc[UR40][R2.64] ;  /* 0x00000028020a7981 */ /* 0x020ea8000c1e1900 */
[----:B------:R-:W2:Y:S02]  /*13800*/  LDG.E R2, desc[UR40][R2.64+0x4] ;  /* 0x0000042802027981 */ /* 0x000ea4000c1e1900 */
[----:B--2---:R-:W-:-:S07]  /*13810*/  IMAD.IADD R10, R2, 0x1, -R10 ;  /* 0x00000001020a7824 */ /* 0x004fce00078e0a0a */
.L_x_3908:
[----:B------:R-:W-:Y:S01]  /*13820*/  IMAD.MOV.U32 R2, RZ, RZ, RZ ;  /* 0x000000ffff027224 */ /* 0x000fe200078e00ff */
[----:B------:R-:W-:-:S05]  /*13830*/  ULDC.64 UR4, c[0x0][0xa20] ;  /* 0x0002880000047ab9 */ /* 0x000fca0000000a00 */
[----:B------:R-:W2:Y:S01]  /*13840*/  @P3 LDG.E R2, desc[UR40][R6.64] ;  /* 0x0000002806023981 */ /* 0x000ea2000c1e1900 */
[----:B------:R-:W-:-:S06]  /*13850*/  IMAD.MOV.U32 R20, RZ, RZ, RZ ;  /* 0x000000ffff147224 */ /* 0x000fcc00078e00ff */
[----:B------:R0:W5:Y:S01]  /*13860*/  @P1 LDG.E R20, desc[UR40][R4.64] ;  /* 0x0000002804141981 */ /* 0x000162000c1e1900 */
[----:B------:R-:W-:-:S04]  /*13870*/  ISETP.NE.U32.AND P0, PT, RZ, UR4, PT ;  /* 0x00000004ff007c0c */ /* 0x000fc8000bf05070 */
[----:B------:R-:W-:Y:S01]  /*13880*/  ISETP.NE.AND.EX P0, PT, RZ, UR5, PT, P0 ;  /* 0x00000005ff007c0c */ /* 0x000fe2000bf05300 */
[----:B--2--5:R-:W-:-:S05]  /*13890*/  IMAD.IADD R2, R2, 0x1, R8 ;  /* 0x0000000102027824 */ /* 0x024fca00078e0208 */
[----:B------:R0:W-:Y:S07]  /*138a0*/  STL [R1+0x10], R2 ;  /* 0x0000100201007387 */ /* 0x0001ee0000100800 */
[----:B------:R-:W-:Y:S05]  /*138b0*/  @!P0 BRA `(.L_x_3909) ;  /* 0x0000000000108947 */ /* 0x000fea0003800000 */
[----:B0-----:R-:W-:-:S04]  /*138c0*/  IADD3 R2, P0, R15, UR4, RZ ;  /* 0x000000040f027c10 */ /* 0x001fc8000ff1e0ff */
[----:B------:R-:W-:-:S05]  /*138d0*/  IADD3.X R3, R14, UR5, RZ, P0, !PT ;  /* 0x000000050e037c10 */ /* 0x000fca00087fe4ff */
[----:B------:R0:W5:Y:S01]  /*138e0*/  LDG.E R9, desc[UR40][R2.64] ;  /* 0x0000002802097981 */ /* 0x000162000c1e1900 */
[----:B------:R-:W-:Y:S05]  /*138f0*/  BRA `(.L_x_3910) ;  /* 0x0000000000107947 */ /* 0x000fea0003800000 */
.L_x_3909:
[----:B------:R-:W-:Y:S05]  /*13900*/  @!P3 BRA `(.L_x_3910) ;  /* 0x00000000000cb947 */ /* 0x000fea0003800000 */
[----:B------:R-:W2:Y:S04]  /*13910*/  LDG.E R9, desc[UR40][R6.64] ;  /* 0x0000002806097981 */ /* 0x000ea8000c1e1900 */
[----:B------:R-:W2:Y:S02]  /*13920*/  LDG.E R6, desc[UR40][R6.64+0x4] ;  /* 0x0000042806067981 */ /* 0x000ea4000c1e1900 */
[----:B--2---:R-:W-:-:S07]  /*13930*/  IMAD.IADD R9, R6, 0x1, -R9 ;  /* 0x0000000106097824 */ /* 0x004fce00078e0a09 */
.L_x_3910:
[----:B0-----:R-:W2:Y:S01]  /*13940*/  @P1 LDG.E R2, desc[UR40][R4.64] ;  /* 0x0000002804021981 */ /* 0x001ea2000c1e1900 */
[----:B-----5:R-:W-:-:S03]  /*13950*/  IMAD.IADD R9, R9, 0x1, -R8 ;  /* 0x0000000109097824 */ /* 0x020fc600078e0a08 */
[----:B------:R-:W2:Y:S01]  /*13960*/  @P1 LDG.E R4, desc[UR40][R4.64+0x4] ;  /* 0x0000042804041981 */ /* 0x000ea2000c1e1900 */
[----:B------:R-:W-:Y:S01]  /*13970*/  LEA R3, R17, 0xdf, 0x7 ;  /* 0x000000df11037811 */ /* 0x000fe200078e38ff */
[----:B------:R-:W-:Y:S01]  /*13980*/  BSSY B0, `(.L_x_3911) ;  /* 0x00000ee000007945 */ /* 0x000fe20003800000 */
[----:B------:R-:W-:Y:S01]  /*13990*/  PLOP3.LUT P2, PT, PT, PT, PT, 0x80, 0x0 ;  /* 0x000000000000781c */ /* 0x000fe20003f4f070 */
[----:B--2---:R-:W-:-:S04]  /*139a0*/  @P1 IMAD.IADD R0, R4, 0x1, -R2 ;  /* 0x0000000104001824 */ /* 0x004fc800078e0a02 */
[----:B------:R-:W-:-:S05]  /*139b0*/  IMAD.IADD R2, R9, 0x1, R0 ;  /* 0x0000000109027824 */ /* 0x000fca00078e0200 */
[C---:B------:R-:W-:Y:S01]  /*139c0*/  IADD3 R3, R2.reuse, R3, -R10 ;  /* 0x0000000302037210 */ /* 0x040fe20007ffe80a */
[----:B------:R-:W-:-:S04]  /*139d0*/  VIADD R2, R2, 0x5f ;  /* 0x0000005f02027836 */ /* 0x000fc80000000000 */
[----:B------:R-:W-:-:S04]  /*139e0*/  IMAD.HI R2, R2, 0x2aaaaaab, RZ ;  /* 0x2aaaaaab02027827 */ /* 0x000fc800078e02ff */
[----:B------:R-:W-:Y:S01]  /*139f0*/  IMAD.HI R3, R3, 0x2aaaaaab, RZ ;  /* 0x2aaaaaab03037827 */ /* 0x000fe200078e02ff */
[----:B------:R-:W-:-:S04]  /*13a00*/  SHF.R.U32.HI R4, RZ, 0x1f, R2 ;  /* 0x0000001fff047819 */ /* 0x000fc80000011602 */
[----:B------:R-:W-:Y:S02]  /*13a10*/  LEA.HI.SX32 R4, R2, R4, 0x1c ;  /* 0x0000000402047211 */ /* 0x000fe400078fe2ff */
[----:B------:R-:W-:-:S04]  /*13a20*/  SHF.R.U32.HI R2, RZ, 0x1f, R3 ;  /* 0x0000001fff027819 */ /* 0x000fc80000011603 */
[----:B------:R-:W-:-:S04]  /*13a30*/  LEA.HI.SX32 R2, R3, R2, 0x1c ;  /* 0x0000000203027211 */ /* 0x000fc800078fe2ff */
[----:B------:R-:W-:-:S05]  /*13a40*/  VIMNMX R6, R4, R2, PT ;  /* 0x0000000204067248 */ /* 0x000fca0003fe0100 */
[--C-:B------:R-:W-:Y:S02]  /*13a50*/  IMAD R2, R6, 0x60, -R9.reuse ;  /* 0x0000006006027824 */ /* 0x100fe400078e0a09 */
[----:B------:R-:W-:-:S03]  /*13a60*/  IMAD.MOV R9, RZ, RZ, -R9 ;  /* 0x000000ffff097224 */ /* 0x000fc600078e0a09 */
[----:B------:R-:W-:Y:S02]  /*13a70*/  VIMNMX R2, R2, R0, PT ;  /* 0x0000000002027248 */ /* 0x000fe40003fe0100 */
[----:B------:R-:W-:-:S04]  /*13a80*/  VIMNMX R9, RZ, R9, !PT ;  /* 0x00000009ff097248 */ /* 0x000fc80007fe0100 */
[----:B------:R-:W-:Y:S01]  /*13a90*/  ISETP.GT.AND P0, PT, R2, R9, PT ;  /* 0x000000090200720c */ /* 0x000fe20003f04270 */
[----:B------:R0:W-:-:S12]  /*13aa0*/  STL [R1+0x1c], R6 ;  /* 0x00001c0601007387 */ /* 0x0001d80000100800 */
[----:B------:R-:W-:Y:S02]  /*13ab0*/  @P0 VIADD R4, R2, 0x5f ;  /* 0x0000005f02040836 */ /* 0x000fe40000000000 */
[----:B------:R-:W-:-:S04]  /*13ac0*/  IMAD.WIDE.U32 R2, R9, -0x55555555, RZ ;  /* 0xaaaaaaab09027825 */ /* 0x000fc800078e00ff */
[----:B------:R-:W-:Y:S01]  /*13ad0*/  @P0 IMAD.HI R4, R4, 0x2aaaaaab, RZ ;  /* 0x2aaaaaab04040827 */ /* 0x000fe200078e02ff */
[----:B------:R-:W-:-:S04]  /*13ae0*/  SHF.R.U32.HI R0, RZ, 0x6, R3 ;  /* 0x00000006ff007819 */ /* 0x000fc80000011603 */
[----:B------:R-:W-:Y:S01]  /*13af0*/  @P0 SHF.R.U32.HI R3, RZ, 0x1f, R4 ;  /* 0x0000001fff030819 */ /* 0x000fe20000011604 */
[----:B------:R-:W-:-:S03]  /*13b00*/  IMAD.MOV.U32 R2, RZ, RZ, R0 ;  /* 0x000000ffff027224 */ /* 0x000fc600078e0000 */
[----:B------:R-:W-:-:S04]  /*13b10*/  @P0 LEA.HI.SX32 R2, R4, R3, 0x1c ;  /* 0x0000000304020211 */ /* 0x000fc800078fe2ff */
[----:B------:R-:W-:-:S13]  /*13b20*/  ISETP.GT.AND P0, PT, R2, R0, PT ;  /* 0x000000000200720c */ /* 0x000fda0003f04270 */
[----:B0-----:R-:W-:Y:S05]  /*13b30*/  @!P0 BRA `(.L_x_3912) ;  /* 0x0000000c00488947 */ /* 0x001fea0003800000 */
[----:B------:R-:W0:Y:S01]  /*13b40*/  LDC R3, c[0x0][0x428] ;  /* 0x00010a00ff037b82 */ /* 0x000e220000000800 */
[----:B------:R-:W-:Y:S01]  /*13b50*/  UMOV UR4, 0xffffffff ;  /* 0xffffffff00047882 */ /* 0x000fe20000000000 */
[----:B0-----:R-:W-:Y:S01]  /*13b60*/  ISETP.NE.AND P0, PT, R3, 0x1, PT ;  /* 0x000000010300780c */ /* 0x001fe20003f05270 */
[----:B------:R-:W-:-:S12]  /*13b70*/  IMAD.MOV.U32 R3, RZ, RZ, R18 ;  /* 0x000000ffff037224 */ /* 0x000fd800078e0012 */
[----:B------:R-:W0:Y:S08]  /*13b80*/  @P0 LDC R4, c[0x0][0x42c] ;  /* 0x00010b00ff040b82 */ /* 0x000e300000000800 */
[----:B------:R-:W1:Y:S01]  /*13b90*/  @P0 LDC R5, c[0x0][0x430] ;  /* 0x00010c00ff050b82 */ /* 0x000e620000000800 */
[----:B0-----:R-:W-:-:S05]  /*13ba0*/  @P0 IMAD.HI.U32 R4, R18, R4, RZ ;  /* 0x0000000412040227 */ /* 0x001fca00078e00ff */
[----:B-1----:R-:W-:Y:S02]  /*13bb0*/  @P0 SHF.R.U32.HI R3, RZ, R5, R4 ;  /* 0x00000005ff030219 */ /* 0x002fe40000011604 */
[----:B------:R-:W-:Y:S01]  /*13bc0*/  SEL R4, R11, RZ, !P1 ;  /* 0x000000ff0b047207 */ /* 0x000fe20004800000 */
[----:B------:R-:W-:Y:S06]  /*13bd0*/  BRA.DIV UR4, `(.L_x_3913) ;  /* 0x0000005604547947 */ /* 0x000fec000b800000 */
.L_x_4061:
[----:B------:R-:W-:-:S03]  /*13be0*/  UMOV UR4, 0xffffffff ;  /* 0xffffffff00047882 */ /* 0x000fc60000000000 */
[----:B------:R-:W-:Y:S05]  /*13bf0*/  BRA.DIV UR4, `(.L_x_3914) ;  /* 0x0000005604807947 */ /* 0x000fea000b800000 */
[----:B------:R-:W-:-:S13]  /*13c00*/  ELECT P6, URZ, PT ;  /* 0x00000000003f782f */ /* 0x000fda00038c0000 */
.L_x_4064:
[----:B------:R-:W2:Y:S01]  /*13c10*/  LDL R5, [R1+0x28] ;  /* 0x0000280001057983 */ /* 0x000ea20000100800 */
[----:B------:R-:W-:Y:S01]  /*13c20*/  BSSY B1, `(.L_x_3915) ;  /* 0x000000b000017945 */ /* 0x000fe20003800000 */
[----:B------:R-:W0:Y:S01]  /*13c30*/  S2R R9, SR_CgaCtaId ;  /* 0x0000000000097919 */ /* 0x000e220000008800 */
[----:B--2---:R-:W-:-:S05]  /*13c40*/  VIADD R5, R5, 0x1 ;  /* 0x0000000105057836 */ /* 0x004fca0000000000 */
[----:B------:R-:W-:-:S04]  /*13c50*/  LEA.HI R6, R5, R5, RZ, 0x1 ;  /* 0x0000000505067211 */ /* 0x000fc800078f08ff */
[----:B------:R-:W-:-:S05]  /*13c60*/  LOP3.LUT R6, R6, 0xfffffffe, RZ, 0xc0, !PT ;  /* 0xfffffffe06067812 */ /* 0x000fca00078ec0ff */
[----:B------:R-:W-:Y:S01]  /*13c70*/  IMAD.IADD R5, R5, 0x1, -R6 ;  /* 0x0000000105057824 */ /* 0x000fe200078e0a06 */
[----:B------:R-:W-:-:S04]  /*13c80*/  MOV R6, 0x400 ;  /* 0x0000040000067802 */ /* 0x000fc80000000f00 */
[----:B0-----:R-:W-:Y:S02]  /*13c90*/  LEA R9, R9, R6, 0x18 ;  /* 0x0000000609097211 */ /* 0x001fe400078ec0ff */
[----:B------:R-:W-:-:S04]  /*13ca0*/  SHF.L.U32 R5, R5, 0x1f, RZ ;  /* 0x0000001f05057819 */ /* 0x000fc800000006ff */
[----:B------:R-:W0:Y:S02]  /*13cb0*/  SYNCS.PHASECHK.TRANS64.TRYWAIT P0, [R9+URZ+0x22820], R5 ;  /* 0x02282005090075a7 */ /* 0x000e24000800017f */
[----:B0-----:R-:W-:Y:S05]  /*13cc0*/  @!P0 BRA `(.L_x_3916) ;  /* 0x00000054006c8947 */ /* 0x001fea0003800000 */
.L_x_4065:
[----:B------:R-:W-:Y:S05]  /*13cd0*/  BSYNC B1 ;  /* 0x0000000000017941 */ /* 0x000fea0003800000 */
.L_x_3915:
        /* <DEDUP_REMOVED lines=8> */
.L_x_4066:
        /* <DEDUP_REMOVED lines=11> */
.L_x_3920:
        /* <DEDUP_REMOVED lines=19> */
.L_x_4067:
        /* <DEDUP_REMOVED lines=8> */
.L_x_3922:
        /* <DEDUP_REMOVED lines=31> */
.L_x_3918:
[----:B------:R-:W-:Y:S05]  /*141b0*/  BSYNC B1 ;  /* 0x0000000000017941 */ /* 0x000fea0003800000 */
.L_x_3917:
        /* <DEDUP_REMOVED lines=12> */
[----:B0-----:R-:W-:Y:S05]  /*14280*/  @!P0 BRA `(.L_x_3912) ;  /* 0x0000000400748947 */ /* 0x001fea0003800000 */
[C---:B------:R-:W-:Y:S02]  /*14290*/  IMAD R5, R2.reuse, 0x60, R20 ;  /* 0x0000006002057824 */ /* 0x040fe400078e0214 */
[----:B------:R-:W-:Y:S02]  /*142a0*/  VIADD R2, R2, 0xffffffff ;  /* 0xffffffff02027836 */ /* 0x000fe40000000000 */
[----:B------:R-:W-:-:S07]  /*142b0*/  VIADD R5, R5, 0xffffff40 ;  /* 0xffffff4005057836 */ /* 0x000fce0000000000 */
.L_x_3929:
[----:B------:R-:W-:Y:S05]  /*142c0*/  YIELD ;  /* 0x0000000000007946 */ /* 0x000fea0003800000 */
[----:B------:R-:W-:Y:S04]  /*142d0*/  BSSY B1, `(.L_x_3923) ;  /* 0x000004b000017945 */ /* 0x000fe80003800000 */
[----:B0-----:R-:W-:Y:S05]  /*142e0*/  @!P6 BRA `(.L_x_3924) ;  /* 0x000000040024e947 */ /* 0x001fea0003800000 */
[----:B------:R-:W2:Y:S04]  /*142f0*/  LDL R6, [R1+0x4] ;  /* 0x0000040001067983 */ /* 0x000ea80000100800 */
[----:B------:R-:W3:Y:S01]  /*14300*/  LDL R7, [R1+0xc] ;  /* 0x00000c0001077983 */ /* 0x000ee20000100800 */
[----:B--2---:R-:W-:Y:S01]  /*14310*/  IMAD R6, R6, 0x8, R9 ;  /* 0x0000000806067824 */ /* 0x004fe200078e0209 */
[----:B---3--:R-:W-:-:S04]  /*14320*/  SHF.L.U32 R7, R7, 0x1f, RZ ;  /* 0x0000001f07077819 */ /* 0x008fc800000006ff */
[----:B------:R-:W0:Y:S02]  /*14330*/  SYNCS.PHASECHK.TRANS64.TRYWAIT P0, [R6+URZ+0x228a0], R7 ;  /* 0x0228a007060075a7 */ /* 0x000e24000800017f */
[----:B0-----:R-:W-:Y:S05]  /*14340*/  @!P0 BRA `(.L_x_3925) ;  /* 0x0000005000088947 */ /* 0x001fea0003800000 */
.L_x_4068:
        /* <DEDUP_REMOVED lines=11> */
.L_x_3926:
        /* <DEDUP_REMOVED lines=17> */
.L_x_4069:
        /* <DEDUP_REMOVED lines=8> */
.L_x_3928:
        /* <DEDUP_REMOVED lines=31> */
.L_x_3924:
[----:B------:R-:W-:Y:S05]  /*14780*/  BSYNC B1 ;  /* 0x0000000000017941 */ /* 0x000fea0003800000 */
.L_x_3923:
        /* <DEDUP_REMOVED lines=13> */
.L_x_3912:
[----:B------:R-:W-:Y:S05]  /*14860*/  BSYNC B0 ;  /* 0x0000000000007941 */ /* 0x000fea0003800000 */
.L_x_3911:
[----:B------:R-:W2:Y:S01]  /*14870*/  LDL R6, [R1+0x1c] ;  /* 0x00001c0001067983 */ /* 0x000ea20000100800 */
        /* <DEDUP_REMOVED lines=9> */
[----:B0-----:R-:W0:Y:S01]  /*14910*/  S2R R7, SR_LANEID ;  /* 0x0000000000077919 */ /* 0x001e220000000000 */
[----:B------:R-:W-:Y:S01]  /*14920*/  VOTEU.ANY UR4, UPT, PT ;  /* 0x0000000000047886 */ /* 0x000fe200038e0100 */
[----:B------:R-:W1:Y:S01]  /*14930*/  LDC.64 R2, c[0x0][0xc38] ;  /* 0x00030e00ff027b82 */ /* 0x000e620000000a00 */
[----:B------:R-:W0:Y:S08]  /*14940*/  FLO.U32 R0, UR4 ;  /* 0x0000000400007d00 */ /* 0x000e3000080e0000 */
[----:B------:R-:W1:Y:S01]  /*14950*/  POPC R5, UR4 ;  /* 0x0000000400057d09 */ /* 0x000e620008000000 */
[----:B0-----:R-:W-:-:S13]  /*14960*/  ISETP.EQ.U32.AND P0, PT, R0, R7, PT ;  /* 0x000000070000720c */ /* 0x001fda0003f02070 */
[----:B-1----:R-:W2:Y:S01]  /*14970*/  @P0 ATOMG.E.ADD.STRONG.GPU PT, R3, desc[UR40][R2.64], R5 ;  /* 0x00000005020309a8 */ /* 0x002ea200081ee1e8 */
[----:B------:R-:W0:Y:S02]  /*14980*/  S2R R4, SR_LTMASK ;  /* 0x0000000000047919 */ /* 0x000e240000003900 */
[----:B0-----:R-:W-:-:S04]  /*14990*/  LOP3.LUT R4, R4, UR4, RZ, 0xc0, !PT ;  /* 0x0000000404047c12 */ /* 0x001fc8000f8ec0ff */
[----:B------:R-:W0:Y:S01]  /*149a0*/  POPC R7, R4 ;  /* 0x0000000400077309 */ /* 0x000e220000000000 */
[----:B--2---:R-:W0:Y:S02]  /*149b0*/  SHFL.IDX PT, R0, R3, R0, 0x1f ;  /* 0x00001f0003007589 */ /* 0x004e2400000e0000 */
[----:B0-----:R-:W-:Y:S01]  /*149c0*/  IADD3 R16, R0, UR37, R7 ;  /* 0x0000002500107c10 */ /* 0x001fe2000fffe007 */
[----:B------:R-:W-:Y:S06]  /*149d0*/  BRA `(.L_x_3932) ;  /* 0x0000002800447947 */ /* 0x000fec0003800000 */
.L_x_3931:
        /* <DEDUP_REMOVED lines=15> */
[----:B0-----:R-:W-:-:S02]  /*14ad0*/  IMAD.U32 R7, RZ, RZ, UR9 ;  /* 0x00000009ff077e24 */ /* 0x001fc4000f8e00ff */
[----:B------:R-:W-:Y:S02]  /*14ae0*/  IMAD.U32 R10, RZ, RZ, UR4 ;  /* 0x00000004ff0a7e24 */ /* 0x000fe4000f8e00ff */
[----:B------:R-:W-:Y:S02]  /*14af0*/  IMAD.U32 R11, RZ, RZ, UR5 ;  /* 0x00000005ff0b7e24 */ /* 0x000fe4000f8e00ff */
[----:B------:R-:W-:Y:S02]  /*14b00*/  IMAD.MOV.U32 R8, RZ, RZ, 0x70 ;  /* 0x00000070ff087424 */ /* 0x000fe400078e00ff */
[----:B------:R-:W-:Y:S02]  /*14b10*/  IMAD.MOV.U32 R12, RZ, RZ, 0x1 ;  /* 0x00000001ff0c7424 */ /* 0x000fe400078e00ff */
[----:B------:R-:W-:-:S07]  /*14b20*/  IMAD.MOV.U32 R13, RZ, RZ, RZ ;  /* 0x000000ffff0d7224 */ /* 0x000fce00078e00ff */
[----:B------:R-:W-:-:S07]  /*14b30*/  LEPC R20, `(.L_x_3933) ;  /* 0x000000001014794e */ /* 0x000fce0000000000 */
[----:B-1----:R-:W-:Y:S05]  /*14b40*/  CALL.ABS.NOINC R2 ;  /* 0x0000000002007343 */ /* 0x002fea0003c00000 */
.L_x_3933:
        /* <DEDUP_REMOVED lines=12> */
[----:B0-----:R-:W-:-:S02]  /*14c10*/  IMAD.U32 R7, RZ, RZ, UR9 ;  /* 0x00000009ff077e24 */ /* 0x001fc4000f8e00ff */
[----:B------:R-:W-:Y:S02]  /*14c20*/  IMAD.U32 R10, RZ, RZ, UR4 ;  /* 0x00000004ff0a7e24 */ /* 0x000fe4000f8e00ff */
[----:B------:R-:W-:Y:S02]  /*14c30*/  IMAD.U32 R11, RZ, RZ, UR5 ;  /* 0x00000005ff0b7e24 */ /* 0x000fe4000f8e00ff */
[----:B------:R-:W-:Y:S02]  /*14c40*/  IMAD.MOV.U32 R8, RZ, RZ, 0x70 ;  /* 0x00000070ff087424 */ /* 0x000fe400078e00ff */
[----:B------:R-:W-:Y:S02]  /*14c50*/  IMAD.MOV.U32 R12, RZ, RZ, 0x1 ;  /* 0x00000001ff0c7424 */ /* 0x000fe400078e00ff */
[----:B-1----:R-:W-:-:S07]  /*14c60*/  IMAD.MOV.U32 R13, RZ, RZ, RZ ;  /* 0x000000ffff0d7224 */ /* 0x002fce00078e00ff */
[----:B------:R-:W-:-:S07]  /*14c70*/  LEPC R20, `(.L_x_3935) ;  /* 0x000000001014794e */ /* 0x000fce0000000000 */
[----:B--2---:R-:W-:Y:S05]  /*14c80*/  CALL.ABS.NOINC R2 ;  /* 0x0000000002007343 */ /* 0x004fea0003c00000 */
.L_x_3935:
        /* <DEDUP_REMOVED lines=16> */
.L_x_3934:
[----:B------:R-:W2:Y:S01]  /*14d90*/  LDL.LU R2, [R1+0x20] ;  /* 0x0000200001027983 */ /* 0x000ea20000300800 */
[----:B------:R-:W-:-:S03]  /*14da0*/  ULDC.64 UR4, c[0x0][0x9f8] ;  /* 0x00027e0000047ab9 */ /* 0x000fc60000000a00 */
[----:B------:R-:W3:Y:S04]  /*14db0*/  LDL.LU R0, [R1+0x24] ;  /* 0x0000240001007983 */ /* 0x000ee80000300800 */
[----:B------:R-:W4:Y:S04]  /*14dc0*/  LDL.LU R4, [R1+0x2c] ;  /* 0x00002c0001047983 */ /* 0x000f280000300800 */
[----:B0-----:R-:W4:Y:S01]  /*14dd0*/  LDL.LU R7, [R1+0x18] ;  /* 0x0000180001077983 */ /* 0x001f220000300800 */
        /* <DEDUP_REMOVED lines=26> */
.L_x_3936:
        /* <DEDUP_REMOVED lines=19> */
.L_x_4072:
[----:B------:R-:W-:Y:S01]  /*150b0*/  UMOV UR4, 0xffffffff ;  /* 0xffffffff00047882 */ /* 0x000fe20000000000 */
[----:B------:R-:W-:Y:S02]  /*150c0*/  SHF.R.S32.HI R8, RZ, 0x1f, R0 ;  /* 0x0000001fff087819 */ /* 0x000fe40000011400 */
[----:B------:R-:W-:Y:S05]  /*150d0*/  BRA.DIV UR4, `(.L_x_3938) ;  /* 0x0000004604007947 */ /* 0x000fea000b800000 */
[----:B------:R-:W-:-:S13]  /*150e0*/  ELECT P6, URZ, PT ;  /* 0x00000000003f782f */ /* 0x000fda00038c0000 */
.L_x_4075:
[----:B------:R-:W-:Y:S05]  /*150f0*/  @!P6 BRA `(.L_x_3939) ;  /* 0x0000000000fce947 */ /* 0x000fea0003800000 */
[----:B------:R-:W-:-:S04]  /*15100*/  ISETP.NE.U32.AND P0, PT, R20, RZ, PT ;  /* 0x000000ff1400720c */ /* 0x000fc80003f05070 */
[----:B------:R-:W-:-:S13]  /*15110*/  ISETP.NE.AND.EX P0, PT, R21, RZ, PT, P0 ;  /* 0x000000ff1500720c */ /* 0x000fda0003f05300 */
[----:B------:R-:W-:Y:S05]  /*15120*/  @!P0 BRA `(.L_x_3940) ;  /* 0x0000000000488947 */ /* 0x000fea0003800000 */
[----:B------:R-:W0:Y:S01]  /*15130*/  LDC R9, c[0x0][0x41c] ;  /* 0x00010700ff097b82 */ /* 0x000e220000000800 */
        /* <DEDUP_REMOVED lines=17> */
.L_x_3940:
        /* <DEDUP_REMOVED lines=9> */
.L_x_4076:
        /* <DEDUP_REMOVED lines=11> */
.L_x_3942:
        /* <DEDUP_REMOVED lines=22> */
.L_x_3939:
        /* <DEDUP_REMOVED lines=30> */
.L_x_4077:
[----:B------:R-:W-:Y:S05]  /*156d0*/  BSYNC B0 ;  /* 0x0000000000007941 */ /* 0x000fea0003800000 */
.L_x_3943:
        /* <DEDUP_REMOVED lines=11> */
.L_x_4078:
        /* <DEDUP_REMOVED lines=11> */
.L_x_3948:
        /* <DEDUP_REMOVED lines=37> */
.L_x_3946:
[----:B------:R-:W-:Y:S05]  /*15a90*/  BSYNC B0 ;  /* 0x0000000000007941 */ /* 0x000fea0003800000 */
.L_x_3945:
        /* <DEDUP_REMOVED lines=33> */
[--C-:B------:R-:W-:Y:S01]  /*15cb0*/  SHF.R.S32.HI R3, RZ, 0x1f, R2.reuse ;  /* 0x0000001fff037819 */ /* 0x100fe20000011402 */
        /* <DEDUP_REMOVED lines=8> */
.L_x_3955:
[----:B------:R-:W2:Y:S01]  /*15d40*/  S2R R5, SR_CgaCtaId ;  /* 0x0000000000057919 */ /* 0x000ea20000008800 */
[----:B------:R-:W-:-:S04]  /*15d50*/  MOV R3, 0x400 ;  /* 0x0000040000037802 */ /* 0x000fc80000000f00 */
[----:B--2---:R-:W-:Y:S02]  /*15d60*/  LEA R3, R5, R3, 0x18 ;  /* 0x0000000305037211 */ /* 0x004fe400078ec0ff */
[----:B------:R-:W-:-:S03]  /*15d70*/  SHF.L.U32 R5, R9, 0x1f, RZ ;  /* 0x0000001f09057819 */ /* 0x000fc600000006ff */
[----:B------:R-:W-:-:S04]  /*15d80*/  IMAD R3, R12, 0x8, R3 ;  /* 0x000000080c037824 */ /* 0x000fc800078e0203 */
[----:B------:R-:W2:Y:S02]  /*15d90*/  SYNCS.PHASECHK.TRANS64.TRYWAIT P0, [R3+URZ+0x22840], R5 ;  /* 0x02284005030075a7 */ /* 0x000ea4000800017f */
[----:B--2---:R-:W-:Y:S05]  /*15da0*/  @!P0 BRA `(.L_x_3956) ;  /* 0x0000003800348947 */ /* 0x004fea0003800000 */
.L_x_4079:
        /* <DEDUP_REMOVED lines=11> */
.L_x_3957:
[----:B0-----:R-:W3:Y:S01]  /*15e60*/  LDL R9, [R1] ;  /* 0x0000000001097983 */ /* 0x001ee20000100800 */
[----:B------:R-:W-:-:S03]  /*15e70*/  MOV R11, 0x400 ;  /* 0x00000400000b7802 */ /* 0x000fc60000000f00 */
        /* <DEDUP_REMOVED lines=20> */
.L_x_4080:
        /* <DEDUP_REMOVED lines=8> */
.L_x_3959:
[----:B0-2---:R-:W2:Y:S01]  /*16040*/  LDL R5, [R1] ;  /* 0x0000000001057983 */ /* 0x005ea20000100800 */
[----:B------:R-:W-:Y:S01]  /*16050*/  MOV R9, 0x400 ;  /* 0x0000040000097802 */ /* 0x000fe20000000f00 */
[----:B------:R-:W0:Y:S01]  /*16060*/  S2R R10, SR_CgaCtaId ;  /* 0x00000000000a7919 */ /* 0x000e220000008800 */
[----:B------:R-:W-:Y:S02]  /*16070*/  R2UR UR11, R2 ;  /* 0x00000000020b72ca */ /* 0x000fe400000e0000 */
[----:B------:R-:W-:Y:S01]  /*16080*/  R2UR UR9, R3 ;  /* 0x00000000030972ca */ /* 0x000fe200000e0000 */
[----:B------:R-:W-:Y:S01]  /*16090*/  UIADD3 UR4, UP0, UR38, 0x470, URZ ;  /* 0x0000047026047890 */ /* 0x000fe2000ff1e03f */
[----:B------:R-:W-:Y:S02]  /*160a0*/  R2UR UR12, R4 ;  /* 0x00000000040c72ca */ /* 0x000fe400000e0000 */
[----:B------:R-:W-:Y:S01]  /*160b0*/  R2UR UR13, R6 ;  /* 0x00000000060d72ca */ /* 0x000fe200000e0000 */
[----:B------:R-:W-:Y:S01]  /*160c0*/  UIADD3.X UR5, URZ, UR39, URZ, UP0, !UPT ;  /* 0x000000273f057290 */ /* 0x000fe200087fe43f */
[----:B0-----:R-:W-:-:S07]  /*160d0*/  LEA R9, R10, R9, 0x18 ;  /* 0x000000090a097211 */ /* 0x001fce00078ec0ff */
        /* <DEDUP_REMOVED lines=24> */
.L_x_3954:
[----:B------:R-:W-:Y:S05]  /*16260*/  BSYNC B2 ;  /* 0x0000000000027941 */ /* 0x000fea0003800000 */
.L_x_3953:
[----:B------:R-:W2:Y:S02]  /*16270*/  LDL.LU R2, [R1+0x1c] ;  /* 0x00001c0001027983 */ /* 0x000ea40000300800 */
[----:B--2---:R-:W-:-:S07]  /*16280*/  VIADD R5, R2, 0xfffffffd ;  /* 0xfffffffd02057836 */ /* 0x004fce0000000000 */
.L_x_3952:
[----:B------:R-:W-:Y:S05]  /*16290*/  BSYNC B1 ;  /* 0x0000000000017941 */ /* 0x000fea0003800000 */
.L_x_3951:
[----:B------:R-:W-:-:S13]  /*162a0*/  ISETP.NE.AND P0, PT, R7, RZ, PT ;  /* 0x000000ff0700720c */ /* 0x000fda0003f05270 */
[----:B------:R-:W-:Y:S05]  /*162b0*/  @!P0 BRA `(.L_x_3950) ;  /* 0x0000000c009c8947 */ /* 0x000fea0003800000 */
.L_x_3974:
[----:B0-----:R-:W0:Y:S04]  /*162c0*/  LDL.LU R3, [R1] ;  /* 0x0000000001037983 */ /* 0x001e280000300800 */
[----:B------:R-:W2:Y:S01]  /*162d0*/  LDL.LU R2, [R1+0x8] ;  /* 0x0000080001027983 */ /* 0x000ea20000300800 */
[----:B------:R-:W-:Y:S05]  /*162e0*/  YIELD ;  /* 0x0000000000007946 */ /* 0x000fea0003800000 */
[----:B------:R-:W-:Y:S01]  /*162f0*/  BSSY B1, `(.L_x_3960) ;  /* 0x000006d000017945 */ /* 0x000fe20003800000 */
[----:B0-----:R-:W-:-:S05]  /*16300*/  VIADD R9, R3, 0x1 ;  /* 0x0000000103097836 */ /* 0x001fca0000000000 */
[----:B------:R-:W-:-:S04]  /*16310*/  ISETP.NE.AND P0, PT, R9, 0x2, PT ;  /* 0x000000020900780c */ /* 0x000fc80003f05270 */
[----:B------:R-:W-:Y:S02]  /*16320*/  SEL R10, RZ, 0x1, P0 ;  /* 0x00000001ff0a7807 */ /* 0x000fe40000000000 */
[----:B------:R-:W-:Y:S02]  /*16330*/  SEL R9, R9, RZ, P0 ;  /* 0x000000ff09097207 */ /* 0x000fe40000000000 */
[----:B--2---:R-:W-:Y:S01]  /*16340*/  LOP3.LUT R10, R2, R10, RZ, 0x3c, !PT ;  /* 0x0000000a020a7212 */ /* 0x004fe200078e3cff */
[----:B------:R-:W-:Y:S06]  /*16350*/  @!P6 BRA `(.L_x_3961) ;  /* 0x000000040098e947 */ /* 0x000fec0003800000 */
[----:B------:R-:W-:Y:S01]  /*16360*/  ULDC.64 UR4, c[0x0][0x3f8] ;  /* 0x0000fe0000047ab9 */ /* 0x000fe20000000a00 */
[----:B------:R-:W-:Y:S01]  /*16370*/  IMAD.MOV.U32 R11, RZ, RZ, R5 ;  /* 0x000000ffff0b7224 */ /* 0x000fe200078e0005 */
[----:B------:R-:W-:-:S04]  /*16380*/  ISETP.NE.U32.AND P0, PT, RZ, UR4, PT ;  /* 0x00000004ff007c0c */ /* 0x000fc8000bf05070 */
[----:B------:R-:W-:-:S13]  /*16390*/  ISETP.NE.AND.EX P0, PT, RZ, UR5, PT, P0 ;  /* 0x00000005ff007c0c */ /* 0x000fda000bf05300 */
[----:B------:R-:W-:Y:S05]  /*163a0*/  @!P0 BRA `(.L_x_3962) ;  /* 0x0000000000448947 */ /* 0x000fea0003800000 */
[----:B------:R-:W0:Y:S01]  /*163b0*/  LDC R6, c[0x0][0x41c] ;  /* 0x00010700ff067b82 */ /* 0x000e220000000800 */
[----:B------:R-:W-:Y:S02]  /*163c0*/  ULDC.64 UR6, c[0x0][0x408] ;  /* 0x0001020000067ab9 */ /* 0x000fe40000000a00 */
[----:B------:R-:W-:Y:S01]  /*163d0*/  IMAD R7, R8, UR6, RZ ;  /* 0x0000000608077c24 */ /* 0x000fe2000f8e02ff */
[----:B0-----:R-:W-:-:S13]  /*163e0*/  ISETP.NE.AND P0, PT, R6, 0x1, PT ;  /* 0x000000010600780c */ /* 0x001fda0003f05270 */
[----:B------:R-:W0:Y:S02]  /*163f0*/  @P0 LDC.64 R2, c[0x0][0x420] ;  /* 0x00010800ff020b82 */ /* 0x000e240000000a00 */
[----:B0-----:R-:W-:-:S04]  /*16400*/  @P0 IMAD.HI.U32 R12, R5, R2, RZ ;  /* 0x00000002050c0227 */ /* 0x001fc800078e00ff */
        /* <DEDUP_REMOVED lines=11> */
.L_x_3962:
[----:B------:R-:W2:Y:S01]  /*164c0*/  S2R R3, SR_CgaCtaId ;  /* 0x0000000000037919 */ /* 0x000ea20000008800 */
[----:B------:R-:W-:-:S04]  /*164d0*/  MOV R2, 0x400 ;  /* 0x0000040000027802 */ /* 0x000fc80000000f00 */
[----:B--2---:R-:W-:Y:S02]  /*164e0*/  LEA R2, R3, R2, 0x18 ;  /* 0x0000000203027211 */ /* 0x004fe400078ec0ff */
[----:B------:R-:W-:-:S03]  /*164f0*/  SHF.L.U32 R3, R10, 0x1f, RZ ;  /* 0x0000001f0a037819 */ /* 0x000fc600000006ff */
[----:B------:R-:W-:-:S04]  /*16500*/  IMAD R2, R9, 0x8, R2 ;  /* 0x0000000809027824 */ /* 0x000fc800078e0202 */
[----:B------:R-:W2:Y:S02]  /*16510*/  SYNCS.PHASECHK.TRANS64.TRYWAIT P0, [R2+URZ+0x22840], R3 ;  /* 0x02284003020075a7 */ /* 0x000ea4000800017f */
[----:B--2---:R-:W-:Y:S05]  /*16520*/  @!P0 BRA `(.L_x_3963) ;  /* 0x00000030007c8947 */ /* 0x004fea0003800000 */
.L_x_4081:
        /* <DEDUP_REMOVED lines=11> */
.L_x_3964:
[----:B------:R-:W3:Y:S01]  /*165e0*/  LDL R12, [R1+0x10] ;  /* 0x00001000010c7983 */ /* 0x000ee20000100800 */
        /* <DEDUP_REMOVED lines=19> */
[----:B0--3--:R-:W-:Y:S05]  /*16720*/  @!P1 BRA `(.L_x_3965) ;  /* 0x0000003000109947 */ /* 0x009fea0003800000 */
.L_x_4082:
        /* <DEDUP_REMOVED lines=8> */
.L_x_3966:
        /* <DEDUP_REMOVED lines=33> */
.L_x_3961:
[----:B------:R-:W-:Y:S05]  /*169c0*/  BSYNC B1 ;  /* 0x0000000000017941 */ /* 0x000fea0003800000 */
.L_x_3960:
        /* <DEDUP_REMOVED lines=16> */
[----:B------:R-:W-:Y:S01]  /*16ad0*/  IMAD R7, R8, UR6, RZ ;  /* 0x0000000608077c24 */ /* 0x000fe2000f8e02ff */
        /* <DEDUP_REMOVED lines=8> */
[C---:B------:R-:W-:Y:S02]  /*16b60*/  IMAD R6, R0.reuse, UR7, R7 ;  /* 0x0000000700067c24 */ /* 0x040fe4000f8e0207 */
[----:B------:R-:W-:-:S04]  /*16b70*/  IMAD.WIDE.U32 R2, R0, UR6, R2 ;  /* 0x0000000600027c25 */ /* 0x000fc8000f8e0002 */
[----:B------:R-:W-:Y:S01]  /*16b80*/  IMAD.IADD R3, R6, 0x1, R3 ;  /* 0x0000000106037824 */ /* 0x000fe200078e0203 */
[----:B------:R-:W-:-:S04]  /*16b90*/  LEA R6, P0, R2, UR4, 0x2 ;  /* 0x0000000402067c11 */ /* 0x000fc8000f8010ff */
[----:B------:R-:W-:-:S05]  /*16ba0*/  LEA.HI.X R7, R2, UR5, R3, 0x2, P0 ;  /* 0x0000000502077c11 */ /* 0x000fca00080f1403 */
[----:B------:R2:W5:Y:S04]  /*16bb0*/  LDG.E R6, desc[UR40][R6.64] ;  /* 0x0000002806067981 */ /* 0x000568000c1e1900 */
.L_x_3969:
[----:B------:R-:W3:Y:S01]  /*16bc0*/  S2R R3, SR_CgaCtaId ;  /* 0x0000000000037919 */ /* 0x000ee20000008800 */
[----:B------:R-:W-:-:S04]  /*16bd0*/  MOV R2, 0x400 ;  /* 0x0000040000027802 */ /* 0x000fc80000000f00 */
[----:B---3--:R-:W-:Y:S02]  /*16be0*/  LEA R2, R3, R2, 0x18 ;  /* 0x0000000203027211 */ /* 0x008fe400078ec0ff */
[----:B------:R-:W-:-:S03]  /*16bf0*/  SHF.L.U32 R3, R11, 0x1f, RZ ;  /* 0x0000001f0b037819 */ /* 0x000fc600000006ff */
[----:B------:R-:W-:-:S04]  /*16c00*/  IMAD R2, R12, 0x8, R2 ;  /* 0x000000080c027824 */ /* 0x000fc800078e0202 */
[----:B------:R-:W3:Y:S02]  /*16c10*/  SYNCS.PHASECHK.TRANS64.TRYWAIT P0, [R2+URZ+0x22840], R3 ;  /* 0x02284003020075a7 */ /* 0x000ee4000800017f */
[----:B---3--:R-:W-:Y:S05]  /*16c20*/  @!P0 BRA `(.L_x_3970) ;  /* 0x0000002800e48947 */ /* 0x008fea0003800000 */
.L_x_4083:
        /* <DEDUP_REMOVED lines=11> */
.L_x_3971:
        /* <DEDUP_REMOVED lines=22> */
.L_x_4084:
        /* <DEDUP_REMOVED lines=8> */
.L_x_3973:
        /* <DEDUP_REMOVED lines=34> */
.L_x_3968:
[----:B------:R-:W-:Y:S05]  /*170e0*/  BSYNC B1 ;  /* 0x0000000000017941 */ /* 0x000fea0003800000 */
.L_x_3967:
[C---:B------:R-:W-:Y:S01]  /*170f0*/  ISETP.GT.AND P0, PT, R5.reuse, 0x1, PT ;  /* 0x000000010500780c */ /* 0x040fe20003f04270 */
[----:B------:R-:W-:-:S04]  /*17100*/  VIADD R2, R5, 0xfffffffe ;  /* 0xfffffffe05027836 */ /* 0x000fc80000000000 */
[----:B------:R-:W-:-:S08]  /*17110*/  IMAD.MOV.U32 R5, RZ, RZ, R2 ;  /* 0x000000ffff057224 */ /* 0x000fd000078e0002 */
[----:B------:R-:W-:Y:S05]  /*17120*/  @P0 BRA `(.L_x_3974) ;  /* 0xfffffff000640947 */ /* 0x000fea000383ffff */
.L_x_3950:
[----:B------:R-:W-:Y:S05]  /*17130*/  BSYNC B0 ;  /* 0x0000000000007941 */ /* 0x000fea0003800000 */
.L_x_3949:
[----:B------:R-:W2:Y:S01]  /*17140*/  LDL.LU R3, [R1] ;  /* 0x0000000001037983 */ /* 0x000ea20000300800 */
[----:B------:R-:W-:Y:S01]  /*17150*/  BSSY B0, `(.L_x_3975) ;  /* 0x0000016000007945 */ /* 0x000fe20003800000 */
[----:B0-----:R-:W0:Y:S02]  /*17160*/  S2R R2, SR_TID.X ;  /* 0x0000000000027919 */ /* 0x001e240000002100 */
[----:B0-----:R-:W-:-:S04]  /*17170*/  LOP3.LUT R2, R2, 0x1f, RZ, 0xc0, !PT ;  /* 0x0000001f02027812 */ /* 0x001fc800078ec0ff */
        /* <DEDUP_REMOVED lines=18> */
[----:B0-----:R-:W-:-:S07]  /*172a0*/  IADD3 R16, R4, UR37, R7 ;  /* 0x0000002504107c10 */ /* 0x001fce000fffe007 */
.L_x_3976:
[----:B------:R-:W-:Y:S05]  /*172b0*/  BSYNC B0 ;  /* 0x0000000000007941 */ /* 0x000fea0003800000 */
.L_x_3975:
[----:B0-----:R-:W2:Y:S02]  /*172c0*/  LDL.LU R2, [R1+0x8] ;  /* 0x0000080001027983 */ /* 0x001ea40000300800 */
[----:B--2---:R-:W-:-:S05]  /*172d0*/  LOP3.LUT R2, R2, R0, RZ, 0x3c, !PT ;  /* 0x0000000002027212 */ /* 0x004fca00078e3cff */
[----:B------:R0:W-:Y:S02]  /*172e0*/  STL [R1+0x8], R2 ;  /* 0x0000080201007387 */ /* 0x0001e40000100800 */
.L_x_3932:
[----:B------:R-:W-:Y:S05]  /*172f0*/  BSYNC B6 ;  /* 0x0000000000067941 */ /* 0x000fea0003800000 */
.L_x_3930:
[----:B------:R-:W-:-:S03]  /*17300*/  UMOV UR4, 0xffffffff ;  /* 0xffffffff00047882 */ /* 0x000fc60000000000 */
[----:B------:R-:W-:Y:S05]  /*17310*/  BRA.DIV UR4, `(.L_x_3977) ;  /* 0x0000002604507947 */ /* 0x000fea000b800000 */
[----:B------:R2:W3:Y:S04]  /*17320*/  SHFL.IDX PT, R4, R16, RZ, 0x1f ;  /* 0x00001fff10047589 */ /* 0x0004e800000e0000 */
[----:B------:R-:W4:Y:S02]  /*17330*/  SHFL.IDX PT, R16, R16, 0x1, 0x1f ;  /* 0x00201f0010107f89 */ /* 0x000f2400000e0000 */
.L_x_4088:
        /* <DEDUP_REMOVED lines=10> */
[----:B------:R-:W0:Y:S02]  /*173e0*/  LDC.64 R2, c[0x0][0xc58] ;  /* 0x00031600ff027b82 */ /* 0x000e240000000a00 */
[----:B0-----:R-:W-:-:S05]  /*173f0*/  IMAD.WIDE R2, R5, 0x4, R2 ;  /* 0x0000000405027825 */ /* 0x001fca00078e0202 */
[----:B------:R0:W5:Y:S02]  /*17400*/  LDG.E R17, desc[UR40][R2.64] ;  /* 0x0000002802117981 */ /* 0x000164000c1e1900 */
.L_x_3979:
[----:B------:R-:W-:Y:S05]  /*17410*/  BSYNC B0 ;  /* 0x0000000000007941 */ /* 0x000fea0003800000 */
.L_x_3978:
        /* <DEDUP_REMOVED lines=22> */
[----:B------:R0:W0:Y:S02]  /*17580*/  SHFL.IDX PT, R14, R2, 0x1f, 0x1f ;  /* 0x03e01f00020e7f89 */ /* 0x00002400000e0000 */
.L_x_4096:
[----:B------:R-:W-:Y:S02]  /*17590*/  ULDC UR4, c[0x0][0xc10] ;  /* 0x0003040000047ab9 */ /* 0x000fe40000000800 */
[----:B------:R-:W-:-:S04]  /*175a0*/  IMAD.U32 R5, RZ, RZ, UR4 ;  /* 0x00000004ff057e24 */ /* 0x000fc8000f8e00ff */
[----:B0-----:R-:W-:-:S04]  /*175b0*/  IMAD R3, R14, R5, RZ ;  /* 0x000000050e037224 */ /* 0x001fc800078e02ff */
[----:B--2-4-:R-:W-:-:S05]  /*175c0*/  IMAD.IADD R16, R16, 0x1, R3 ;  /* 0x0000000110107824 */ /* 0x014fca00078e0203 */
[----:B---3--:R-:W-:-:S13]  /*175d0*/  ISETP.GT.AND P0, PT, R16, R4, PT ;  /* 0x000000041000720c */ /* 0x008fda0003f04270 */
[----:B------:R-:W-:Y:S05]  /*175e0*/  @P0 BRA `(.L_x_3981) ;  /* 0x0000000000b40947 */ /* 0x000fea0003800000 */
[----:B------:R-:W0:Y:S02]  /*175f0*/  LDC R0, c[0x0][0xc14] ;  /* 0x00030500ff007b82 */ /* 0x000e240000000800 */
.L_x_3986:
[----:B------:R-:W-:-:S05]  /*17600*/  VIADD R19, R19, 0x1f ;  /* 0x0000001f13137836 */ /* 0x000fca0000000000 */
[----:B0-----:R-:W-:-:S13]  /*17610*/  ISETP.GE.AND P0, PT, R19, R0, PT ;  /* 0x000000001300720c */ /* 0x001fda0003f06270 */
[----:B------:R-:W-:Y:S05]  /*17620*/  @P0 BRA `(.L_x_3982) ;  /* 0x0000000400ec0947 */ /* 0x000fea0003800000 */
[----:B------:R-:W0:Y:S01]  /*17630*/  S2R R2, SR_TID.X ;  /* 0x0000000000027919 */ /* 0x000e220000002100 */
        /* <DEDUP_REMOVED lines=10> */
.L_x_3984:
[----:B------:R-:W-:Y:S05]  /*176e0*/  BSYNC B0 ;  /* 0x0000000000007941 */ /* 0x000fea0003800000 */
.L_x_3983:
        /* <DEDUP_REMOVED lines=23> */
.L_x_4104:
[----:B------:R-:W-:Y:S02]  /*17860*/  ULDC UR4, c[0x0][0xc10] ;  /* 0x0003040000047ab9 */ /* 0x000fe40000000800 */
[----:B------:R-:W-:-:S04]  /*17870*/  IMAD.U32 R5, RZ, RZ, UR4 ;  /* 0x00000004ff057e24 */ /* 0x000fc8000f8e00ff */
[----:B--2---:R-:W-:-:S04]  /*17880*/  IMAD R3, R14, R5, RZ ;  /* 0x000000050e037224 */ /* 0x004fc800078e02ff */
[----:B------:R-:W-:-:S05]  /*17890*/  IMAD.IADD R16, R3, 0x1, R16 ;  /* 0x0000000103107824 */ /* 0x000fca00078e0210 */
[----:B------:R-:W-:-:S13]  /*178a0*/  ISETP.GT.AND P0, PT, R16, R4, PT ;  /* 0x000000041000720c */ /* 0x000fda0003f04270 */
[----:B------:R-:W-:Y:S05]  /*178b0*/  @!P0 BRA `(.L_x_3986) ;  /* 0xfffffffc00508947 */ /* 0x000fea000383ffff */
.L_x_3981:
        /* <DEDUP_REMOVED lines=8> */
.L_x_4108:
[----:B------:R-:W-:Y:S01]  /*17940*/  ISETP.NE.AND P0, PT, R3, RZ, PT ;  /* 0x000000ff0300720c */ /* 0x000fe20003f05270 */
[----:B------:R-:W-:-:S12]  /*17950*/  IMAD.MOV.U32 R7, RZ, RZ, RZ ;  /* 0x000000ffff077224 */ /* 0x000fd800078e00ff */
[----:B------:R-:W-:Y:S05]  /*17960*/  @!P0 BRA `(.L_x_3988) ;  /* 0x0000000000108947 */ /* 0x000fea0003800000 */
[----:B------:R-:W-:Y:S01]  /*17970*/  UMOV UR4, 0xffffffff ;  /* 0xffffffff00047882 */ /* 0x000fe20000000000 */
[----:B------:R-:W-:Y:S02]  /*17980*/  VIADD R12, R6, 0xffffffff ;  /* 0xffffffff060c7836 */ /* 0x000fe40000000000 */
[----:B------:R-:W-:Y:S05]  /*17990*/  BRA.DIV UR4, `(.L_x_3989) ;  /* 0x0000002604e47947 */ /* 0x000fea000b800000 */
[----:B------:R4:W0:Y:S02]  /*179a0*/  SHFL.IDX PT, R7, R2, R12, 0x1f ;  /* 0x00001f0c02077589 */ /* 0x00082400000e0000 */
.L_x_3988:
[----:B0---4-:R-:W0:Y:S01]  /*179b0*/  LDC.64 R2, c[0x0][0xc68] ;  /* 0x00031a00ff027b82 */ /* 0x011e220000000a00 */
[----:B------:R-:W-:-:S04]  /*179c0*/  IMAD.IADD R19, R6, 0x1, R19 ;  /* 0x0000000106137824 */ /* 0x000fc800078e0213 */
[----:B0-----:R-:W-:-:S05]  /*179d0*/  IMAD.WIDE R2, R19, 0x4, R2 ;  /* 0x0000000413027825 */ /* 0x001fca00078e0202 */
[----:B------:R0:W2:Y:S01]  /*179e0*/  LDG.E R8, desc[UR40][R2.64] ;  /* 0x0000002802087981 */ /* 0x0000a2000c1e1900 */
[----:B------:R-:W-:-:S04]  /*179f0*/  IMAD R16, R7, R5, R16 ;  /* 0x0000000507107224 */ /* 0x000fc800078e0210 */
[----:B------:R-:W-:Y:S02]  /*17a00*/  IMAD.IADD R7, R4, 0x1, -R16 ;  /* 0x0000000104077824 */ /* 0x000fe400078e0a10 */
[----:B0-----:R-:W-:Y:S02]  /*17a10*/  IMAD.MOV.U32 R2, RZ, RZ, RZ ;  /* 0x000000ffff027224 */ /* 0x001fe400078e00ff */
[----:B--23--:R-:W-:-:S05]  /*17a20*/  IMAD R6, R17, R8, RZ ;  /* 0x0000000811067224 */ /* 0x00cfca00078e02ff */
        /* <DEDUP_REMOVED lines=29> */
[----:B------:R-:W-:Y:S02]  /*17c00*/  IMAD.MOV.U32 R2, RZ, RZ, RZ ;  /* 0x000000ffff027224 */ /* 0x000fe400078e00ff */
[----:B------:R-:W-:Y:S01]  /*17c10*/  IMAD.IADD R4, R6, 0x1, R4 ;  /* 0x0000000106047824 */ /* 0x000fe200078e0204 */
[----:B------:R-:W-:-:S04]  /*17c20*/  IABS R8, R5 ;  /* 0x0000000500087213 */ /* 0x000fc80000000000 */
[----:B------:R-:W0:Y:S08]  /*17c30*/  I2F.RP R10, R8 ;  /* 0x00000008000a7306 */ /* 0x000e300000209400 */
[----:B0-----:R-:W0:Y:S02]  /*17c40*/  MUFU.RCP R10, R10 ;  /* 0x0000000a000a7308 */ /* 0x001e240000001000 */
[----:B0-----:R-:W-:-:S06]  /*17c50*/  VIADD R11, R10, 0xffffffe ;  /* 0x0ffffffe0a0b7836 */ /* 0x001fcc0000000000 */
[----:B------:R-:W0:Y:S02]  /*17c60*/  F2I.FTZ.U32.TRUNC.NTZ R3, R11 ;  /* 0x0000000b00037305 */ /* 0x000e24000021f000 */
[----:B0-----:R-:W-:-:S04]  /*17c70*/  IMAD.MOV R7, RZ, RZ, -R3 ;  /* 0x000000ffff077224 */ /* 0x001fc800078e0a03 */
[----:B------:R-:W-:-:S04]  /*17c80*/  IMAD R7, R7, R8, RZ ;  /* 0x0000000807077224 */ /* 0x000fc800078e02ff */
        /* <DEDUP_REMOVED lines=21> */
.L_x_3982:
[----:B------:R-:W-:Y:S01]  /*17de0*/  UMOV UR4, URZ ;  /* 0x0000003f00047c82 */ /* 0x000fe20008000000 */
[----:B------:R-:W-:Y:S01]  /*17df0*/  UMOV UR5, URZ ;  /* 0x0000003f00057c82 */ /* 0x000fe20008000000 */
[----:B------:R-:W-:Y:S01]  /*17e00*/  ULDC UR6, c[0x0][0xc14] ;  /* 0x0003050000067ab9 */ /* 0x000fe20000000800 */
[----:B------:R-:W-:Y:S02]  /*17e10*/  IMAD.MOV.U32 R16, RZ, RZ, R4 ;  /* 0x000000ffff107224 */ /* 0x000fe400078e0004 */
[----:B------:R-:W-:Y:S02]  /*17e20*/  IMAD.U32 R17, RZ, RZ, UR4 ;  /* 0x00000004ff117e24 */ /* 0x000fe4000f8e00ff */
[----:B------:R-:W-:Y:S02]  /*17e30*/  IMAD.U32 R18, RZ, RZ, UR5 ;  /* 0x00000005ff127e24 */ /* 0x000fe4000f8e00ff */
[----:B------:R-:W-:-:S07]  /*17e40*/  IMAD.U32 R19, RZ, RZ, UR6 ;  /* 0x00000006ff137e24 */ /* 0x000fce000f8e00ff */
.L_x_3990:
[----:B------:R-:W0:Y:S01]  /*17e50*/  S2R R2, SR_TID.X ;  /* 0x0000000000027919 */ /* 0x000e220000002100 */
        /* <DEDUP_REMOVED lines=11> */
.L_x_3907:
        /* <DEDUP_REMOVED lines=12> */
.L_x_4111:
[----:B------:R-:W-:Y:S05]  /*17fd0*/  BSYNC B0 ;  /* 0x0000000000007941 */ /* 0x000fea0003800000 */
.L_x_3992:
[----:B------:R-:W-:-:S03]  /*17fe0*/  UMOV UR4, 0xffffffff ;  /* 0xffffffff00047882 */ /* 0x000fc60000000000 */
[----:B------:R-:W-:Y:S05]  /*17ff0*/  BRA.DIV UR4, `(.L_x_3994) ;  /* 0x0000002204887947 */ /* 0x000fea000b800000 */
[----:B------:R-:W2:Y:S02]  /*18000*/  S2R R2, SR_TID.X ;  /* 0x0000000000027919 */ /* 0x000ea40000002100 */
[----:B--2---:R-:W-:-:S04]  /*18010*/  SHF.R.U32.HI R2, RZ, 0x5, R2 ;  /* 0x00000005ff027819 */ /* 0x004fc80000011602 */
[----:B------:R-:W-:-:S05]  /*18020*/  LOP3.LUT R2, R2, 0x3, RZ, 0xc0, !PT ;  /* 0x0000000302027812 */ /* 0x000fca00078ec0ff */
[----:B------:R2:W3:Y:S02]  /*18030*/  SHFL.IDX PT, R14, R2, RZ, 0x1f ;  /* 0x00001fff020e7589 */ /* 0x0004e400000e0000 */
.L_x_4114:
[----:B---3--:R-:W-:-:S13]  /*18040*/  ISETP.NE.AND P0, PT, R14, RZ, PT ;  /* 0x000000ff0e00720c */ /* 0x008fda0003f05270 */
[----:B------:R-:W-:Y:S05]  /*18050*/  @P0 BRA `(.L_x_3745) ;  /* 0x0000000000940947 */ /* 0x000fea0003800000 */
[----:B------:R-:W-:-:S03]  /*18060*/  UMOV UR4, 0xffffffff ;  /* 0xffffffff00047882 */ /* 0x000fc60000000000 */
[----:B------:R-:W-:Y:S05]  /*18070*/  BRA.DIV UR4, `(.L_x_3995) ;  /* 0x00000022049c7947 */ /* 0x000fea000b800000 */
[----:B------:R-:W-:-:S13]  /*18080*/  ELECT P6, URZ, PT ;  /* 0x00000000003f782f */ /* 0x000fda00038c0000 */
.L_x_4117:
[----:B------:R-:W-:Y:S05]  /*18090*/  @!P6 BRA `(.L_x_3745) ;  /* 0x000000000084e947 */ /* 0x000fea0003800000 */
[----:B------:R-:W-:-:S06]  /*180a0*/  ULOP3.LUT UR4, UR36, 0x2, URZ, 0xfc, !UPT ;  /* 0x0000000224047892 */ /* 0x000fcc000f8efc3f */
[----:B--2---:R-:W-:-:S05]  /*180b0*/  IMAD.U32 R2, RZ, RZ, UR4 ;  /* 0x00000004ff027e24 */ /* 0x004fca000f8e00ff */
[----:B------:R-:W-:-:S13]  /*180c0*/  ISETP.NE.AND P2, PT, R2, 0x3, PT ;  /* 0x000000030200780c */ /* 0x000fda0003f45270 */
[----:B------:R-:W-:Y:S05]  /*180d0*/  @!P2 BRA `(.L_x_3996) ;  /* 0x000000000004a947 */ /* 0x000fea0003800000 */
[----:B------:R-:W-:Y:S01]  /*180e0*/  BPT.TRAP 0x1 ;  /* 0x000000040000795c */ /* 0x000fe20000300000 */
.L_x_3996:
        /* <DEDUP_REMOVED lines=14> */
.L_x_4118:
[----:B------:R-:W2:Y:S02]  /*181d0*/  SYNCS.PHASECHK.TRANS64.TRYWAIT P0, [R7+URZ], R2 ;  /* 0x00000002070075a7 */ /* 0x000ea4000800017f */
[----:B--2---:R-:W-:Y:S05]  /*181e0*/  @!P0 BRA `(.L_x_3998) ;  /* 0x0000002000748947 */ /* 0x004fea0003800000 */
.L_x_4119:
[----:B------:R-:W-:Y:S05]  /*181f0*/  @!P2 BRA `(.L_x_3999) ;  /* 0x000000000004a947 */ /* 0x000fea0003800000 */
[----:B------:R-:W-:Y:S01]  /*18200*/  BPT.TRAP 0x1 ;  /* 0x000000040000795c */ /* 0x000fe20000300000 */
.L_x_3999:
[----:B------:R-:W3:Y:S01]  /*18210*/  LDL.LU R4, [R1] ;  /* 0x0000000001047983 */ /* 0x000ee20000300800 */
[----:B------:R-:W-:-:S04]  /*18220*/  VIADD R0, R0, 0x22860 ;  /* 0x0002286000007836 */ /* 0x000fc80000000000 */
[----:B---3--:R-:W-:-:S04]  /*18230*/  IMAD R4, R4, 0x8, R0 ;  /* 0x0000000804047824 */ /* 0x008fc800078e0200 */
[----:B------:R-:W3:Y:S02]  /*18240*/  SYNCS.PHASECHK.TRANS64.TRYWAIT P0, [R4+URZ], R5 ;  /* 0x00000005040075a7 */ /* 0x000ee4000800017f */
[----:B---3--:R-:W-:Y:S05]  /*18250*/  @!P0 BRA `(.L_x_4000) ;  /* 0x00000020006c8947 */ /* 0x008fea0003800000 */
.L_x_4120:
[----:B------:R-:W-:-:S07]  /*18260*/  IMAD R3, R3, 0x8, R0 ;  /* 0x0000000803037824 */ /* 0x000fce00078e0200 */
.L_x_4001:
[----:B----4-:R4:W0:Y:S02]  /*18270*/  SYNCS.PHASECHK.TRANS64.TRYWAIT P0, [R3+URZ], R2 ;  /* 0x00000002030075a7 */ /* 0x010824000800017f */
[----:B0-----:R-:W-:Y:S05]  /*18280*/  @!P0 NANOSLEEP.SYNCS 0x989680 ;  /* 0x009896800000895d */ /* 0x001fea0003900000 */
[----:B------:R-:W0:Y:S02]  /*18290*/  @!P0 SYNCS.PHASECHK.TRANS64 P0, [R3+URZ], R2 ;  /* 0x00000002030085a7 */ /* 0x000e24000800007f */
[----:B0-----:R-:W-:Y:S05]  /*182a0*/  @!P0 BRA `(.L_x_4001) ;  /* 0xfffffffc00f08947 */ /* 0x001fea000383ffff */
.L_x_3745:
[----:B------:R-:W-:Y:S05]  /*182b0*/  BSYNC B7 ;  /* 0x0000000000077941 */ /* 0x000fea0003800000 */
.L_x_3742:
[----:B------:R-:W-:Y:S05]  /*182c0*/  EXIT ;  /* 0x000000000000794d */ /* 0x000fea0003800000 */
.L_x_3763:
[----:B0-----:R0:W1:Y:S02]  /*182d0*/  SYNCS.PHASECHK.TRANS64.TRYWAIT P6, [R88+URZ+0x22890], R101 ;  /* 0x02289065580075a7 */ /* 0x00106400080c017f */
[----:B-1----:R-:W-:Y:S05]  /*182e0*/  @!P6 NANOSLEEP.SYNCS 0x989680 ;  /* 0x009896800000e95d */ /* 0x002fea0003900000 */
[----:B------:R-:W1:Y:S02]  /*182f0*/  @!P6 SYNCS.PHASECHK.TRANS64 P6, [R88+URZ+0x22890], R101 ;  /* 0x022890655800e5a7 */ /* 0x000e6400080c007f */
[----:B-1----:R-:W-:Y:S05]  /*18300*/  @!P6 BRA `(.L_x_3763) ;  /* 0xfffffffc00f0e947 */ /* 0x002fea000383ffff */
[----:B------:R-:W-:Y:S05]  /*18310*/  BRA `(.L_x_4002) ;  /* 0xfffffea8002c7947 */ /* 0x000fea000383ffff */
.L_x_3781:
[----:B0-----:R0:W1:Y:S02]  /*18320*/  SYNCS.PHASECHK.TRANS64.TRYWAIT P5, [R88+URZ+0x22890], R101 ;  /* 0x02289065580075a7 */ /* 0x00106400080a017f */
[----:B-1----:R-:W-:Y:S05]  /*18330*/  @!P5 NANOSLEEP.SYNCS 0x989680 ;  /* 0x009896800000d95d */ /* 0x002fea0003900000 */
[----:B------:R-:W1:Y:S02]  /*18340*/  @!P5 SYNCS.PHASECHK.TRANS64 P5, [R88+URZ+0x22890], R101 ;  /* 0x022890655800d5a7 */ /* 0x000e6400080a007f */
[----:B-1----:R-:W-:Y:S05]  /*18350*/  @!P5 BRA `(.L_x_3781) ;  /* 0xfffffffc00f0d947 */ /* 0x002fea000383ffff */
[----:B------:R-:W-:Y:S05]  /*18360*/  BRA `(.L_x_4003) ;  /* 0xfffffeb800e07947 */ /* 0x000fea000383ffff */
.L_x_3790:
[----:B0-----:R0:W1:Y:S02]  /*18370*/  SYNCS.PHASECHK.TRANS64.TRYWAIT P4, [R88+URZ+0x22890], R101 ;  /* 0x02289065580075a7 */ /* 0x001064000808017f */
[----:B-1----:R-:W-:Y:S05]  /*18380*/  @!P4 NANOSLEEP.SYNCS 0x989680 ;  /* 0x009896800000c95d */ /* 0x002fea0003900000 */
[----:B------:R-:W1:Y:S02]  /*18390*/  @!P4 SYNCS.PHASECHK.TRANS64 P4, [R88+URZ+0x22890], R101 ;  /* 0x022890655800c5a7 */ /* 0x000e64000808007f */
[----:B-1----:R-:W-:Y:S05]  /*183a0*/  @!P4 BRA `(.L_x_3790) ;  /* 0xfffffffc00f0c947 */ /* 0x002fea000383ffff */
[----:B------:R-:W-:Y:S05]  /*183b0*/  BRA `(.L_x_4004) ;  /* 0xfffffecc00087947 */ /* 0x000fea000383ffff */
.L_x_3796:
[----:B-1----:R1:W2:Y:S02]  /*183c0*/  SYNCS.PHASECHK.TRANS64.TRYWAIT P3, [R88+URZ+0x228b0], R101 ;  /* 0x0228b065580075a7 */ /* 0x0022a4000806017f */
[----:B--2---:R-:W-:Y:S05]  /*183d0*/  @!P3 NANOSLEEP.SYNCS 0x989680 ;  /* 0x009896800000b95d */ /* 0x004fea0003900000 */
[----:B------:R-:W2:Y:S02]  /*183e0*/  @!P3 SYNCS.PHASECHK.TRANS64 P3, [R88+URZ+0x228b0], R101 ;  /* 0x0228b0655800b5a7 */ /* 0x000ea4000806007f */
[----:B--2---:R-:W-:Y:S05]  /*183f0*/  @!P3 BRA `(.L_x_3796) ;  /* 0xfffffffc00f0b947 */ /* 0x004fea000383ffff */
[----:B------:R-:W-:Y:S05]  /*18400*/  BRA `(.L_x_4005) ;  /* 0xfffffecc00987947 */ /* 0x000fea000383ffff */
.L_x_3804:
        /* <DEDUP_REMOVED lines=8> */
.L_x_4007:
[----:B------:R-:W-:Y:S05]  /*18490*/  BSYNC B0 ;  /* 0x0000000000007941 */ /* 0x000fea0003800000 */
.L_x_4006:
[----:B------:R-:W-:Y:S05]  /*184a0*/  BRA `(.L_x_4008) ;  /* 0xfffffed800387947 */ /* 0x000fea000383ffff */
.L_x_3820:
        /* <DEDUP_REMOVED lines=8> */
.L_x_4010:
[----:B------:R-:W-:Y:S05]  /*18530*/  BSYNC B1 ;  /* 0x0000000000017941 */ /* 0x000fea0003800000 */
.L_x_4009:
[----:B------:R-:W-:Y:S05]  /*18540*/  BRA `(.L_x_4011) ;  /* 0xfffffee4007c7947 */ /* 0x000fea000383ffff */
.L_x_3821:
        /* <DEDUP_REMOVED lines=8> */
.L_x_4013:
[----:B------:R-:W-:Y:S05]  /*185d0*/  BSYNC B1 ;  /* 0x0000000000017941 */ /* 0x000fea0003800000 */
.L_x_4012:
[----:B------:R-:W-:Y:S05]  /*185e0*/  BRA `(.L_x_4014) ;  /* 0xfffffee4005c7947 */ /* 0x000fea000383ffff */
.L_x_3822:
        /* <DEDUP_REMOVED lines=8> */
.L_x_4016:
[----:B------:R-:W-:Y:S05]  /*18670*/  BSYNC B1 ;  /* 0x0000000000017941 */ /* 0x000fea0003800000 */
.L_x_4015:
[----:B------:R-:W-:Y:S05]  /*18680*/  BRA `(.L_x_4017) ;  /* 0xfffffee4003c7947 */ /* 0x000fea000383ffff */
.L_x_3823:
        /* <DEDUP_REMOVED lines=8> */
.L_x_4019:
[----:B------:R-:W-:Y:S05]  /*18710*/  BSYNC B1 ;  /* 0x0000000000017941 */ /* 0x000fea0003800000 */
.L_x_4018:
[----:B------:R-:W-:Y:S05]  /*18720*/  BRA `(.L_x_4020) ;  /* 0xfffffee4001c7947 */ /* 0x000fea000383ffff */
.L_x_3824:
[----:B------:R-:W-:Y:S01]  /*18730*/  BSSY B1, `(.L_x_4021) ;  /* 0x0000008000017945 */ /* 0x000fe20003800000 */
[----:B------:R-:W-:Y:S02]  /*18740*/  IMAD.MOV.U32 R13, RZ, RZ, R5 ;  /* 0x000000ffff0d7224 */ /* 0x000fe400078e0005 */
[----:B------:R-:W-:Y:S02]  /*18750*/  IMAD.MOV.U32 R12, RZ, RZ, 0x1 ;  /* 0x00000001ff0c7424 */ /* 0x000fe400078e00ff */
[----:B------:R-:W-:Y:S02]  /*18760*/  IMAD.MOV.U32 R11, RZ, RZ, 0x1c1f ;  /* 0x00001c1fff0b7424 */ /* 0x000fe400078e00ff */
[----:B------:R-:W-:-:S07]  /*18770*/  IMAD.MOV.U32 R15, RZ, RZ, -0x1 ;  /* 0xffffffffff0f7424 */ /* 0x000fce00078e00ff */
[----:B0----5:R-:W-:Y:S05]  /*18780*/  WARPSYNC.COLLECTIVE R15, `(.L_x_4022) ;  /* 0x000000000f087348 */ /* 0x021fea0003c00000 */
[----:B------:R1:W2:Y:S02]  /*18790*/  SHFL.IDX P6, R14, R13, R12, R11 ;  /* 0x0000000c0d0e7389 */ /* 0x0002a400000c000b */
[----:B012--5:R-:W-:Y:S01]  /*187a0*/  ENDCOLLECTIVE ;  /* 0x000000000000791b */ /* 0x027fe20003800000 */
.L_x_4022:
[----:B------:R-:W-:Y:S05]  /*187b0*/  BSYNC B1 ;  /* 0x0000000000017941 */ /* 0x000fea0003800000 */
.L_x_4021:
[----:B------:R-:W-:Y:S05]  /*187c0*/  BRA `(.L_x_4023) ;  /* 0xfffffee000fc7947 */ /* 0x000fea000383ffff */
.L_x_3825:
        /* <DEDUP_REMOVED lines=8> */
.L_x_4025:
[----:B------:R-:W-:Y:S05]  /*18850*/  BSYNC B1 ;  /* 0x0000000000017941 */ /* 0x000fea0003800000 */
.L_x_4024:
[----:B------:R-:W-:Y:S05]  /*18860*/  BRA `(.L_x_4026) ;  /* 0xfffffee000dc7947 */ /* 0x000fea000383ffff */
.L_x_3826:
        /* <DEDUP_REMOVED lines=8> */
.L_x_4028:
[----:B------:R-:W-:Y:S05]  /*188f0*/  BSYNC B1 ;  /* 0x0000000000017941 */ /* 0x000fea0003800000 */
.L_x_4027:
[----:B------:R-:W-:Y:S05]  /*18900*/  BRA `(.L_x_4029) ;  /* 0xfffffee000bc7947 */ /* 0x000fea000383ffff */
.L_x_3827:
        /* <DEDUP_REMOVED lines=8> */
.L_x_4031:
[----:B------:R-:W-:Y:S05]  /*18990*/  BSYNC B1 ;  /* 0x0000000000017941 */ /* 0x000fea0003800000 */
.L_x_4030:
[----:B------:R-:W-:Y:S05]  /*189a0*/  BRA `(.L_x_4032) ;  /* 0xfffffee0009c7947 */ /* 0x000fea000383ffff */
.L_x_3829:
[----:B-1----:R1:W2:Y:S02]  /*189b0*/  SYNCS.PHASECHK.TRANS64.TRYWAIT P2, [R18+URZ+0x22800], R7 ;  /* 0x02280007120075a7 */ /* 0x0022a4000804017f */
[----:B--2---:R-:W-:Y:S05]  /*189c0*/  @!P2 NANOSLEEP.SYNCS 0x989680 ;  /* 0x009896800000a95d */ /* 0x004fea0003900000 */
[----:B------:R-:W2:Y:S02]  /*189d0*/  @!P2 SYNCS.PHASECHK.TRANS64 P2, [R18+URZ+0x22800], R7 ;  /* 0x022800071200a5a7 */ /* 0x000ea4000804007f */
[----:B--2---:R-:W-:Y:S05]  /*189e0*/  @!P2 BRA `(.L_x_3829) ;  /* 0xfffffffc00f0a947 */ /* 0x004fea000383ffff */
[----:B------:R-:W-:Y:S05]  /*189f0*/  BRA `(.L_x_4033) ;  /* 0xfffffee400247947 */ /* 0x000fea000383ffff */
.L_x_3837:
        /* <DEDUP_REMOVED lines=8> */
.L_x_4035:
[----:B------:R-:W-:Y:S05]  /*18a80*/  BSYNC B1 ;  /* 0x0000000000017941 */ /* 0x000fea0003800000 */
.L_x_4034:
[----:B------:R-:W-:Y:S05]  /*18a90*/  BRA `(.L_x_4036) ;  /* 0xfffffef400407947 */ /* 0x000fea000383ffff */
.L_x_3838:
        /* <DEDUP_REMOVED lines=8> */
.L_x_4038:
[----:B------:R-:W-:Y:S05]  /*18b20*/  BSYNC B1 ;  /* 0x0000000000017941 */ /* 0x000fea0003800000 */
.L_x_4037:
[----:B------:R-:W-:Y:S05]  /*18b30*/  BRA `(.L_x_4039) ;  /* 0xfffffef400207947 */ /* 0x000fea000383ffff */
.L_x_3839:
        /* <DEDUP_REMOVED lines=8> */
.L_x_4041:
[----:B------:R-:W-:Y:S05]  /*18bc0*/  BSYNC B1 ;  /* 0x0000000000017941 */ /* 0x000fea0003800000 */
.L_x_4040:
[----:B------:R-:W-:Y:S05]  /*18bd0*/  BRA `(.L_x_4042) ;  /* 0xfffffef400007947 */ /* 0x000fea000383ffff */
.L_x_3840:
        /* <DEDUP_REMOVED lines=8> */
.L_x_4044:
[----:B------:R-:W-:Y:S05]  /*18c60*/  BSYNC B1 ;  /* 0x0000000000017941 */ /* 0x000fea0003800000 */
.L_x_4043:
[----:B------:R-:W-:Y:S05]  /*18c70*/  BRA `(.L_x_4045) ;  /* 0xfffffef000e07947 */ /* 0x000fea000383ffff */
.L_x_3841:
        /* <DEDUP_REMOVED lines=8> */
.L_x_4047:
[----:B------:R-:W-:Y:S05]  /*18d00*/  BSYNC B1 ;  /* 0x0000000000017941 */ /* 0x000fea0003800000 */
.L_x_4046:
[----:B------:R-:W-:Y:S05]  /*18d10*/  BRA `(.L_x_4048) ;  /* 0xfffffef000c07947 */ /* 0x000fea000383ffff */
.L_x_3842:
        /* <DEDUP_REMOVED lines=8> */
.L_x_4050:
[----:B------:R-:W-:Y:S05]  /*18da0*/  BSYNC B1 ;  /* 0x0000000000017941 */ /* 0x000fea0003800000 */
.L_x_4049:
[----:B------:R-:W-:Y:S05]  /*18db0*/  BRA `(.L_x_4051) ;  /* 0xfffffef000a47947 */ /* 0x000fea000383ffff */
.L_x_3843:
        /* <DEDUP_REMOVED lines=8> */
.L_x_4053:
[----:B------:R-:W-:Y:S05]  /*18e40*/  BSYNC B1 ;  /* 0x0000000000017941 */ /* 0x000fea0003800000 */
.L_x_4052:
[----:B------:R-:W-:Y:S05]  /*18e50*/  BRA `(.L_x_4054) ;  /* 0xfffffef000887947 */ /* 0x000fea000383ffff */
.L_x_3844:
        /* <DEDUP_REMOVED lines=8> */
.L_x_4056:
[----:B------:R-:W-:Y:S05]  /*18ee0*/  BSYNC B1 ;  /* 0x0000000000017941 */ /* 0x000fea0003800000 */
.L_x_4055:
[----:B------:R-:W-:Y:S05]  /*18ef0*/  BRA `(.L_x_4057) ;  /* 0xfffffef0006c7947 */ /* 0x000fea000383ffff */
.L_x_3846:
[----:B-1----:R1:W2:Y:S02]  /*18f00*/  SYNCS.PHASECHK.TRANS64.TRYWAIT P1, [R18+URZ+0x22800], R3 ;  /* 0x02280003120075a7 */ /* 0x0022a4000802017f */
[----:B--2---:R-:W-:Y:S05]  /*18f10*/  @!P1 NANOSLEEP.SYNCS 0x989680 ;  /* 0x009896800000995d */ /* 0x004fea0003900000 */
[----:B------:R-:W2:Y:S02]  /*18f20*/  @!P1 SYNCS.PHASECHK.TRANS64 P1, [R18+URZ+0x22800], R3 ;  /* 0x02280003120095a7 */ /* 0x000ea4000802007f */
[----:B--2---:R-:W-:Y:S05]  /*18f30*/  @!P1 BRA `(.L_x_3846) ;  /* 0xfffffffc00f09947 */ /* 0x004fea000383ffff */
[----:B------:R-:W-:Y:S05]  /*18f40*/  BRA `(.L_x_4058) ;  /* 0xfffffef000e07947 */ /* 0x000fea000383ffff */
.L_x_3852:
[----:B--2---:R2:W4:Y:S02]  /*18f50*/  SYNCS.PHASECHK.TRANS64.TRYWAIT P1, [R20+URZ+0x22830], R73 ;  /* 0x02283049140075a7 */ /* 0x004524000802017f */
[----:B----4-:R-:W-:Y:S05]  /*18f60*/  @!P1 NANOSLEEP.SYNCS 0x989680 ;  /* 0x009896800000995d */ /* 0x010fea0003900000 */
[----:B------:R-:W4:Y:S02]  /*18f70*/  @!P1 SYNCS.PHASECHK.TRANS64 P1, [R20+URZ+0x22830], R73 ;  /* 0x02283049140095a7 */ /* 0x000f24000802007f */
[----:B----4-:R-:W-:Y:S05]  /*18f80*/  @!P1 BRA `(.L_x_3852) ;  /* 0xfffffffc00f09947 */ /* 0x010fea000383ffff */
[----:B------:R-:W-:Y:S05]  /*18f90*/  BRA `(.L_x_3851) ;  /* 0xffffff0000887947 */ /* 0x000fea000383ffff */
.L_x_3857:
[----:B-1----:R1:W2:Y:S02]  /*18fa0*/  SYNCS.PHASECHK.TRANS64.TRYWAIT P2, [R20+URZ+0x22850], R73 ;  /* 0x02285049140075a7 */ /* 0x0022a4000804017f */
[----:B--2---:R-:W-:Y:S05]  /*18fb0*/  @!P2 NANOSLEEP.SYNCS 0x989680 ;  /* 0x009896800000a95d */ /* 0x004fea0003900000 */
[----:B------:R-:W2:Y:S02]  /*18fc0*/  @!P2 SYNCS.PHASECHK.TRANS64 P2, [R20+URZ+0x22850], R73 ;  /* 0x022850491400a5a7 */ /* 0x000ea4000804007f */
[----:B--2---:R-:W-:Y:S05]  /*18fd0*/  @!P2 BRA `(.L_x_3857) ;  /* 0xfffffffc00f0a947 */ /* 0x004fea000383ffff */
[----:B------:R-:W-:Y:S05]  /*18fe0*/  BRA `(.L_x_3856) ;  /* 0xffffff1800a07947 */ /* 0x000fea000383ffff */
.L_x_3862:
[----:B-1----:R1:W2:Y:S02]  /*18ff0*/  SYNCS.PHASECHK.TRANS64.TRYWAIT P2, [R206+URZ+0x22830], R207 ;  /* 0x022830cfce0075a7 */ /* 0x0022a4000804017f */
[----:B--2---:R-:W-:Y:S05]  /*19000*/  @!P2 NANOSLEEP.SYNCS 0x989680 ;  /* 0x009896800000a95d */ /* 0x004fea0003900000 */
[----:B------:R-:W2:Y:S02]  /*19010*/  @!P2 SYNCS.PHASECHK.TRANS64 P2, [R206+URZ+0x22830], R207 ;  /* 0x022830cfce00a5a7 */ /* 0x000ea4000804007f */
[----:B--2---:R-:W-:Y:S05]  /*19020*/  @!P2 BRA `(.L_x_3862) ;  /* 0xfffffffc00f0a947 */ /* 0x004fea000383ffff */
[----:B------:R-:W-:Y:S05]  /*19030*/  BRA `(.L_x_3861) ;  /* 0xffffff1c00ec7947 */ /* 0x000fea000383ffff */
.L_x_3867:
[----:B-1----:R1:W2:Y:S02]  /*19040*/  SYNCS.PHASECHK.TRANS64.TRYWAIT P2, [R206+URZ+0x22850], R207 ;  /* 0x022850cfce0075a7 */ /* 0x0022a4000804017f */
[----:B--2---:R-:W-:Y:S05]  /*19050*/  @!P2 NANOSLEEP.SYNCS 0x989680 ;  /* 0x009896800000a95d */ /* 0x004fea0003900000 */
[----:B------:R-:W2:Y:S02]  /*19060*/  @!P2 SYNCS.PHASECHK.TRANS64 P2, [R206+URZ+0x22850], R207 ;  /* 0x022850cfce00a5a7 */ /* 0x000ea4000804007f */
[----:B--2---:R-:W-:Y:S05]  /*19070*/  @!P2 BRA `(.L_x_3867) ;  /* 0xfffffffc00f0a947 */ /* 0x004fea000383ffff */
[----:B------:R-:W-:Y:S05]  /*19080*/  BRA `(.L_x_3866) ;  /* 0xffffff4000287947 */ /* 0x000fea000383ffff */
.L_x_3873:
[----:B-1----:R1:W2:Y:S02]  /*19090*/  SYNCS.PHASECHK.TRANS64.TRYWAIT P2, [R202+URZ+0x22830], R20 ;  /* 0x02283014ca0075a7 */ /* 0x0022a4000804017f */
[----:B--2---:R-:W-:Y:S05]  /*190a0*/  @!P2 NANOSLEEP.SYNCS 0x989680 ;  /* 0x009896800000a95d */ /* 0x004fea0003900000 */
[----:B------:R-:W2:Y:S02]  /*190b0*/  @!P2 SYNCS.PHASECHK.TRANS64 P2, [R202+URZ+0x22830], R20 ;  /* 0x02283014ca00a5a7 */ /* 0x000ea4000804007f */
[----:B--2---:R-:W-:Y:S05]  /*190c0*/  @!P2 BRA `(.L_x_3873) ;  /* 0xfffffffc00f0a947 */ /* 0x004fea000383ffff */
[----:B------:R-:W-:Y:S05]  /*190d0*/  BRA `(.L_x_3872) ;  /* 0xffffff4400607947 */ /* 0x000fea000383ffff */
.L_x_3878:
[----:B--2---:R2:W3:Y:S02]  /*190e0*/  SYNCS.PHASECHK.TRANS64.TRYWAIT P2, [R202+URZ+0x22850], R20 ;  /* 0x02285014ca0075a7 */ /* 0x0044e4000804017f */
[----:B---3--:R-:W-:Y:S05]  /*190f0*/  @!P2 NANOSLEEP.SYNCS 0x989680 ;  /* 0x009896800000a95d */ /* 0x008fea0003900000 */
[----:B------:R-:W3:Y:S02]  /*19100*/  @!P2 SYNCS.PHASECHK.TRANS64 P2, [R202+URZ+0x22850], R20 ;  /* 0x02285014ca00a5a7 */ /* 0x000ee4000804007f */
[----:B---3--:R-:W-:Y:S05]  /*19110*/  @!P2 BRA `(.L_x_3878) ;  /* 0xfffffffc00f0a947 */ /* 0x008fea000383ffff */
[----:B------:R-:W-:Y:S05]  /*19120*/  BRA `(.L_x_3877) ;  /* 0xffffff5c00bc7947 */ /* 0x000fea000383ffff */
.L_x_3913:
        /* <DEDUP_REMOVED lines=11> */
.L_x_4060:
[----:B------:R-:W-:Y:S05]  /*191e0*/  BSYNC B1 ;  /* 0x0000000000017941 */ /* 0x000fea0003800000 */
.L_x_4059:
[----:B------:R-:W-:Y:S05]  /*191f0*/  BRA `(.L_x_4061) ;  /* 0xffffffa800787947 */ /* 0x000fea000383ffff */
.L_x_3914:
[----:B------:R-:W-:Y:S01]  /*19200*/  BSSY B1, `(.L_x_4062) ;  /* 0x0000006000017945 */ /* 0x000fe20003800000 */
[----:B------:R-:W-:-:S07]  /*19210*/  IMAD.MOV.U32 R15, RZ, RZ, -0x1 ;  /* 0xffffffffff0f7424 */ /* 0x000fce00078e00ff */
[----:B------:R-:W-:Y:S05]  /*19220*/  WARPSYNC.COLLECTIVE R15, `(.L_x_4063) ;  /* 0x000000000f0c7348 */ /* 0x000fea0003c00000 */
[----:B------:R-:W-:Y:S02]  /*19230*/  ELECT P6, UR62, PT ;  /* 0x00000000003e782f */ /* 0x000fe400038c0000 */
[----:B------:R-:W-:Y:S01]  /*19240*/  MOV R14, UR62 ;  /* 0x0000003e000e7c02 */ /* 0x000fe20008000f00 */
[----:B------:R-:W-:Y:S10]  /*19250*/  ENDCOLLECTIVE ;  /* 0x000000000000791b */ /* 0x000ff40003800000 */
.L_x_4063:
[----:B------:R-:W-:Y:S05]  /*19260*/  BSYNC B1 ;  /* 0x0000000000017941 */ /* 0x000fea0003800000 */
.L_x_4062:
[----:B------:R-:W-:Y:S05]  /*19270*/  BRA `(.L_x_4064) ;  /* 0xffffffa800647947 */ /* 0x000fea000383ffff */
.L_x_3916:
[----:B0-----:R0:W1:Y:S02]  /*19280*/  SYNCS.PHASECHK.TRANS64.TRYWAIT P0, [R9+URZ+0x22820], R5 ;  /* 0x02282005090075a7 */ /* 0x001064000800017f */
[----:B-1----:R-:W-:Y:S05]  /*19290*/  @!P0 NANOSLEEP.SYNCS 0x989680 ;  /* 0x009896800000895d */ /* 0x002fea0003900000 */
[----:B------:R-:W1:Y:S02]  /*192a0*/  @!P0 SYNCS.PHASECHK.TRANS64 P0, [R9+URZ+0x22820], R5 ;  /* 0x02282005090085a7 */ /* 0x000e64000800007f */
[----:B-1----:R-:W-:Y:S05]  /*192b0*/  @!P0 BRA `(.L_x_3916) ;  /* 0xfffffffc00f08947 */ /* 0x002fea000383ffff */
[----:B------:R-:W-:Y:S05]  /*192c0*/  BRA `(.L_x_4065) ;  /* 0xffffffa800807947 */ /* 0x000fea000383ffff */
.L_x_3919:
[----:B0-----:R0:W1:Y:S02]  /*192d0*/  SYNCS.PHASECHK.TRANS64.TRYWAIT P0, [R5+URZ+0x228a0], R7 ;  /* 0x0228a007050075a7 */ /* 0x001064000800017f */
[----:B-1----:R-:W-:Y:S05]  /*192e0*/  @!P0 NANOSLEEP.SYNCS 0x989680 ;  /* 0x009896800000895d */ /* 0x002fea0003900000 */
[----:B------:R-:W1:Y:S02]  /*192f0*/  @!P0 SYNCS.PHASECHK.TRANS64 P0, [R5+URZ+0x228a0], R7 ;  /* 0x0228a007050085a7 */ /* 0x000e64000800007f */
[----:B-1----:R-:W-:Y:S05]  /*19300*/  @!P0 BRA `(.L_x_3919) ;  /* 0xfffffffc00f08947 */ /* 0x002fea000383ffff */
[----:B------:R-:W-:Y:S05]  /*19310*/  BRA `(.L_x_4066) ;  /* 0xffffffa800907947 */ /* 0x000fea000383ffff */
.L_x_3921:
[----:B-1----:R1:W2:Y:S02]  /*19320*/  SYNCS.PHASECHK.TRANS64.TRYWAIT P0, [R5+URZ+0x228c0], R7 ;  /* 0x0228c007050075a7 */ /* 0x0022a4000800017f */
[----:B--2---:R-:W-:Y:S05]  /*19330*/  @!P0 NANOSLEEP.SYNCS 0x989680 ;  /* 0x009896800000895d */ /* 0x004fea0003900000 */
[----:B------:R-:W2:Y:S02]  /*19340*/  @!P0 SYNCS.PHASECHK.TRANS64 P0, [R5+URZ+0x228c0], R7 ;  /* 0x0228c007050085a7 */ /* 0x000ea4000800007f */
[----:B--2---:R-:W-:Y:S05]  /*19350*/  @!P0 BRA `(.L_x_3921) ;  /* 0xfffffffc00f08947 */ /* 0x004fea000383ffff */
[----:B------:R-:W-:Y:S05]  /*19360*/  BRA `(.L_x_4067) ;  /* 0xffffffa800f47947 */ /* 0x000fea000383ffff */
.L_x_3925:
[----:B0-----:R0:W1:Y:S02]  /*19370*/  SYNCS.PHASECHK.TRANS64.TRYWAIT P0, [R6+URZ+0x228a0], R7 ;  /* 0x0228a007060075a7 */ /* 0x001064000800017f */
[----:B-1----:R-:W-:Y:S05]  /*19380*/  @!P0 NANOSLEEP.SYNCS 0x989680 ;  /* 0x009896800000895d */ /* 0x002fea0003900000 */
[----:B------:R-:W1:Y:S02]  /*19390*/  @!P0 SYNCS.PHASECHK.TRANS64 P0, [R6+URZ+0x228a0], R7 ;  /* 0x0228a007060085a7 */ /* 0x000e64000800007f */
[----:B-1----:R-:W-:Y:S05]  /*193a0*/  @!P0 BRA `(.L_x_3925) ;  /* 0xfffffffc00f08947 */ /* 0x002fea000383ffff */
[----:B------:R-:W-:Y:S05]  /*193b0*/  BRA `(.L_x_4068) ;  /* 0xffffffac00e47947 */ /* 0x000fea000383ffff */
.L_x_3927:
[----:B-1----:R1:W2:Y:S02]  /*193c0*/  SYNCS.PHASECHK.TRANS64.TRYWAIT P1, [R6+URZ+0x228c0], R7 ;  /* 0x0228c007060075a7 */ /* 0x0022a4000802017f */
[----:B--2---:R-:W-:Y:S05]  /*193d0*/  @!P1 NANOSLEEP.SYNCS 0x989680 ;  /* 0x009896800000995d */ /* 0x004fea0003900000 */
[----:B------:R-:W2:Y:S02]  /*193e0*/  @!P1 SYNCS.PHASECHK.TRANS64 P1, [R6+URZ+0x228c0], R7 ;  /* 0x0228c007060095a7 */ /* 0x000ea4000802007f */
[----:B--2---:R-:W-:Y:S05]  /*193f0*/  @!P1 BRA `(.L_x_3927) ;  /* 0xfffffffc00f09947 */ /* 0x004fea000383ffff */
[----:B------:R-:W-:Y:S05]  /*19400*/  BRA `(.L_x_4069) ;  /* 0xffffffb000407947 */ /* 0x000fea000383ffff */
.L_x_3937:
        /* <DEDUP_REMOVED lines=11> */
.L_x_4071:
[----:B------:R-:W-:Y:S05]  /*194c0*/  BSYNC B0 ;  /* 0x0000000000007941 */ /* 0x000fea0003800000 */
.L_x_4070:
[----:B------:R-:W-:Y:S05]  /*194d0*/  BRA `(.L_x_4072) ;  /* 0xffffffb800f47947 */ /* 0x000fea000383ffff */
.L_x_3938:
[----:B------:R-:W-:Y:S01]  /*194e0*/  BSSY B0, `(.L_x_4073) ;  /* 0x0000006000007945 */ /* 0x000fe20003800000 */
[----:B------:R-:W-:-:S07]  /*194f0*/  IMAD.MOV.U32 R15, RZ, RZ, -0x1 ;  /* 0xffffffffff0f7424 */ /* 0x000fce00078e00ff */
[----:B------:R-:W-:Y:S05]  /*19500*/  WARPSYNC.COLLECTIVE R15, `(.L_x_4074) ;  /* 0x000000000f0c7348 */ /* 0x000fea0003c00000 */
[----:B------:R-:W-:Y:S02]  /*19510*/  ELECT P6, UR62, PT ;  /* 0x00000000003e782f */ /* 0x000fe400038c0000 */
[----:B------:R-:W-:Y:S01]  /*19520*/  MOV R14, UR62 ;  /* 0x0000003e000e7c02 */ /* 0x000fe20008000f00 */
[----:B------:R-:W-:Y:S10]  /*19530*/  ENDCOLLECTIVE ;  /* 0x000000000000791b */ /* 0x000ff40003800000 */
.L_x_4074:
[----:B------:R-:W-:Y:S05]  /*19540*/  BSYNC B0 ;  /* 0x0000000000007941 */ /* 0x000fea0003800000 */
.L_x_4073:
[----:B------:R-:W-:Y:S05]  /*19550*/  BRA `(.L_x_4075) ;  /* 0xffffffb800e47947 */ /* 0x000fea000383ffff */
.L_x_3941:
[----:B0-----:R0:W1:Y:S02]  /*19560*/  SYNCS.PHASECHK.TRANS64.TRYWAIT P0, [R5+URZ+0x22840], R7 ;  /* 0x02284007050075a7 */ /* 0x001064000800017f */
[----:B-1----:R-:W-:Y:S05]  /*19570*/  @!P0 NANOSLEEP.SYNCS 0x989680 ;  /* 0x009896800000895d */ /* 0x002fea0003900000 */
[----:B------:R-:W1:Y:S02]  /*19580*/  @!P0 SYNCS.PHASECHK.TRANS64 P0, [R5+URZ+0x22840], R7 ;  /* 0x02284007050085a7 */ /* 0x000e64000800007f */
[----:B-1----:R-:W-:Y:S05]  /*19590*/  @!P0 BRA `(.L_x_3941) ;  /* 0xfffffffc00f08947 */ /* 0x002fea000383ffff */
[----:B------:R-:W-:Y:S05]  /*195a0*/  BRA `(.L_x_4076) ;  /* 0xffffffbc004c7947 */ /* 0x000fea000383ffff */
.L_x_3944:
        /* <DEDUP_REMOVED lines=8> */
.L_x_3947:
[----:B0-----:R0:W1:Y:S02]  /*19630*/  SYNCS.PHASECHK.TRANS64.TRYWAIT P0, [R2+URZ+0x22860], R5 ;  /* 0x02286005020075a7 */ /* 0x001064000800017f */
[----:B-1----:R-:W-:Y:S05]  /*19640*/  @!P0 NANOSLEEP.SYNCS 0x989680 ;  /* 0x009896800000895d */ /* 0x002fea0003900000 */
[----:B------:R-:W1:Y:S02]  /*19650*/  @!P0 SYNCS.PHASECHK.TRANS64 P0, [R2+URZ+0x22860], R5 ;  /* 0x02286005020085a7 */ /* 0x000e64000800007f */
[----:B-1----:R-:W-:Y:S05]  /*19660*/  @!P0 BRA `(.L_x_3947) ;  /* 0xfffffffc00f08947 */ /* 0x002fea000383ffff */
[----:B------:R-:W-:Y:S05]  /*19670*/  BRA `(.L_x_4078) ;  /* 0xffffffc000447947 */ /* 0x000fea000383ffff */
.L_x_3956:
[----:B--2---:R2:W3:Y:S02]  /*19680*/  SYNCS.PHASECHK.TRANS64.TRYWAIT P0, [R3+URZ+0x22840], R5 ;  /* 0x02284005030075a7 */ /* 0x0044e4000800017f */
[----:B---3--:R-:W-:Y:S05]  /*19690*/  @!P0 NANOSLEEP.SYNCS 0x989680 ;  /* 0x009896800000895d */ /* 0x008fea0003900000 */
[----:B------:R-:W3:Y:S02]  /*196a0*/  @!P0 SYNCS.PHASECHK.TRANS64 P0, [R3+URZ+0x22840], R5 ;  /* 0x02284005030085a7 */ /* 0x000ee4000800007f */
[----:B---3--:R-:W-:Y:S05]  /*196b0*/  @!P0 BRA `(.L_x_3956) ;  /* 0xfffffffc00f08947 */ /* 0x008fea000383ffff */
[----:B------:R-:W-:Y:S05]  /*196c0*/  BRA `(.L_x_4079) ;  /* 0xffffffc400b87947 */ /* 0x000fea000383ffff */
.L_x_3958:
[----:B0-----:R0:W3:Y:S02]  /*196d0*/  SYNCS.PHASECHK.TRANS64.TRYWAIT P0, [R3+URZ+0x22860], R5 ;  /* 0x02286005030075a7 */ /* 0x0010e4000800017f */
[----:B---3--:R-:W-:Y:S05]  /*196e0*/  @!P0 NANOSLEEP.SYNCS 0x989680 ;  /* 0x009896800000895d */ /* 0x008fea0003900000 */
[----:B------:R-:W3:Y:S02]  /*196f0*/  @!P0 SYNCS.PHASECHK.TRANS64 P0, [R3+URZ+0x22860], R5 ;  /* 0x02286005030085a7 */ /* 0x000ee4000800007f */
[----:B---3--:R-:W-:Y:S05]  /*19700*/  @!P0 BRA `(.L_x_3958) ;  /* 0xfffffffc00f08947 */ /* 0x008fea000383ffff */
[----:B------:R-:W-:Y:S05]  /*19710*/  BRA `(.L_x_4080) ;  /* 0xffffffc800287947 */ /* 0x000fea000383ffff */
.L_x_3963:
[----:B--2---:R2:W3:Y:S02]  /*19720*/  SYNCS.PHASECHK.TRANS64.TRYWAIT P0, [R2+URZ+0x22840], R3 ;  /* 0x02284003020075a7 */ /* 0x0044e4000800017f */
[----:B---3--:R-:W-:Y:S05]  /*19730*/  @!P0 NANOSLEEP.SYNCS 0x989680 ;  /* 0x009896800000895d */ /* 0x008fea0003900000 */
[----:B------:R-:W3:Y:S02]  /*19740*/  @!P0 SYNCS.PHASECHK.TRANS64 P0, [R2+URZ+0x22840], R3 ;  /* 0x02284003020085a7 */ /* 0x000ee4000800007f */
[----:B---3--:R-:W-:Y:S05]  /*19750*/  @!P0 BRA `(.L_x_3963) ;  /* 0xfffffffc00f08947 */ /* 0x008fea000383ffff */
[----:B------:R-:W-:Y:S05]  /*19760*/  BRA `(.L_x_4081) ;  /* 0xffffffcc00707947 */ /* 0x000fea000383ffff */
.L_x_3965:
[----:B0-----:R0:W3:Y:S02]  /*19770*/  SYNCS.PHASECHK.TRANS64.TRYWAIT P1, [R2+URZ+0x22860], R3 ;  /* 0x02286003020075a7 */ /* 0x0010e4000802017f */
[----:B---3--:R-:W-:Y:S05]  /*19780*/  @!P1 NANOSLEEP.SYNCS 0x989680 ;  /* 0x009896800000995d */ /* 0x008fea0003900000 */
[----:B------:R-:W3:Y:S02]  /*19790*/  @!P1 SYNCS.PHASECHK.TRANS64 P1, [R2+URZ+0x22860], R3 ;  /* 0x02286003020095a7 */ /* 0x000ee4000802007f */
[----:B---3--:R-:W-:Y:S05]  /*197a0*/  @!P1 BRA `(.L_x_3965) ;  /* 0xfffffffc00f09947 */ /* 0x008fea000383ffff */
[----:B------:R-:W-:Y:S05]  /*197b0*/  BRA `(.L_x_4082) ;  /* 0xffffffcc00dc7947 */ /* 0x000fea000383ffff */
.L_x_3970:
[----:B---3--:R3:W4:Y:S02]  /*197c0*/  SYNCS.PHASECHK.TRANS64.TRYWAIT P0, [R2+URZ+0x22840], R3 ;  /* 0x02284003020075a7 */ /* 0x008724000800017f */
[----:B----4-:R-:W-:Y:S05]  /*197d0*/  @!P0 NANOSLEEP.SYNCS 0x989680 ;  /* 0x009896800000895d */ /* 0x010fea0003900000 */
[----:B------:R-:W4:Y:S02]  /*197e0*/  @!P0 SYNCS.PHASECHK.TRANS64 P0, [R2+URZ+0x22840], R3 ;  /* 0x02284003020085a7 */ /* 0x000f24000800007f */
[----:B----4-:R-:W-:Y:S05]  /*197f0*/  @!P0 BRA `(.L_x_3970) ;  /* 0xfffffffc00f08947 */ /* 0x010fea000383ffff */
[----:B------:R-:W-:Y:S05]  /*19800*/  BRA `(.L_x_4083) ;  /* 0xffffffd400087947 */ /* 0x000fea000383ffff */
.L_x_3972:
[----:B0-----:R0:W2:Y:S02]  /*19810*/  SYNCS.PHASECHK.TRANS64.TRYWAIT P1, [R2+URZ+0x22860], R3 ;  /* 0x02286003020075a7 */ /* 0x0010a4000802017f */
[----:B--2---:R-:W-:Y:S05]  /*19820*/  @!P1 NANOSLEEP.SYNCS 0x989680 ;  /* 0x009896800000995d */ /* 0x004fea0003900000 */
[----:B------:R-:W2:Y:S02]  /*19830*/  @!P1 SYNCS.PHASECHK.TRANS64 P1, [R2+URZ+0x22860], R3 ;  /* 0x02286003020095a7 */ /* 0x000ea4000802007f */
[----:B--2---:R-:W-:Y:S05]  /*19840*/  @!P1 BRA `(.L_x_3972) ;  /* 0xfffffffc00f09947 */ /* 0x004fea000383ffff */
[----:B------:R-:W-:Y:S05]  /*19850*/  BRA `(.L_x_4084) ;  /* 0xffffffd400787947 */ /* 0x000fea000383ffff */
.L_x_3977:
[----:B------:R-:W-:Y:S01]  /*19860*/  BSSY B0, `(.L_x_4085) ;  /* 0x0000008000007945 */ /* 0x000fe20003800000 */
[----:B------:R-:W-:Y:S02]  /*19870*/  IMAD.MOV.U32 R13, RZ, RZ, R16 ;  /* 0x000000ffff0d7224 */ /* 0x000fe400078e0010 */
[----:B------:R-:W-:Y:S02]  /*19880*/  IMAD.MOV.U32 R12, RZ, RZ, RZ ;  /* 0x000000ffff0c7224 */ /* 0x000fe400078e00ff */
[----:B------:R-:W-:Y:S02]  /*19890*/  IMAD.MOV.U32 R11, RZ, RZ, 0x1f ;  /* 0x0000001fff0b7424 */ /* 0x000fe400078e00ff */
[----:B------:R-:W-:-:S07]  /*198a0*/  IMAD.MOV.U32 R15, RZ, RZ, -0x1 ;  /* 0xffffffffff0f7424 */ /* 0x000fce00078e00ff */
[----:B01----:R-:W-:Y:S05]  /*198b0*/  WARPSYNC.COLLECTIVE R15, `(.L_x_4086) ;  /* 0x000000000f087348 */ /* 0x003fea0003c00000 */
[----:B------:R2:W3:Y:S02]  /*198c0*/  SHFL.IDX P6, R14, R13, R12, R11 ;  /* 0x0000000c0d0e7389 */ /* 0x0004e400000c000b */
[----:B0123--:R-:W-:Y:S01]  /*198d0*/  ENDCOLLECTIVE ;  /* 0x000000000000791b */ /* 0x00ffe20003800000 */
.L_x_4086:
[----:B------:R-:W-:Y:S05]  /*198e0*/  BSYNC B0 ;  /* 0x0000000000007941 */ /* 0x000fea0003800000 */
.L_x_4085:
        /* <DEDUP_REMOVED lines=8> */
.L_x_4087:
[----:B------:R-:W-:Y:S01]  /*19970*/  IMAD.MOV.U32 R16, RZ, RZ, R14 ;  /* 0x000000ffff107224 */ /* 0x000fe200078e000e */
[----:B------:R-:W-:Y:S06]  /*19980*/  BRA `(.L_x_4088) ;  /* 0xffffffd8006c7947 */ /* 0x000fec000383ffff */
.L_x_3980:
        /* <DEDUP_REMOVED lines=8> */
.L_x_4090:
[----:B------:R-:W-:Y:S05]  /*19a10*/  BSYNC B0 ;  /* 0x0000000000007941 */ /* 0x000fea0003800000 */
.L_x_4089:
        /* <DEDUP_REMOVED lines=10> */
.L_x_4091:
        /* <DEDUP_REMOVED lines=8> */
.L_x_4092:
        /* <DEDUP_REMOVED lines=8> */
.L_x_4093:
        /* <DEDUP_REMOVED lines=8> */
.L_x_4094:
        /* <DEDUP_REMOVED lines=8> */
.L_x_4095:
[----:B------:R-:W-:Y:S05]  /*19cc0*/  BRA `(.L_x_4096) ;  /* 0xffffffd800307947 */ /* 0x000fea000383ffff */
.L_x_3985:
[----:B------:R-:W-:Y:S01]  /*19cd0*/  BSSY B0, `(.L_x_4097) ;  /* 0x0000008000007945 */ /* 0x000fe20003800000 */
[----:B-----5:R-:W-:Y:S02]  /*19ce0*/  IMAD.MOV.U32 R13, RZ, RZ, R17 ;  /* 0x000000ffff0d7224 */ /* 0x020fe400078e0011 */
[----:B------:R-:W-:Y:S02]  /*19cf0*/  IMAD.MOV.U32 R12, RZ, RZ, 0x1 ;  /* 0x00000001ff0c7424 */ /* 0x000fe400078e00ff */
[----:B------:R-:W-:Y:S02]  /*19d00*/  IMAD.MOV.U32 R11, RZ, RZ, RZ ;  /* 0x000000ffff0b7224 */ /* 0x000fe400078e00ff */
[----:B------:R-:W-:-:S07]  /*19d10*/  IMAD.MOV.U32 R15, RZ, RZ, -0x1 ;  /* 0xffffffffff0f7424 */ /* 0x000fce00078e00ff */
[----:B01----:R-:W-:Y:S05]  /*19d20*/  WARPSYNC.COLLECTIVE R15, `(.L_x_4098) ;  /* 0x000000000f087348 */ /* 0x003fea0003c00000 */
[----:B------:R2:W3:Y:S02]  /*19d30*/  SHFL.UP P6, R14, R13, R12, R11 ;  /* 0x0400000c0d0e7389 */ /* 0x0004e400000c000b */
[----:B0123--:R-:W-:Y:S01]  /*19d40*/  ENDCOLLECTIVE ;  /* 0x000000000000791b */ /* 0x00ffe20003800000 */
.L_x_4098:
[----:B------:R-:W-:Y:S05]  /*19d50*/  BSYNC B0 ;  /* 0x0000000000007941 */ /* 0x000fea0003800000 */
.L_x_4097:
        /* <DEDUP_REMOVED lines=10> */
.L_x_4099:
        /* <DEDUP_REMOVED lines=8> */
.L_x_4100:
        /* <DEDUP_REMOVED lines=8> */
.L_x_4101:
        /* <DEDUP_REMOVED lines=8> */
.L_x_4102:
        /* <DEDUP_REMOVED lines=8> */
.L_x_4103:
[----:B------:R-:W-:Y:S05]  /*1a000*/  BRA `(.L_x_4104) ;  /* 0xffffffd800147947 */ /* 0x000fea000383ffff */
.L_x_3987:
[----:B------:R-:W-:Y:S01]  /*1a010*/  BSSY B0, `(.L_x_4105) ;  /* 0x0000006000007945 */ /* 0x000fe20003800000 */
[----:B------:R-:W-:Y:S01]  /*1a020*/  PLOP3.LUT P6, PT, P6, PT, PT, 0x8, 0x0 ;  /* 0x000000000000781c */ /* 0x000fe200037ce170 */
[----:B------:R-:W-:-:S12]  /*1a030*/  IMAD.MOV.U32 R15, RZ, RZ, -0x1 ;  /* 0xffffffffff0f7424 */ /* 0x000fd800078e00ff */
[----:B01----:R-:W-:Y:S05]  /*1a040*/  WARPSYNC.COLLECTIVE R15, `(.L_x_4106) ;  /* 0x000000000f087348 */ /* 0x003fea0003c00000 */
[----:B------:R-:W-:Y:S01]  /*1a050*/  VOTE.ANY R14, PT, P6 ;  /* 0x00000000000e7806 */ /* 0x000fe200030e0100 */
[----:B01----:R-:W-:Y:S06]  /*1a060*/  ENDCOLLECTIVE ;  /* 0x000000000000791b */ /* 0x003fec0003800000 */
.L_x_4106:
[----:B------:R-:W-:Y:S05]  /*1a070*/  BSYNC B0 ;  /* 0x0000000000007941 */ /* 0x000fea0003800000 */
.L_x_4105:
        /* <DEDUP_REMOVED lines=9> */
.L_x_4107:
[----:B------:R-:W-:Y:S01]  /*1a110*/  IMAD.MOV.U32 R17, RZ, RZ, R14 ;  /* 0x000000ffff117224 */ /* 0x000fe200078e000e */
[----:B------:R-:W-:Y:S06]  /*1a120*/  BRA `(.L_x_4108) ;  /* 0xffffffd800047947 */ /* 0x000fec000383ffff */
.L_x_3989:
[----:B------:R-:W-:Y:S01]  /*1a130*/  BSSY B0, `(.L_x_4109) ;  /* 0x0000007000007945 */ /* 0x000fe20003800000 */
[----:B------:R-:W-:Y:S02]  /*1a140*/  IMAD.MOV.U32 R13, RZ, RZ, R2 ;  /* 0x000000ffff0d7224 */ /* 0x000fe400078e0002 */
[----:B------:R-:W-:Y:S02]  /*1a150*/  IMAD.MOV.U32 R11, RZ, RZ, 0x1f ;  /* 0x0000001fff0b7424 */ /* 0x000fe400078e00ff */
[----:B------:R-:W-:-:S07]  /*1a160*/  IMAD.MOV.U32 R15, RZ, RZ, -0x1 ;  /* 0xffffffffff0f7424 */ /* 0x000fce00078e00ff */
[----:B0123--:R-:W-:Y:S05]  /*1a170*/  WARPSYNC.COLLECTIVE R15, `(.L_x_4110) ;  /* 0x000000000f087348 */ /* 0x00ffea0003c00000 */
[----:B------:R4:W0:Y:S02]  /*1a180*/  SHFL.IDX P6, R14, R13, R12, R11 ;  /* 0x0000000c0d0e7389 */ /* 0x00082400000c000b */
[----:B01234-:R-:W-:Y:S01]  /*1a190*/  ENDCOLLECTIVE ;  /* 0x000000000000791b */ /* 0x01ffe20003800000 */
.L_x_4110:
[----:B------:R-:W-:Y:S05]  /*1a1a0*/  BSYNC B0 ;  /* 0x0000000000007941 */ /* 0x000fea0003800000 */
.L_x_4109:
[----:B------:R-:W-:Y:S01]  /*1a1b0*/  IMAD.MOV.U32 R7, RZ, RZ, R14 ;  /* 0x000000ffff077224 */ /* 0x000fe200078e000e */
[----:B------:R-:W-:Y:S06]  /*1a1c0*/  BRA `(.L_x_3988) ;  /* 0xffffffd400f87947 */ /* 0x000fec000383ffff */
.L_x_3993:
[----:B-1----:R1:W2:Y:S02]  /*1a1d0*/  SYNCS.PHASECHK.TRANS64.TRYWAIT P0, [R0+URZ+0x22820], R3 ;  /* 0x02282003000075a7 */ /* 0x0022a4000800017f */
[----:B--2---:R-:W-:Y:S05]  /*1a1e0*/  @!P0 NANOSLEEP.SYNCS 0x989680 ;  /* 0x009896800000895d */ /* 0x004fea0003900000 */
[----:B------:R-:W2:Y:S02]  /*1a1f0*/  @!P0 SYNCS.PHASECHK.TRANS64 P0, [R0+URZ+0x22820], R3 ;  /* 0x02282003000085a7 */ /* 0x000ea4000800007f */
[----:B--2---:R-:W-:Y:S05]  /*1a200*/  @!P0 BRA `(.L_x_3993) ;  /* 0xfffffffc00f08947 */ /* 0x004fea000383ffff */
[----:B------:R-:W-:Y:S05]  /*1a210*/  BRA `(.L_x_4111) ;  /* 0xffffffdc006c7947 */ /* 0x000fea000383ffff */
.L_x_3994:
[----:B------:R-:W2:Y:S01]  /*1a220*/  S2R R2, SR_TID.X ;  /* 0x0000000000027919 */ /* 0x000ea20000002100 */
        /* <DEDUP_REMOVED lines=10> */
.L_x_4113:
[----:B------:R-:W-:Y:S05]  /*1a2d0*/  BSYNC B0 ;  /* 0x0000000000007941 */ /* 0x000fea0003800000 */
.L_x_4112:
[----:B------:R-:W-:Y:S05]  /*1a2e0*/  BRA `(.L_x_4114) ;  /* 0xffffffdc00547947 */ /* 0x000fea000383ffff */
.L_x_3995:
[----:B------:R-:W-:Y:S01]  /*1a2f0*/  BSSY B0, `(.L_x_4115) ;  /* 0x0000006000007945 */ /* 0x000fe20003800000 */
[----:B------:R-:W-:-:S07]  /*1a300*/  IMAD.MOV.U32 R15, RZ, RZ, -0x1 ;  /* 0xffffffffff0f7424 */ /* 0x000fce00078e00ff */
[----:B012---:R-:W-:Y:S05]  /*1a310*/  WARPSYNC.COLLECTIVE R15, `(.L_x_4116) ;  /* 0x000000000f0c7348 */ /* 0x007fea0003c00000 */
[----:B------:R-:W-:Y:S02]  /*1a320*/  ELECT P6, UR62, PT ;  /* 0x00000000003e782f */ /* 0x000fe400038c0000 */
[----:B------:R-:W-:Y:S01]  /*1a330*/  MOV R14, UR62 ;  /* 0x0000003e000e7c02 */ /* 0x000fe20008000f00 */
[----:B012---:R-:W-:Y:S10]  /*1a340*/  ENDCOLLECTIVE ;  /* 0x000000000000791b */ /* 0x007ff40003800000 */
.L_x_4116:
[----:B------:R-:W-:Y:S05]  /*1a350*/  BSYNC B0 ;  /* 0x0000000000007941 */ /* 0x000fea0003800000 */
.L_x_4115:
[----:B------:R-:W-:Y:S05]  /*1a360*/  BRA `(.L_x_4117) ;  /* 0xffffffdc00487947 */ /* 0x000fea000383ffff */
.L_x_3997:
[----:B-1----:R1:W2:Y:S02]  /*1a370*/  SYNCS.PHASECHK.TRANS64.TRYWAIT P0, [R6+URZ], R5 ;  /* 0x00000005060075a7 */ /* 0x0022a4000800017f */
[----:B--2---:R-:W-:Y:S05]  /*1a380*/  @!P0 NANOSLEEP.SYNCS 0x989680 ;  /* 0x009896800000895d */ /* 0x004fea0003900000 */
[----:B------:R-:W2:Y:S02]  /*1a390*/  @!P0 SYNCS.PHASECHK.TRANS64 P0, [R6+URZ], R5 ;  /* 0x00000005060085a7 */ /* 0x000ea4000800007f */
[----:B--2---:R-:W-:Y:S05]  /*1a3a0*/  @!P0 BRA `(.L_x_3997) ;  /* 0xfffffffc00f08947 */ /* 0x004fea000383ffff */
[----:B------:R-:W-:Y:S05]  /*1a3b0*/  BRA `(.L_x_4118) ;  /* 0xffffffdc00847947 */ /* 0x000fea000383ffff */
.L_x_3998:
[----:B--2---:R2:W3:Y:S02]  /*1a3c0*/  SYNCS.PHASECHK.TRANS64.TRYWAIT P0, [R7+URZ], R2 ;  /* 0x00000002070075a7 */ /* 0x0044e4000800017f */
[----:B---3--:R-:W-:Y:S05]  /*1a3d0*/  @!P0 NANOSLEEP.SYNCS 0x989680 ;  /* 0x009896800000895d */ /* 0x008fea0003900000 */
[----:B------:R-:W3:Y:S02]  /*1a3e0*/  @!P0 SYNCS.PHASECHK.TRANS64 P0, [R7+URZ], R2 ;  /* 0x00000002070085a7 */ /* 0x000ee4000800007f */
[----:B---3--:R-:W-:Y:S05]  /*1a3f0*/  @!P0 BRA `(.L_x_3998) ;  /* 0xfffffffc00f08947 */ /* 0x008fea000383ffff */
[----:B------:R-:W-:Y:S05]  /*1a400*/  BRA `(.L_x_4119) ;  /* 0xffffffdc00787947 */ /* 0x000fea000383ffff */
.L_x_4000:
[----:B---3--:R3:W4:Y:S02]  /*1a410*/  SYNCS.PHASECHK.TRANS64.TRYWAIT P0, [R4+URZ], R5 ;  /* 0x00000005040075a7 */ /* 0x008724000800017f */
[----:B----4-:R-:W-:Y:S05]  /*1a420*/  @!P0 NANOSLEEP.SYNCS 0x989680 ;  /* 0x009896800000895d */ /* 0x010fea0003900000 */
[----:B------:R-:W4:Y:S02]  /*1a430*/  @!P0 SYNCS.PHASECHK.TRANS64 P0, [R4+URZ], R5 ;  /* 0x00000005040085a7 */ /* 0x000f24000800007f */
[----:B----4-:R-:W-:Y:S05]  /*1a440*/  @!P0 BRA `(.L_x_4000) ;  /* 0xfffffffc00f08947 */ /* 0x010fea000383ffff */
[----:B------:R-:W-:Y:S05]  /*1a450*/  BRA `(.L_x_4120) ;  /* 0xffffffdc00807947 */ /* 0x000fea000383ffff */
.L_x_4121:
        /* <DEDUP_REMOVED lines=10> */
.L_x_4732:


//--------------------- .text._ZN7cutlass13device_kernelIN5flash11enable_sm90INS1_16FlashAttnFwdSm90INS1_25CollectiveMainloopFwdSm90ILi2EN4cute5tupleIJNS5_1CILi1EEES8_S8_EEENS6_IJNS7_ILi128EEENS7_ILi96EEENS7_ILi64EEEEEELi256ENS_10bfloat16_tEfNS_4arch4Sm90ELb1ELb0ELb0ELb1ELb0ELb0ELb1ELb1ELb0ELb0ELb0ELb0EEENS1_21CollectiveEpilogueFwdINS6_IJSA_NS7_ILi256EEESB_EEES9_SE_SG_Li256ELb1ELb0ELb0ELb0EEENS1_36VarlenDynamicPersistentTileSchedulerILi128ELi96ELi256ELi32ELb0ELb0ELb1ELb1ELb1ELb1EEEEEEEEEvNT_6ParamsE --------------------------
	.section	.text._ZN7cutlass13device_kernelIN5flash11enable_sm90INS1_16FlashAttnFwdSm90INS1_25CollectiveMainloopFwdSm90ILi2EN4cute5tupleIJNS5_1CILi1EEES8_S8_EEENS6_IJNS7_ILi128EEENS7_ILi96EEENS7_ILi64EEEEEELi256ENS_10bfloat16_tEfNS_4arch4Sm90ELb1ELb0ELb0ELb1ELb0ELb0ELb1ELb1ELb0ELb0ELb0ELb0EEENS1_21CollectiveEpilogueFwdINS6_IJSA_NS7_ILi256EEESB_EEES9_SE_SG_Li256ELb1ELb0ELb0ELb0EEENS1_36VarlenDynamicPersistentTileSchedulerILi128ELi96ELi256ELi32ELb0ELb0ELb1ELb1ELb1ELb1EEEEEEEEEvNT_6ParamsE,"ax",@progbits
	.align	128
.text._ZN7cutlass13device_kernelIN5flash11enable_sm90INS1_16FlashAttnFwdSm90INS1_25CollectiveMainloopFwdSm90ILi2EN4cute5tupleIJNS5_1CILi1EEES8_S8_EEENS6_IJNS7_ILi128EEENS7_ILi96EEENS7_ILi64EEEEEELi256ENS_10bfloat16_tEfNS_4arch4Sm90ELb1ELb0ELb0ELb1ELb0ELb0ELb1ELb1ELb0ELb0ELb0ELb0EEENS1_21CollectiveEpilogueFwdINS6_IJSA_NS7_ILi256EEESB_EEES9_SE_SG_Li256ELb1ELb0ELb0ELb0EEENS1_36VarlenDynamicPersistentTileSchedulerILi128ELi96ELi256ELi32ELb0ELb0ELb1ELb1ELb1ELb1EEEEEEEEEvNT_6ParamsE:
        .type           _ZN7cutlass13device_kernelIN5flash11enable_sm90INS1_16FlashAttnFwdSm90INS1_25CollectiveMainloopFwdSm90ILi2EN4cute5tupleIJNS5_1CILi1EEES8_S8_EEENS6_IJNS7_ILi128EEENS7_ILi96EEENS7_ILi64EEEEEELi256ENS_10bfloat16_tEfNS_4arch4Sm90ELb1ELb0ELb0ELb1ELb0ELb0ELb1ELb1ELb0ELb0ELb0ELb0EEENS1_21CollectiveEpilogueFwdINS6_IJSA_NS7_ILi256EEESB_EEES9_SE_SG_Li256ELb1ELb0ELb0ELb0EEENS1_36VarlenDynamicPersistentTileSchedulerILi128ELi96ELi256ELi32ELb0ELb0ELb1ELb1ELb1ELb1EEEEEEEEEvNT_6ParamsE,@function
        .size           _ZN7cutlass13device_kernelIN5flash11enable_sm90INS1_16FlashAttnFwdSm90INS1_25CollectiveMainloopFwdSm90ILi2EN4cute5tupleIJNS5_1CILi1EEES8_S8_EEENS6_IJNS7_ILi128EEENS7_ILi96EEENS7_ILi64EEEEEELi256ENS_10bfloat16_tEfNS_4arch4Sm90ELb1ELb0ELb0ELb1ELb0ELb0ELb1ELb1ELb0ELb0ELb0ELb0EEENS1_21CollectiveEpilogueFwdINS6_IJSA_NS7_ILi256EEESB_EEES9_SE_SG_Li256ELb1ELb0ELb0ELb0EEENS1_36VarlenDynamicPersistentTileSchedulerILi128ELi96ELi256ELi32ELb0ELb0ELb1ELb1ELb1ELb1EEEEEEEEEvNT_6ParamsE,(.L_x_4733 - _ZN7cutlass13device_kernelIN5flash11enable_sm90INS1_16FlashAttnFwdSm90INS1_25CollectiveMainloopFwdSm90ILi2EN4cute5tupleIJNS5_1CILi1EEES8_S8_EEENS6_IJNS7_ILi128EEENS7_ILi96EEENS7_ILi64EEEEEELi256ENS_10bfloat16_tEfNS_4arch4Sm90ELb1ELb0ELb0ELb1ELb0ELb0ELb1ELb1ELb0ELb0ELb0ELb0EEENS1_21CollectiveEpilogueFwdINS6_IJSA_NS7_ILi256EEESB_EEES9_SE_SG_Li256ELb1ELb0ELb0ELb0EEENS1_36VarlenDynamicPersistentTileSchedulerILi128ELi96ELi256ELi32ELb0ELb0ELb1ELb1ELb1ELb1EEEEEEEEEvNT_6ParamsE)
        .other          _ZN7cutlass13device_kernelIN5flash11enable_sm90INS1_16FlashAttnFwdSm90INS1_25CollectiveMainloopFwdSm90ILi2EN4cute5tupleIJNS5_1CILi1EEES8_S8_EEENS6_IJNS7_ILi128EEENS7_ILi96EEENS7_ILi64EEEEEELi256ENS_10bfloat16_tEfNS_4arch4Sm90ELb1ELb0ELb0ELb1ELb0ELb0ELb1ELb1ELb0ELb0ELb0ELb0EEENS1_21CollectiveEpilogueFwdINS6_IJSA_NS7_ILi256EEESB_EEES9_SE_SG_Li256ELb1ELb0ELb0ELb0EEENS1_36VarlenDynamicPersistentTileSchedulerILi128ELi96ELi256ELi32ELb0ELb0ELb1ELb1ELb1ELb1EEEEEEEEEvNT_6ParamsE,@"STO_CUDA_ENTRY STV_DEFAULT"
_ZN7cutlass13device_kernelIN5flash11enable_sm90INS1_16FlashAttnFwdSm90INS1_25CollectiveMainloopFwdSm90ILi2EN4cute5tupleIJNS5_1CILi1EEES8_S8_EEENS6_IJNS7_ILi128EEENS7_ILi96EEENS7_ILi64EEEEEELi256ENS_10bfloat16_tEfNS_4arch4Sm90ELb1ELb0ELb0ELb1ELb0ELb0ELb1ELb1ELb0ELb0ELb0ELb0EEENS1_21CollectiveEpilogueFwdINS6_IJSA_NS7_ILi256EEESB_EEES9_SE_SG_Li256ELb1ELb0ELb0ELb0EEENS1_36VarlenDynamicPersistentTileSchedulerILi128ELi96ELi256ELi32ELb0ELb0ELb1ELb1ELb1ELb1EEEEEEEEEvNT_6ParamsE:
        /* <DEDUP_REMOVED lines=24> */
.L_x_4123:
[----:B------:R-:W-:Y:S05]  /*0180*/  BSYNC B0 ;  /* 0x0000000000007941 */ /* 0x000fea0003800000 */
.L_x_4122:
        /* <DEDUP_REMOVED lines=43> */
.L_x_4124:
        /* <DEDUP_REMOVED lines=22> */
.L_x_4125:
        /* <DEDUP_REMOVED lines=18> */
.L_x_4126:
        /* <DEDUP_REMOVED lines=22> */
.L_x_4127:
        /* <DEDUP_REMOVED lines=22> */
.L_x_4128:
[----:B0-----:R-:W-:Y:S01]  /*0980*/  UMOV UR4, 0x1 ;  /* 0x0000000100047882 */ /* 0x001fe20000000000 */
[----:B------:R-:W-:Y:S01]  /*0990*/  PLOP3.LUT P0, PT, PT, PT, UP0, 0x80, 0x0 ;  /* 0x000000000000781c */ /* 0x000fe20003f0f008 */
[----:B------:R-:W-:Y:S01]  /*09a0*/  USEL UR4, UR4, 0x2, !UP0 ;  /* 0x0000000204047887 */ /* 0x000fe2000c000000 */
[----:B------:R-:W-:-:S05]  /*09b0*/  NOP ;  /* 0x0000000000007918 */ /* 0x000fca0000000000 */
[----:B------:R-:W-:-:S05]  /*09c0*/  IMAD.U32 R2, RZ, RZ, UR4 ;  /* 0x00000004ff027e24 */ /* 0x000fca000f8e00ff */
[----:B------:R0:W-:Y:S01]  /*09d0*/  STL [R1+0x24], R2 ;  /* 0x0000240201007387 */ /* 0x0001e20000100800 */
[----:B-123--:R-:W-:Y:S06]  /*09e0*/  BAR.SYNC.DEFER_BLOCKING 0x0 ;  /* 0x0000000000007b1d */ /* 0x00efec0000010000 */
[----:B------:R-:W-:Y:S05]  /*09f0*/  @!P0 BRA `(.L_x_4129) ;  /* 0x000000b8005c8947 */ /* 0x000fea0003800000 */
.L_x_4130:
        /* <DEDUP_REMOVED lines=20> */
[----:B------:R-:W-:Y:S01]  /*0b40*/  IMAD.MOV.U32 R221, RZ, RZ, RZ ;  /* 0x000000ffffdd7224 */ /* 0x000fe200078e00ff */
[----:B------:R-:W-:Y:S01]  /*0b50*/  R2UR UR5, R14 ;  /* 0x000000000e0572ca */ /* 0x000fe200000e0000 */
[----:B------:R-:W0:Y:S01]  /*0b60*/  S2R R0, SR_TID.X ;  /* 0x0000000000007919 */ /* 0x000e220000002100 */
[----:B------:R-:W-:Y:S01]  /*0b70*/  UMOV UR37, URZ ;  /* 0x0000003f00257c82 */ /* 0x000fe20008000000 */
[----:B------:R-:W-:Y:S01]  /*0b80*/  UMOV UR36, URZ ;  /* 0x0000003f00247c82 */ /* 0x000fe20008000000 */
[----:B0-----:R-:W-:-:S05]  /*0b90*/  VIADD R226, R0, 0xffffff80 ;  /* 0xffffff8000e27836 */ /* 0x001fca0000000000 */
[----:B------:R-:W-:-:S04]  /*0ba0*/  SHF.R.S32.HI R3, RZ, 0x1f, R226 ;  /* 0x0000001fff037819 */ /* 0x000fc800000114e2 */
[CC--:B------:R-:W-:Y:S02]  /*0bb0*/  LEA.HI R0, R3.reuse, R226.reuse, RZ, 0x7 ;  /* 0x000000e203007211 */ /* 0x0c0fe400078f38ff */
[----:B------:R-:W-:Y:S02]  /*0bc0*/  LEA.HI R4, R3, R226, RZ, 0x5 ;  /* 0x000000e203047211 */ /* 0x000fe400078f28ff */
[----:B------:R-:W-:Y:S02]  /*0bd0*/  LOP3.LUT R5, R0, 0xffffff80, RZ, 0xc0, !PT ;  /* 0xffffff8000057812 */ /* 0x000fe400078ec0ff */
        /* <DEDUP_REMOVED lines=12> */
[----:B--2---:R-:W-:Y:S02]  /*0ca0*/  R2UR UR4, R2 ;  /* 0x00000000020472ca */ /* 0x004fe400000e0000 */
[----:B------:R-:W-:-:S04]  /*0cb0*/  SHF.R.S32.HI R2, RZ, 0x1f, R6 ;  /* 0x0000001fff027819 */ /* 0x000fc80000011406 */
[----:B------:R-:W-:-:S04]  /*0cc0*/  LEA.HI R2, R2, R5, RZ, 0x3 ;  /* 0x0000000502027211 */ /* 0x000fc800078f18ff */
[----:B------:R-:W-:Y:S02]  /*0cd0*/  LOP3.LUT R8, R2, 0xfffffff8, RZ, 0xc0, !PT ;  /* 0xfffffff802087812 */ /* 0x000fe400078ec0ff */
[CC--:B------:R-:W-:Y:S01]  /*0ce0*/  LEA.HI R2, R3.reuse, R226.reuse, RZ, 0x4 ;  /* 0x000000e203027211 */ /* 0x0c0fe200078f20ff */
[----:B------:R-:W-:Y:S01]  /*0cf0*/  ULOP3.LUT UR4, UR4, 0x1, URZ, 0xfc, !UPT ;  /* 0x0000000104047892 */ /* 0x000fe2000f8efc3f */
[----:B------:R-:W-:Y:S01]  /*0d00*/  LEA.HI R3, R3, R226, RZ, 0x3 ;  /* 0x000000e203037211 */ /* 0x000fe200078f18ff */
[----:B------:R-:W-:Y:S01]  /*0d10*/  IMAD.IADD R8, R5, 0x1, -R8 ;  /* 0x0000000105087824 */ /* 0x000fe200078e0a08 */
[----:B------:R-:W-:Y:S02]  /*0d20*/  SHF.R.S32.HI R7, RZ, 0x4, R2 ;  /* 0x00000004ff077819 */ /* 0x000fe40000011402 */
[C---:B------:R-:W-:Y:S01]  /*0d30*/  LOP3.LUT R5, R2.reuse, 0x3fffff0, RZ, 0xc0, !PT ;  /* 0x03fffff002057812 */ /* 0x040fe200078ec0ff */
[----:B------:R-:W-:Y:S01]  /*0d40*/  IMAD R9, R9, 0x10, R8 ;  /* 0x0000001009097824 */ /* 0x000fe200078e0208 */
[----:B------:R-:W-:Y:S01]  /*0d50*/  LEA.HI R2, R2, R7, RZ, 0x1 ;  /* 0x0000000702027211 */ /* 0x000fe200078f08ff */
[----:B------:R-:W-:Y:S01]  /*0d60*/  IMAD.U32 R225, RZ, RZ, UR4 ;  /* 0x00000004ffe17e24 */ /* 0x000fe2000f8e00ff */
[----:B------:R-:W-:Y:S01]  /*0d70*/  SHF.R.S32.HI R202, RZ, 0x3, R3 ;  /* 0x00000003ffca7819 */ /* 0x000fe20000011403 */
[----:B------:R-:W-:Y:S01]  /*0d80*/  IMAD.IADD R5, R226, 0x1, -R5 ;  /* 0x00000001e2057824 */ /* 0x000fe200078e0a05 */
[----:B------:R-:W-:Y:S01]  /*0d90*/  LOP3.LUT R2, R2, 0x1ffffffe, RZ, 0xc0, !PT ;  /* 0x1ffffffe02027812 */ /* 0x000fe200078ec0ff */
[----:B------:R-:W-:Y:S01]  /*0da0*/  IMAD R205, R0, 0x40, R9 ;  /* 0x0000004000cd7824 */ /* 0x000fe200078e0209 */
[----:B------:R-:W-:Y:S01]  /*0db0*/  LOP3.LUT R9, R6, 0x7ffffffc, RZ, 0xc0, !PT ;  /* 0x7ffffffc06097812 */ /* 0x000fe200078ec0ff */
[----:B------:R-:W-:-:S02]  /*0dc0*/  IMAD R5, R5, 0x40, R4 ;  /* 0x0000004005057824 */ /* 0x000fc400078e0204 */
[----:B------:R-:W-:Y:S02]  /*0dd0*/  IMAD.IADD R2, R7, 0x1, -R2 ;  /* 0x0000000107027824 */ /* 0x000fe400078e0a02 */
[----:B------:R-:W-:Y:S02]  /*0de0*/  IMAD.MOV.U32 R7, RZ, RZ, R15 ;  /* 0x000000ffff077224 */ /* 0x000fe400078e000f */
[----:B------:R-:W-:Y:S01]  /*0df0*/  IMAD R224, R2, 0x8, R5 ;  /* 0x0000000802e07824 */ /* 0x000fe200078e0205 */
[----:B------:R-:W-:Y:S01]  /*0e00*/  LOP3.LUT R5, R3, 0x1ffffff8, RZ, 0xc0, !PT ;  /* 0x1ffffff803057812 */ /* 0x000fe200078ec0ff */
[----:B------:R-:W-:-:S04]  /*0e10*/  IMAD.IADD R204, R222, 0x1, -R9 ;  /* 0x00000001decc7824 */ /* 0x000fc800078e0a09 */
[----:B------:R-:W-:-:S04]  /*0e20*/  IMAD.IADD R5, R226, 0x1, -R5 ;  /* 0x00000001e2057824 */ /* 0x000fc800078e0a05 */
[----:B------:R-:W-:-:S07]  /*0e30*/  IMAD.SHL.U32 R200, R5, 0x8, RZ ;  /* 0x0000000805c87824 */ /* 0x000fce00078e00ff */
.L_x_4185:
[----:B0-----:R-:W0:Y:S01]  /*0e40*/  LDC.64 R206, c[0x0][0xd60] ;  /* 0x00035800ffce7b82 */ /* 0x001e220000000a00 */
[----:B------:R-:W-:Y:S01]  /*0e50*/  ULDC.64 UR10, c[0x0][0x208] ;  /* 0x00008200000a7ab9 */ /* 0x000fe20000000a00 */
[----:B------:R-:W-:Y:S01]  /*0e60*/  ULDC.64 UR6, c[0x0][0xb20] ;  /* 0x0002c80000067ab9 */ /* 0x000fe20000000a00 */
[----:B------:R-:W-:Y:S01]  /*0e70*/  ULDC.64 UR8, c[0x0][0xb10] ;  /* 0x0002c40000087ab9 */ /* 0x000fe20000000a00 */
[----:B0-----:R-:W-:-:S06]  /*0e80*/  IMAD.WIDE R206, R7, 0x4, R206 ;  /* 0x0000000407ce7825 */ /* 0x001fcc00078e02ce */
[----:B--2---:R-:W2:Y:S01]  /*0e90*/  LDG.E R206, desc[UR10][R206.64] ;  /* 0x0000000acece7981 */ /* 0x004ea2000c1e1900 */
[----:B------:R-:W-:Y:S02]  /*0ea0*/  ISETP.NE.U32.AND P0, PT, RZ, UR6, PT ;  /* 0x00000006ff007c0c */ /* 0x000fe4000bf05070 */
[----:B------:R-:W-:Y:S02]  /*0eb0*/  ISETP.NE.U32.AND P1, PT, RZ, UR8, PT ;  /* 0x00000008ff007c0c */ /* 0x000fe4000bf25070 */
[----:B------:R-:W-:Y:S02]  /*0ec0*/  ISETP.NE.AND.EX P0, PT, RZ, UR7, PT, P0 ;  /* 0x00000007ff007c0c */ /* 0x000fe4000bf05300 */
[----:B------:R-:W-:Y:S02]  /*0ed0*/  ISETP.NE.AND.EX P1, PT, RZ, UR9, PT, P1 ;  /* 0x00000009ff007c0c */ /* 0x000fe4000bf25310 */
[----:B--2---:R-:W-:-:S09]  /*0ee0*/  SHF.R.S32.HI R218, RZ, 0x1f, R206 ;  /* 0x0000001fffda7819 */ /* 0x004fd200000114ce */
[----:B------:R-:W-:-:S04]  /*0ef0*/  @P0 LEA R2, P2, R206, UR6, 0x2 ;  /* 0x00000006ce020c11 */ /* 0x000fc8000f8410ff */
[C---:B------:R-:W-:Y:S01]  /*0f00*/  @P0 LEA.HI.X R3, R206.reuse, UR7, R218, 0x2, P2 ;  /* 0x00000007ce030c11 */ /* 0x040fe200090f14da */
[----:B------:R-:W-:Y:S01]  /*0f10*/  ULDC.64 UR6, c[0x0][0x3f8] ;  /* 0x0000fe0000067ab9 */ /* 0x000fe20000000a00 */
[----:B---34-:R-:W-:-:S03]  /*0f20*/  @P1 LEA R4, P2, R206, UR8, 0x2 ;  /* 0x00000008ce041c11 */ /* 0x018fc6000f8410ff */
[----:B------:R-:W2:Y:S01]  /*0f30*/  @P0 LDG.E R2, desc[UR10][R2.64] ;  /* 0x0000000a02020981 */ /* 0x000ea2000c1e1900 */
[----:B------:R-:W-:-:S05]  /*0f40*/  @P1 LEA.HI.X R5, R206, UR9, R218, 0x2, P2 ;  /* 0x00000009ce051c11 */ /* 0x000fca00090f14da */
[----:B------:R-:W3:Y:S01]  /*0f50*/  @P1 LDG.E R4, desc[UR10][R4.64] ;  /* 0x0000000a04041981 */ /* 0x000ee2000c1e1900 */
[----:B------:R-:W-:Y:S01]  /*0f60*/  UISETP.NE.U32.AND UP0, UPT, UR6, URZ, UPT ;  /* 0x0000003f0600728c */ /* 0x000fe2000bf05070 */
[----:B------:R-:W-:Y:S01]  /*0f70*/  IMAD.U32 R219, RZ, RZ, UR5 ;  /* 0x00000005ffdb7e24 */ /* 0x000fe2000f8e00ff */
[----:B------:R-:W-:Y:S01]  /*0f80*/  ULDC.64 UR10, c[0x0][0xb18] ;  /* 0x0002c600000a7ab9 */ /* 0x000fe20000000a00 */
[----:B------:R-:W-:Y:S01]  /*0f90*/  ULDC UR6, c[0x0][0x404] ;  /* 0x0001010000067ab9 */ /* 0x000fe20000000800 */
[----:B------:R-:W-:Y:S01]  /*0fa0*/  UISETP.NE.AND.EX UP0, UPT, UR7, URZ, UPT, UP0 ;  /* 0x0000003f0700728c */ /* 0x000fe2000bf05300 */
[----:B------:R-:W-:Y:S01]  /*0fb0*/  ISETP.NE.U32.AND P2, PT, RZ, UR10, PT ;  /* 0x0000000aff007c0c */ /* 0x000fe2000bf45070 */
[----:B------:R-:W-:Y:S01]  /*0fc0*/  UMOV UR4, URZ ;  /* 0x0000003f00047c82 */ /* 0x000fe20008000000 */
[----:B------:R-:W-:Y:S01]  /*0fd0*/  ULDC UR7, c[0x0][0x2e0] ;  /* 0x0000b80000077ab9 */ /* 0x000fe20000000800 */
[----:B------:R-:W-:Y:S01]  /*0fe0*/  USEL UR6, UR6, 0x1, UP0 ;  /* 0x0000000106067887 */ /* 0x000fe20008000000 */
[----:B------:R-:W-:Y:S01]  /*0ff0*/  ISETP.NE.AND.EX P2, PT, RZ, UR11, PT, P2 ;  /* 0x0000000bff007c0c */ /* 0x000fe2000bf45320 */
[----:B------:R-:W-:-:S02]  /*1000*/  ULDC UR61, c[0x0][0x288] ;  /* 0x0000a200003d7ab9 */ /* 0x000fc40000000800 */
[----:B------:R-:W-:Y:S01]  /*1010*/  UIMAD UR6, UR6, UR7, URZ ;  /* 0x00000007060672a4 */ /* 0x000fe2000f8e023f */
[----:B--2---:R-:W-:Y:S02]  /*1020*/  @P0 R2UR UR4, R2 ;  /* 0x00000000020402ca */ /* 0x004fe400000e0000 */
[----:B---3--:R-:W-:Y:S01]  /*1030*/  @P1 R2UR UR61, R4 ;  /* 0x00000000043d12ca */ /* 0x008fe200000e0000 */
[----:B-1---5:R-:W-:-:S14]  /*1040*/  @P1 BRA `(.L_x_4131) ;  /* 0x0000000000301947 */ /* 0x022fdc0003800000 */
[----:B------:R-:W-:Y:S02]  /*1050*/  ULDC.64 UR8, c[0x0][0xaf8] ;  /* 0x0002be0000087ab9 */ /* 0x000fe40000000a00 */
[----:B------:R-:W-:-:S04]  /*1060*/  ISETP.NE.U32.AND P0, PT, RZ, UR8, PT ;  /* 0x00000008ff007c0c */ /* 0x000fc8000bf05070 */
[----:B------:R-:W-:-:S13]  /*1070*/  ISETP.NE.AND.EX P0, PT, RZ, UR9, PT, P0 ;  /* 0x00000009ff007c0c */ /* 0x000fda000bf05300 */
[----:B------:R-:W-:Y:S05]  /*1080*/  @!P0 BRA `(.L_x_4131) ;  /* 0x0000000000208947 */ /* 0x000fea0003800000 */
[----:B------:R-:W0:Y:S01]  /*1090*/  LDC.64 R2, c[0x0][0xaf8] ;  /* 0x0002be00ff027b82 */ /* 0x000e220000000a00 */
[----:B------:R-:W-:Y:S01]  /*10a0*/  ULDC.64 UR8, c[0x0][0x208] ;  /* 0x0000820000087ab9 */ /* 0x000fe20000000a00 */
[----:B0-----:R-:W-:-:S05]  /*10b0*/  IMAD.WIDE R2, R206, 0x4, R2 ;  /* 0x00000004ce027825 */ /* 0x001fca00078e0202 */
[----:B------:R-:W2:Y:S04]  /*10c0*/  LDG.E R4, desc[UR8][R2.64] ;  /* 0x0000000802047981 */ /* 0x000ea8000c1e1900 */
[----:B------:R-:W3:Y:S01]  /*10d0*/  LDG.E R0, desc[UR8][R2.64+0x4] ;  /* 0x0000040802007981 */ /* 0x000ee2000c1e1900 */
[----:B--2---:R-:W-:Y:S02]  /*10e0*/  R2UR UR61, R4 ;  /* 0x00000000043d72ca */ /* 0x004fe400000e0000 */
[----:B---3--:R-:W-:-:S13]  /*10f0*/  R2UR UR5, R0 ;  /* 0x00000000000572ca */ /* 0x008fda00000e0000 */
[----:B------:R-:W-:-:S12]  /*1100*/  UIADD3 UR61, -UR61, UR5, URZ ;  /* 0x000000053d3d7290 */ /* 0x000fd8000fffe13f */
.L_x_4131:
[----:B------:R-:W-:Y:S01]  /*1110*/  IMAD.U32 R220, RZ, RZ, UR60 ;  /* 0x0000003cffdc7e24 */ /* 0x000fe2000f8e00ff */
[----:B------:R-:W-:Y:S06]  /*1120*/  @!P2 BRA `(.L_x_4132) ;  /* 0x000000000018a947 */ /* 0x000fec0003800000 */
[----:B------:R-:W-:Y:S01]  /*1130*/  LEA R2, P0, R206, UR10, 0x2 ;  /* 0x0000000ace027c11 */ /* 0x000fe2000f8010ff */
[----:B------:R-:W-:-:S03]  /*1140*/  ULDC.64 UR6, c[0x0][0x208] ;  /* 0x0000820000067ab9 */ /* 0x000fc60000000a00 */
[----:B------:R-:W-:-:S05]  /*1150*/  LEA.HI.X R3, R206, UR11, R218, 0x2, P0 ;  /* 0x0000000bce037c11 */ /* 0x000fca00080f14da */
[----:B------:R-:W2:Y:S02]  /*1160*/  LDG.E R2, desc[UR6][R2.64] ;  /* 0x0000000602027981 */ /* 0x000ea4000c1e1900 */
[----:B--2---:R-:W-:Y:S01]  /*1170*/  R2UR UR6, R2 ;  /* 0x00000000020672ca */ /* 0x004fe200000e0000 */
[----:B------:R-:W-:-:S14]  /*1180*/  BRA `(.L_x_4133) ;  /* 0x0000000000307947 */ /* 0x000fdc0003800000 */
.L_x_4132:
        /* <DEDUP_REMOVED lines=12> */
.L_x_4133:
[----:B------:R-:W-:Y:S01]  /*1250*/  UIADD3 UR6, -UR4, UR6, URZ ;  /* 0x0000000604067290 */ /* 0x000fe2000fffe13f */
[----:B------:R-:W-:Y:S01]  /*1260*/  PLOP3.LUT P0, PT, PT, PT, PT, 0x80, 0x0 ;  /* 0x000000000000781c */ /* 0x000fe20003f0f070 */
[----:B------:R-:W-:Y:S01]  /*1270*/  ULEA UR5, UR60, 0xdf, 0x7 ;  /* 0x000000df3c057891 */ /* 0x000fe2000f8e383f */
[----:B------:R-:W-:Y:S01]  /*1280*/  CS2R R2, SRZ ;  /* 0x0000000000027805 */ /* 0x000fe2000001ff00 */
[----:B------:R-:W-:Y:S01]  /*1290*/  UIADD3 UR4, UR6, 0x5f, URZ ;  /* 0x0000005f06047890 */ /* 0x000fe2000fffe03f */
[----:B------:R-:W-:Y:S01]  /*12a0*/  IMAD.MOV.U32 R0, RZ, RZ, RZ ;  /* 0x000000ffff007224 */ /* 0x000fe200078e00ff */
[----:B------:R-:W-:Y:S01]  /*12b0*/  CS2R R148, SRZ ;  /* 0x0000000000947805 */ /* 0x000fe2000001ff00 */
[----:B------:R-:W-:Y:S01]  /*12c0*/  IMAD.U32 R201, RZ, RZ, UR6 ;  /* 0x00000006ffc97e24 */ /* 0x000fe2000f8e00ff */
[----:B------:R-:W-:Y:S01]  /*12d0*/  UIADD3 UR6, UR6, UR5, -UR61 ;  /* 0x0000000506067290 */ /* 0x000fe2000fffe83d */
[----:B------:R-:W-:Y:S01]  /*12e0*/  IMAD.MOV.U32 R150, RZ, RZ, RZ ;  /* 0x000000ffff967224 */ /* 0x000fe200078e00ff */
        /* <DEDUP_REMOVED lines=67> */
[----:B------:R-:W-:Y:S01]  /*1720*/  CS2R R32, SRZ ;  /* 0x0000000000207805 */ /* 0x000fe2000001ff00 */
[----:B------:R-:W-:Y:S01]  /*1730*/  IMAD.MOV.U32 R10, RZ, RZ, RZ ;  /* 0x000000ffff0a7224 */ /* 0x000fe200078e00ff */
[----:B------:R-:W-:-:S02]  /*1740*/  CS2R R26, SRZ ;  /* 0x00000000001a7805 */ /* 0x000fc4000001ff00 */
[----:B------:R-:W-:Y:S01]  /*1750*/  CS2R R28, SRZ ;  /* 0x00000000001c7805 */ /* 0x000fe2000001ff00 */
[----:B------:R-:W-:Y:S01]  /*1760*/  IMAD.MOV.U32 R12, RZ, RZ, RZ ;  /* 0x000000ffff0c7224 */ /* 0x000fe200078e00ff */
[----:B------:R-:W-:Y:S01]  /*1770*/  CS2R R24, SRZ ;  /* 0x0000000000187805 */ /* 0x000fe2000001ff00 */
        /* <DEDUP_REMOVED lines=40> */
.L_x_4135:
[----:B------:R-:W0:Y:S01]  /*1a00*/  S2R R3, SR_CgaCtaId ;  /* 0x0000000000037919 */ /* 0x000e220000008800 */
[----:B------:R-:W-:Y:S02]  /*1a10*/  LEA.HI R0, R221, R221, RZ, 0x1 ;  /* 0x000000dddd007211 */ /* 0x000fe400078f08ff */
[----:B------:R-:W-:Y:S01]  /*1a20*/  MOV R2, 0x400 ;  /* 0x0000040000027802 */ /* 0x000fe20000000f00 */
[----:B------:R-:W1:Y:S01]  /*1a30*/  S2R R16, SR_TID.X ;  /* 0x0000000000107919 */ /* 0x000e620000002100 */
[----:B------:R-:W-:-:S05]  /*1a40*/  LOP3.LUT R0, R0, 0xfffffffe, RZ, 0xc0, !PT ;  /* 0xfffffffe00007812 */ /* 0x000fca00078ec0ff */
[----:B------:R-:W-:Y:S01]  /*1a50*/  IMAD.IADD R0, R221, 0x1, -R0 ;  /* 0x00000001dd007824 */ /* 0x000fe200078e0a00 */
[----:B0-----:R-:W-:-:S04]  /*1a60*/  LEA R5, R3, R2, 0x18 ;  /* 0x0000000203057211 */ /* 0x001fc800078ec0ff */
[----:B------:R-:W-:Y:S02]  /*1a70*/  SHF.L.U32 R2, R0, 0x1f, RZ ;  /* 0x0000001f00027819 */ /* 0x000fe400000006ff */
[----:B-1----:R-:W-:Y:S02]  /*1a80*/  SHF.R.U32.HI R16, RZ, 0x7, R16 ;  /* 0x00000007ff107819 */ /* 0x002fe40000011610 */
[----:B------:R-:W0:Y:S03]  /*1a90*/  SYNCS.PHASECHK.TRANS64.TRYWAIT P0, [R5+URZ+0x32400], R2 ;  /* 0x03240002050075a7 */ /* 0x000e26000800017f */
[----:B------:R-:W-:Y:S01]  /*1aa0*/  VIADD R213, R16, 0x8 ;  /* 0x0000000810d57836 */ /* 0x000fe20000000000 */
[----:B0-----:R-:W-:Y:S06]  /*1ab0*/  @!P0 BRA `(.L_x_4136) ;  /* 0x000000f400ec8947 */ /* 0x001fec0003800000 */
.L_x_4271:
[----:B------:R-:W-:Y:S05]  /*1ac0*/  WARPSYNC.ALL ;  /* 0x0000000000007948 */ /* 0x000fea0003800000 */
[----:B------:R-:W-:Y:S01]  /*1ad0*/  R2UR UR4, R225 ;  /* 0x00000000e10472ca */ /* 0x000fe200000e0000 */
[----:B------:R1:W-:-:S12]  /*1ae0*/  BAR.SYNC.DEFER_BLOCKING R213, 0x100 ;  /* 0x000400d50000751d */ /* 0x0003d80000010000 */
[----:B------:R-:W-:-:S05]  /*1af0*/  IMAD.U32 R0, RZ, RZ, UR4 ;  /* 0x00000004ff007e24 */ /* 0x000fca000f8e00ff */
[----:B------:R-:W-:-:S13]  /*1b00*/  ISETP.NE.AND P0, PT, R0, 0x3, PT ;  /* 0x000000030000780c */ /* 0x000fda0003f05270 */
[----:B-1----:R-:W-:Y:S05]  /*1b10*/  @!P0 BRA `(.L_x_4137) ;  /* 0x0000000000048947 */ /* 0x002fea0003800000 */
[----:B------:R-:W-:Y:S01]  /*1b20*/  BPT.TRAP 0x1 ;  /* 0x000000040000795c */ /* 0x000fe20000300000 */
.L_x_4137:
[----:B------:R-:W-:Y:S02]  /*1b30*/  IMAD.U32 R3, RZ, RZ, UR37 ;  /* 0x00000025ff037e24 */ /* 0x000fe4000f8e00ff */
[----:B------:R-:W-:-:S03]  /*1b40*/  IMAD.U32 R0, RZ, RZ, UR36 ;  /* 0x00000024ff007e24 */ /* 0x000fc6000f8e00ff */
[----:B------:R-:W-:Y:S01]  /*1b50*/  SHF.L.U32 R3, R3, 0x1f, RZ ;  /* 0x0000001f03037819 */ /* 0x000fe200000006ff */
[----:B------:R-:W-:-:S04]  /*1b60*/  IMAD R0, R0, 0x8, R5 ;  /* 0x0000000800007824 */ /* 0x000fc800078e0205 */
[----:B------:R1:W2:Y:S01]  /*1b70*/  SYNCS.PHASECHK.TRANS64.TRYWAIT P1, [R0+URZ+0x32430], R3 ;  /* 0x03243003000075a7 */ /* 0x0002a2000802017f */
[----:B------:R-:W-:Y:S05]  /*1b80*/  @!P0 BRA `(.L_x_4138) ;  /* 0x0000000000048947 */ /* 0x000fea0003800000 */
[----:B------:R-:W-:Y:S01]  /*1b90*/  BPT.TRAP 0x1 ;  /* 0x000000040000795c */ /* 0x000fe20000300000 */
.L_x_4138:
[----:B--2---:R-:W-:Y:S05]  /*1ba0*/  @P1 BRA `(.L_x_4139) ;  /* 0x0000000000081947 */ /* 0x004fea0003800000 */
[----:B------:R-:W2:Y:S02]  /*1bb0*/  SYNCS.PHASECHK.TRANS64.TRYWAIT P1, [R0+URZ+0x32430], R3 ;  /* 0x03243003000075a7 */ /* 0x000ea4000802017f */
[----:B--2---:R-:W-:Y:S05]  /*1bc0*/  @!P1 BRA `(.L_x_4140) ;  /* 0x000000f400bc9947 */ /* 0x004fea0003800000 */
.L_x_4139:
[----:B------:R-:W-:Y:S01]  /*1bd0*/  R2UR UR4, R5 ;  /* 0x00000000050472ca */ /* 0x000fe200000e0000 */
[----:B------:R-:W-:Y:S01]  /*1be0*/  WARPGROUP.ARRIVE ;  /* 0x00000000000079c5 */ /* 0x000fe20000000000 */
[----:B------:R-:W-:Y:S01]  /*1bf0*/  UMOV UR8, UR38 ;  /* 0x0000002600087c82 */ /* 0x000fe20008000000 */
[----:B------:R-:W-:Y:S01]  /*1c00*/  UMOV UR9, 0x40000040 ;  /* 0x4000004000097882 */ /* 0x000fe20000000000 */
[----:B------:R-:W-:Y:S01]  /*1c10*/  UMOV UR11, 0x40000040 ;  /* 0x40000040000b7882 */ /* 0x000fe20000000000 */
[----:B------:R-:W-:-:S08]  /*1c20*/  UIADD3 UR5, UR38, 0x2, URZ ;  /* 0x0000000226057890 */ /* 0x000fd0000fffe03f */
[----:B------:R-:W-:-:S04]  /*1c30*/  UIADD3 UR4, UR4, 0x1c400, URZ ;  /* 0x0001c40004047890 */ /* 0x000fc8000fffe03f */
[----:B------:R-:W-:-:S04]  /*1c40*/  USHF.R.U32.HI UR4, URZ, 0x4, UR4 ;  /* 0x000000043f047899 */ /* 0x000fc80008011604 */
        /* <DEDUP_REMOVED lines=40> */
.L_x_4272:
[----:B------:R-:W-:Y:S05]  /*1ed0*/  @!P0 BRA `(.L_x_4142) ;  /* 0x0000000000048947 */ /* 0x000fea0003800000 */
[----:B------:R-:W-:Y:S01]  /*1ee0*/  BPT.TRAP 0x1 ;  /* 0x000000040000795c */ /* 0x000fe20000300000 */
.L_x_4142:
[----:B------:R4:W0:Y:S01]  /*1ef0*/  SYNCS.PHASECHK.TRANS64.TRYWAIT P1, [R0+URZ+0x32450], R3 ;  /* 0x03245003000075a7 */ /* 0x000822000802017f */
[----:B------:R-:W-:Y:S05]  /*1f00*/  @!P0 BRA `(.L_x_4143) ;  /* 0x0000000000048947 */ /* 0x000fea0003800000 */
[----:B------:R-:W-:Y:S01]  /*1f10*/  BPT.TRAP 0x1 ;  /* 0x000000040000795c */ /* 0x000fe20000300000 */
.L_x_4143:
[----:B0-----:R-:W-:Y:S05]  /*1f20*/  @P1 BRA `(.L_x_4144) ;  /* 0x0000000000081947 */ /* 0x001fea0003800000 */
[----:B------:R-:W0:Y:S02]  /*1f30*/  SYNCS.PHASECHK.TRANS64.TRYWAIT P1, [R0+URZ+0x32450], R3 ;  /* 0x03245003000075a7 */ /* 0x000e24000802017f */
[----:B0-----:R-:W-:Y:S05]  /*1f40*/  @!P1 BRA `(.L_x_4145) ;  /* 0x000000f400049947 */ /* 0x001fea0003800000 */
.L_x_4144:
[----:B------:R-:W-:Y:S01]  /*1f50*/  R2UR UR4, R5 ;  /* 0x00000000050472ca */ /* 0x000fe200000e0000 */
[----:B------:R-:W-:Y:S01]  /*1f60*/  WARPGROUP.ARRIVE ;  /* 0x00000000000079c5 */ /* 0x000fe20000000000 */
[----:B------:R-:W-:Y:S01]  /*1f70*/  UMOV UR9, 0x40000040 ;  /* 0x4000004000097882 */ /* 0x000fe20000000000 */
[----:B------:R-:W-:Y:S01]  /*1f80*/  UMOV UR11, 0x40000040 ;  /* 0x40000040000b7882 */ /* 0x000fe20000000000 */
[----:B------:R-:W-:Y:S01]  /*1f90*/  UMOV UR13, 0x40000040 ;  /* 0x40000040000d7882 */ /* 0x000fe20000000000 */
[----:B------:R-:W-:Y:S01]  /*1fa0*/  UMOV UR15, 0x40000040 ;  /* 0x40000040000f7882 */ /* 0x000fe20000000000 */
[----:B------:R-:W-:Y:S01]  /*1fb0*/  IMAD.U32 R9, RZ, RZ, UR13 ;  /* 0x0000000dff097e24 */ /* 0x000fe2000f8e00ff */
[----:B------:R-:W-:Y:S01]  /*1fc0*/  UMOV UR17, 0x40000040 ;  /* 0x4000004000117882 */ /* 0x000fe20000000000 */
[----:B------:R-:W-:Y:S01]  /*1fd0*/  IMAD.U32 R11, RZ, RZ, UR9 ;  /* 0x00000009ff0b7e24 */ /* 0x000fe2000f8e00ff */
        /* <DEDUP_REMOVED lines=8> */
[----:B------:R-:W-:Y:S01]  /*2060*/  USHF.R.U32.HI UR4, URZ, 0x4, UR4 ;  /* 0x000000043f047899 */ /* 0x000fe20008011604 */
[----:B------:R-:W-:Y:S01]  /*2070*/  IMAD R20, R20, 0x80, R205 ;  /* 0x0000008014147824 */ /* 0x000fe200078e02cd */
[----:B------:R-:W-:Y:S01]  /*2080*/  UMOV UR31, 0x40000040 ;  /* 0x40000040001f7882 */ /* 0x000fe20000000000 */
[----:B------:R-:W-:Y:S01]  /*2090*/  UMOV UR33, 0x40000040 ;  /* 0x4000004000217882 */ /* 0x000fe20000000000 */
[----:B------:R-:W-:Y:S01]  /*20a0*/  ULOP3.LUT UR7, UR4, 0x3fff, URZ, 0xc0, !UPT ;  /* 0x00003fff04077892 */ /* 0x000fe2000f8ec03f */
[----:B------:R-:W0:Y:S01]  /*20b0*/  S2R R72, SR_TID.X ;  /* 0x0000000000487919 */ /* 0x000e220000002100 */
[----:B------:R-:W-:-:S02]  /*20c0*/  ULOP3.LUT UR4, UR40, 0x10000, URZ, 0xfc, !UPT ;  /* 0x0001000028047892 */ /* 0x000fc4000f8efc3f */
[----:B------:R-:W-:Y:S02]  /*20d0*/  ULOP3.LUT UR38, UR7, 0x10000, URZ, 0xfc, !UPT ;  /* 0x0001000007267892 */ /* 0x000fe4000f8efc3f */
[----:B------:R-:W-:Y:S02]  /*20e0*/  UIADD3 UR6, UR4, 0x2, URZ ;  /* 0x0000000204067890 */ /* 0x000fe4000fffe03f */
[----:B------:R-:W-:Y:S01]  /*20f0*/  UIMAD UR5, UR36, 0xc00, UR38 ;  /* 0x00000c00240578a4 */ /* 0x000fe2000f8e0226 */
[----:B------:R-:W-:Y:S01]  /*2100*/  UMOV UR8, UR4 ;  /* 0x0000000400087c82 */ /* 0x000fe20008000000 */
[----:B------:R-:W-:Y:S01]  /*2110*/  UIADD3 UR16, UR4, 0x406, URZ ;  /* 0x0000040604107890 */ /* 0x000fe2000fffe03f */
[----:B------:R-:W-:Y:S02]  /*2120*/  IMAD.U32 R10, RZ, RZ, UR8 ;  /* 0x00000008ff0a7e24 */ /* 0x000fe4000f8e00ff */
[----:B------:R-:W-:Y:S01]  /*2130*/  UMOV UR12, UR6 ;  /* 0x00000006000c7c82 */ /* 0x000fe20008000000 */
[----:B------:R-:W-:Y:S01]  /*2140*/  UIADD3 UR6, UR4, 0x4, URZ ;  /* 0x0000000404067890 */ /* 0x000fe2000fffe03f */
[----:B------:R-:W-:Y:S01]  /*2150*/  IMAD.U32 R8, RZ, RZ, UR12 ;  /* 0x0000000cff087e24 */ /* 0x000fe2000f8e00ff */
[----:B------:R-:W-:Y:S01]  /*2160*/  UMOV UR10, UR5 ;  /* 0x00000005000a7c82 */ /* 0x000fe20008000000 */
[----:B------:R-:W-:Y:S01]  /*2170*/  UIADD3 UR18, UR5, 0x306, URZ ;  /* 0x0000030605127890 */ /* 0x000fe2000fffe03f */
[----:B------:R-:W-:Y:S01]  /*2180*/  HGMMA.64x96x16.F32.BF16 R24, gdesc[UR8], R24, gsb0 ;  /* 0x01600000081879f0 */ /* 0x000fe20008001818 */
[----:B------:R-:W-:-:S02]  /*2190*/  UIADD3 UR8, UR5, 0x2, URZ ;  /* 0x0000000205087890 */ /* 0x000fc4000fffe03f */
[----:B------:R-:W-:Y:S01]  /*21a0*/  UIADD3 UR10, UR5, 0x302, URZ ;  /* 0x00000302050a7890 */ /* 0x000fe2000fffe03f */
[----:B------:R-:W-:Y:S01]  /*21b0*/  UMOV UR9, 0x40000040 ;  /* 0x4000004000097882 */ /* 0x000fe20000000000 */
[----:B------:R-:W-:Y:S01]  /*21c0*/  UMOV UR11, 0x40000040 ;  /* 0x40000040000b7882 */ /* 0x000fe20000000000 */
[----:B------:R-:W-:Y:S02]  /*21d0*/  UIADD3 UR20, UR4, 0x800, URZ ;  /* 0x0000080004147890 */ /* 0x000fe4000fffe03f */
[----:B------:R-:W-:Y:S01]  /*21e0*/  UMOV UR14, UR8 ;  /* 0x00000008000e7c82 */ /* 0x000fe20008000000 */
[----:B------:R-:W-:Y:S02]  /*21f0*/  UIADD3 UR8, UR5, 0x4, URZ ;  /* 0x0000000405087890 */ /* 0x000fe4000fffe03f */
[----:B------:R-:W-:Y:S02]  /*2200*/  UIADD3 UR22, UR5, 0x600, URZ ;  /* 0x0000060005167890 */ /* 0x000fe4000fffe03f */
[----:B------:R-:W-:-:S02]  /*2210*/  UIADD3 UR24, UR4, 0x802, URZ ;  /* 0x0000080204187890 */ /* 0x000fc4000fffe03f */
[----:B------:R-:W-:Y:S02]  /*2220*/  UIADD3 UR26, UR5, 0x602, URZ ;  /* 0x00000602051a7890 */ /* 0x000fe4000fffe03f */
[----:B------:R-:W-:Y:S02]  /*2230*/  UIADD3 UR28, UR4, 0x804, URZ ;  /* 0x00000804041c7890 */ /* 0x000fe4000fffe03f */
[----:B------:R-:W-:Y:S02]  /*2240*/  UIADD3 UR30, UR5, 0x604, URZ ;  /* 0x00000604051e7890 */ /* 0x000fe4000fffe03f */
[----:B------:R-:W-:Y:S02]  /*2250*/  UIADD3 UR32, UR4, 0x806, URZ ;  /* 0x0000080604207890 */ /* 0x000fe4000fffe03f */
[----:B------:R-:W-:Y:S01]  /*2260*/  UIADD3 UR34, UR5, 0x606, URZ ;  /* 0x0000060605227890 */ /* 0x000fe2000fffe03f */
        /* <DEDUP_REMOVED lines=17> */
[----:B------:R-:W-:Y:S01]  /*2380*/  ULOP3.LUT UR7, UR7, 0x3000000, URZ, 0xfc, !UPT ;  /* 0x0300000007077892 */ /* 0x000fe2000f8efc3f */
        /* <DEDUP_REMOVED lines=21> */
[----:B---3--:R-:W-:Y:S01]  /*24e0*/  IMAD.U32 R5, RZ, RZ, UR13 ;  /* 0x0000000dff057e24 */ /* 0x008fe2000f8e00ff */
        /* <DEDUP_REMOVED lines=9> */
[----:B------:R-:W-:Y:S01]  /*2580*/  R2UR UR6, R201 ;  /* 0x00000000c90672ca */ /* 0x000fe200000e0000 */
[----:B-12-4-:R-:W-:Y:S01]  /*2590*/  IMAD.U32 R3, RZ, RZ, UR13 ;  /* 0x0000000dff037e24 */ /* 0x016fe2000f8e00ff */
        /* <DEDUP_REMOVED lines=8> */
[----:B------:R-:W-:Y:S02]  /*2620*/  UIADD3 UR5, -UR61, 0x61, UR4 ;  /* 0x000000613d057890 */ /* 0x000fe4000fffe104 */
[----:B------:R-:W-:-:S04]  /*2630*/  UIADD3 UR4, UR4, 0x60, URZ ;  /* 0x0000006004047890 */ /* 0x000fc8000fffe03f */
[----:B------:R-:W-:Y:S02]  /*2640*/  IMAD.U32 R13, RZ, RZ, UR5 ;  /* 0x00000005ff0d7e24 */ /* 0x000fe4000f8e00ff */
[----:B------:R-:W-:Y:S01]  /*2650*/  IMAD.U32 R21, RZ, RZ, UR4 ;  /* 0x00000004ff157e24 */ /* 0x000fe2000f8e00ff */
[----:B------:R-:W-:Y:S01]  /*2660*/  ULDC UR4, c[0x0][0xa80] ;  /* 0x0002a00000047ab9 */ /* 0x000fe20000000800 */
[C---:B------:R-:W-:Y:S02]  /*2670*/  IMAD R13, R204.reuse, -0x2, R13 ;  /* 0xfffffffecc0d7824 */ /* 0x040fe400078e020d */
[----:B------:R-:W-:-:S03]  /*2680*/  IMAD R12, R204, -0x2, R21 ;  /* 0xfffffffecc0c7824 */ /* 0x000fc600078e0215 */
[----:B------:R-:W-:Y:S02]  /*2690*/  IADD3 R21, R13, 0x8, R20 ;  /* 0x000000080d157810 */ /* 0x000fe40007ffe014 */
[----:B------:R-:W-:Y:S02]  /*26a0*/  VIADDMNMX R13, R20, R13, R12, PT ;  /* 0x0000000d140d7246 */ /* 0x000fe4000380010c */
[----:B------:R-:W-:Y:S02]  /*26b0*/  VIMNMX R20, R12, R21, PT ;  /* 0x000000150c147248 */ /* 0x000fe40003fe0100 */
[C---:B------:R-:W-:Y:S02]  /*26c0*/  ISETP.GT.AND P1, PT, R13.reuse, RZ, PT ;  /* 0x000000ff0d00720c */ /* 0x040fe40003f24270 */
[C---:B------:R-:W-:Y:S02]  /*26d0*/  ISETP.GT.AND P6, PT, R13.reuse, 0x1, PT ;  /* 0x000000010d00780c */ /* 0x040fe40003fc4270 */
[----:B------:R-:W-:-:S02]  /*26e0*/  ISETP.GT.AND P5, PT, R13, 0x8, PT ;  /* 0x000000080d00780c */ /* 0x000fc40003fa4270 */
[C---:B------:R-:W-:Y:S02]  /*26f0*/  ISETP.GT.AND P3, PT, R13.reuse, 0x9, PT ;  /* 0x000000090d00780c */ /* 0x040fe40003f64270 */
[C---:B------:R-:W-:Y:S02]  /*2700*/  ISETP.GT.AND P4, PT, R13.reuse, 0x10, PT ;  /* 0x000000100d00780c */ /* 0x040fe40003f84270 */
[----:B------:R-:W-:Y:S01]  /*2710*/  ISETP.GT.AND P2, PT, R13, 0x11, PT ;  /* 0x000000110d00780c */ /* 0x000fe20003f44270 */
        /* <DEDUP_REMOVED lines=45> */
[----:B------:R-:W-:Y:S02]  /*29f0*/  FMNMX.FTZ R12, R21, R25, !PT ;  /* 0x00000019150c7209 */ /* 0x000fe40007810000 */
[----:B------:R-:W-:Y:S02]  /*2a00*/  FSEL R29, R29, -INF , P3 ;  /* 0xff8000001d1d7808 */ /* 0x000fe40001800000 */
[C---:B------:R-:W-:Y:S02]  /*2a10*/  ISETP.GT.AND P3, PT, R13.reuse, 0x21, PT ;  /* 0x000000210d00780c */ /* 0x040fe40003f64270 */
[----:B------:R-:W-:Y:S02]  /*2a20*/  FSEL R158, R40, -INF , P5 ;  /* 0xff800000289e7808 */ /* 0x000fe40002800000 */
[----:B------:R-:W-:Y:S02]  /*2a30*/  ISETP.GT.AND P5, PT, R13, 0x38, PT ;  /* 0x000000380d00780c */ /* 0x000fe40003fa4270 */
[----:B------:R-:W-:-:S02]  /*2a40*/  FSEL R159, R48, -INF , P1 ;  /* 0xff800000309f7808 */ /* 0x000fc40000800000 */
[----:B------:R-:W-:Y:S02]  /*2a50*/  FSEL R163, R49, -INF , P6 ;  /* 0xff80000031a37808 */ /* 0x000fe40003000000 */
[----:B------:R-:W-:Y:S02]  /*2a60*/  FSEL R157, R32, -INF , P4 ;  /* 0xff800000209d7808 */ /* 0x000fe40002000000 */
[----:B------:R-:W-:Y:S02]  /*2a70*/  FSEL R161, R33, -INF , P2 ;  /* 0xff80000021a17808 */ /* 0x000fe40001000000 */
[C---:B------:R-:W-:Y:S02]  /*2a80*/  ISETP.GT.AND P1, PT, R13.reuse, 0x48, PT ;  /* 0x000000480d00780c */ /* 0x040fe40003f24270 */
[----:B------:R-:W-:Y:S02]  /*2a90*/  ISETP.GT.AND P6, PT, R13, 0x49, PT ;  /* 0x000000490d00780c */ /* 0x000fe40003fc4270 */
[----:B------:R-:W-:-:S02]  /*2aa0*/  FMNMX.FTZ R24, R73, R12, !PT ;  /* 0x0000000c49187209 */ /* 0x000fc40007810000 */
[C---:B------:R-:W-:Y:S02]  /*2ab0*/  ISETP.GT.AND P4, PT, R13.reuse, 0x28, PT ;  /* 0x000000280d00780c */ /* 0x040fe40003f84270 */
[----:B------:R-:W-:Y:S02]  /*2ac0*/  ISETP.GT.AND P2, PT, R13, 0x29, PT ;  /* 0x000000290d00780c */ /* 0x000fe40003f44270 */
[----:B------:R-:W-:Y:S02]  /*2ad0*/  FSEL R162, R41, -INF , P3 ;  /* 0xff80000029a27808 */ /* 0x000fe40001800000 */
[C---:B------:R-:W-:Y:S02]  /*2ae0*/  ISETP.GT.AND P3, PT, R13.reuse, 0x39, PT ;  /* 0x000000390d00780c */ /* 0x040fe40003f64270 */
[----:B------:R-:W-:Y:S02]  /*2af0*/  FSEL R168, R52, -INF , P5 ;  /* 0xff80000034a87808 */ /* 0x000fe40002800000 */
[----:B------:R-:W-:-:S02]  /*2b00*/  ISETP.GT.AND P5, PT, R13, 0x50, PT ;  /* 0x000000500d00780c */ /* 0x000fc40003fa4270 */
[----:B------:R-:W-:Y:S02]  /*2b10*/  FSEL R169, R60, -INF , P1 ;  /* 0xff8000003ca97808 */ /* 0x000fe40000800000 */
[----:B------:R-:W-:Y:S02]  /*2b20*/  FSEL R173, R61, -INF , P6 ;  /* 0xff8000003dad7808 */ /* 0x000fe40003000000 */
[----:B------:R-:W-:Y:S02]  /*2b30*/  FMNMX.FTZ R24, R29, R24, !PT ;  /* 0x000000181d187209 */ /* 0x000fe40007810000 */
[----:B------:R-:W-:Y:S02]  /*2b40*/  FSEL R167, R44, -INF , P4 ;  /* 0xff8000002ca77808 */ /* 0x000fe40002000000 */
[----:B------:R-:W-:Y:S02]  /*2b50*/  FSEL R171, R45, -INF , P2 ;  /* 0xff8000002dab7808 */ /* 0x000fe40001000000 */
[----:B------:R-:W-:-:S02]  /*2b60*/  ISETP.GT.AND P1, PT, R20, RZ, PT ;  /* 0x000000ff1400720c */ /* 0x000fc40003f24270 */
[----:B------:R-:W-:Y:S02]  /*2b70*/  ISETP.GT.AND P6, PT, R20, 0x1, PT ;  /* 0x000000011400780c */ /* 0x000fe40003fc4270 */
        /* <DEDUP_REMOVED lines=10> */
[----:B------:R-:W-:-:S02]  /*2c20*/  FSEL R164, R57, -INF , P2 ;  /* 0xff80000039a47808 */ /* 0x000fc40001000000 */
[C---:B------:R-:W-:Y:S02]  /*2c30*/  ISETP.GT.AND P4, PT, R13.reuse, 0x58, PT ;  /* 0x000000580d00780c */ /* 0x040fe40003f84270 */
        /* <DEDUP_REMOVED lines=14> */
[----:B------:R-:W-:Y:S02]  /*2d20*/  ISETP.GT.AND P5, PT, R20, 0x18, PT ;  /* 0x000000181400780c */ /* 0x000fe40003fa4270 */
[----:B------:R-:W-:Y:S02]  /*2d30*/  FMNMX.FTZ R41, R158, R41, !PT ;  /* 0x000000299e297209 */ /* 0x000fe40007810000 */
[----:B------:R-:W-:-:S02]  /*2d40*/  FSEL R180, R35, -INF , P6 ;  /* 0xff80000023b47808 */ /* 0x000fc40003000000 */
[----:B------:R-:W-:Y:S02]  /*2d50*/  FMNMX.FTZ R13, R176, R13, !PT ;  /* 0x0000000db00d7209 */ /* 0x000fe40007810000 */
[----:B------:R-:W-:Y:S02]  /*2d60*/  ISETP.GT.AND P3, PT, R20, 0x19, PT ;  /* 0x000000191400780c */ /* 0x000fe40003f64270 */
[----:B------:R-:W-:Y:S02]  /*2d70*/  FMNMX.FTZ R26, R162, R41, !PT ;  /* 0x00000029a21a7209 */ /* 0x000fe40007810000 */
[----:B------:R-:W-:Y:S02]  /*2d80*/  FSEL R191, R38, -INF , P5 ;  /* 0xff80000026bf7808 */ /* 0x000fe40002800000 */
[----:B------:R-:W-:Y:S02]  /*2d90*/  FMNMX.FTZ R24, R180, R13, !PT ;  /* 0x0000000db4187209 */ /* 0x000fe40007810000 */
[----:B------:R-:W-:-:S02]  /*2da0*/  ISETP.GT.AND P1, PT, R20, 0x20, PT ;  /* 0x000000201400780c */ /* 0x000fc40003f24270 */
[----:B------:R-:W-:Y:S02]  /*2db0*/  FMNMX.FTZ R26, R167, R26, !PT ;  /* 0x0000001aa71a7209 */ /* 0x000fe40007810000 */
[----:B------:R-:W-:Y:S02]  /*2dc0*/  FSEL R196, R39, -INF , P3 ;  /* 0xff80000027c47808 */ /* 0x000fe40001800000 */
[----:B------:R-:W-:Y:S02]  /*2dd0*/  FMNMX.FTZ R13, R191, R24, !PT ;  /* 0x00000018bf0d7209 */ /* 0x000fe40007810000 */
[----:B------:R-:W-:Y:S02]  /*2de0*/  ISETP.GT.AND P6, PT, R20, 0x21, PT ;  /* 0x000000211400780c */ /* 0x000fe40003fc4270 */
[----:B------:R-:W-:Y:S02]  /*2df0*/  FMNMX.FTZ R26, R171, R26, !PT ;  /* 0x0000001aab1a7209 */ /* 0x000fe40007810000 */
[----:B------:R-:W-:-:S02]  /*2e00*/  FSEL R177, R42, -INF , P1 ;  /* 0xff8000002ab17808 */ /* 0x000fc40000800000 */
[----:B------:R-:W-:Y:S02]  /*2e10*/  FMNMX.FTZ R24, R196, R13, !PT ;  /* 0x0000000dc4187209 */ /* 0x000fe40007810000 */
[C---:B------:R-:W-:Y:S02]  /*2e20*/  ISETP.GT.AND P5, PT, R20.reuse, 0x28, PT ;  /* 0x000000281400780c */ /* 0x040fe40003fa4270 */
        /* <DEDUP_REMOVED lines=47> */
[----:B------:R-:W-:Y:S01]  /*3120*/  FSEL R195, R66, -INF , P1 ;  /* 0xff80000042c37808 */ /* 0x000fe20000800000 */
[----:B------:R-:W1:Y:S01]  /*3130*/  SHFL.BFLY PT, R35, R26, 0x2, 0x1f ;  /* 0x0c401f001a237f89 */ /* 0x000e6200000e0000 */
        /* <DEDUP_REMOVED lines=9> */
[----:B------:R-:W-:Y:S02]  /*31d0*/  FMNMX.FTZ R24, R211, R20, !PT ;  /* 0x00000014d3187209 */ /* 0x000fe40007810000 */
[----:B-1----:R-:W-:-:S03]  /*31e0*/  FMNMX.FTZ R35, R26, R35, !PT ;  /* 0x000000231a237209 */ /* 0x002fc60007810000 */
[----:B------:R-:W1:Y:S04]  /*31f0*/  SHFL.BFLY PT, R13, R24, 0x2, 0x1f ;  /* 0x0c401f00180d7f89 */ /* 0x000e6800000e0000 */
[----:B------:R-:W2:Y:S01]  /*3200*/  SHFL.BFLY PT, R20, R35, 0x1, 0x1f ;  /* 0x0c201f0023147f89 */ /* 0x000ea200000e0000 */
[----:B-1----:R-:W-:Y:S01]  /*3210*/  FMNMX.FTZ R26, R24, R13, !PT ;  /* 0x0000000d181a7209 */ /* 0x002fe20007810000 */
[----:B------:R-:W-:Y:S01]  /*3220*/  IMAD.U32 R13, RZ, RZ, UR4 ;  /* 0x00000004ff0d7e24 */ /* 0x000fe2000f8e00ff */
[----:B------:R-:W-:Y:S01]  /*3230*/  UIMAD UR4, UR36, 0xc00, UR7 ;  /* 0x00000c00240478a4 */ /* 0x000fe2000f8e0207 */
[----:B--2---:R-:W-:Y:S02]  /*3240*/  FMNMX.FTZ R20, R35, R20, !PT ;  /* 0x0000001423147209 */ /* 0x004fe40007810000 */
[----:B------:R-:W1:Y:S02]  /*3250*/  SHFL.BFLY PT, R39, R26, 0x1, 0x1f ;  /* 0x0c201f001a277f89 */ /* 0x000e6400000e0000 */
[C---:B------:R-:W-:Y:S01]  /*3260*/  FSETP.NEU.FTZ.AND P1, PT, R20.reuse, -INF , PT ;  /* 0xff8000001400780b */ /* 0x040fe20003f3d000 */
[----:B------:R-:W-:Y:S01]  /*3270*/  FMUL.FTZ R210, R20, R13 ;  /* 0x0000000d14d27220 */ /* 0x000fe20000410000 */
[----:B------:R-:W-:-:S04]  /*3280*/  UMOV UR10, UR4 ;  /* 0x00000004000a7c82 */ /* 0x000fc80008000000 */
[----:B------:R-:W-:-:S05]  /*3290*/  FSEL R210, R210, RZ, P1 ;  /* 0x000000ffd2d27208 */ /* 0x000fca0000800000 */
        /* <DEDUP_REMOVED lines=9> */
[--C-:B------:R-:W-:Y:S01]  /*3330*/  FFMA.FTZ R158, R158, R13, -R210.reuse ;  /* 0x0000000d9e9e7223 */ /* 0x100fe200000108d2 */
[----:B-1----:R-:W-:Y:S01]  /*3340*/  FMNMX.FTZ R21, R26, R39, !PT ;  /* 0x000000271a157209 */ /* 0x002fe20007810000 */
[-CC-:B------:R-:W-:Y:S01]  /*3350*/  FFMA.FTZ R216, R163, R13.reuse, -R210.reuse ;  /* 0x0000000da3d87223 */ /* 0x180fe200000108d2 */
[-CC-:B------:R-:W-:Y:S01]  /*3360*/  FFMA.FTZ R163, R168, R13.reuse, -R210.reuse ;  /* 0x0000000da8a37223 */ /* 0x180fe200000108d2 */
[-CC-:B------:R-:W-:Y:S01]  /*3370*/  FFMA.FTZ R168, R172, R13.reuse, -R210.reuse ;  /* 0x0000000daca87223 */ /* 0x180fe200000108d2 */
[C---:B------:R-:W-:Y:S01]  /*3380*/  FSETP.NEU.FTZ.AND P1, PT, R21.reuse, -INF , PT ;  /* 0xff8000001500780b */ /* 0x040fe20003f3d000 */
[-C--:B------:R-:W-:Y:S01]  /*3390*/  FMUL.FTZ R212, R21, R13.reuse ;  /* 0x0000000d15d47220 */ /* 0x080fe20000410000 */
[----:B------:R-:W1:Y:S01]  /*33a0*/  MUFU.EX2 R184, R184 ;  /* 0x000000b800b87308 */ /* 0x000e620000000800 */
[-CC-:B------:R-:W-:Y:S01]  /*33b0*/  FFMA.FTZ R159, R159, R13.reuse, -R210.reuse ;  /* 0x0000000d9f9f7223 */ /* 0x180fe200000108d2 */
[-CC-:B------:R-:W-:Y:S01]  /*33c0*/  FFMA.FTZ R160, R160, R13.reuse, -R210.reuse ;  /* 0x0000000da0a07223 */ /* 0x180fe200000108d2 */
[-CC-:B------:R-:W-:Y:S01]  /*33d0*/  FFMA.FTZ R12, R12, R13.reuse, -R210.reuse ;  /* 0x0000000d0c0c7223 */ /* 0x180fe200000108d2 */
[----:B------:R-:W-:Y:S01]  /*33e0*/  FSEL R212, R212, RZ, P1 ;  /* 0x000000ffd4d47208 */ /* 0x000fe20000800000 */
[-CC-:B------:R-:W-:Y:S01]  /*33f0*/  FFMA.FTZ R165, R165, R13.reuse, -R210.reuse ;  /* 0x0000000da5a57223 */ /* 0x180fe200000108d2 */
[----:B0-----:R-:W-:Y:S01]  /*3400*/  LOP3.LUT P1, RZ, R72, 0x7f, RZ, 0xc0, !PT ;  /* 0x0000007f48ff7812 */ /* 0x001fe2000782c0ff */
[-C--:B------:R-:W-:Y:S01]  /*3410*/  FFMA.FTZ R174, R174, R13.reuse, -R210 ;  /* 0x0000000daeae7223 */ /* 0x080fe200000108d2 */
[----:B------:R-:W-:Y:S01]  /*3420*/  SHF.R.U32.HI R72, RZ, 0x7, R72 ;  /* 0x00000007ff487819 */ /* 0x000fe20000011648 */
[-CC-:B------:R-:W-:Y:S01]  /*3430*/  FFMA.FTZ R187, R33, R13.reuse, -R212.reuse ;  /* 0x0000000d21bb7223 */ /* 0x180fe200000108d4 */
[-CC-:B------:R-:W-:Y:S01]  /*3440*/  FFMA.FTZ R188, R27, R13.reuse, -R212.reuse ;  /* 0x0000000d1bbc7223 */ /* 0x180fe200000108d4 */
[-CC-:B------:R-:W-:Y:S01]  /*3450*/  FFMA.FTZ R189, R37, R13.reuse, -R212.reuse ;  /* 0x0000000d25bd7223 */ /* 0x180fe200000108d4 */
[----:B------:R-:W-:Y:S01]  /*3460*/  IADD3 R156, -R72, 0xb, RZ ;  /* 0x0000000b489c7810 */ /* 0x000fe20007ffe1ff */
[-CC-:B------:R-:W-:Y:S01]  /*3470*/  FFMA.FTZ R190, R31, R13.reuse, -R212.reuse ;  /* 0x0000000d1fbe7223 */ /* 0x180fe200000108d4 */
[----:B------:R-:W-:Y:S01]  /*3480*/  MUFU.EX2 R185, R185 ;  /* 0x000000b900b97308 */ /* 0x000fe20000000800 */
[-CC-:B------:R-:W-:Y:S01]  /*3490*/  FFMA.FTZ R176, R176, R13.reuse, -R212.reuse ;  /* 0x0000000db0b07223 */ /* 0x180fe200000108d4 */
[--C-:B------:R-:W-:Y:S01]  /*34a0*/  FFMA.FTZ R180, R180, R13, -R212.reuse ;  /* 0x0000000db4b47223 */ /* 0x100fe200000108d4 */
[----:B-1----:R-:W-:Y:S01]  /*34b0*/  F2FP.BF16.F32.PACK_AB R152, R184, R183 ;  /* 0x000000b7b898723e */ /* 0x002fe200000010ff */
[----:B------:R-:W-:Y:S01]  /*34c0*/  FFMA.FTZ R191, R191, R13, -R212 ;  /* 0x0000000dbfbf7223 */ /* 0x000fe200000108d4 */
[----:B------:R-:W-:-:S02]  /*34d0*/  @!P1 VIADD R24, R0, 0x32440 ;  /* 0x0003244000189836 */ /* 0x000fc40000000000 */
[-CC-:B------:R-:W-:Y:S01]  /*34e0*/  FFMA.FTZ R196, R196, R13.reuse, -R212.reuse ;  /* 0x0000000dc4c47223 */ /* 0x180fe200000108d4 */
[-CC-:B------:R-:W-:Y:S01]  /*34f0*/  FFMA.FTZ R214, R181, R13.reuse, -R212.reuse ;  /* 0x0000000db5d67223 */ /* 0x180fe200000108d4 */
[----:B------:R-:W0:Y:S01]  /*3500*/  MUFU.EX2 R186, R186 ;  /* 0x000000ba00ba7308 */ /* 0x000e220000000800 */
[-C--:B------:R-:W-:Y:S01]  /*3510*/  FFMA.FTZ R172, R178, R13.reuse, -R212 ;  /* 0x0000000db2ac7223 */ /* 0x080fe200000108d4 */
[----:B------:R-:W-:Y:S01]  /*3520*/  @!P1 PRMT R24, RZ, 0x654, R24 ;  /* 0x00000654ff189816 */ /* 0x000fe20000000018 */
[----:B------:R1:W-:Y:S06]  /*3530*/  BAR.ARV R156, 0x100 ;  /* 0x0004009c0000751d */ /* 0x0003ec0000002000 */
[----:B------:R2:W-:Y:S01]  /*3540*/  @!P1 SYNCS.ARRIVE.TRANS64.RED.A1T0 RZ, [R24+URZ], RZ ;  /* 0x000000ff18ff99a7 */ /* 0x0005e2000810043f */
[----:B------:R-:W-:Y:S01]  /*3550*/  MUFU.EX2 R187, R187 ;  /* 0x000000bb00bb7308 */ /* 0x000fe20000000800 */
[----:B------:R3:W-:Y:S01]  /*3560*/  BAR.SYNC.DEFER_BLOCKING R213, 0x100 ;  /* 0x000400d50000751d */ /* 0x0007e20000010000 */
[-CC-:B------:R-:W-:Y:S01]  /*3570*/  FFMA.FTZ R178, R193, R13.reuse, -R212.reuse ;  /* 0x0000000dc1b27223 */ /* 0x180fe200000108d4 */
[-CC-:B------:R-:W-:Y:S01]  /*3580*/  FFMA.FTZ R181, R182, R13.reuse, -R212.reuse ;  /* 0x0000000db6b57223 */ /* 0x180fe200000108d4 */
[-CC-:B------:R-:W-:Y:S01]  /*3590*/  FFMA.FTZ R193, R198, R13.reuse, -R212.reuse ;  /* 0x0000000dc6c17223 */ /* 0x180fe200000108d4 */
[-CC-:B------:R-:W-:Y:S01]  /*35a0*/  FFMA.FTZ R182, R194, R13.reuse, -R212.reuse ;  /* 0x0000000dc2b67223 */ /* 0x180fe200000108d4 */
[----:B------:R-:W-:Y:S01]  /*35b0*/  FFMA.FTZ R194, R209, R13, -R212 ;  /* 0x0000000dd1c27223 */ /* 0x000fe200000108d4 */
[----:B0-----:R-:W-:Y:S01]  /*35c0*/  F2FP.BF16.F32.PACK_AB R154, R186, R185 ;  /* 0x000000b9ba9a723e */ /* 0x001fe200000010ff */
[----:B------:R-:W0:Y:S01]  /*35d0*/  MUFU.EX2 R188, R188 ;  /* 0x000000bc00bc7308 */ /* 0x000e220000000800 */
[-CC-:B---3--:R-:W-:Y:S01]  /*35e0*/  FFMA.FTZ R213, R162, R13.reuse, -R210.reuse ;  /* 0x0000000da2d57223 */ /* 0x188fe200000108d2 */
[-CC-:B------:R-:W-:Y:S01]  /*35f0*/  FFMA.FTZ R162, R167, R13.reuse, -R210.reuse ;  /* 0x0000000da7a27223 */ /* 0x180fe200000108d2 */
        /* <DEDUP_REMOVED lines=12> */
[----:B------:R-:W-:Y:S01]  /*36c0*/  FFMA.FTZ R175, R175, R13, -R210 ;  /* 0x0000000dafaf7223 */ /* 0x000fe200000108d2 */
[----:B------:R-:W3:Y:S01]  /*36d0*/  MUFU.EX2 R190, R190 ;  /* 0x000000be00be7308 */ /* 0x000ee20000000800 */
[----:B0-----:R-:W-:Y:S01]  /*36e0*/  F2FP.BF16.F32.PACK_AB R153, R188, R187 ;  /* 0x000000bbbc99723e */ /* 0x001fe200000010ff */
[-CC-:B------:R-:W-:Y:S01]  /*36f0*/  FFMA.FTZ R195, R195, R13.reuse, -R212.reuse ;  /* 0x0000000dc3c37223 */ /* 0x180fe200000108d4 */
[----:B------:R-:W-:Y:S01]  /*3700*/  FFMA.FTZ R208, R211, R13, -R212 ;  /* 0x0000000dd3d07223 */ /* 0x000fe200000108d4 */
[----:B------:R-:W-:Y:S01]  /*3710*/  FADD.FTZ R184, R183, R184 ;  /* 0x000000b8b7b87221 */ /* 0x000fe20000010000 */
[----:B------:R-:W-:Y:S01]  /*3720*/  FADD.FTZ R188, R187, R188 ;  /* 0x000000bcbbbc7221 */ /* 0x000fe20000010000 */
[----:B------:R-:W-:-:S02]  /*3730*/  @!P1 VIADD R0, R0, 0x32460 ;  /* 0x0003246000009836 */ /* 0x000fc40000000000 */
[----:B------:R-:W0:Y:S01]  /*3740*/  MUFU.EX2 R157, R157 ;  /* 0x0000009d009d7308 */ /* 0x000e220000000800 */
[----:B------:R-:W-:Y:S02]  /*3750*/  FADD.FTZ R185, R185, R184 ;  /* 0x000000b8b9b97221 */ /* 0x000fe40000010000 */
[----:B------:R-:W-:Y:S02]  /*3760*/  @!P1 PRMT R0, RZ, 0x654, R0 ;  /* 0x00000654ff009816 */ /* 0x000fe40000000000 */
[----:B------:R-:W-:-:S03]  /*3770*/  FADD.FTZ R186, R186, R185 ;  /* 0x000000b9baba7221 */ /* 0x000fc60000010000 */
[----:B------:R-:W-:Y:S01]  /*3780*/  MUFU.EX2 R161, R161 ;  /* 0x000000a100a17308 */ /* 0x000fe20000000800 */
[----:B---3--:R-:W-:Y:S01]  /*3790*/  F2FP.BF16.F32.PACK_AB R155, R190, R189 ;  /* 0x000000bdbe9b723e */ /* 0x008fe200000010ff */
[----:B------:R-:W-:-:S03]  /*37a0*/  FADD.FTZ R189, R189, R188 ;  /* 0x000000bcbdbd7221 */ /* 0x000fc60000010000 */
[----:B--2---:R-:W-:Y:S01]  /*37b0*/  WARPGROUP.ARRIVE ;  /* 0x00000000000079c5 */ /* 0x004fe20000000000 */
[----:B------:R-:W-:Y:S02]  /*37c0*/  FADD.FTZ R189, R190, R189 ;  /* 0x000000bdbebd7221 */ /* 0x000fe40000010000 */
[----:B------:R-:W-:Y:S01]  /*37d0*/  MUFU.EX2 R166, R166 ;  /* 0x000000a600a67308 */ /* 0x000fe20000000800 */
[----:B0-----:R-:W-:Y:S02]  /*37e0*/  FADD.FTZ R186, R157, R186 ;  /* 0x000000ba9dba7221 */ /* 0x001fe40000010000 */
[----:B------:R-:W-:Y:S01]  /*37f0*/  HGMMA.64x256x16.F32.BF16 R24, R152, gdesc[UR8].tnspB, RZ, !UPT, gsb0 ;  /* 0x43e0000898187df0 */ /* 0x000fe2000c0018ff */
[----:B------:R-:W-:Y:S01]  /*3800*/  UIADD3 UR10, UR4, 0x80, URZ ;  /* 0x00000080040a7890 */ /* 0x000fe2000fffe03f */
[----:B------:R-:W-:-:S03]  /*3810*/  UMOV UR11, 0x40000040 ;  /* 0x40000040000b7882 */ /* 0x000fc60000000000 */
[----:B------:R-:W-:Y:S08]  /*3820*/  MUFU.EX2 R170, R170 ;  /* 0x000000aa00aa7308 */ /* 0x000ff00000000800 */
[----:B------:R-:W0:Y:S08]  /*3830*/  MUFU.EX2 R176, R176 ;  /* 0x000000b000b07308 */ /* 0x000e300000000800 */
[----:B------:R-:W2:Y:S08]  /*3840*/  MUFU.EX2 R180, R180 ;  /* 0x000000b400b47308 */ /* 0x000eb00000000800 */
[----:B------:R-:W-:Y:S01]  /*3850*/  MUFU.EX2 R191, R191 ;  /* 0x000000bf00bf7308 */ /* 0x000fe20000000800 */
[----:B0-----:R-:W-:-:S07]  /*3860*/  FADD.FTZ R189, R176, R189 ;  /* 0x000000bdb0bd7221 */ /* 0x001fce0000010000 */
[----:B------:R-:W0:Y:S08]  /*3870*/  MUFU.EX2 R196, R196 ;  /* 0x000000c400c47308 */ /* 0x000e300000000800 */
[----:B------:R-:W-:Y:S08]  /*3880*/  MUFU.EX2 R158, R158 ;  /* 0x0000009e009e7308 */ /* 0x000ff00000000800 */
[----:B------:R-:W3:Y:S08]  /*3890*/  MUFU.EX2 R213, R213 ;  /* 0x000000d500d57308 */ /* 0x000ef00000000800 */
[----:B------:R-:W-:Y:S08]  /*38a0*/  MUFU.EX2 R162, R162 ;  /* 0x000000a200a27308 */ /* 0x000ff00000000800 */
[----:B------:R-:W-:Y:S08]  /*38b0*/  MUFU.EX2 R167, R167 ;  /* 0x000000a700a77308 */ /* 0x000ff00000000800 */
[----:B------:R-:W-:Y:S08]  /*38c0*/  MUFU.EX2 R171, R171 ;  /* 0x000000ab00ab7308 */ /* 0x000ff00000000800 */
[----:B------:R-:W4:Y:S08]  /*38d0*/  MUFU.EX2 R214, R214 ;  /* 0x000000d600d67308 */ /* 0x000f300000000800 */
[----:B------:R-:W-:Y:S08]  /*38e0*/  MUFU.EX2 R177, R177 ;  /* 0x000000b100b17308 */ /* 0x000ff00000000800 */
[----:B------:R-:W5:Y:S08]  /*38f0*/  MUFU.EX2 R192, R192 ;  /* 0x000000c000c07308 */ /* 0x000f700000000800 */
        /* <DEDUP_REMOVED lines=22> */
[C---:B------:R-:W-:Y:S01]  /*3a60*/  F2FP.BF16.F32.PACK_AB R152, R161.reuse, R157 ;  /* 0x0000009da198723e */ /* 0x040fe200000010ff */
[----:B------:R-:W-:Y:S01]  /*3a70*/  FADD.FTZ R161, R161, R186 ;  /* 0x000000baa1a17221 */ /* 0x000fe20000010000 */
[C---:B--2---:R-:W-:Y:S01]  /*3a80*/  F2FP.BF16.F32.PACK_AB R153, R180.reuse, R176 ;  /* 0x000000b0b499723e */ /* 0x044fe200000010ff */
[----:B------:R-:W-:Y:S01]  /*3a90*/  FADD.FTZ R180, R180, R189 ;  /* 0x000000bdb4b47221 */ /* 0x000fe20000010000 */
[----:B------:R-:W-:Y:S01]  /*3aa0*/  F2FP.BF16.F32.PACK_AB R154, R170, R166 ;  /* 0x000000a6aa9a723e */ /* 0x000fe200000010ff */
[----:B------:R-:W2:Y:S01]  /*3ab0*/  MUFU.EX2 R198, R198 ;  /* 0x000000c600c67308 */ /* 0x000ea20000000800 */
[----:B0-----:R-:W-:Y:S01]  /*3ac0*/  F2FP.BF16.F32.PACK_AB R155, R196, R191 ;  /* 0x000000bfc49b723e */ /* 0x001fe200000010ff */
        /* <DEDUP_REMOVED lines=9> */
[----:B------:R-:W0:Y:S01]  /*3b60*/  MUFU.EX2 R208, R208 ;  /* 0x000000d000d07308 */ /* 0x000e220000000800 */
[----:B------:R-:W-:Y:S02]  /*3b70*/  WARPGROUP.DEPBAR.LE gsb0, 0x0 ;  /* 0x00008000000079c5 */ /* 0x000fe40000010000 */
[----:B---3--:R-:W-:Y:S01]  /*3b80*/  F2FP.BF16.F32.PACK_AB R152, R213, R158 ;  /* 0x0000009ed598723e */ /* 0x008fe200000010ff */
        /* <DEDUP_REMOVED lines=16> */
[----:B-1----:R-:W-:Y:S01]  /*3c90*/  F2FP.BF16.F32.PACK_AB R152, R216, R159 ;  /* 0x0000009fd898723e */ /* 0x002fe200000010ff */
        /* <DEDUP_REMOVED lines=32> */
[----:B------:R-:W-:-:S04]  /*3ea0*/  UIADD3 UR4, UR6, -UR61, URZ ;  /* 0x8000003d06047290 */ /* 0x000fc8000fffe03f */
[----:B------:R-:W-:-:S04]  /*3eb0*/  ULEA UR4, UR60, UR4, 0x7 ;  /* 0x000000043c047291 */ /* 0x000fc8000f8e383f */
[----:B------:R-:W-:-:S04]  /*3ec0*/  UIMAD.WIDE UR4, UR4, 0x2aaaaaab, URZ ;  /* 0x2aaaaaab040478a5 */ /* 0x000fc8000f8e023f */
[----:B------:R-:W-:-:S04]  /*3ed0*/  USHF.R.U32.HI UR4, URZ, 0x1f, UR5 ;  /* 0x0000001f3f047899 */ /* 0x000fc80008011605 */
[----:B------:R-:W-:Y:S02]  /*3ee0*/  ULEA.HI.SX32 UR5, UR5, UR4, 0x1c ;  /* 0x0000000405057291 */ /* 0x000fe4000f8fe23f */
[----:B------:R-:W-:-:S04]  /*3ef0*/  UIADD3 UR4, UR52, -0x2, URZ ;  /* 0xfffffffe34047890 */ /* 0x000fc8000fffe03f */
[----:B------:R-:W-:-:S04]  /*3f00*/  VIMNMX R207, RZ, UR5, !PT ;  /* 0x00000005ffcf7c48 */ /* 0x000fc8000ffe0100 */
[----:B------:R-:W-:Y:S01]  /*3f10*/  ISETP.LE.AND P2, PT, R207, UR4, PT ;  /* 0x00000004cf007c0c */ /* 0x000fe2000bf43270 */
[----:B------:R-:W-:Y:S02]  /*3f20*/  WARPGROUP.DEPBAR.LE gsb0, 0x0 ;  /* 0x00008000000079c5 */ /* 0x000fe40000010000 */
[----:B------:R-:W-:Y:S01]  /*3f30*/  F2FP.BF16.F32.PACK_AB R152, R165, R12 ;  /* 0x0000000ca598723e */ /* 0x000fe200000010ff */
[----:B------:R-:W-:Y:S01]  /*3f40*/  FADD.FTZ R12, R12, R169 ;  /* 0x000000a90c0c7221 */ /* 0x000fe20000010000 */
[----:B--2---:R-:W-:Y:S01]  /*3f50*/  F2FP.BF16.F32.PACK_AB R153, R198, R195 ;  /* 0x000000c3c699723e */ /* 0x004fe200000010ff */
[----:B------:R-:W-:Y:S01]  /*3f60*/  FADD.FTZ R195, R195, R194 ;  /* 0x000000c2c3c37221 */ /* 0x000fe20000010000 */
[----:B------:R-:W-:Y:S01]  /*3f70*/  F2FP.BF16.F32.PACK_AB R154, R175, R174 ;  /* 0x000000aeaf9a723e */ /* 0x000fe200000010ff */
[----:B------:R-:W-:Y:S01]  /*3f80*/  FADD.FTZ R165, R165, R12 ;  /* 0x0000000ca5a57221 */ /* 0x000fe20000010000 */
[----:B0-----:R-:W-:Y:S01]  /*3f90*/  F2FP.BF16.F32.PACK_AB R155, R208, R199 ;  /* 0x000000c7d09b723e */ /* 0x001fe200000010ff */
[----:B------:R-:W-:-:S03]  /*3fa0*/  FADD.FTZ R198, R198, R195 ;  /* 0x000000c3c6c67221 */ /* 0x000fc60000010000 */
[----:B------:R-:W-:Y:S01]  /*3fb0*/  WARPGROUP.ARRIVE ;  /* 0x00000000000079c5 */ /* 0x000fe20000000000 */
[----:B------:R-:W-:-:S04]  /*3fc0*/  FADD.FTZ R199, R199, R198 ;  /* 0x000000c6c7c77221 */ /* 0x000fc80000010000 */
[----:B------:R-:W-:Y:S01]  /*3fd0*/  FADD.FTZ R12, R208, R199 ;  /* 0x000000c7d00c7221 */ /* 0x000fe20000010000 */
[----:B------:R-:W-:Y:S03]  /*3fe0*/  HGMMA.64x256x16.F32.BF16 R24, R152, gdesc[UR8].tnspB, R24, gsb0 ;  /* 0x43e0000898187df0 */ /* 0x000fe60008001818 */
[----:B------:R-:W-:Y:S02]  /*3ff0*/  WARPGROUP.DEPBAR.LE gsb0, 0x0 ;  /* 0x00008000000079c5 */ /* 0x000fe40000010000 */
[----:B------:R0:W-:Y:S02]  /*4000*/  @!P1 SYNCS.ARRIVE.TRANS64.RED.A1T0 RZ, [R0+URZ], RZ ;  /* 0x000000ff00ff99a7 */ /* 0x0001e4000810043f */
[----:B0-----:R-:W-:-:S04]  /*4010*/  FADD.FTZ R0, R174, R165 ;  /* 0x000000a5ae007221 */ /* 0x001fc80000010000 */
[----:B------:R-:W-:Y:S01]  /*4020*/  FADD.FTZ R0, R175, R0 ;  /* 0x00000000af007221 */ /* 0x000fe20000010000 */
[----:B------:R-:W-:Y:S06]  /*4030*/  @!P2 BRA `(.L_x_4146) ;  /* 0x000000280080a947 */ /* 0x000fec0003800000 */
[----:B------:R-:W-:Y:S02]  /*4040*/  IMAD.MOV.U32 R209, RZ, RZ, R21 ;  /* 0x000000ffffd17224 */ /* 0x000fe400078e0015 */
[----:B------:R-:W-:-:S07]  /*4050*/  IMAD.MOV.U32 R208, RZ, RZ, R20 ;  /* 0x000000ffffd07224 */ /* 0x000fce00078e0014 */
.L_x_4155:
[----:B------:R-:W-:-:S04]  /*4060*/  UIADD3 UR36, UR36, 0x1, URZ ;  /* 0x0000000124247890 */ /* 0x000fc8000fffe03f */
[----:B------:R-:W-:-:S04]  /*4070*/  UISETP.NE.AND UP0, UPT, UR36, 0x2, UPT ;  /* 0x000000022400788c */ /* 0x000fc8000bf05270 */
[----:B------:R-:W-:Y:S02]  /*4080*/  USEL UR5, URZ, 0x1, UP0 ;  /* 0x000000013f057887 */ /* 0x000fe40008000000 */
[----:B------:R-:W-:Y:S02]  /*4090*/  USEL UR36, UR36, URZ, UP0 ;  /* 0x0000003f24247287 */ /* 0x000fe40008000000 */
[----:B------:R-:W-:Y:S01]  /*40a0*/  ULOP3.LUT UR37, UR37, UR5, URZ, 0x3c, !UPT ;  /* 0x0000000525257292 */ /* 0x000fe2000f8e3c3f */
[----:B0-----:R-:W-:Y:S11]  /*40b0*/  @!P0 BRA `(.L_x_4147) ;  /* 0x0000000000048947 */ /* 0x001ff60003800000 */
[----:B------:R-:W-:Y:S01]  /*40c0*/  BPT.TRAP 0x1 ;  /* 0x000000040000795c */ /* 0x000fe20000300000 */
.L_x_4147:
        /* <DEDUP_REMOVED lines=9> */
.L_x_4148:
[----:B-1----:R-:W-:Y:S05]  /*4160*/  @P2 BRA `(.L_x_4149) ;  /* 0x0000000000082947 */ /* 0x002fea0003800000 */
[----:B------:R-:W1:Y:S02]  /*4170*/  SYNCS.PHASECHK.TRANS64.TRYWAIT P2, [UR5+0x32430], R13 ;  /* 0x0324300dff0075a7 */ /* 0x000e640008040145 */
[----:B-1----:R-:W-:Y:S05]  /*4180*/  @!P2 BRA `(.L_x_4150) ;  /* 0x000000d00088a947 */ /* 0x002fea0003800000 */
.L_x_4149:
[----:B------:R-:W-:Y:S01]  /*4190*/  R2UR UR52, R22 ;  /* 0x00000000163472ca */ /* 0x000fe200000e0000 */
[----:B------:R-:W-:Y:S01]  /*41a0*/  UIMAD UR6, UR36, 0x300, UR39 ;  /* 0x00000300240678a4 */ /* 0x000fe2000f8e0227 */
[----:B------:R-:W-:Y:S01]  /*41b0*/  R2UR UR53, R23 ;  /* 0x00000000173572ca */ /* 0x000fe200000e0000 */
[----:B------:R-:W-:Y:S01]  /*41c0*/  WARPGROUP.ARRIVE ;  /* 0x00000000000079c5 */ /* 0x000fe20000000000 */
        /* <DEDUP_REMOVED lines=27> */
.L_x_4151:
[----:B------:R2:W3:Y:S01]  /*4380*/  SYNCS.PHASECHK.TRANS64.TRYWAIT P2, [UR5+0x32450], R13 ;  /* 0x0324500dff0075a7 */ /* 0x0004e20008040145 */
[----:B------:R-:W-:Y:S05]  /*4390*/  @!P0 BRA `(.L_x_4152) ;  /* 0x0000000000048947 */ /* 0x000fea0003800000 */
[----:B------:R-:W-:Y:S01]  /*43a0*/  BPT.TRAP 0x1 ;  /* 0x000000040000795c */ /* 0x000fe20000300000 */
.L_x_4152:
[----:B---3--:R-:W-:Y:S05]  /*43b0*/  @P2 BRA `(.L_x_4153) ;  /* 0x0000000000082947 */ /* 0x008fea0003800000 */
[----:B------:R-:W3:Y:S02]  /*43c0*/  SYNCS.PHASECHK.TRANS64.TRYWAIT P2, [UR5+0x32450], R13 ;  /* 0x0324500dff0075a7 */ /* 0x000ee40008040145 */
[----:B---3--:R-:W-:Y:S05]  /*43d0*/  @!P2 BRA `(.L_x_4154) ;  /* 0x000000d0000ca947 */ /* 0x008fea0003800000 */
.L_x_4153:
[----:B------:R-:W-:Y:S01]  /*43e0*/  R2UR UR52, R10 ;  /* 0x000000000a3472ca */ /* 0x000fe200000e0000 */
[----:B------:R-:W-:Y:S01]  /*43f0*/  UIMAD UR6, UR36, 0xc00, UR38 ;  /* 0x00000c00240678a4 */ /* 0x000fe2000f8e0226 */
[----:B------:R-:W-:Y:S01]  /*4400*/  R2UR UR53, R11 ;  /* 0x000000000b3572ca */ /* 0x000fe200000e0000 */
[----:B------:R-:W-:Y:S01]  /*4410*/  WARPGROUP.ARRIVE ;  /* 0x00000000000079c5 */ /* 0x000fe20000000000 */
[----:B------:R-:W-:Y:S01]  /*4420*/  UMOV UR55, 0x40000040 ;  /* 0x4000004000377882 */ /* 0x000fe20000000000 */
[----:B------:R-:W-:Y:S01]  /*4430*/  UIADD3 UR10, UR6, 0x302, URZ ;  /* 0x00000302060a7890 */ /* 0x000fe2000fffe03f */
[----:B------:R-:W-:Y:S01]  /*4440*/  R2UR UR58, R201 ;  /* 0x00000000c93a72ca */ /* 0x000fe200000e0000 */
[----:B------:R-:W-:Y:S01]  /*4450*/  UMOV UR11, 0x40000040 ;  /* 0x40000040000b7882 */ /* 0x000fe20000000000 */
[----:B------:R-:W-:Y:S01]  /*4460*/  UMOV UR54, UR6 ;  /* 0x0000000600367c82 */ /* 0x000fe20008000000 */
[----:B------:R-:W-:Y:S01]  /*4470*/  UIADD3 UR14, UR6, 0x304, URZ ;  /* 0x00000304060e7890 */ /* 0x000fe2000fffe03f */
[----:B012---:R-:W-:Y:S01]  /*4480*/  IMAD.MOV.U32 R13, RZ, RZ, -0x2 ;  /* 0xfffffffeff0d7424 */ /* 0x007fe200078e00ff */
[----:B------:R-:W-:Y:S01]  /*4490*/  UMOV UR15, 0x40000040 ;  /* 0x40000040000f7882 */ /* 0x000fe20000000000 */
[----:B------:R-:W-:Y:S01]  /*44a0*/  UIADD3 UR18, UR6, 0x306, URZ ;  /* 0x0000030606127890 */ /* 0x000fe2000fffe03f */
[----:B------:R-:W0:Y:S01]  /*44b0*/  S2R R217, SR_TID.X ;  /* 0x0000000000d97919 */ /* 0x000e220000002100 */
        /* <DEDUP_REMOVED lines=20> */
[----:B0-----:R-:W-:-:S05]  /*4600*/  SHF.R.U32.HI R217, RZ, 0x7, R217 ;  /* 0x00000007ffd97819 */ /* 0x001fca00000116d9 */
        /* <DEDUP_REMOVED lines=26> */
[----:B------:R-:W-:Y:S01]  /*47b0*/  UMOV UR55, 0x40000040 ;  /* 0x4000004000377882 */ /* 0x000fe20000000000 */
[----:B------:R-:W-:Y:S01]  /*47c0*/  UMOV UR52, UR56 ;  /* 0x0000003800347c82 */ /* 0x000fe20008000000 */
[----:B------:R-:W-:Y:S01]  /*47d0*/  UMOV UR53, UR57 ;  /* 0x0000003900357c82 */ /* 0x000fe20008000000 */
[----:B------:R-:W-:-:S04]  /*47e0*/  USHF.L.U32 UR6, UR60, 0x7, URZ ;  /* 0x000000073c067899 */ /* 0x000fc8000800063f */
[----:B------:R-:W-:-:S04]  /*47f0*/  UIMAD UR6, UR4, -0x60, UR6 ;  /* 0xffffffa0040678a4 */ /* 0x000fc8000f8e0206 */
[----:B------:R-:W-:-:S04]  /*4800*/  UIADD3 UR6, UR6, 0x1, UR58 ;  /* 0x0000000106067890 */ /* 0x000fc8000fffe03a */
[----:B------:R-:W-:-:S06]  /*4810*/  UIADD3 UR6, UR6, -UR61, URZ ;  /* 0x8000003d06067290 */ /* 0x000fcc000fffe03f */
[----:B------:R-:W-:-:S04]  /*4820*/  IMAD R20, R204, R13, UR6 ;  /* 0x00000006cc147e24 */ /* 0x000fc8000f8e020d */
        /* <DEDUP_REMOVED lines=46> */
[C---:B------:R-:W-:Y:S02]  /*4b10*/  ISETP.GT.AND P6, PT, R20.reuse, 0x11, PT ;  /* 0x000000111400780c */ /* 0x040fe40003fc4270 */
[C---:B------:R-:W-:Y:S02]  /*4b20*/  ISETP.GT.AND P5, PT, R20.reuse, 0x18, PT ;  /* 0x000000181400780c */ /* 0x040fe40003fa4270 */
[C---:B------:R-:W-:Y:S02]  /*4b30*/  ISETP.GT.AND P2, PT, R20.reuse, 0x19, PT ;  /* 0x000000191400780c */ /* 0x040fe40003f44270 */
[----:B------:R-:W-:Y:S02]  /*4b40*/  ISETP.GT.AND P3, PT, R20, 0x20, PT ;  /* 0x000000201400780c */ /* 0x000fe40003f64270 */
[----:B------:R-:W-:Y:S02]  /*4b50*/  FSEL R160, R160, -INF , P4 ;  /* 0xff800000a0a07808 */ /* 0x000fe40002000000 */
[----:B------:R-:W-:-:S02]  /*4b60*/  ISETP.GT.AND P4, PT, R20, 0x21, PT ;  /* 0x000000211400780c */ /* 0x000fc40003f84270 */
[----:B------:R-:W-:Y:S02]  /*4b70*/  FSEL R161, R161, -INF , P6 ;  /* 0xff800000a1a17808 */ /* 0x000fe40003000000 */
[----:B------:R-:W-:Y:S02]  /*4b80*/  FSEL R164, R164, -INF , P5 ;  /* 0xff800000a4a47808 */ /* 0x000fe40002800000 */
[----:B------:R-:W-:Y:S02]  /*4b90*/  FSEL R165, R165, -INF , P2 ;  /* 0xff800000a5a57808 */ /* 0x000fe40001000000 */
[----:B------:R-:W-:Y:S02]  /*4ba0*/  FSEL R168, R168, -INF , P3 ;  /* 0xff800000a8a87808 */ /* 0x000fe40001800000 */
[C---:B------:R-:W-:Y:S02]  /*4bb0*/  ISETP.GT.AND P6, PT, R20.reuse, 0x28, PT ;  /* 0x000000281400780c */ /* 0x040fe40003fc4270 */
[----:B------:R-:W-:-:S02]  /*4bc0*/  ISETP.GT.AND P5, PT, R20, 0x29, PT ;  /* 0x000000291400780c */ /* 0x000fc40003fa4270 */
[C---:B------:R-:W-:Y:S02]  /*4bd0*/  ISETP.GT.AND P2, PT, R20.reuse, 0x30, PT ;  /* 0x000000301400780c */ /* 0x040fe40003f44270 */
[C---:B------:R-:W-:Y:S02]  /*4be0*/  ISETP.GT.AND P3, PT, R20.reuse, 0x31, PT ;  /* 0x000000311400780c */ /* 0x040fe40003f64270 */
[----:B------:R-:W-:Y:S02]  /*4bf0*/  FSEL R169, R169, -INF , P4 ;  /* 0xff800000a9a97808 */ /* 0x000fe40002000000 */
[----:B------:R-:W-:Y:S02]  /*4c00*/  ISETP.GT.AND P4, PT, R20, 0x38, PT ;  /* 0x000000381400780c */ /* 0x000fe40003f84270 */
[----:B------:R-:W-:Y:S02]  /*4c10*/  FMNMX.FTZ R210, R152, R208, !PT ;  /* 0x000000d098d27209 */ /* 0x000fe40007810000 */
[----:B------:R-:W-:-:S02]  /*4c20*/  FSEL R172, R172, -INF , P6 ;  /* 0xff800000acac7808 */ /* 0x000fc40003000000 */
[----:B------:R-:W-:Y:S02]  /*4c30*/  FSEL R173, R173, -INF , P5 ;  /* 0xff800000adad7808 */ /* 0x000fe40002800000 */
[----:B------:R-:W-:Y:S02]  /*4c40*/  FSEL R176, R176, -INF , P2 ;  /* 0xff800000b0b07808 */ /* 0x000fe40001000000 */
[----:B------:R-:W-:Y:S02]  /*4c50*/  FSEL R177, R177, -INF , P3 ;  /* 0xff800000b1b17808 */ /* 0x000fe40001800000 */
[C---:B------:R-:W-:Y:S02]  /*4c60*/  ISETP.GT.AND P6, PT, R20.reuse, 0x39, PT ;  /* 0x000000391400780c */ /* 0x040fe40003fc4270 */
[C---:B------:R-:W-:Y:S02]  /*4c70*/  ISETP.GT.AND P5, PT, R20.reuse, 0x40, PT ;  /* 0x000000401400780c */ /* 0x040fe40003fa4270 */
[----:B------:R-:W-:-:S02]  /*4c80*/  ISETP.GT.AND P2, PT, R20, 0x41, PT ;  /* 0x000000411400780c */ /* 0x000fc40003f44270 */
[----:B------:R-:W-:Y:S02]  /*4c90*/  ISETP.GT.AND P3, PT, R20, 0x48, PT ;  /* 0x000000481400780c */ /* 0x000fe40003f64270 */
[----:B------:R-:W-:Y:S02]  /*4ca0*/  FSEL R180, R180, -INF , P4 ;  /* 0xff800000b4b47808 */ /* 0x000fe40002000000 */
[----:B------:R-:W-:Y:S02]  /*4cb0*/  ISETP.GT.AND P4, PT, R20, 0x49, PT ;  /* 0x000000491400780c */ /* 0x000fe40003f84270 */
[----:B------:R-:W-:Y:S02]  /*4cc0*/  FMNMX.FTZ R21, R153, R210, !PT ;  /* 0x000000d299157209 */ /* 0x000fe40007810000 */
[----:B------:R-:W-:Y:S02]  /*4cd0*/  FSEL R181, R181, -INF , P6 ;  /* 0xff800000b5b57808 */ /* 0x000fe40003000000 */
[----:B------:R-:W-:-:S02]  /*4ce0*/  FSEL R184, R184, -INF , P5 ;  /* 0xff800000b8b87808 */ /* 0x000fc40002800000 */
[----:B------:R-:W-:Y:S02]  /*4cf0*/  FSEL R185, R185, -INF , P2 ;  /* 0xff800000b9b97808 */ /* 0x000fe40001000000 */
[----:B------:R-:W-:Y:S02]  /*4d00*/  FSEL R188, R188, -INF , P3 ;  /* 0xff800000bcbc7808 */ /* 0x000fe40001800000 */
[C---:B------:R-:W-:Y:S02]  /*4d10*/  ISETP.GT.AND P6, PT, R20.reuse, 0x50, PT ;  /* 0x000000501400780c */ /* 0x040fe40003fc4270 */
[C---:B------:R-:W-:Y:S02]  /*4d20*/  ISETP.GT.AND P5, PT, R20.reuse, 0x51, PT ;  /* 0x000000511400780c */ /* 0x040fe40003fa4270 */
[C---:B------:R-:W-:Y:S02]  /*4d30*/  ISETP.GT.AND P2, PT, R20.reuse, 0x58, PT ;  /* 0x000000581400780c */ /* 0x040fe40003f44270 */
[----:B------:R-:W-:-:S02]  /*4d40*/  ISETP.GT.AND P3, PT, R20, 0x59, PT ;  /* 0x000000591400780c */ /* 0x000fc40003f64270 */
[----:B------:R-:W-:Y:S02]  /*4d50*/  FSEL R189, R189, -INF , P4 ;  /* 0xff800000bdbd7808 */ /* 0x000fe40002000000 */
[----:B------:R-:W-:Y:S02]  /*4d60*/  FMNMX.FTZ R20, R156, R21, !PT ;  /* 0x000000159c147209 */ /* 0x000fe40007810000 */
[----:B------:R-:W-:Y:S02]  /*4d70*/  ISETP.GT.AND P4, PT, R13, RZ, PT ;  /* 0x000000ff0d00720c */ /* 0x000fe40003f84270 */
[----:B------:R-:W-:Y:S02]  /*4d80*/  FSEL R192, R192, -INF , P6 ;  /* 0xff800000c0c07808 */ /* 0x000fe40003000000 */
[----:B------:R-:W-:Y:S02]  /*4d90*/  FMNMX.FTZ R21, R157, R20, !PT ;  /* 0x000000149d157209 */ /* 0x000fe40007810000 */
[----:B------:R-:W-:-:S02]  /*4da0*/  ISETP.GT.AND P6, PT, R13, 0x1, PT ;  /* 0x000000010d00780c */ /* 0x000fc40003fc4270 */
[----:B------:R-:W-:Y:S02]  /*4db0*/  FSEL R154, R154, -INF , P4 ;  /* 0xff8000009a9a7808 */ /* 0x000fe40002000000 */
        /* <DEDUP_REMOVED lines=91> */
[----:B------:R-:W0:Y:S01]  /*5370*/  LDC R13, c[0x0][0xa80] ;  /* 0x0002a000ff0d7b82 */ /* 0x000e220000000800 */
[----:B------:R-:W-:-:S03]  /*5380*/  FMNMX.FTZ R21, R199, R20, !PT ;  /* 0x00000014c7157209 */ /* 0x000fc60007810000 */
[----:B------:R-:W1:Y:S04]  /*5390*/  SHFL.BFLY PT, R159, R158, 0x2, 0x1f ;  /* 0x0c401f009e9f7f89 */ /* 0x000e6800000e0000 */
[----:B------:R-:W2:Y:S01]  /*53a0*/  SHFL.BFLY PT, R214, R21, 0x2, 0x1f ;  /* 0x0c401f0015d67f89 */ /* 0x000ea200000e0000 */
[----:B-1----:R-:W-:Y:S02]  /*53b0*/  FMNMX.FTZ R159, R158, R159, !PT ;  /* 0x0000009f9e9f7209 */ /* 0x002fe40007810000 */
[----:B--2---:R-:W-:-:S03]  /*53c0*/  FMNMX.FTZ R167, R21, R214, !PT ;  /* 0x000000d615a77209 */ /* 0x004fc60007810000 */
[----:B------:R-:W1:Y:S04]  /*53d0*/  SHFL.BFLY PT, R20, R159, 0x1, 0x1f ;  /* 0x0c201f009f147f89 */ /* 0x000e6800000e0000 */
[----:B------:R-:W2:Y:S01]  /*53e0*/  SHFL.BFLY PT, R216, R167, 0x1, 0x1f ;  /* 0x0c201f00a7d87f89 */ /* 0x000ea200000e0000 */
[----:B-1----:R-:W-:Y:S02]  /*53f0*/  FMNMX.FTZ R20, R159, R20, !PT ;  /* 0x000000149f147209 */ /* 0x002fe40007810000 */
[----:B--2---:R-:W-:-:S03]  /*5400*/  FMNMX.FTZ R21, R167, R216, !PT ;  /* 0x000000d8a7157209 */ /* 0x004fc60007810000 */
[CC--:B0-----:R-:W-:Y:S01]  /*5410*/  FMUL.FTZ R214, R20.reuse, R13.reuse ;  /* 0x0000000d14d67220 */ /* 0x0c1fe20000410000 */
        /* <DEDUP_REMOVED lines=16> */
[----:B------:R-:W-:Y:S01]  /*5520*/  IADD3 R156, -R217, 0xb, RZ ;  /* 0x0000000bd99c7810 */ /* 0x000fe20007ffe1ff */
[-C--:B------:R-:W-:Y:S01]  /*5530*/  FMUL.FTZ R209, R152, R13.reuse ;  /* 0x0000000d98d17220 */ /* 0x080fe20000410000 */
[----:B------:R-:W-:Y:S02]  /*5540*/  @!P1 VIADD R152, R212, 0x32440 ;  /* 0x00032440d4989836 */ /* 0x000fe40000000000 */
[-C--:B------:R-:W-:Y:S01]  /*5550*/  FMUL.FTZ R217, R154, R13.reuse ;  /* 0x0000000d9ad97220 */ /* 0x080fe20000410000 */
[-C--:B------:R-:W-:Y:S01]  /*5560*/  FFMA.FTZ R157, R157, R13.reuse, -R214 ;  /* 0x0000000d9d9d7223 */ /* 0x080fe200000108d6 */
[-C--:B------:R-:W-:Y:S01]  /*5570*/  FFMA.FTZ R211, R211, R13.reuse, -R216 ;  /* 0x0000000dd3d37223 */ /* 0x080fe200000108d8 */
[----:B------:R-:W-:Y:S01]  /*5580*/  MUFU.EX2 R158, R158 ;  /* 0x0000009e009e7308 */ /* 0x000fe20000000800 */
[----:B------:R-:W-:Y:S01]  /*5590*/  @!P1 PRMT R152, RZ, 0x654, R152 ;  /* 0x00000654ff989816 */ /* 0x000fe20000000098 */
[----:B------:R0:W-:Y:S06]  /*55a0*/  BAR.ARV R156, 0x100 ;  /* 0x0004009c0000751d */ /* 0x0001ec0000002000 */
[----:B------:R1:W-:Y:S01]  /*55b0*/  @!P1 SYNCS.ARRIVE.TRANS64.RED.A1T0 RZ, [R152+URZ], RZ ;  /* 0x000000ff98ff99a7 */ /* 0x0003e2000810043f */
[----:B------:R-:W2:Y:S01]  /*55c0*/  MUFU.EX2 R209, R209 ;  /* 0x000000d100d17308 */ /* 0x000ea20000000800 */
[----:B------:R-:W-:Y:S01]  /*55d0*/  UIMAD UR5, UR36, 0xc00, UR7 ;  /* 0x00000c00240578a4 */ /* 0x000fe2000f8e0207 */
[-CC-:B------:R-:W-:Y:S01]  /*55e0*/  FFMA.FTZ R160, R160, R13.reuse, -R214.reuse ;  /* 0x0000000da0a07223 */ /* 0x180fe200000108d6 */
[-CC-:B------:R-:W-:Y:S01]  /*55f0*/  FFMA.FTZ R161, R161, R13.reuse, -R214.reuse ;  /* 0x0000000da1a17223 */ /* 0x180fe200000108d6 */
[-CC-:B------:R-:W-:Y:S01]  /*5600*/  FFMA.FTZ R164, R164, R13.reuse, -R214.reuse ;  /* 0x0000000da4a47223 */ /* 0x180fe200000108d6 */
[-C--:B------:R-:W-:Y:S01]  /*5610*/  FFMA.FTZ R165, R165, R13.reuse, -R214 ;  /* 0x0000000da5a57223 */ /* 0x080fe200000108d6 */
[-CC-:B------:R-:W-:Y:S01]  /*5620*/  FFMA.FTZ R162, R162, R13.reuse, -R216.reuse ;  /* 0x0000000da2a27223 */ /* 0x180fe200000108d8 */
[-CC-:B------:R-:W-:Y:S01]  /*5630*/  FFMA.FTZ R163, R163, R13.reuse, -R216.reuse ;  /* 0x0000000da3a37223 */ /* 0x180fe200000108d8 */
[----:B------:R-:W3:Y:S01]  /*5640*/  MUFU.EX2 R217, R217 ;  /* 0x000000d900d97308 */ /* 0x000ee20000000800 */
[----:B------:R-:W-:Y:S01]  /*5650*/  UMOV UR10, UR5 ;  /* 0x00000005000a7c82 */ /* 0x000fe20008000000 */
[-CC-:B------:R-:W-:Y:S01]  /*5660*/  FFMA.FTZ R166, R166, R13.reuse, -R216.reuse ;  /* 0x0000000da6a67223 */ /* 0x180fe200000108d8 */
[-C--:B------:R-:W-:Y:S01]  /*5670*/  FFMA.FTZ R210, R210, R13.reuse, -R216 ;  /* 0x0000000dd2d27223 */ /* 0x080fe200000108d8 */
[-CC-:B------:R-:W-:Y:S01]  /*5680*/  FFMA.FTZ R168, R168, R13.reuse, -R214.reuse ;  /* 0x0000000da8a87223 */ /* 0x180fe200000108d6 */
[-CC-:B------:R-:W-:Y:S01]  /*5690*/  FFMA.FTZ R169, R169, R13.reuse, -R214.reuse ;  /* 0x0000000da9a97223 */ /* 0x180fe200000108d6 */
[-CC-:B------:R-:W-:Y:S01]  /*56a0*/  FFMA.FTZ R172, R172, R13.reuse, -R214.reuse ;  /* 0x0000000dacac7223 */ /* 0x180fe200000108d6 */
[----:B------:R-:W-:Y:S01]  /*56b0*/  FFMA.FTZ R173, R173, R13, -R214 ;  /* 0x0000000dadad7223 */ /* 0x000fe200000108d6 */
[----:B------:R-:W1:Y:S01]  /*56c0*/  MUFU.EX2 R159, R159 ;  /* 0x0000009f009f7308 */ /* 0x000e620000000800 */
[-C--:B--2---:R-:W-:Y:S01]  /*56d0*/  FMUL.FTZ R24, R24, R209.reuse ;  /* 0x000000d118187220 */ /* 0x084fe20000410000 */
        /* <DEDUP_REMOVED lines=134> */
[----:B------:R-:W-:Y:S01]  /*5f40*/  MUFU.EX2 R160, R160 ;  /* 0x000000a000a07308 */ /* 0x000fe20000000800 */
[----:B--2---:R-:W-:Y:S01]  /*5f50*/  F2FP.BF16.F32.PACK_AB R154, R157, R167 ;  /* 0x000000a79d9a723e */ /* 0x004fe200000010ff */
[--C-:B------:R-:W-:Y:S01]  /*5f60*/  FFMA.FTZ R170, R170, R13, -R216.reuse ;  /* 0x0000000daaaa7223 */ /* 0x100fe200000108d8 */
[----:B----4-:R-:W-:Y:S01]  /*5f70*/  F2FP.BF16.F32.PACK_AB R153, R215, R213 ;  /* 0x000000d5d799723e */ /* 0x010fe200000010ff */
[--C-:B------:R-:W-:Y:S01]  /*5f80*/  FFMA.FTZ R171, R171, R13, -R216.reuse ;  /* 0x0000000dabab7223 */ /* 0x100fe200000108d8 */
[----:B-----5:R-:W-:Y:S01]  /*5f90*/  F2FP.BF16.F32.PACK_AB R155, R208, R211 ;  /* 0x000000d3d09b723e */ /* 0x020fe200000010ff */
[----:B------:R0:W-:Y:S01]  /*5fa0*/  BAR.SYNC.DEFER_BLOCKING R227, 0x100 ;  /* 0x000400e30000751d */ /* 0x0001e20000010000 */
[-CC-:B------:R-:W-:Y:S01]  /*5fb0*/  FFMA.FTZ R174, R174, R13.reuse, -R216.reuse ;  /* 0x0000000daeae7223 */ /* 0x180fe200000108d8 */
[-C--:B------:R-:W-:Y:S01]  /*5fc0*/  FFMA.FTZ R175, R175, R13.reuse, -R216 ;  /* 0x0000000dafaf7223 */ /* 0x080fe200000108d8 */
[-CC-:B------:R-:W-:Y:S01]  /*5fd0*/  FFMA.FTZ R176, R176, R13.reuse, -R214.reuse ;  /* 0x0000000db0b07223 */ /* 0x180fe200000108d6 */
[-CC-:B------:R-:W-:Y:S01]  /*5fe0*/  FFMA.FTZ R177, R177, R13.reuse, -R214.reuse ;  /* 0x0000000db1b17223 */ /* 0x180fe200000108d6 */
[-CC-:B------:R-:W-:Y:S01]  /*5ff0*/  FFMA.FTZ R180, R180, R13.reuse, -R214.reuse ;  /* 0x0000000db4b47223 */ /* 0x180fe200000108d6 */
[----:B------:R-:W1:Y:S01]  /*6000*/  MUFU.EX2 R161, R161 ;  /* 0x000000a100a17308 */ /* 0x000e620000000800 */
        /* <DEDUP_REMOVED lines=30> */
[----:B------:R-:W-:Y:S01]  /*61f0*/  ISETP.LT.AND P2, PT, R207, UR4, PT ;  /* 0x00000004cf007c0c */ /* 0x000fe2000bf41270 */
[----:B------:R-:W-:Y:S01]  /*6200*/  @!P1 VIADD R212, R212, 0x32460 ;  /* 0x00032460d4d49836 */ /* 0x000fe20000000000 */
[----:B------:R-:W2:Y:S01]  /*6210*/  MUFU.EX2 R163, R163 ;  /* 0x000000a300a37308 */ /* 0x000ea20000000800 */
[----:B------:R-:W-:Y:S01]  /*6220*/  FADD.FTZ R0, R159, R0 ;  /* 0x000000009f007221 */ /* 0x000fe20000010000 */
[----:B------:R-:W-:Y:S01]  /*6230*/  FADD.FTZ R12, R215, R12 ;  /* 0x0000000cd70c7221 */ /* 0x000fe20000010000 */
[----:B------:R-:W-:Y:S01]  /*6240*/  UIADD3 UR4, UR4, -0x1, URZ ;  /* 0xffffffff04047890 */ /* 0x000fe2000fffe03f */
        /* <DEDUP_REMOVED lines=16> */
[----:B------:R-:W0:Y:S08]  /*6350*/  MUFU.EX2 R175, R175 ;  /* 0x000000af00af7308 */ /* 0x000e300000000800 */
[----:B------:R-:W-:Y:S08]  /*6360*/  MUFU.EX2 R176, R176 ;  /* 0x000000b000b07308 */ /* 0x000ff00000000800 */
[----:B------:R-:W0:Y:S08]  /*6370*/  MUFU.EX2 R177, R177 ;  /* 0x000000b100b17308 */ /* 0x000e300000000800 */
[----:B------:R-:W-:Y:S08]  /*6380*/  MUFU.EX2 R180, R180 ;  /* 0x000000b400b47308 */ /* 0x000ff00000000800 */
[----:B------:R-:W-:Y:S08]  /*6390*/  MUFU.EX2 R181, R181 ;  /* 0x000000b500b57308 */ /* 0x000ff00000000800 */
[----:B------:R-:W-:Y:S08]  /*63a0*/  MUFU.EX2 R178, R178 ;  /* 0x000000b200b27308 */ /* 0x000ff00000000800 */
[----:B------:R-:W0:Y:S08]  /*63b0*/  MUFU.EX2 R179, R179 ;  /* 0x000000b300b37308 */ /* 0x000e300000000800 */
        /* <DEDUP_REMOVED lines=15> */
[----:B------:R-:W0:Y:S01]  /*64b0*/  MUFU.EX2 R195, R195 ;  /* 0x000000c300c37308 */ /* 0x000e220000000800 */
[----:B------:R-:W-:-:S02]  /*64c0*/  WARPGROUP.DEPBAR.LE gsb0, 0x0 ;  /* 0x00008000000079c5 */ /* 0x000fc40000010000 */
[----:B-1----:R-:W-:-:S05]  /*64d0*/  F2FP.BF16.F32.PACK_AB R152, R161, R160 ;  /* 0x000000a0a198723e */ /* 0x002fca00000010ff */
[----:B------:R-:W-:Y:S01]  /*64e0*/  MUFU.EX2 R198, R198 ;  /* 0x000000c600c67308 */ /* 0x000fe20000000800 */
[----:B--2---:R-:W-:Y:S01]  /*64f0*/  F2FP.BF16.F32.PACK_AB R153, R163, R162 ;  /* 0x000000a2a399723e */ /* 0x004fe200000010ff */
[----:B------:R-:W-:Y:S01]  /*6500*/  FADD.FTZ R160, R160, R157 ;  /* 0x0000009da0a07221 */ /* 0x000fe20000010000 */
[----:B------:R-:W-:Y:S01]  /*6510*/  F2FP.BF16.F32.PACK_AB R154, R165, R164 ;  /* 0x000000a4a59a723e */ /* 0x000fe200000010ff */
[----:B------:R-:W-:Y:S01]  /*6520*/  FADD.FTZ R162, R162, R211 ;  /* 0x000000d3a2a27221 */ /* 0x000fe20000010000 */
[----:B---3--:R-:W-:Y:S01]  /*6530*/  F2FP.BF16.F32.PACK_AB R155, R210, R166 ;  /* 0x000000a6d29b723e */ /* 0x008fe200000010ff */
[----:B------:R-:W-:Y:S02]  /*6540*/  FADD.FTZ R161, R161, R160 ;  /* 0x000000a0a1a17221 */ /* 0x000fe40000010000 */
[----:B------:R-:W1:Y:S01]  /*6550*/  MUFU.EX2 R199, R199 ;  /* 0x000000c700c77308 */ /* 0x000e620000000800 */
        /* <DEDUP_REMOVED lines=10> */
[----:B----4-:R-:W-:Y:S01]  /*6600*/  F2FP.BF16.F32.PACK_AB R152, R169, R168 ;  /* 0x000000a8a998723e */ /* 0x010fe200000010ff */
[----:B------:R-:W-:Y:S01]  /*6610*/  FADD.FTZ R168, R168, R165 ;  /* 0x000000a5a8a87221 */ /* 0x000fe20000010000 */
[----:B-----5:R-:W-:Y:S01]  /*6620*/  F2FP.BF16.F32.PACK_AB R153, R171, R170 ;  /* 0x000000aaab99723e */ /* 0x020fe200000010ff */
        /* <DEDUP_REMOVED lines=65> */
.L_x_4146:
[----:B------:R-:W-:-:S13]  /*6a40*/  ISETP.LE.AND P2, PT, RZ, UR4, PT ;  /* 0x00000004ff007c0c */ /* 0x000fda000bf43270 */
[----:B------:R-:W-:Y:S05]  /*6a50*/  @!P2 BRA `(.L_x_4156) ;  /* 0x0000002000c8a947 */ /* 0x000fea0003800000 */
[----:B------:R-:W-:Y:S02]  /*6a60*/  IMAD.MOV.U32 R210, RZ, RZ, R21 ;  /* 0x000000ffffd27224 */ /* 0x000fe400078e0015 */
[----:B------:R-:W-:-:S07]  /*6a70*/  IMAD.MOV.U32 R201, RZ, RZ, R20 ;  /* 0x000000ffffc97224 */ /* 0x000fce00078e0014 */
.L_x_4165:
[----:B------:R-:W-:-:S04]  /*6a80*/  UIADD3 UR36, UR36, 0x1, URZ ;  /* 0x0000000124247890 */ /* 0x000fc8000fffe03f */
[----:B------:R-:W-:-:S04]  /*6a90*/  UISETP.NE.AND UP0, UPT, UR36, 0x2, UPT ;  /* 0x000000022400788c */ /* 0x000fc8000bf05270 */
[----:B------:R-:W-:Y:S02]  /*6aa0*/  USEL UR5, URZ, 0x1, UP0 ;  /* 0x000000013f057887 */ /* 0x000fe40008000000 */
[----:B------:R-:W-:Y:S02]  /*6ab0*/  USEL UR36, UR36, URZ, UP0 ;  /* 0x0000003f24247287 */ /* 0x000fe40008000000 */
[----:B------:R-:W-:Y:S01]  /*6ac0*/  ULOP3.LUT UR37, UR37, UR5, URZ, 0x3c, !UPT ;  /* 0x0000000525257292 */ /* 0x000fe2000f8e3c3f */
[----:B-1----:R-:W-:Y:S11]  /*6ad0*/  @!P0 BRA `(.L_x_4157) ;  /* 0x0000000000048947 */ /* 0x002ff60003800000 */
[----:B------:R-:W-:Y:S01]  /*6ae0*/  BPT.TRAP 0x1 ;  /* 0x000000040000795c */ /* 0x000fe20000300000 */
.L_x_4157:
[----:B------:R-:W1:Y:S01]  /*6af0*/  S2UR UR6, SR_CgaCtaId ;  /* 0x00000000000679c3 */ /* 0x000e620000008800 */
[----:B------:R-:W-:Y:S01]  /*6b00*/  UMOV UR5, 0x400 ;  /* 0x0000040000057882 */ /* 0x000fe20000000000 */
[----:B------:R-:W-:-:S05]  /*6b10*/  IMAD.U32 R13, RZ, RZ, UR37 ;  /* 0x00000025ff0d7e24 */ /* 0x000fca000f8e00ff */
[----:B------:R-:W-:Y:S01]  /*6b20*/  SHF.L.U32 R13, R13, 0x1f, RZ ;  /* 0x0000001f0d0d7819 */ /* 0x000fe200000006ff */
[----:B-1----:R-:W-:-:S04]  /*6b30*/  ULEA UR5, UR6, UR5, 0x18 ;  /* 0x0000000506057291 */ /* 0x002fc8000f8ec03f */
[----:B------:R-:W-:-:S09]  /*6b40*/  ULEA UR5, UR36, UR5, 0x3 ;  /* 0x0000000524057291 */ /* 0x000fd2000f8e183f */
[----:B------:R1:W2:Y:S01]  /*6b50*/  SYNCS.PHASECHK.TRANS64.TRYWAIT P2, [UR5+0x32430], R13 ;  /* 0x0324300dff0075a7 */ /* 0x0002a20008040145 */
[----:B------:R-:W-:Y:S05]  /*6b60*/  @!P0 BRA `(.L_x_4158) ;  /* 0x0000000000048947 */ /* 0x000fea0003800000 */
[----:B------:R-:W-:Y:S01]  /*6b70*/  BPT.TRAP 0x1 ;  /* 0x000000040000795c */ /* 0x000fe20000300000 */
.L_x_4158:
[----:B--2---:R-:W-:Y:S05]  /*6b80*/  @P2 BRA `(.L_x_4159) ;  /* 0x0000000000082947 */ /* 0x004fea0003800000 */
[----:B------:R-:W2:Y:S02]  /*6b90*/  SYNCS.PHASECHK.TRANS64.TRYWAIT P2, [UR5+0x32430], R13 ;  /* 0x0324300dff0075a7 */ /* 0x000ea40008040145 */
[----:B--2---:R-:W-:Y:S05]  /*6ba0*/  @!P2 BRA `(.L_x_4160) ;  /* 0x000000a80030a947 */ /* 0x004fea0003800000 */
.L_x_4159:
        /* <DEDUP_REMOVED lines=31> */
.L_x_4161:
[----:B------:R3:W4:Y:S01]  /*6da0*/  SYNCS.PHASECHK.TRANS64.TRYWAIT P2, [UR5+0x32450], R13 ;  /* 0x0324500dff0075a7 */ /* 0x0007220008040145 */
[----:B------:R-:W-:Y:S05]  /*6db0*/  @!P0 BRA `(.L_x_4162) ;  /* 0x0000000000048947 */ /* 0x000fea0003800000 */
[----:B------:R-:W-:Y:S01]  /*6dc0*/  BPT.TRAP 0x1 ;  /* 0x000000040000795c */ /* 0x000fe20000300000 */
.L_x_4162:
[----:B----4-:R-:W-:Y:S05]  /*6dd0*/  @P2 BRA `(.L_x_4163) ;  /* 0x0000000000082947 */ /* 0x010fea0003800000 */
[----:B------:R-:W4:Y:S02]  /*6de0*/  SYNCS.PHASECHK.TRANS64.TRYWAIT P2, [UR5+0x32450], R13 ;  /* 0x0324500dff0075a7 */ /* 0x000f240008040145 */
[----:B----4-:R-:W-:Y:S05]  /*6df0*/  @!P2 BRA `(.L_x_4164) ;  /* 0x000000a400b4a947 */ /* 0x010fea0003800000 */
.L_x_4163:
        /* <DEDUP_REMOVED lines=13> */
[----:B------:R-:W-:Y:S01]  /*6ed0*/  ISETP.LT.AND P2, PT, RZ, UR4, PT ;  /* 0x00000004ff007c0c */ /* 0x000fe2000bf41270 */
        /* <DEDUP_REMOVED lines=19> */
[----:B----4-:R-:W-:Y:S01]  /*7010*/  SHF.R.U32.HI R215, RZ, 0x7, R215 ;  /* 0x00000007ffd77819 */ /* 0x010fe200000116d7 */
[----:B------:R-:W-:Y:S01]  /*7020*/  UMOV UR51, 0x40000040 ;  /* 0x4000004000337882 */ /* 0x000fe20000000000 */
[----:B------:R-:W-:Y:S01]  /*7030*/  UIADD3 UR4, UR4, -0x1, URZ ;  /* 0xffffffff04047890 */ /* 0x000fe2000fffe03f */
        /* <DEDUP_REMOVED lines=28> */
[----:B------:R-:W-:Y:S01]  /*7200*/  UIMAD UR6, UR36, 0xc00, UR7 ;  /* 0x00000c00240678a4 */ /* 0x000fe2000f8e0207 */
        /* <DEDUP_REMOVED lines=36> */
[----:B--2---:R-:W-:-:S04]  /*7450*/  FMNMX.FTZ R20, R152, R201, !PT ;  /* 0x000000c998147209 */ /* 0x004fc80007810000 */
[----:B-1-3--:R-:W-:-:S04]  /*7460*/  FMNMX.FTZ R13, R153, R20, !PT ;  /* 0x00000014990d7209 */ /* 0x00afc80007810000 */
        /* <DEDUP_REMOVED lines=48> */
[----:B0-----:R-:W0:Y:S01]  /*7770*/  SHFL.BFLY PT, R212, R21, 0x2, 0x1f ;  /* 0x0c401f0015d47f89 */ /* 0x001e2200000e0000 */
[----:B-1----:R-:W-:-:S05]  /*7780*/  FMNMX.FTZ R209, R208, R207, !PT ;  /* 0x000000cfd0d17209 */ /* 0x002fca0007810000 */
[----:B------:R-:W1:Y:S01]  /*7790*/  SHFL.BFLY PT, R20, R209, 0x1, 0x1f ;  /* 0x0c201f00d1147f89 */ /* 0x000e6200000e0000 */
[----:B0-----:R-:W-:-:S05]  /*77a0*/  FMNMX.FTZ R211, R21, R212, !PT ;  /* 0x000000d415d37209 */ /* 0x001fca0007810000 */
[----:B------:R-:W0:Y:S01]  /*77b0*/  SHFL.BFLY PT, R214, R211, 0x1, 0x1f ;  /* 0x0c201f00d3d67f89 */ /* 0x000e2200000e0000 */
[----:B-1----:R-:W-:-:S05]  /*77c0*/  FMNMX.FTZ R20, R209, R20, !PT ;  /* 0x00000014d1147209 */ /* 0x002fca0007810000 */
[C---:B--2---:R-:W-:Y:S01]  /*77d0*/  FMUL.FTZ R212, R20.reuse, R13 ;  /* 0x0000000d14d47220 */ /* 0x044fe20000410000 */
[----:B------:R-:W-:-:S03]  /*77e0*/  FADD.FTZ R208, -R20, R201 ;  /* 0x000000c914d07221 */ /* 0x000fc60000010100 */
[-CC-:B------:R-:W-:Y:S01]  /*77f0*/  FFMA.FTZ R207, R152, R13.reuse, -R212.reuse ;  /* 0x0000000d98cf7223 */ /* 0x180fe200000108d4 */
[-C--:B------:R-:W-:Y:S01]  /*7800*/  FMUL.FTZ R201, R208, R13.reuse ;  /* 0x0000000dd0c97220 */ /* 0x080fe20000410000 */
[-CC-:B------:R-:W-:Y:S01]  /*7810*/  FFMA.FTZ R208, R153, R13.reuse, -R212.reuse ;  /* 0x0000000d99d07223 */ /* 0x180fe200000108d4 */
[-CC-:B------:R-:W-:Y:S01]  /*7820*/  FFMA.FTZ R153, R157, R13.reuse, -R212.reuse ;  /* 0x0000000d9d997223 */ /* 0x180fe200000108d4 */
[-CC-:B------:R-:W-:Y:S01]  /*7830*/  FFMA.FTZ R209, R156, R13.reuse, -R212.reuse ;  /* 0x0000000d9cd17223 */ /* 0x180fe200000108d4 */
[----:B------:R-:W-:Y:S01]  /*7840*/  IADD3 R156, -R215, 0xb, RZ ;  /* 0x0000000bd79c7810 */ /* 0x000fe20007ffe1ff */
[----:B------:R-:W-:Y:S01]  /*7850*/  MUFU.EX2 R207, R207 ;  /* 0x000000cf00cf7308 */ /* 0x000fe20000000800 */
[-CC-:B------:R-:W-:Y:S01]  /*7860*/  FFMA.FTZ R160, R160, R13.reuse, -R212.reuse ;  /* 0x0000000da0a07223 */ /* 0x180fe200000108d4 */
[-CC-:B------:R-:W-:Y:S01]  /*7870*/  FFMA.FTZ R161, R161, R13.reuse, -R212.reuse ;  /* 0x0000000da1a17223 */ /* 0x180fe200000108d4 */
[-CC-:B------:R-:W-:Y:S01]  /*7880*/  FFMA.FTZ R164, R164, R13.reuse, -R212.reuse ;  /* 0x0000000da4a47223 */ /* 0x180fe200000108d4 */
[-CC-:B------:R-:W-:Y:S01]  /*7890*/  FFMA.FTZ R165, R165, R13.reuse, -R212.reuse ;  /* 0x0000000da5a57223 */ /* 0x180fe200000108d4 */
[-CC-:B------:R-:W-:Y:S01]  /*78a0*/  FFMA.FTZ R168, R168, R13.reuse, -R212.reuse ;  /* 0x0000000da8a87223 */ /* 0x180fe200000108d4 */
[-CC-:B------:R-:W-:Y:S01]  /*78b0*/  FFMA.FTZ R169, R169, R13.reuse, -R212.reuse ;  /* 0x0000000da9a97223 */ /* 0x180fe200000108d4 */
[----:B0-----:R-:W-:Y:S01]  /*78c0*/  FMNMX.FTZ R21, R211, R214, !PT ;  /* 0x000000d6d3157209 */ /* 0x001fe20007810000 */
[----:B------:R-:W0:Y:S01]  /*78d0*/  MUFU.EX2 R201, R201 ;  /* 0x000000c900c97308 */ /* 0x000e220000000800 */
[-CC-:B------:R-:W-:Y:S01]  /*78e0*/  FFMA.FTZ R172, R172, R13.reuse, -R212.reuse ;  /* 0x0000000dacac7223 */ /* 0x180fe200000108d4 */
[-CC-:B------:R-:W-:Y:S01]  /*78f0*/  FFMA.FTZ R173, R173, R13.reuse, -R212.reuse ;  /* 0x0000000dadad7223 */ /* 0x180fe200000108d4 */
[-C--:B------:R-:W-:Y:S01]  /*7900*/  FFMA.FTZ R176, R176, R13.reuse, -R212 ;  /* 0x0000000db0b07223 */ /* 0x080fe200000108d4 */
        /* <DEDUP_REMOVED lines=11> */
[--C-:B------:R-:W-:Y:S01]  /*79c0*/  FFMA.FTZ R159, R159, R13, -R216.reuse ;  /* 0x0000000d9f9f7223 */ /* 0x100fe200000108d8 */
[----:B------:R2:W-:Y:S06]  /*79d0*/  BAR.ARV R156, 0x100 ;  /* 0x0004009c0000751d */ /* 0x0005ec0000002000 */
[----:B-1----:R-:W-:Y:S01]  /*79e0*/  VIADD R153, R215, 0x8 ;  /* 0x00000008d7997836 */ /* 0x002fe20000000000 */
[----:B------:R1:W-:Y:S01]  /*79f0*/  @!P1 SYNCS.ARRIVE.TRANS64.RED.A1T0 RZ, [R152+URZ], RZ ;  /* 0x000000ff98ff99a7 */ /* 0x0003e2000810043f */
[----:B------:R-:W3:Y:S01]  /*7a00*/  MUFU.EX2 R157, R157 ;  /* 0x0000009d009d7308 */ /* 0x000ee20000000800 */
[-C--:B0-----:R-:W-:Y:S01]  /*7a10*/  FMUL.FTZ R24, R24, R201.reuse ;  /* 0x000000c918187220 */ /* 0x081fe20000410000 */
        /* <DEDUP_REMOVED lines=135> */
[--C-:B------:R-:W-:Y:S01]  /*8290*/  FFMA.FTZ R162, R162, R13, -R216.reuse ;  /* 0x0000000da2a27223 */ /* 0x100fe200000108d8 */
[----:B0-----:R-:W-:Y:S01]  /*82a0*/  F2FP.BF16.F32.PACK_AB R154, R210, R209 ;  /* 0x000000d1d29a723e */ /* 0x001fe200000010ff */
[--C-:B------:R-:W-:Y:S01]  /*82b0*/  FFMA.FTZ R163, R163, R13, -R216.reuse ;  /* 0x0000000da3a37223 */ /* 0x100fe200000108d8 */
[----:B----4-:R-:W-:Y:S01]  /*82c0*/  F2FP.BF16.F32.PACK_AB R153, R214, R211 ;  /* 0x000000d3d699723e */ /* 0x010fe200000010ff */
[-CC-:B------:R-:W-:Y:S01]  /*82d0*/  FFMA.FTZ R166, R166, R13.reuse, -R216.reuse ;  /* 0x0000000da6a67223 */ /* 0x180fe200000108d8 */
[----:B-----5:R-:W-:Y:S01]  /*82e0*/  F2FP.BF16.F32.PACK_AB R155, R159, R158 ;  /* 0x0000009e9f9b723e */ /* 0x020fe200000010ff */
[-CC-:B------:R-:W-:Y:S01]  /*82f0*/  FFMA.FTZ R167, R167, R13.reuse, -R216.reuse ;  /* 0x0000000da7a77223 */ /* 0x180fe200000108d8 */
[----:B------:R-:W-:Y:S01]  /*8300*/  MUFU.EX2 R160, R160 ;  /* 0x000000a000a07308 */ /* 0x000fe20000000800 */
[-CC-:B------:R-:W-:Y:S01]  /*8310*/  FFMA.FTZ R170, R170, R13.reuse, -R216.reuse ;  /* 0x0000000daaaa7223 */ /* 0x180fe200000108d8 */
[----:B------:R-:W-:Y:S01]  /*8320*/  WARPGROUP.ARRIVE ;  /* 0x00000000000079c5 */ /* 0x000fe20000000000 */
[-CC-:B------:R-:W-:Y:S01]  /*8330*/  FFMA.FTZ R171, R171, R13.reuse, -R216.reuse ;  /* 0x0000000dabab7223 */ /* 0x180fe200000108d8 */
[-CC-:B------:R-:W-:Y:S01]  /*8340*/  FFMA.FTZ R174, R174, R13.reuse, -R216.reuse ;  /* 0x0000000daeae7223 */ /* 0x180fe200000108d8 */
[-C--:B------:R-:W-:Y:S01]  /*8350*/  FFMA.FTZ R175, R175, R13.reuse, -R216 ;  /* 0x0000000dafaf7223 */ /* 0x080fe200000108d8 */
[-C--:B------:R-:W-:Y:S01]  /*8360*/  FFMA.FTZ R181, R181, R13.reuse, -R212 ;  /* 0x0000000db5b57223 */ /* 0x080fe200000108d4 */
[-CC-:B------:R-:W-:Y:S01]  /*8370*/  FFMA.FTZ R178, R178, R13.reuse, -R216.reuse ;  /* 0x0000000db2b27223 */ /* 0x180fe200000108d8 */
[----:B------:R-:W-:Y:S01]  /*8380*/  HGMMA.64x256x16.F32.BF16 R24, R152, gdesc[UR8].tnspB, R24, gsb0 ;  /* 0x43e0000898187df0 */ /* 0x000fe20008001818 */
[----:B------:R-:W0:Y:S01]  /*8390*/  MUFU.EX2 R161, R161 ;  /* 0x000000a100a17308 */ /* 0x000e220000000800 */
[----:B------:R-:W-:Y:S01]  /*83a0*/  UIADD3 UR10, UR6, 0x80, URZ ;  /* 0x00000080060a7890 */ /* 0x000fe2000fffe03f */
[-CC-:B------:R-:W-:Y:S01]  /*83b0*/  FFMA.FTZ R179, R179, R13.reuse, -R216.reuse ;  /* 0x0000000db3b37223 */ /* 0x180fe200000108d8 */
[----:B------:R-:W-:Y:S01]  /*83c0*/  UMOV UR11, 0x40000040 ;  /* 0x40000040000b7882 */ /* 0x000fe20000000000 */
        /* <DEDUP_REMOVED lines=12> */
[----:B------:R-:W1:Y:S01]  /*8490*/  MUFU.EX2 R165, R165 ;  /* 0x000000a500a57308 */ /* 0x000e620000000800 */
        /* <DEDUP_REMOVED lines=8> */
[----:B------:R-:W-:Y:S01]  /*8520*/  FFMA.FTZ R201, R201, R0, R207 ;  /* 0x00000000c9c97223 */ /* 0x000fe200000100cf */
[----:B------:R-:W-:Y:S01]  /*8530*/  FFMA.FTZ R157, R157, R12, R211 ;  /* 0x0000000c9d9d7223 */ /* 0x000fe200000100d3 */
[----:B------:R-:W-:-:S02]  /*8540*/  @!P1 VIADD R213, R213, 0x32460 ;  /* 0x00032460d5d59836 */ /* 0x000fc40000000000 */
[----:B------:R-:W-:Y:S01]  /*8550*/  FADD.FTZ R208, R208, R201 ;  /* 0x000000c9d0d07221 */ /* 0x000fe20000010000 */
[----:B------:R-:W-:Y:S01]  /*8560*/  FADD.FTZ R157, R214, R157 ;  /* 0x0000009dd69d7221 */ /* 0x000fe20000010000 */
[----:B------:R-:W-:Y:S01]  /*8570*/  IMAD.MOV.U32 R201, RZ, RZ, R20 ;  /* 0x000000ffffc97224 */ /* 0x000fe200078e0014 */
[----:B------:R-:W3:Y:S01]  /*8580*/  MUFU.EX2 R163, R163 ;  /* 0x000000a300a37308 */ /* 0x000ee20000000800 */
[----:B------:R-:W-:Y:S01]  /*8590*/  FADD.FTZ R209, R209, R208 ;  /* 0x000000d0d1d17221 */ /* 0x000fe20000010000 */
[----:B------:R-:W-:Y:S01]  /*85a0*/  FADD.FTZ R158, R158, R157 ;  /* 0x0000009d9e9e7221 */ /* 0x000fe20000010000 */
[----:B------:R-:W-:Y:S02]  /*85b0*/  @!P1 PRMT R213, RZ, 0x654, R213 ;  /* 0x00000654ffd59816 */ /* 0x000fe400000000d5 */
[----:B------:R-:W-:Y:S01]  /*85c0*/  FADD.FTZ R209, R210, R209 ;  /* 0x000000d1d2d17221 */ /* 0x000fe20000010000 */
[----:B------:R-:W-:Y:S01]  /*85d0*/  FADD.FTZ R159, R159, R158 ;  /* 0x0000009e9f9f7221 */ /* 0x000fe20000010000 */
[----:B------:R-:W-:Y:S01]  /*85e0*/  IMAD.MOV.U32 R210, RZ, RZ, R21 ;  /* 0x000000ffffd27224 */ /* 0x000fe200078e0015 */
[----:B------:R-:W-:Y:S08]  /*85f0*/  MUFU.EX2 R166, R166 ;  /* 0x000000a600a67308 */ /* 0x000ff00000000800 */
        /* <DEDUP_REMOVED lines=120> */
.L_x_4156:
[----:B------:R-:W2:Y:S01]  /*8d80*/  SHFL.BFLY PT, R5, R12, 0x2, 0x1f ;  /* 0x0c401f000c057f89 */ /* 0x000ea200000e0000 */
[----:B------:R-:W-:Y:S01]  /*8d90*/  UIADD3 UR36, UR36, 0x1, URZ ;  /* 0x0000000124247890 */ /* 0x000fe2000fffe03f */
[----:B------:R3:W-:Y:S06]  /*8da0*/  BAR.ARV R156, 0x100 ;  /* 0x0004009c0000751d */ /* 0x0007ec0000002000 */
[----:B------:R-:W-:Y:S02]  /*8db0*/  UISETP.NE.AND UP0, UPT, UR36, 0x2, UPT ;  /* 0x000000022400788c */ /* 0x000fe4000bf05270 */
[----:B------:R-:W-:Y:S06]  /*8dc0*/  BAR.ARV 0x8, 0x120 ;  /* 0x0204800000007b1d */ /* 0x000fec0000002000 */
[----:B------:R-:W-:Y:S01]  /*8dd0*/  USEL UR4, URZ, 0x1, UP0 ;  /* 0x000000013f047887 */ /* 0x000fe20008000000 */
[----:B------:R-:W-:Y:S01]  /*8de0*/  PLOP3.LUT P0, PT, PT, PT, PT, 0x8, 0x0 ;  /* 0x000000000000781c */ /* 0x000fe20003f0e170 */
[----:B------:R-:W4:Y:S01]  /*8df0*/  SHFL.BFLY PT, R3, R0, 0x2, 0x1f ;  /* 0x0c401f0000037f89 */ /* 0x000f2200000e0000 */
[----:B------:R-:W-:Y:S01]  /*8e00*/  VIADD R221, R221, 0x1 ;  /* 0x00000001dddd7836 */ /* 0x000fe20000000000 */
[----:B------:R-:W-:Y:S01]  /*8e10*/  USEL UR36, UR36, URZ, UP0 ;  /* 0x0000003f24247287 */ /* 0x000fe20008000000 */
[----:B--2---:R-:W-:Y:S01]  /*8e20*/  FADD.FTZ R5, R5, R12 ;  /* 0x0000000c05057221 */ /* 0x004fe20000010000 */
[----:B------:R-:W-:-:S04]  /*8e30*/  ULOP3.LUT UR37, UR37, UR4, URZ, 0x3c, !UPT ;  /* 0x0000000425257292 */ /* 0x000fc8000f8e3c3f */
[----:B------:R-:W2:Y:S01]  /*8e40*/  SHFL.BFLY PT, R4, R5, 0x1, 0x1f ;  /* 0x0c201f0005047f89 */ /* 0x000ea200000e0000 */
[----:B----4-:R-:W-:Y:S01]  /*8e50*/  FADD.FTZ R3, R3, R0 ;  /* 0x0000000003037221 */ /* 0x010fe20000010000 */
[----:B------:R-:W-:-:S04]  /*8e60*/  IMAD.MOV.U32 R0, RZ, RZ, RZ ;  /* 0x000000ffff007224 */ /* 0x000fc800078e00ff */
[----:B------:R-:W4:Y:S01]  /*8e70*/  SHFL.BFLY PT, R2, R3, 0x1, 0x1f ;  /* 0x0c201f0003027f89 */ /* 0x000f2200000e0000 */
[----:B--2---:R-:W-:-:S05]  /*8e80*/  FADD.FTZ R6, R5, R4 ;  /* 0x0000000405067221 */ /* 0x004fca0000010000 */
[----:B------:R-:W-:-:S13]  /*8e90*/  FSETP.NE.FTZ.AND P2, PT, R6, RZ, PT ;  /* 0x000000ff0600720b */ /* 0x000fda0003f55000 */
[----:B------:R-:W2:Y:S01]  /*8ea0*/  @P2 MUFU.RCP R0, R6 ;  /* 0x0000000600002308 */ /* 0x000ea20000001000 */
[----:B----4-:R-:W-:Y:S01]  /*8eb0*/  FADD.FTZ R7, R3, R2 ;  /* 0x0000000203077221 */ /* 0x010fe20000010000 */
[----:B------:R-:W-:Y:S02]  /*8ec0*/  IMAD.MOV.U32 R2, RZ, RZ, RZ ;  /* 0x000000ffff027224 */ /* 0x000fe400078e00ff */
[----:B------:R-:W-:Y:S02]  /*8ed0*/  IMAD.MOV.U32 R3, RZ, RZ, -0x800000 ;  /* 0xff800000ff037424 */ /* 0x000fe400078e00ff */
[----:B------:R-:W-:Y:S02]  /*8ee0*/  FSETP.NE.FTZ.AND P1, PT, R7, RZ, PT ;  /* 0x000000ff0700720b */ /* 0x000fe40003f35000 */
[----:B------:R-:W4:Y:S01]  /*8ef0*/  @P2 MUFU.LG2 R6, R6 ;  /* 0x0000000600062308 */ /* 0x000f220000000c00 */
[-C--:B--2---:R-:W-:Y:S01]  /*8f00*/  FMUL.FTZ R8, R83, R0.reuse ;  /* 0x0000000053087220 */ /* 0x084fe20000410000 */
[-C--:B------:R-:W-:Y:S01]  /*8f10*/  FMUL.FTZ R12, R27, R0.reuse ;  /* 0x000000001b0c7220 */ /* 0x080fe20000410000 */
[----:B------:R-:W-:-:S08]  /*8f20*/  FMUL.FTZ R162, R35, R0 ;  /* 0x0000000023a27220 */ /* 0x000fd00000410000 */
[----:B------:R-:W2:Y:S01]  /*8f30*/  @P1 MUFU.LG2 R4, R7 ;  /* 0x0000000700041308 */ /* 0x000ea20000000c00 */
[C---:B------:R-:W-:Y:S01]  /*8f40*/  @P1 FMUL.FTZ R5, R13.reuse, 0.69314718246459960938 ;  /* 0x3f3172180d051820 */ /* 0x040fe20000410000 */
[----:B------:R-:W-:Y:S01]  /*8f50*/  @P2 FMUL.FTZ R13, R13, 0.69314718246459960938 ;  /* 0x3f3172180d0d2820 */ /* 0x000fe20000410000 */
[-C--:B------:R-:W-:Y:S01]  /*8f60*/  FMUL.FTZ R160, R43, R0.reuse ;  /* 0x000000002ba07220 */ /* 0x080fe20000410000 */
[-C--:B------:R-:W-:Y:S01]  /*8f70*/  FMUL.FTZ R158, R51, R0.reuse ;  /* 0x00000000339e7220 */ /* 0x080fe20000410000 */
[----:B----4-:R-:W-:Y:S01]  /*8f80*/  @P2 FMUL.FTZ R6, R6, 0.69314718246459960938 ;  /* 0x3f31721806062820 */ /* 0x010fe20000410000 */
[-C--:B---3--:R-:W-:Y:S01]  /*8f90*/  FMUL.FTZ R156, R59, R0.reuse ;  /* 0x000000003b9c7220 */ /* 0x088fe20000410000 */
[-C--:B------:R-:W-:Y:S01]  /*8fa0*/  FMUL.FTZ R154, R67, R0.reuse ;  /* 0x00000000439a7220 */ /* 0x080fe20000410000 */
[----:B------:R-:W3:Y:S01]  /*8fb0*/  @P1 MUFU.RCP R2, R7 ;  /* 0x0000000700021308 */ /* 0x000ee20000001000 */
        /* <DEDUP_REMOVED lines=125> */
.L_x_4134:
[----:B------:R-:W2:Y:S01]  /*9790*/  S2R R4, SR_CgaCtaId ;  /* 0x0000000000047919 */ /* 0x000ea20000008800 */
[----:B------:R-:W-:Y:S01]  /*97a0*/  MOV R151, 0x400 ;  /* 0x0000040000977802 */ /* 0x000fe20000000f00 */
[----:B------:R-:W-:Y:S01]  /*97b0*/  BSSY B0, `(.L_x_4166) ;  /* 0x00002b7000007945 */ /* 0x000fe20003800000 */
[----:B------:R-:W-:Y:S02]  /*97c0*/  BAR.SYNC.DEFER_BLOCKING 0x5, 0x120 ;  /* 0x0144800000007b1d */ /* 0x000fe40000010000 */
[----:B--2---:R-:W-:-:S05]  /*97d0*/  LEA R151, R4, R151, 0x18 ;  /* 0x0000009704977211 */ /* 0x004fca00078ec0ff */
[----:B------:R-:W2:Y:S02]  /*97e0*/  LDS.128 R4, [R151+0x324d0] ;  /* 0x0324d00097047984 */ /* 0x000ea40000000c00 */
[----:B--2---:R-:W-:Y:S02]  /*97f0*/  R2UR UR60, R5 ;  /* 0x00000000053c72ca */ /* 0x004fe400000e0000 */
[----:B------:R-:W-:Y:S01]  /*9800*/  R2UR UR5, R6 ;  /* 0x00000000060572ca */ /* 0x000fe200000e0000 */
[----:B------:R-:W-:Y:S06]  /*9810*/  BAR.ARV 0x4, 0x120 ;  /* 0x0104800000007b1d */ /* 0x000fec0000002000 */
[----:B------:R-:W-:Y:S08]  /*9820*/  @P0 BRA `(.L_x_4167) ;  /* 0x0000001c00980947 */ /* 0x000ff00003800000 */
[----:B------:R-:W2:Y:S01]  /*9830*/  S2R R6, SR_SWINHI ;  /* 0x0000000000067919 */ /* 0x000ea20000002f00 */
[----:B------:R-:W-:Y:S01]  /*9840*/  F2FP.BF16.F32.PACK_AB R24, R25, R24 ;  /* 0x000000181918723e */ /* 0x000fe200000010ff */
[----:B------:R-:W-:Y:S01]  /*9850*/  ULDC.64 UR6, c[0x0][0xce0] ;  /* 0x0003380000067ab9 */ /* 0x000fe20000000a00 */
[----:B------:R-:W-:Y:S01]  /*9860*/  F2FP.BF16.F32.PACK_AB R25, R12, R26 ;  /* 0x0000001a0c19723e */ /* 0x000fe200000010ff */
[----:B------:R-:W-:Y:S01]  /*9870*/  ULDC.64 UR8, c[0x0][0x208] ;  /* 0x0000820000087ab9 */ /* 0x000fe20000000a00 */
        /* <DEDUP_REMOVED lines=14> */
[----:B------:R-:W-:Y:S02]  /*9960*/  MOV R4, R151 ;  /* 0x0000009700047202 */ /* 0x000fe40000000f00 */
[----:B--2---:R-:W-:-:S02]  /*9970*/  MOV R5, R6 ;  /* 0x0000000600057202 */ /* 0x004fc40000000f00 */
[----:B------:R-:W-:Y:S02]  /*9980*/  F2FP.BF16.F32.PACK_AB R51, R157, R51 ;  /* 0x000000339d33723e */ /* 0x000fe400000010ff */
[----:B------:R-:W-:Y:S01]  /*9990*/  F2FP.BF16.F32.PACK_AB R57, R156, R58 ;  /* 0x0000003a9c39723e */ /* 0x000fe200000010ff */
[----:B------:R-:W-:Y:S01]  /*99a0*/  IMAD.WIDE R98, R224, 0x2, R4 ;  /* 0x00000002e0627825 */ /* 0x000fe200078e0204 */
[----:B------:R-:W-:Y:S02]  /*99b0*/  F2FP.BF16.F32.PACK_AB R64, R65, R64 ;  /* 0x000000404140723e */ /* 0x000fe400000010ff */
[----:B------:R-:W-:Y:S02]  /*99c0*/  F2FP.BF16.F32.PACK_AB R58, R61, R60 ;  /* 0x0000003c3d3a723e */ /* 0x000fe400000010ff */
[C---:B------:R-:W-:Y:S02]  /*99d0*/  IADD3 R179, P5, R98.reuse, 0x4040, RZ ;  /* 0x0000404062b37810 */ /* 0x040fe40007fbe0ff */
        /* <DEDUP_REMOVED lines=9> */
[C---:B------:R-:W-:Y:S01]  /*9a70*/  LOP3.LUT R11, R98.reuse, 0x380, RZ, 0xc0, !PT ;  /* 0x00000380620b7812 */ /* 0x040fe200078ec0ff */
[----:B------:R-:W-:Y:S01]  /*9a80*/  IMAD.X R17, RZ, RZ, R99, P0 ;  /* 0x000000ffff117224 */ /* 0x000fe200000e0663 */
[----:B------:R-:W-:-:S02]  /*9a90*/  IADD3 R173, P4, R98, 0x60, RZ ;  /* 0x0000006062ad7810 */ /* 0x000fc40007f9e0ff */
[C---:B------:R-:W-:Y:S02]  /*9aa0*/  IADD3 R175, P3, R98.reuse, 0x4000, RZ ;  /* 0x0000400062af7810 */ /* 0x040fe40007f7e0ff */
[C---:B------:R-:W-:Y:S01]  /*9ab0*/  IADD3 R177, P6, R98.reuse, 0x4020, RZ ;  /* 0x0000402062b17810 */ /* 0x040fe20007fde0ff */
[--C-:B------:R-:W-:Y:S01]  /*9ac0*/  IMAD.X R19, RZ, RZ, R99.reuse, P4 ;  /* 0x000000ffff137224 */ /* 0x100fe200020e0663 */
[----:B------:R-:W-:Y:S01]  /*9ad0*/  IADD3 R183, P1, R98, 0x8000, RZ ;  /* 0x0000800062b77810 */ /* 0x000fe20007f3e0ff */
[--C-:B------:R-:W-:Y:S01]  /*9ae0*/  IMAD.X R21, RZ, RZ, R99.reuse, P3 ;  /* 0x000000ffff157224 */ /* 0x100fe200018e0663 */
[----:B------:R-:W-:Y:S01]  /*9af0*/  LOP3.LUT R14, R169, 0x380, RZ, 0xc0, !PT ;  /* 0x00000380a90e7812 */ /* 0x000fe200078ec0ff */
[--C-:B------:R-:W-:Y:S01]  /*9b00*/  IMAD.X R23, RZ, RZ, R99.reuse, P6 ;  /* 0x000000ffff177224 */ /* 0x100fe200030e0663 */
[----:B------:R-:W-:Y:S01]  /*9b10*/  LOP3.LUT R12, R6, 0x380, RZ, 0xc0, !PT ;  /* 0x00000380060c7812 */ /* 0x000fe200078ec0ff */
[----:B------:R-:W-:Y:S01]  /*9b20*/  IMAD.X R47, RZ, RZ, R99, P1 ;  /* 0x000000ffff2f7224 */ /* 0x000fe200008e0663 */
[----:B------:R-:W-:-:S02]  /*9b30*/  LOP3.LUT R16, R171, 0x380, RZ, 0xc0, !PT ;  /* 0x00000380ab107812 */ /* 0x000fc400078ec0ff */
[----:B------:R-:W-:Y:S02]  /*9b40*/  LOP3.LUT R94, R167, 0x380, RZ, 0xc0, !PT ;  /* 0x00000380a75e7812 */ /* 0x000fe400078ec0ff */
[----:B------:R-:W-:Y:S02]  /*9b50*/  SHF.R.U64 R11, R11, 0x3, RZ ;  /* 0x000000030b0b7819 */ /* 0x000fe400000012ff */
[----:B------:R-:W-:Y:S02]  /*9b60*/  LOP3.LUT R18, R173, 0x380, RZ, 0xc0, !PT ;  /* 0x00000380ad127812 */ /* 0x000fe400078ec0ff */
[----:B------:R-:W-:Y:S02]  /*9b70*/  LOP3.LUT R20, R175, 0x380, RZ, 0xc0, !PT ;  /* 0x00000380af147812 */ /* 0x000fe400078ec0ff */
[----:B------:R-:W-:Y:S02]  /*9b80*/  IADD3 R185, P0, R98, 0x8020, RZ ;  /* 0x0000802062b97810 */ /* 0x000fe40007f1e0ff */
[----:B------:R-:W-:-:S02]  /*9b90*/  SHF.R.U64 R14, R14, 0x3, RZ ;  /* 0x000000030e0e7819 */ /* 0x000fc400000012ff */
[----:B------:R-:W-:Y:S01]  /*9ba0*/  LOP3.LUT R22, R177, 0x380, RZ, 0xc0, !PT ;  /* 0x00000380b1167812 */ /* 0x000fe200078ec0ff */
[--C-:B------:R-:W-:Y:S01]  /*9bb0*/  IMAD.X R55, RZ, RZ, R99.reuse, P0 ;  /* 0x000000ffff377224 */ /* 0x100fe200000e0663 */
[----:B------:R-:W-:Y:S02]  /*9bc0*/  SHF.R.U64 R29, R12, 0x3, RZ ;  /* 0x000000030c1d7819 */ /* 0x000fe400000012ff */
[C---:B------:R-:W-:Y:S02]  /*9bd0*/  IADD3 R187, P4, R98.reuse, 0x8040, RZ ;  /* 0x0000804062bb7810 */ /* 0x040fe40007f9e0ff */
[C---:B------:R-:W-:Y:S02]  /*9be0*/  IADD3 R189, P3, R98.reuse, 0x8060, RZ ;  /* 0x0000806062bd7810 */ /* 0x040fe40007f7e0ff */
[C---:B------:R-:W-:Y:S01]  /*9bf0*/  IADD3 R191, P6, R98.reuse, 0xc000, RZ ;  /* 0x0000c00062bf7810 */ /* 0x040fe20007fde0ff */
[--C-:B------:R-:W-:Y:S01]  /*9c00*/  IMAD.X R63, RZ, RZ, R99.reuse, P4 ;  /* 0x000000ffff3f7224 */ /* 0x100fe200020e0663 */
[----:B------:R-:W-:Y:S01]  /*9c10*/  IADD3 R166, P1, R98, 0xc060, RZ ;  /* 0x0000c06062a67810 */ /* 0x000fe20007f3e0ff */
[--C-:B------:R-:W-:Y:S01]  /*9c20*/  IMAD.X R71, RZ, RZ, R99.reuse, P3 ;  /* 0x000000ffff477224 */ /* 0x100fe200018e0663 */
[----:B------:R-:W-:Y:S01]  /*9c30*/  SHF.R.U64 R16, R16, 0x3, RZ ;  /* 0x0000000310107819 */ /* 0x000fe200000012ff */
[--C-:B------:R-:W-:Y:S01]  /*9c40*/  IMAD.X R79, RZ, RZ, R99.reuse, P6 ;  /* 0x000000ffff4f7224 */ /* 0x100fe200030e0663 */
[----:B------:R-:W-:Y:S01]  /*9c50*/  LOP3.LUT R30, R179, 0x380, RZ, 0xc0, !PT ;  /* 0x00000380b31e7812 */ /* 0x000fe200078ec0ff */
[----:B------:R-:W-:Y:S01]  /*9c60*/  IMAD.X R13, RZ, RZ, R99, P1 ;  /* 0x000000ffff0d7224 */ /* 0x000fe200008e0663 */
[----:B------:R-:W-:-:S02]  /*9c70*/  SHF.R.U64 R12, R94, 0x3, RZ ;  /* 0x000000035e0c7819 */ /* 0x000fc400000012ff */
[----:B------:R-:W-:Y:S01]  /*9c80*/  LOP3.LUT R98, R11, R98, RZ, 0x3c, !PT ;  /* 0x000000620b627212 */ /* 0x000fe200078e3cff */
[----:B------:R-:W-:Y:S01]  /*9c90*/  IMAD.X R11, RZ, RZ, R99, P2 ;  /* 0x000000ffff0b7224 */ /* 0x000fe200010e0663 */
[----:B------:R-:W-:Y:S02]  /*9ca0*/  SHF.R.U64 R18, R18, 0x3, RZ ;  /* 0x0000000312127819 */ /* 0x000fe400000012ff */
[----:B------:R-:W-:Y:S02]  /*9cb0*/  LOP3.LUT R38, R181, 0x380, RZ, 0xc0, !PT ;  /* 0x00000380b5267812 */ /* 0x000fe400078ec0ff */
[----:B------:R-:W-:Y:S02]  /*9cc0*/  SHF.R.U64 R20, R20, 0x3, RZ ;  /* 0x0000000314147819 */ /* 0x000fe400000012ff */
[----:B------:R-:W-:Y:S02]  /*9cd0*/  LOP3.LUT R46, R183, 0x380, RZ, 0xc0, !PT ;  /* 0x00000380b72e7812 */ /* 0x000fe400078ec0ff */
[----:B------:R-:W-:-:S02]  /*9ce0*/  LOP3.LUT R14, R14, R169, RZ, 0x3c, !PT ;  /* 0x000000a90e0e7212 */ /* 0x000fc400078e3cff */
[----:B------:R-:W-:Y:S02]  /*9cf0*/  SHF.R.U64 R22, R22, 0x3, RZ ;  /* 0x0000000316167819 */ /* 0x000fe400000012ff */
[----:B------:R-:W-:Y:S02]  /*9d00*/  LOP3.LUT R54, R185, 0x380, RZ, 0xc0, !PT ;  /* 0x00000380b9367812 */ /* 0x000fe400078ec0ff */
[----:B------:R-:W-:Y:S02]  /*9d10*/  LOP3.LUT R16, R16, R171, RZ, 0x3c, !PT ;  /* 0x000000ab10107212 */ /* 0x000fe400078e3cff */
[----:B------:R-:W-:Y:S02]  /*9d20*/  SHF.R.U64 R30, R30, 0x3, RZ ;  /* 0x000000031e1e7819 */ /* 0x000fe400000012ff */
[----:B------:R-:W-:Y:S02]  /*9d30*/  LOP3.LUT R62, R187, 0x380, RZ, 0xc0, !PT ;  /* 0x00000380bb3e7812 */ /* 0x000fe400078ec0ff */
[----:B------:R-:W-:-:S02]  /*9d40*/  LOP3.LUT R10, R12, R167, RZ, 0x3c, !PT ;  /* 0x000000a70c0a7212 */ /* 0x000fc400078e3cff */
[----:B------:R-:W-:Y:S02]  /*9d50*/  LOP3.LUT R18, R18, R173, RZ, 0x3c, !PT ;  /* 0x000000ad12127212 */ /* 0x000fe400078e3cff */
[----:B------:R-:W-:Y:S02]  /*9d60*/  SHF.R.U64 R38, R38, 0x3, RZ ;  /* 0x0000000326267819 */ /* 0x000fe400000012ff */
[----:B------:R-:W-:Y:S02]  /*9d70*/  LOP3.LUT R70, R189, 0x380, RZ, 0xc0, !PT ;  /* 0x00000380bd467812 */ /* 0x000fe400078ec0ff */
[----:B------:R-:W-:Y:S01]  /*9d80*/  MOV R98, R98 ;  /* 0x0000006200627202 */ /* 0x000fe20000000f00 */
[----:B------:R-:W-:Y:S01]  /*9d90*/  BAR.SYNC.DEFER_BLOCKING 0x1, 0x100 ;  /* 0x0044000000007b1d */ /* 0x000fe20000010000 */
[----:B------:R-:W-:Y:S02]  /*9da0*/  LOP3.LUT R20, R20, R175, RZ, 0x3c, !PT ;  /* 0x000000af14147212 */ /* 0x000fe400078e3cff */
[----:B------:R-:W-:-:S02]  /*9db0*/  SHF.R.U64 R46, R46, 0x3, RZ ;  /* 0x000000032e2e7819 */ /* 0x000fc400000012ff */
[----:B------:R-:W-:Y:S02]  /*9dc0*/  LOP3.LUT R78, R191, 0x380, RZ, 0xc0, !PT ;  /* 0x00000380bf4e7812 */ /* 0x000fe400078ec0ff */
[----:B------:R-:W-:Y:S02]  /*9dd0*/  LOP3.LUT R99, R166, 0x380, RZ, 0xc0, !PT ;  /* 0x00000380a6637812 */ /* 0x000fe400078ec0ff */
[----:B------:R-:W-:Y:S02]  /*9de0*/  LOP3.LUT R22, R22, R177, RZ, 0x3c, !PT ;  /* 0x000000b116167212 */ /* 0x000fe400078e3cff */
[----:B------:R-:W-:Y:S02]  /*9df0*/  SHF.R.U64 R54, R54, 0x3, RZ ;  /* 0x0000000336367819 */ /* 0x000fe400000012ff */
[----:B------:R-:W-:Y:S02]  /*9e00*/  MOV R14, R14 ;  /* 0x0000000e000e7202 */ /* 0x000fe40000000f00 */
[----:B------:R-:W-:-:S02]  /*9e10*/  LOP3.LUT R30, R30, R179, RZ, 0x3c, !PT ;  /* 0x000000b31e1e7212 */ /* 0x000fc400078e3cff */
[----:B------:R-:W-:Y:S02]  /*9e20*/  SHF.R.U64 R62, R62, 0x3, RZ ;  /* 0x000000033e3e7819 */ /* 0x000fe400000012ff */
[----:B------:R-:W-:Y:S02]  /*9e30*/  LOP3.LUT R94, R29, R6, RZ, 0x3c, !PT ;  /* 0x000000061d5e7212 */ /* 0x000fe400078e3cff */
[----:B------:R-:W-:Y:S02]  /*9e40*/  MOV R16, R16 ;  /* 0x0000001000107202 */ /* 0x000fe40000000f00 */
[----:B------:R-:W-:Y:S01]  /*9e50*/  LOP3.LUT R38, R38, R181, RZ, 0x3c, !PT ;  /* 0x000000b526267212 */ /* 0x000fe200078e3cff */
[----:B------:R2:W-:Y:S01]  /*9e60*/  STSM.16.M88.4 [R98], R24 ;  /* 0x0000001862007844 */ /* 0x0005e20000000200 */
[----:B------:R-:W-:Y:S02]  /*9e70*/  SHF.R.U64 R70, R70, 0x3, RZ ;  /* 0x0000000346467819 */ /* 0x000fe400000012ff */
[----:B------:R-:W-:Y:S01]  /*9e80*/  MOV R18, R18 ;  /* 0x0000001200127202 */ /* 0x000fe20000000f00 */
[----:B------:R3:W-:Y:S01]  /*9e90*/  STSM.16.M88.4 [R14], R32 ;  /* 0x000000200e007844 */ /* 0x0007e20000000200 */
[----:B------:R-:W-:-:S02]  /*9ea0*/  MOV R6, R10 ;  /* 0x0000000a00067202 */ /* 0x000fc40000000f00 */
[----:B------:R-:W-:Y:S01]  /*9eb0*/  LOP3.LUT R46, R46, R183, RZ, 0x3c, !PT ;  /* 0x000000b72e2e7212 */ /* 0x000fe200078e3cff */
[----:B------:R-:W4:Y:S01]  /*9ec0*/  LDC.64 R10, c[0x0][0xcd8] ;  /* 0x00033600ff0a7b82 */ /* 0x000f220000000a00 */
[----:B------:R-:W-:Y:S01]  /*9ed0*/  SHF.R.U64 R78, R78, 0x3, RZ ;  /* 0x000000034e4e7819 */ /* 0x000fe200000012ff */
[----:B------:R5:W-:Y:S01]  /*9ee0*/  STSM.16.M88.4 [R16], R40 ;  /* 0x0000002810007844 */ /* 0x000be20000000200 */
[----:B------:R-:W-:Y:S02]  /*9ef0*/  SHF.R.U64 R99, R99, 0x3, RZ ;  /* 0x0000000363637819 */ /* 0x000fe400000012ff */
[----:B------:R-:W-:Y:S01]  /*9f00*/  MOV R20, R20 ;  /* 0x0000001400147202 */ /* 0x000fe20000000f00 */
[----:B------:R0:W-:Y:S01]  /*9f10*/  STSM.16.M88.4 [R18], R48 ;  /* 0x0000003012007844 */ /* 0x0001e20000000200 */
[----:B------:R-:W-:Y:S02]  /*9f20*/  F2FP.BF16.F32.PACK_AB R59, R155, R59 ;  /* 0x0000003b9b3b723e */ /* 0x000fe400000010ff */
        /* <DEDUP_REMOVED lines=10> */
[----:B------:R-:W-:Y:S02]  /*9fd0*/  LOP3.LUT R62, R62, R187, RZ, 0x3c, !PT ;  /* 0x000000bb3e3e7212 */ /* 0x000fe400078e3cff */
[----:B------:R-:W-:Y:S02]  /*9fe0*/  MOV R30, R30 ;  /* 0x0000001e001e7202 */ /* 0x000fe40000000f00 */
[----:B------:R-:W-:Y:S02]  /*9ff0*/  F2FP.BF16.F32.PACK_AB R74, R77, R76 ;  /* 0x0000004c4d4a723e */ /* 0x000fe400000010ff */
[----:B------:R-:W-:Y:S01]  /*a000*/  F2FP.BF16.F32.PACK_AB R75, R9, R75 ;  /* 0x0000004b094b723e */ /* 0x000fe200000010ff */
[----:B------:R-:W-:Y:S01]  /*a010*/  IMAD.SHL.U32 R9, R206, 0x4, RZ ;  /* 0x00000004ce097824 */ /* 0x000fe200078e00ff */
[----:B------:R-:W-:-:S02]  /*a020*/  F2FP.BF16.F32.PACK_AB R81, R8, R82 ;  /* 0x000000520851723e */ /* 0x000fc400000010ff */
[----:B------:R-:W-:Y:S01]  /*a030*/  LOP3.LUT R70, R70, R189, RZ, 0x3c, !PT ;  /* 0x000000bd46467212 */ /* 0x000fe200078e3cff */
[----:B------:R0:W-:Y:S01]  /*a040*/  STSM.16.M88.4 [R30], R72 ;  /* 0x000000481e007844 */ /* 0x0001e20000000200 */
[----:B------:R-:W-:Y:S02]  /*a050*/  MOV R38, R38 ;  /* 0x0000002600267202 */ /* 0x000fe40000000f00 */
        /* <DEDUP_REMOVED lines=15> */
[----:B--2---:R-:W-:Y:S02]  /*a150*/  F2FP.BF16.F32.PACK_AB R98, R101, R100 ;  /* 0x000000646562723e */ /* 0x004fe400000010ff */
        /* <DEDUP_REMOVED lines=31> */
[----:B------:R-:W-:Y:S01]  /*a350*/  MOV R12, R12 ;  /* 0x0000000c000c7202 */ /* 0x000fe20000000f00 */
[----:B------:R0:W-:Y:S01]  /*a360*/  STSM.16.M88.4 [R6], R136 ;  /* 0x0000008806007844 */ /* 0x0001e20000000200 */
[----:B------:R-:W-:-:S02]  /*a370*/  F2FP.BF16.F32.PACK_AB R146, R149, R148 ;  /* 0x000000949592723e */ /* 0x000fc400000010ff */
[----:B------:R-:W-:Y:S02]  /*a380*/  F2FP.BF16.F32.PACK_AB R147, R0, R150 ;  /* 0x000000960093723e */ /* 0x000fe400000010ff */
[----:B------:R-:W-:Y:S02]  /*a390*/  ISETP.NE.U32.AND P2, PT, RZ, UR6, PT ;  /* 0x00000006ff007c0c */ /* 0x000fe4000bf45070 */
[----:B----4-:R-:W-:Y:S01]  /*a3a0*/  ISETP.NE.U32.AND P3, PT, R10, RZ, PT ;  /* 0x000000ff0a00720c */ /* 0x010fe20003f65070 */
[----:B------:R0:W-:Y:S01]  /*a3b0*/  STSM.16.M88.4 [R12], R144 ;  /* 0x000000900c007844 */ /* 0x0001e20000000200 */
[----:B------:R-:W-:Y:S01]  /*a3c0*/  BAR.SYNC.DEFER_BLOCKING 0x1, 0x100 ;  /* 0x0044000000007b1d */ /* 0x000fe20000010000 */
[----:B------:R-:W-:Y:S02]  /*a3d0*/  ISETP.NE.AND.EX P2, PT, RZ, UR7, PT, P2 ;  /* 0x00000007ff007c0c */ /* 0x000fe4000bf45320 */
[----:B---3--:R-:W-:Y:S02]  /*a3e0*/  SHF.L.U64.HI R14, R206, 0x2, R218 ;  /* 0x00000002ce0e7819 */ /* 0x008fe400000102da */
[----:B------:R-:W-:-:S02]  /*a3f0*/  IADD3 R10, P0, R9, R10, RZ ;  /* 0x0000000a090a7210 */ /* 0x000fc40007f1e0ff */
[----:B------:R-:W-:-:S03]  /*a400*/  ISETP.NE.AND.EX P3, PT, R11, RZ, PT, P3 ;  /* 0x000000ff0b00720c */ /* 0x000fc60003f65330 */
[----:B------:R-:W-:-:S04]  /*a410*/  IMAD.X R11, R14, 0x1, R11, P0 ;  /* 0x000000010e0b7824 */ /* 0x000fc800000e060b */
[----:B------:R-:W-:-:S04]  /*a420*/  @P2 IADD3 R8, P0, R9, UR6, RZ ;  /* 0x0000000609082c10 */ /* 0x000fc8000ff1e0ff */
[----:B------:R-:W-:Y:S02]  /*a430*/  @P2 IADD3.X R9, R14, UR7, RZ, P0, !PT ;  /* 0x000000070e092c10 */ /* 0x000fe400087fe4ff */
[----:B------:R-:W2:Y:S04]  /*a440*/  @P3 LDG.E R0, desc[UR8][R10.64] ;  /* 0x000000080a003981 */ /* 0x000ea8000c1e1900 */
[----:B------:R-:W3:Y:S01]  /*a450*/  @P2 LDG.E R8, desc[UR8][R8.64] ;  /* 0x0000000808082981 */ /* 0x000ee2000c1e1900 */
[----:B------:R-:W-:Y:S01]  /*a460*/  IMAD R13, R202, 0x40, R200 ;  /* 0x00000040ca0d7824 */ /* 0x000fe200078e02c8 */
[----:B------:R-:W-:Y:S01]  /*a470*/  UMOV UR4, URZ ;  /* 0x0000003f00047c82 */ /* 0x000fe20008000000 */
[----:B------:R-:W-:Y:S02]  /*a480*/  ULDC UR10, c[0x0][0xb88] ;  /* 0x0002e200000a7ab9 */ /* 0x000fe40000000800 */
[----:B------:R-:W-:-:S03]  /*a490*/  IMAD.WIDE R4, R13, 0x2, R4 ;  /* 0x000000020d047825 */ /* 0x000fc600078e0204 */
[C---:B------:R-:W-:Y:S02]  /*a4a0*/  IADD3 R17, P0, R4.reuse, 0x1000, RZ ;  /* 0x0000100004117810 */ /* 0x040fe40007f1e0ff */
[----:B------:R-:W-:Y:S02]  /*a4b0*/  IADD3 R13, P1, R4, 0x2000, RZ ;  /* 0x00002000040d7810 */ /* 0x000fe40007f3e0ff */
[----:B-----5:R-:W-:Y:S02]  /*a4c0*/  LOP3.LUT R16, R17, 0x380, RZ, 0xc0, !PT ;  /* 0x0000038011107812 */ /* 0x020fe400078ec0ff */
[----:B--2---:R-:W-:Y:S02]  /*a4d0*/  @P3 R2UR UR4, R0 ;  /* 0x00000000000432ca */ /* 0x004fe400000e0000 */
[----:B---3--:R-:W-:Y:S01]  /*a4e0*/  @P2 R2UR UR10, R8 ;  /* 0x00000000080a22ca */ /* 0x008fe200000e0000 */
[----:B0-----:R-:W-:-:S14]  /*a4f0*/  @P2 BRA `(.L_x_4168) ;  /* 0x00000000001c2947 */ /* 0x001fdc0003800000 */
[----:B------:R-:W-:Y:S05]  /*a500*/  @!P3 BRA `(.L_x_4168) ;  /* 0x000000000018b947 */ /* 0x000fea0003800000 */
[----:B------:R-:W-:Y:S02]  /*a510*/  ULDC.64 UR6, c[0x0][0x208] ;  /* 0x0000820000067ab9 */ /* 0x000fe40000000a00 */
[----:B------:R-:W2:Y:S04]  /*a520*/  LDG.E R6, desc[UR6][R10.64] ;  /* 0x000000060a067981 */ /* 0x000ea8000c1e1900 */
[----:B------:R-:W3:Y:S01]  /*a530*/  LDG.E R0, desc[UR6][R10.64+0x4] ;  /* 0x000004060a007981 */ /* 0x000ee2000c1e1900 */
[----:B--2---:R-:W-:Y:S02]  /*a540*/  R2UR UR6, R6 ;  /* 0x00000000060672ca */ /* 0x004fe400000e0000 */
[----:B---3--:R-:W-:-:S13]  /*a550*/  R2UR UR10, R0 ;  /* 0x00000000000a72ca */ /* 0x008fda00000e0000 */
[----:B------:R-:W-:-:S12]  /*a560*/  UIADD3 UR10, -UR6, UR10, URZ ;  /* 0x0000000a060a7290 */ /* 0x000fd8000fffe13f */
.L_x_4168:
[----:B------:R-:W-:Y:S01]  /*a570*/  R2UR UR16, R219 ;  /* 0x00000000db1072ca */ /* 0x000fe200000e0000 */
[----:B------:R-:W-:Y:S01]  /*a580*/  ULDC.64 UR12, c[0x0][0xc70] ;  /* 0x00031c00000c7ab9 */ /* 0x000fe20000000a00 */
[----:B------:R-:W-:Y:S01]  /*a590*/  USHF.R.S32.HI UR9, URZ, 0x1f, UR4 ;  /* 0x0000001f3f097899 */ /* 0x000fe20008011404 */
[----:B------:R-:W-:Y:S01]  /*a5a0*/  R2UR UR15, R220 ;  /* 0x00000000dc0f72ca */ /* 0x000fe200000e0000 */
[----:B------:R-:W-:Y:S01]  /*a5b0*/  UMOV UR8, UR4 ;  /* 0x0000000400087c82 */ /* 0x000fe20008000000 */
[----:B------:R-:W-:Y:S01]  /*a5c0*/  IADD3 R11, P2, R4, 0x3000, RZ ;  /* 0x00003000040b7810 */ /* 0x000fe20007f5e0ff */
[----:B------:R-:W-:Y:S01]  /*a5d0*/  ULDC.64 UR18, c[0x0][0x208] ;  /* 0x0000820000127ab9 */ /* 0x000fe20000000a00 */
[----:B------:R-:W-:Y:S02]  /*a5e0*/  SEL R73, R206, RZ, !P3 ;  /* 0x000000ffce497207 */ /* 0x000fe40005800000 */
[----:B------:R-:W-:Y:S02]  /*a5f0*/  SEL R218, R218, RZ, !P3 ;  /* 0x000000ffdada7207 */ /* 0x000fe40005800000 */
[----:B------:R-:W-:-:S02]  /*a600*/  LOP3.LUT R10, R11, 0x380, RZ, 0xc0, !PT ;  /* 0x000003800b0a7812 */ /* 0x000fc400078ec0ff */
[----:B------:R-:W-:Y:S01]  /*a610*/  USHF.R.S32.HI UR14, URZ, 0x1f, UR16 ;  /* 0x0000001f3f0e7899 */ /* 0x000fe20008011410 */
[----:B------:R-:W-:Y:S01]  /*a620*/  LOP3.LUT R12, R13, 0x380, RZ, 0xc0, !PT ;  /* 0x000003800d0c7812 */ /* 0x000fe200078ec0ff */
[----:B------:R-:W-:Y:S01]  /*a630*/  UIMAD.WIDE.U32 UR6, UR16, UR12, UR8 ;  /* 0x0000000c100672a5 */ /* 0x000fe2000f8e0008 */
[----:B------:R-:W-:Y:S01]  /*a640*/  IMAD.U32 R6, RZ, RZ, UR15 ;  /* 0x0000000fff067e24 */ /* 0x000fe2000f8e00ff */
[----:B------:R-:W-:Y:S01]  /*a650*/  UIMAD UR11, UR14, UR12, URZ ;  /* 0x0000000c0e0b72a4 */ /* 0x000fe2000f8e023f */
[----:B------:R-:W-:Y:S02]  /*a660*/  SHF.R.U64 R10, R10, 0x3, RZ ;  /* 0x000000030a0a7819 */ /* 0x000fe400000012ff */
[----:B------:R-:W-:Y:S01]  /*a670*/  IMAD R15, R6, 0x80, R205 ;  /* 0x00000080060f7824 */ /* 0x000fe200078e02cd */
[----:B------:R-:W-:Y:S01]  /*a680*/  UIMAD UR8, UR16, UR13, UR11 ;  /* 0x0000000d100872a4 */ /* 0x000fe2000f8e020b */
[----:B------:R-:W-:Y:S01]  /*a690*/  IMAD.U32 R9, RZ, RZ, UR7 ;  /* 0x00000007ff097e24 */ /* 0x000fe2000f8e00ff */
[----:B------:R-:W-:Y:S01]  /*a6a0*/  LOP3.LUT R10, R10, R11, RZ, 0x3c, !PT ;  /* 0x0000000b0a0a7212 */ /* 0x000fe200078e3cff */
[----:B------:R-:W-:Y:S01]  /*a6b0*/  IMAD.U32 R8, RZ, RZ, UR6 ;  /* 0x00000006ff087e24 */ /* 0x000fe2000f8e00ff */
[----:B------:R-:W-:Y:S01]  /*a6c0*/  UIADD3 UR8, UR7, UR8, URZ ;  /* 0x0000000807087290 */ /* 0x000fe2000fffe03f */
[----:B------:R-:W-:Y:S01]  /*a6d0*/  SHF.R.S32.HI R11, RZ, 0x1f, R15 ;  /* 0x0000001fff0b7819 */ /* 0x000fe2000001140f */
[----:B------:R-:W-:Y:S01]  /*a6e0*/  ULDC.64 UR12, c[0x0][0xba0] ;  /* 0x0002e800000c7ab9 */ /* 0x000fe20000000a00 */
[----:B------:R-:W-:Y:S01]  /*a6f0*/  ULDC.64 UR6, c[0x0][0xc78] ;  /* 0x00031e0000067ab9 */ /* 0x000fe20000000a00 */
[----:B------:R-:W-:Y:S01]  /*a700*/  SHF.R.U64 R16, R16, 0x3, RZ ;  /* 0x0000000310107819 */ /* 0x000fe200000012ff */
[----:B------:R-:W-:Y:S01]  /*a710*/  IMAD R0, R218, UR6, RZ ;  /* 0x00000006da007c24 */ /* 0x000fe2000f8e02ff */
[----:B------:R-:W-:Y:S01]  /*a720*/  SHF.R.U64 R12, R12, 0x3, RZ ;  /* 0x000000030c0c7819 */ /* 0x000fe200000012ff */
[----:B------:R-:W-:Y:S01]  /*a730*/  IMAD.U32 R9, RZ, RZ, UR8 ;  /* 0x00000008ff097e24 */ /* 0x000fe2000f8e00ff */
[----:B------:R-:W-:Y:S01]  /*a740*/  LOP3.LUT R16, R16, R17, RZ, 0x3c, !PT ;  /* 0x0000001110107212 */ /* 0x000fe200078e3cff */
[C---:B------:R-:W-:Y:S01]  /*a750*/  IMAD R6, R73.reuse, UR7, R0 ;  /* 0x0000000749067c24 */ /* 0x040fe2000f8e0200 */
[C---:B------:R-:W-:Y:S01]  /*a760*/  IADD3 R57, P6, R4.reuse, 0x4000, RZ ;  /* 0x0000400004397810 */ /* 0x040fe20007fde0ff */
[----:B------:R-:W-:Y:S01]  /*a770*/  IMAD.WIDE.U32 R8, R73, UR6, R8 ;  /* 0x0000000649087c25 */ /* 0x000fe2000f8e0008 */
[----:B------:R-:W-:Y:S01]  /*a780*/  ULDC.64 UR6, c[0x0][0xc40] ;  /* 0x0003100000067ab9 */ /* 0x000fe20000000a00 */
[----:B------:R-:W-:-:S02]  /*a790*/  IADD3 R41, P5, R4, 0x5000, RZ ;  /* 0x0000500004297810 */ /* 0x000fc40007fbe0ff */
[----:B------:R-:W-:Y:S01]  /*a7a0*/  IMAD.X R17, RZ, RZ, R5, P0 ;  /* 0x000000ffff117224 */ /* 0x000fe200000e0605 */
[----:B------:R-:W-:Y:S02]  /*a7b0*/  IADD3 R0, P3, R15, R8, RZ ;  /* 0x000000080f007210 */ /* 0x000fe40007f7e0ff */
[----:B------:R-:W-:Y:S02]  /*a7c0*/  IADD3 R65, P0, R4, 0x8000, RZ ;  /* 0x0000800004417810 */ /* 0x000fe40007f1e0ff */
[----:B------:R-:W-:Y:S02]  /*a7d0*/  IADD3.X R11, R11, R9, R6, P3, !PT ;  /* 0x000000090b0b7210 */ /* 0x000fe40001ffe406 */
[----:B------:R-:W-:Y:S02]  /*a7e0*/  LEA R26, P3, R0, UR6, 0x2 ;  /* 0x00000006001a7c11 */ /* 0x000fe4000f8610ff */
[----:B------:R-:W-:Y:S02]  /*a7f0*/  IADD3 R29, P4, R4, 0x6000, RZ ;  /* 0x00006000041d7810 */ /* 0x000fe40007f9e0ff */
[----:B------:R-:W-:Y:S01]  /*a800*/  LEA.HI.X R27, R0, UR7, R11, 0x2, P3 ;  /* 0x00000007001b7c11 */ /* 0x000fe200098f140b */
[--C-:B------:R-:W-:Y:S01]  /*a810*/  IMAD.X R11, RZ, RZ, R5.reuse, P2 ;  /* 0x000000ffff0b7224 */ /* 0x100fe200010e0605 */
[----:B------:R-:W-:Y:S01]  /*a820*/  IADD3 R21, P3, R4, 0x7000, RZ ;  /* 0x0000700004157810 */ /* 0x000fe20007f7e0ff */
[----:B------:R-:W-:Y:S01]  /*a830*/  VIADD R0, R15, 0x8 ;  /* 0x000000080f007836 */ /* 0x000fe20000000000 */
        /* <DEDUP_REMOVED lines=44> */
[----:B------:R-:W-:-:S02]  /*ab00*/  ISETP.GE.OR P0, PT, R0, UR10, P0 ;  /* 0x0000000a00007c0c */ /* 0x000fc40008706670 */
[----:B------:R-:W-:Y:S01]  /*ab10*/  LOP3.LUT R0, R9, 0x380, RZ, 0xc0, !PT ;  /* 0x0000038009007812 */ /* 0x000fe200078ec0ff */
[----:B------:R-:W-:Y:S01]  /*ab20*/  @!P1 STG.E desc[UR18][R26.64], R2 ;  /* 0x000000021a009986 */ /* 0x000fe2000c101912 */
[----:B------:R-:W-:Y:S02]  /*ab30*/  LOP3.LUT R15, R4, 0x380, RZ, 0xc0, !PT ;  /* 0x00000380040f7812 */ /* 0x000fe400078ec0ff */
[----:B------:R-:W-:Y:S02]  /*ab40*/  SHF.R.U64 R24, R24, 0x3, RZ ;  /* 0x0000000318187819 */ /* 0x000fe400000012ff */
[----:B------:R-:W-:Y:S02]  /*ab50*/  SHF.R.U64 R68, R68, 0x3, RZ ;  /* 0x0000000344447819 */ /* 0x000fe400000012ff */
[----:B------:R-:W-:Y:S02]  /*ab60*/  SHF.R.U64 R60, R60, 0x3, RZ ;  /* 0x000000033c3c7819 */ /* 0x000fe400000012ff */
[----:B------:R-:W-:Y:S01]  /*ab70*/  SHF.R.U64 R48, R48, 0x3, RZ ;  /* 0x0000000330307819 */ /* 0x000fe200000012ff */
[----:B------:R0:W-:Y:S01]  /*ab80*/  @!P0 STG.E desc[UR18][R26.64+0x20], R3 ;  /* 0x000020031a008986 */ /* 0x0001e2000c101912 */
[----:B------:R-:W-:-:S02]  /*ab90*/  SHF.R.U64 R0, R0, 0x3, RZ ;  /* 0x0000000300007819 */ /* 0x000fc400000012ff */
[----:B------:R-:W-:Y:S01]  /*aba0*/  SHF.R.U64 R15, R15, 0x3, RZ ;  /* 0x000000030f0f7819 */ /* 0x000fe200000012ff */
[----:B------:R-:W5:Y:S01]  /*abb0*/  LD.E.128 R16, desc[UR18][R16.64] ;  /* 0x0000001210107980 */ /* 0x000f62000c101d00 */
        /* <DEDUP_REMOVED lines=10> */
[----:B------:R-:W-:Y:S01]  /*ac60*/  LOP3.LUT R4, R15, R4, RZ, 0x3c, !PT ;  /* 0x000000040f047212 */ /* 0x000fe200078e3cff */
[----:B------:R-:W-:-:S02]  /*ac70*/  UIMAD UR6, UR9, UR12, URZ ;  /* 0x0000000c090672a4 */ /* 0x000fc4000f8e023f */
[----:B------:R-:W5:Y:S01]  /*ac80*/  LD.E.128 R12, desc[UR18][R12.64] ;  /* 0x000000120c0c7980 */ /* 0x000f62000c101d00 */
[----:B------:R-:W-:-:S03]  /*ac90*/  SHF.R.S32.HI R201, RZ, 0x1f, R200 ;  /* 0x0000001fffc97819 */ /* 0x000fc600000114c8 */
[----:B------:R2:W5:Y:S04]  /*aca0*/  LD.E.128 R44, desc[UR18][R4.64] ;  /* 0x00000012042c7980 */ /* 0x000568000c101d00 */
        /* <DEDUP_REMOVED lines=11> */
[----:B------:R-:W5:Y:S01]  /*ad60*/  LD.E.128 R32, desc[UR18][R32.64] ;  /* 0x0000001220207980 */ /* 0x000f62000c101d00 */
[----:B------:R-:W-:Y:S01]  /*ad70*/  IMAD.U32 R3, RZ, RZ, UR12 ;  /* 0x0000000cff037e24 */ /* 0x000fe2000f8e00ff */
[----:B------:R-:W-:Y:S01]  /*ad80*/  UIMAD UR10, UR15, -0x80, UR10 ;  /* 0xffffff800f0a78a4 */ /* 0x000fe2000f8e020a */
[----:B------:R-:W-:Y:S01]  /*ad90*/  @!PT LDS RZ, [RZ] ;  /* 0x00000000fffff984 */ /* 0x000fe20000000800 */
[----:B------:R-:W-:Y:S01]  /*ada0*/  @!PT LDS RZ, [RZ] ;  /* 0x00000000fffff984 */ /* 0x000fe20000000800 */
[----:B------:R-:W-:Y:S01]  /*adb0*/  @!PT LDS RZ, [RZ] ;  /* 0x00000000fffff984 */ /* 0x000fe20000000800 */
[----:B------:R-:W-:Y:S01]  /*adc0*/  @!PT LDS RZ, [RZ] ;  /* 0x00000000fffff984 */ /* 0x000fe20000000800 */
[----:B------:R0:W-:Y:S06]  /*add0*/  MEMBAR.ALL.CTA ;  /* 0x0000000000007992 */ /* 0x0001ec0000008000 */
[----:B0-----:R-:W0:Y:S01]  /*ade0*/  FENCE.VIEW.ASYNC.S ;  /* 0x00000000000073c6 */ /* 0x001e220000000000 */
[----:B------:R-:W-:-:S02]  /*adf0*/  UIMAD UR6, UR4, UR13, UR6 ;  /* 0x0000000d040672a4 */ /* 0x000fc4000f8e0206 */
[----:B------:R-:W-:Y:S01]  /*ae00*/  IMAD.WIDE.U32 R2, R3, UR4, R200 ;  /* 0x0000000403027c25 */ /* 0x000fe2000f8e00c8 */
[----:B------:R-:W-:Y:S02]  /*ae10*/  ULDC.64 UR8, c[0x0][0xbe0] ;  /* 0x0002f80000087ab9 */ /* 0x000fe40000000a00 */
[----:B------:R-:W-:Y:S02]  /*ae20*/  UIMAD UR4, UR14, UR8, URZ ;  /* 0x000000080e0472a4 */ /* 0x000fe4000f8e023f */
[----:B--2---:R-:W-:Y:S01]  /*ae30*/  IMAD.U32 R5, RZ, RZ, UR8 ;  /* 0x00000008ff057e24 */ /* 0x004fe2000f8e00ff */
[C---:B------:R-:W-:Y:S01]  /*ae40*/  ISETP.GE.AND P3, PT, R202.reuse, UR10, PT ;  /* 0x0000000aca007c0c */ /* 0x040fe2000bf66270 */
[----:B------:R-:W-:Y:S01]  /*ae50*/  VIADD R3, R3, UR6 ;  /* 0x0000000603037c36 */ /* 0x000fe20008000000 */
[----:B------:R-:W-:Y:S01]  /*ae60*/  UIMAD UR4, UR16, UR9, UR4 ;  /* 0x00000009100472a4 */ /* 0x000fe2000f8e0204 */
[----:B------:R-:W-:Y:S01]  /*ae70*/  VIADD R0, R202, 0x20 ;  /* 0x00000020ca007836 */ /* 0x000fe20000000000 */
[----:B------:R-:W-:Y:S01]  /*ae80*/  ULDC.64 UR6, c[0x0][0xbe8] ;  /* 0x0002fa0000067ab9 */ /* 0x000fe20000000a00 */
[----:B------:R-:W-:-:S04]  /*ae90*/  IMAD.WIDE.U32 R2, R5, UR16, R2 ;  /* 0x0000001005027c25 */ /* 0x000fc8000f8e0002 */
[----:B------:R-:W-:Y:S01]  /*aea0*/  VIADD R151, R151, 0x32420 ;  /* 0x0003242097977836 */ /* 0x000fe20000000000 */
[----:B------:R-:W-:Y:S01]  /*aeb0*/  ISETP.GE.AND P0, PT, R0, UR10, PT ;  /* 0x0000000a00007c0c */ /* 0x000fe2000bf06270 */
[----:B------:R-:W-:Y:S02]  /*aec0*/  VIADD R5, R202, 0x60 ;  /* 0x00000060ca057836 */ /* 0x000fe40000000000 */
[----:B------:R-:W-:Y:S01]  /*aed0*/  IMAD R0, R218, UR6, RZ ;  /* 0x00000006da007c24 */ /* 0x000fe2000f8e02ff */
[----:B------:R-:W-:Y:S01]  /*aee0*/  PRMT R151, RZ, 0x654, R151 ;  /* 0x00000654ff977816 */ /* 0x000fe20000000097 */
[----:B------:R-:W-:Y:S01]  /*aef0*/  VIADD R3, R3, UR4 ;  /* 0x0000000403037c36 */ /* 0x000fe20008000000 */
[----:B------:R-:W-:Y:S01]  /*af00*/  ISETP.GE.AND P2, PT, R5, UR10, PT ;  /* 0x0000000a05007c0c */ /* 0x000fe2000bf46270 */
[----:B------:R-:W-:Y:S01]  /*af10*/  VIADD R4, R202, 0x40 ;  /* 0x00000040ca047836 */ /* 0x000fe20000000000 */
[----:B------:R-:W-:Y:S01]  /*af20*/  SHF.R.S32.HI R203, RZ, 0x1f, R202 ;  /* 0x0000001fffcb7819 */ /* 0x000fe200000114ca */
[C---:B------:R-:W-:Y:S01]  /*af30*/  IMAD R75, R73.reuse, UR7, R0 ;  /* 0x00000007494b7c24 */ /* 0x040fe2000f8e0200 */
[----:B0-----:R0:W-:Y:S01]  /*af40*/  SYNCS.ARRIVE.TRANS64.RED.A1T0 RZ, [R151+URZ], RZ ;  /* 0x000000ff97ff79a7 */ /* 0x0011e2000810043f */
[----:B------:R-:W-:Y:S01]  /*af50*/  IMAD.U32 R5, RZ, RZ, UR15 ;  /* 0x0000000fff057e24 */ /* 0x000fe2000f8e00ff */
[----:B------:R-:W-:Y:S01]  /*af60*/  BSSY B1, `(.L_x_4169) ;  /* 0x000001d000017945 */ /* 0x000fe20003800000 */
[----:B------:R-:W-:Y:S01]  /*af70*/  IMAD.WIDE.U32 R72, R73, UR6, R2 ;  /* 0x0000000649487c25 */ /* 0x000fe2000f8e0002 */
[----:B------:R-:W-:-:S03]  /*af80*/  ISETP.GE.AND P1, PT, R4, UR10, PT ;  /* 0x0000000a04007c0c */ /* 0x000fc6000bf26270 */
[----:B------:R-:W-:-:S04]  /*af90*/  IMAD.WIDE R4, R5, 0x80, R202 ;  /* 0x0000008005047825 */ /* 0x000fc800078e02ca */
[----:B------:R-:W-:Y:S01]  /*afa0*/  IMAD.IADD R77, R73, 0x1, R75 ;  /* 0x00000001494d7824 */ /* 0x000fe200078e024b */
[----:B0-----:R-:W-:Y:S06]  /*afb0*/  @P3 BRA `(.L_x_4170) ;  /* 0x00000000005c3947 */ /* 0x001fec0003800000 */
[----:B------:R-:W-:Y:S01]  /*afc0*/  ULDC.64 UR6, c[0x0][0xbd8] ;  /* 0x0002f60000067ab9 */ /* 0x000fe20000000a00 */
[----:B------:R-:W-:Y:S01]  /*afd0*/  IMAD.MOV.U32 R2, RZ, RZ, R72 ;  /* 0x000000ffff027224 */ /* 0x000fe200078e0048 */
[----:B------:R-:W-:Y:S01]  /*afe0*/  ULDC UR4, c[0x0][0xb8c] ;  /* 0x0002e30000047ab9 */ /* 0x000fe20000000800 */
[----:B------:R-:W-:Y:S01]  /*aff0*/  IMAD R75, R5, UR6, RZ ;  /* 0x00000006054b7c24 */ /* 0x000fe2000f8e02ff */
[C---:B------:R-:W-:Y:S01]  /*b000*/  ISETP.GE.AND P4, PT, R200.reuse, UR4, PT ;  /* 0x00000004c8007c0c */ /* 0x040fe2000bf86270 */
[----:B------:R-:W-:Y:S01]  /*b010*/  IMAD.MOV.U32 R3, RZ, RZ, R77 ;  /* 0x000000ffff037224 */ /* 0x000fe200078e004d */
[----:B------:R-:W-:Y:S01]  /*b020*/  ULDC.64 UR8, c[0x0][0x208] ;  /* 0x0000820000087ab9 */ /* 0x000fe20000000a00 */
        /* <DEDUP_REMOVED lines=16> */
.L_x_4170:
[----:B------:R-:W-:Y:S05]  /*b130*/  BSYNC B1 ;  /* 0x0000000000017941 */ /* 0x000fea0003800000 */
.L_x_4169:
        /* <DEDUP_REMOVED lines=13> */
[----:B------:R-:W-:Y:S01]  /*b210*/  IMAD R0, R0, UR6, RZ ;  /* 0x0000000600007c24 */ /* 0x000fe2000f8e02ff */
[----:B------:R-:W-:Y:S01]  /*b220*/  ULDC.64 UR8, c[0x0][0x208] ;  /* 0x0000820000087ab9 */ /* 0x000fe20000000a00 */
[----:B------:R-:W-:-:S02]  /*b230*/  VIADD R6, R200, 0xc0 ;  /* 0x000000c0c8067836 */ /* 0x000fc40000000000 */
        /* <DEDUP_REMOVED lines=11> */
.L_x_4172:
[----:B------:R-:W-:Y:S05]  /*b2f0*/  BSYNC B1 ;  /* 0x0000000000017941 */ /* 0x000fea0003800000 */
.L_x_4171:
[----:B------:R-:W-:Y:S04]  /*b300*/  BSSY B1, `(.L_x_4173) ;  /* 0x000001b000017945 */ /* 0x000fe80003800000 */
[----:B------:R-:W-:Y:S05]  /*b310*/  @P1 BRA `(.L_x_4174) ;  /* 0x0000000000641947 */ /* 0x000fea0003800000 */
[----:B--2--5:R-:W-:Y:S01]  /*b320*/  IADD3 R17, P0, R4, 0x40, RZ ;  /* 0x0000004004117810 */ /* 0x024fe20007f1e0ff */
        /* <DEDUP_REMOVED lines=24> */
.L_x_4174:
[----:B------:R-:W-:Y:S05]  /*b4b0*/  BSYNC B1 ;  /* 0x0000000000017941 */ /* 0x000fea0003800000 */
.L_x_4173:
[----:B------:R-:W-:Y:S05]  /*b4c0*/  @P2 BRA `(.L_x_4175) ;  /* 0x0000000c00942947 */ /* 0x000fea0003800000 */
[----:B---3-5:R-:W-:Y:S01]  /*b4d0*/  IADD3 R13, P0, R4, 0x60, RZ ;  /* 0x00000060040d7810 */ /* 0x028fe20007f1e0ff */
[----:B------:R-:W-:Y:S01]  /*b4e0*/  VIADD R0, R200, 0x40 ;  /* 0x00000040c8007836 */ /* 0x000fe20000000000 */
[----:B------:R-:W-:Y:S01]  /*b4f0*/  ULDC.64 UR6, c[0x0][0xbd8] ;  /* 0x0002f60000067ab9 */ /* 0x000fe20000000a00 */
[----:B------:R-:W-:Y:S01]  /*b500*/  IMAD.MOV.U32 R2, RZ, RZ, R72 ;  /* 0x000000ffff027224 */ /* 0x000fe200078e0048 */
[----:B------:R-:W-:Y:S01]  /*b510*/  ULDC UR4, c[0x0][0xb8c] ;  /* 0x0002e30000047ab9 */ /* 0x000fe20000000800 */
[----:B------:R-:W-:Y:S01]  /*b520*/  IMAD.X R4, RZ, RZ, R5, P0 ;  /* 0x000000ffff047224 */ /* 0x000fe200000e0605 */
        /* <DEDUP_REMOVED lines=19> */
[----:B------:R-:W-:Y:S02]  /*b660*/  ULDC.64 UR6, c[0x0][0x208] ;  /* 0x0000820000067ab9 */ /* 0x000fe40000000a00 */
[----:B------:R4:W-:Y:S01]  /*b670*/  STG.E.128 desc[UR6][R4.64+0x180], R32 ;  /* 0x0001802004007986 */ /* 0x0009e2000c101d06 */
[----:B------:R-:W-:Y:S05]  /*b680*/  BRA `(.L_x_4175) ;  /* 0x0000000c00247947 */ /* 0x000fea0003800000 */
.L_x_4167:
[----:B------:R-:W2:Y:S01]  /*b690*/  LDC.64 R4, c[0x0][0xcd8] ;  /* 0x00033600ff047b82 */ /* 0x000ea20000000a00 */
[----:B------:R-:W-:Y:S01]  /*b6a0*/  ULDC.64 UR6, c[0x0][0xce0] ;  /* 0x0003380000067ab9 */ /* 0x000fe20000000a00 */
[C---:B------:R-:W-:Y:S01]  /*b6b0*/  IMAD.SHL.U32 R3, R206.reuse, 0x4, RZ ;  /* 0x00000004ce037824 */ /* 0x040fe200078e00ff */
[----:B------:R-:W-:Y:S01]  /*b6c0*/  ISETP.NE.U32.AND P0, PT, RZ, UR6, PT ;  /* 0x00000006ff007c0c */ /* 0x000fe2000bf05070 */
[----:B------:R-:W-:Y:S01]  /*b6d0*/  ULDC.64 UR8, c[0x0][0x208] ;  /* 0x0000820000087ab9 */ /* 0x000fe20000000a00 */
[----:B------:R-:W-:Y:S02]  /*b6e0*/  SHF.L.U64.HI R0, R206, 0x2, R218 ;  /* 0x00000002ce007819 */ /* 0x000fe400000102da */
[----:B------:R-:W-:-:S13]  /*b6f0*/  ISETP.NE.AND.EX P1, PT, RZ, UR7, PT, P0 ;  /* 0x00000007ff007c0c */ /* 0x000fda000bf25300 */
[C---:B------:R-:W-:Y:S02]  /*b700*/  @P1 IADD3 R2, P3, R3.reuse, UR6, RZ ;  /* 0x0000000603021c10 */ /* 0x040fe4000ff7e0ff */
[----:B--2---:R-:W-:Y:S02]  /*b710*/  ISETP.NE.U32.AND P0, PT, R4, RZ, PT ;  /* 0x000000ff0400720c */ /* 0x004fe40003f05070 */
[----:B------:R-:W-:Y:S02]  /*b720*/  IADD3 R4, P2, R3, R4, RZ ;  /* 0x0000000403047210 */ /* 0x000fe40007f5e0ff */
[C---:B------:R-:W-:Y:S02]  /*b730*/  @P1 IADD3.X R3, R0.reuse, UR7, RZ, P3, !PT ;  /* 0x0000000700031c10 */ /* 0x040fe40009ffe4ff */
[----:B------:R-:W-:Y:S01]  /*b740*/  ISETP.NE.AND.EX P0, PT, R5, RZ, PT, P0 ;  /* 0x000000ff0500720c */ /* 0x000fe20003f05300 */
[----:B------:R-:W-:Y:S02]  /*b750*/  IMAD.MOV.U32 R9, RZ, RZ, RZ ;  /* 0x000000ffff097224 */ /* 0x000fe400078e00ff */
[----:B------:R-:W2:Y:S01]  /*b760*/  @P1 LDG.E R2, desc[UR8][R2.64] ;  /* 0x0000000802021981 */ /* 0x000ea2000c1e1900 */
[----:B------:R-:W-:Y:S01]  /*b770*/  IMAD.X R5, R0, 0x1, R5, P2 ;  /* 0x0000000100057824 */ /* 0x000fe200010e0605 */
[----:B------:R-:W-:Y:S01]  /*b780*/  ULDC UR4, c[0x0][0xb88] ;  /* 0x0002e20000047ab9 */ /* 0x000fe20000000800 */
[----:B------:R-:W-:-:S07]  /*b790*/  ISETP.GT.AND P2, PT, R226, 0x7f, PT ;  /* 0x0000007fe200780c */ /* 0x000fce0003f44270 */
[----:B------:R3:W5:Y:S01]  /*b7a0*/  @P0 LDG.E R9, desc[UR8][R4.64] ;  /* 0x0000000804090981 */ /* 0x000762000c1e1900 */
[----:B--2---:R-:W-:Y:S01]  /*b7b0*/  @P1 R2UR UR4, R2 ;  /* 0x00000000020412ca */ /* 0x004fe200000e0000 */
[----:B---3--:R-:W-:-:S14]  /*b7c0*/  @P1 BRA `(.L_x_4176) ;  /* 0x00000000001c1947 */ /* 0x008fdc0003800000 */
[----:B------:R-:W-:Y:S05]  /*b7d0*/  @!P0 BRA `(.L_x_4176) ;  /* 0x0000000000188947 */ /* 0x000fea0003800000 */
[----:B------:R-:W-:Y:S02]  /*b7e0*/  ULDC.64 UR6, c[0x0][0x208] ;  /* 0x0000820000067ab9 */ /* 0x000fe40000000a00 */
[----:B------:R-:W2:Y:S04]  /*b7f0*/  LDG.E R2, desc[UR6][R4.64] ;  /* 0x0000000604027981 */ /* 0x000ea8000c1e1900 */
[----:B------:R-:W3:Y:S01]  /*b800*/  LDG.E R0, desc[UR6][R4.64+0x4] ;  /* 0x0000040604007981 */ /* 0x000ee2000c1e1900 */
[----:B--2---:R-:W-:Y:S02]  /*b810*/  R2UR UR6, R2 ;  /* 0x00000000020672ca */ /* 0x004fe400000e0000 */
[----:B---3--:R-:W-:-:S13]  /*b820*/  R2UR UR4, R0 ;  /* 0x00000000000472ca */ /* 0x008fda00000e0000 */
[----:B------:R-:W-:-:S12]  /*b830*/  UIADD3 UR4, -UR6, UR4, URZ ;  /* 0x0000000406047290 */ /* 0x000fd8000fffe13f */
.L_x_4176:
[----:B------:R-:W-:Y:S01]  /*b840*/  R2UR UR6, R219 ;  /* 0x00000000db0672ca */ /* 0x000fe200000e0000 */
[----:B------:R-:W-:Y:S01]  /*b850*/  BSSY B1, `(.L_x_4177) ;  /* 0x0000022000017945 */ /* 0x000fe20003800000 */
[----:B------:R-:W-:Y:S02]  /*b860*/  SHF.R.S32.HI R201, RZ, 0x1f, R200 ;  /* 0x0000001fffc97819 */ /* 0x000fe400000114c8 */
[----:B------:R-:W-:Y:S02]  /*b870*/  SEL R13, R206, RZ, !P0 ;  /* 0x000000ffce0d7207 */ /* 0x000fe40004000000 */
[----:B------:R-:W-:Y:S02]  /*b880*/  SEL R218, R218, RZ, !P0 ;  /* 0x000000ffdada7207 */ /* 0x000fe40004000000 */
[----:B-----5:R-:W-:-:S05]  /*b890*/  SHF.R.S32.HI R6, RZ, 0x1f, R9 ;  /* 0x0000001fff067819 */ /* 0x020fca0000011409 */
[----:B------:R-:W-:Y:S01]  /*b8a0*/  USHF.R.S32.HI UR7, URZ, 0x1f, UR6 ;  /* 0x0000001f3f077899 */ /* 0x000fe20008011406 */
[----:B------:R-:W-:Y:S11]  /*b8b0*/  @P2 BRA `(.L_x_4178) ;  /* 0x00000000006c2947 */ /* 0x000ff60003800000 */
[----:B------:R-:W2:Y:S01]  /*b8c0*/  S2R R2, SR_TID.X ;  /* 0x0000000000027919 */ /* 0x000ea20000002100 */
[----:B------:R-:W-:-:S13]  /*b8d0*/  R2UR UR6, R220 ;  /* 0x00000000dc0672ca */ /* 0x000fda00000e0000 */
[----:B------:R-:W-:-:S04]  /*b8e0*/  IMAD.U32 R0, RZ, RZ, UR6 ;  /* 0x00000006ff007e24 */ /* 0x000fc8000f8e00ff */
[----:B--2---:R-:W-:-:S04]  /*b8f0*/  IMAD R0, R0, 0x80, R2 ;  /* 0x0000008000007824 */ /* 0x004fc800078e0202 */
[----:B------:R-:W-:-:S05]  /*b900*/  VIADD R0, R0, 0xffffff80 ;  /* 0xffffff8000007836 */ /* 0x000fca0000000000 */
[----:B------:R-:W-:-:S13]  /*b910*/  ISETP.GE.AND P0, PT, R0, UR4, PT ;  /* 0x0000000400007c0c */ /* 0x000fda000bf06270 */
[----:B------:R-:W-:Y:S05]  /*b920*/  @P0 BRA `(.L_x_4178) ;  /* 0x0000000000500947 */ /* 0x000fea0003800000 */
[----:B------:R-:W-:Y:S01]  /*b930*/  R2UR UR10, R219 ;  /* 0x00000000db0a72ca */ /* 0x000fe200000e0000 */
[----:B------:R-:W-:Y:S01]  /*b940*/  ULDC.64 UR8, c[0x0][0xc70] ;  /* 0x00031c0000087ab9 */ /* 0x000fe20000000a00 */
[C---:B------:R-:W-:Y:S01]  /*b950*/  IADD3 R2, P0, R0.reuse, R9, RZ ;  /* 0x0000000900027210 */ /* 0x040fe20007f1e0ff */
[----:B------:R-:W-:Y:S02]  /*b960*/  UIMAD UR6, UR7, UR8, URZ ;  /* 0x00000008070672a4 */ /* 0x000fe4000f8e023f */
[----:B------:R-:W-:Y:S01]  /*b970*/  IMAD.U32 R5, RZ, RZ, UR8 ;  /* 0x00000008ff057e24 */ /* 0x000fe2000f8e00ff */
[----:B------:R-:W-:-:S07]  /*b980*/  LEA.HI.X.SX32 R3, R0, R6, 0x1, P0 ;  /* 0x0000000600037211 */ /* 0x000fce00000f0eff */
[----:B------:R-:W-:Y:S02]  /*b990*/  UIMAD UR6, UR10, UR9, UR6 ;  /* 0x000000090a0672a4 */ /* 0x000fe4000f8e0206 */
[----:B------:R-:W-:Y:S01]  /*b9a0*/  IMAD.WIDE.U32 R2, R5, UR10, R2 ;  /* 0x0000000a05027c25 */ /* 0x000fe2000f8e0002 */
[----:B------:R-:W-:Y:S01]  /*b9b0*/  ULDC.64 UR8, c[0x0][0xc78] ;  /* 0x00031e0000087ab9 */ /* 0x000fe20000000a00 */
[----:B------:R-:W-:Y:S02]  /*b9c0*/  ULDC.64 UR10, c[0x0][0x208] ;  /* 0x00008200000a7ab9 */ /* 0x000fe40000000a00 */
[----:B------:R-:W-:Y:S02]  /*b9d0*/  IMAD R0, R218, UR8, RZ ;  /* 0x00000008da007c24 */ /* 0x000fe4000f8e02ff */
[----:B------:R-:W-:Y:S02]  /*b9e0*/  VIADD R3, R3, UR6 ;  /* 0x0000000603037c36 */ /* 0x000fe40008000000 */
[----:B------:R-:W-:-:S02]  /*b9f0*/  IMAD R5, R13, UR9, R0 ;  /* 0x000000090d057c24 */ /* 0x000fc4000f8e0200 */
[----:B------:R-:W-:Y:S01]  /*ba00*/  IMAD.WIDE.U32 R2, R13, UR8, R2 ;  /* 0x000000080d027c25 */ /* 0x000fe2000f8e0002 */
[----:B------:R-:W-:-:S03]  /*ba10*/  ULDC.64 UR8, c[0x0][0xc40] ;  /* 0x0003100000087ab9 */ /* 0x000fc60000000a00 */
[----:B------:R-:W-:Y:S01]  /*ba20*/  IMAD.IADD R3, R3, 0x1, R5 ;  /* 0x0000000103037824 */ /* 0x000fe200078e0205 */
[----:B------:R-:W-:-:S04]  /*ba30*/  LEA R4, P0, R2, UR8, 0x2 ;  /* 0x0000000802047c11 */ /* 0x000fc8000f8010ff */
[----:B------:R-:W-:Y:S01]  /*ba40*/  LEA.HI.X R5, R2, UR9, R3, 0x2, P0 ;  /* 0x0000000902057c11 */ /* 0x000fe200080f1403 */
[----:B------:R-:W-:-:S05]  /*ba50*/  IMAD.MOV.U32 R3, RZ, RZ, -0x800000 ;  /* 0xff800000ff037424 */ /* 0x000fca00078e00ff */
[----:B------:R2:W-:Y:S03]  /*ba60*/  STG.E desc[UR10][R4.64], R3 ;  /* 0x0000000304007986 */ /* 0x0005e6000c10190a */
.L_x_4178:
[----:B------:R-:W-:Y:S05]  /*ba70*/  BSYNC B1 ;  /* 0x0000000000017941 */ /* 0x000fea0003800000 */
.L_x_4177:
[----:B------:R-:W-:Y:S01]  /*ba80*/  R2UR UR10, R220 ;  /* 0x00000000dc0a72ca */ /* 0x000fe200000e0000 */
[----:B------:R-:W-:Y:S01]  /*ba90*/  ULDC.64 UR8, c[0x0][0xba0] ;  /* 0x0002e80000087ab9 */ /* 0x000fe20000000a00 */
[----:B------:R-:W-:Y:S01]  /*baa0*/  R2UR UR11, R219 ;  /* 0x00000000db0b72ca */ /* 0x000fe200000e0000 */
[----:B------:R-:W-:Y:S01]  /*bab0*/  IMAD R0, R6, UR8, RZ ;  /* 0x0000000806007c24 */ /* 0x000fe2000f8e02ff */
[----:B------:R-:W-:Y:S01]  /*bac0*/  BSSY B1, `(.L_x_4179) ;  /* 0x0000032000017945 */ /* 0x000fe20003800000 */
[----:B--2---:R-:W-:-:S04]  /*bad0*/  IMAD.WIDE.U32 R2, R9, UR8, R200 ;  /* 0x0000000809027c25 */ /* 0x004fc8000f8e00c8 */
[----:B------:R-:W-:Y:S01]  /*bae0*/  IMAD R9, R9, UR9, R0 ;  /* 0x0000000909097c24 */ /* 0x000fe2000f8e0200 */
[----:B------:R-:W-:Y:S01]  /*baf0*/  ULDC.64 UR8, c[0x0][0xbe0] ;  /* 0x0002f80000087ab9 */ /* 0x000fe20000000a00 */
[C---:B------:R-:W-:Y:S01]  /*bb00*/  VIADD R0, R202.reuse, 0x20 ;  /* 0x00000020ca007836 */ /* 0x040fe20000000000 */
[----:B------:R-:W-:Y:S01]  /*bb10*/  UIMAD UR6, UR7, UR8, URZ ;  /* 0x00000008070672a4 */ /* 0x000fe2000f8e023f */
[----:B------:R-:W-:Y:S01]  /*bb20*/  IMAD.IADD R3, R3, 0x1, R9 ;  /* 0x0000000103037824 */ /* 0x000fe200078e0209 */
[----:B------:R-:W-:Y:S01]  /*bb30*/  UIMAD UR4, UR10, -0x80, UR4 ;  /* 0xffffff800a0478a4 */ /* 0x000fe2000f8e0204 */
[----:B------:R-:W-:Y:S01]  /*bb40*/  IMAD.U32 R5, RZ, RZ, UR8 ;  /* 0x00000008ff057e24 */ /* 0x000fe2000f8e00ff */
[----:B------:R-:W-:Y:S01]  /*bb50*/  UIMAD UR6, UR11, UR9, UR6 ;  /* 0x000000090b0672a4 */ /* 0x000fe2000f8e0206 */
[C---:B------:R-:W-:Y:S01]  /*bb60*/  VIADD R4, R202.reuse, 0x40 ;  /* 0x00000040ca047836 */ /* 0x040fe20000000000 */
[----:B------:R-:W-:Y:S01]  /*bb70*/  SHF.R.S32.HI R9, RZ, 0x1f, R202 ;  /* 0x0000001fff097819 */ /* 0x000fe200000114ca */
[----:B------:R-:W-:Y:S01]  /*bb80*/  IMAD.WIDE.U32 R2, R5, UR11, R2 ;  /* 0x0000000b05027c25 */ /* 0x000fe2000f8e0002 */
[----:B------:R-:W-:-:S02]  /*bb90*/  ISETP.GE.AND P2, PT, R202, UR4, PT ;  /* 0x00000004ca007c0c */ /* 0x000fc4000bf46270 */
[----:B------:R-:W-:Y:S01]  /*bba0*/  ISETP.GE.AND P1, PT, R0, UR4, PT ;  /* 0x0000000400007c0c */ /* 0x000fe2000bf26270 */
[----:B------:R-:W-:Y:S01]  /*bbb0*/  VIADD R3, R3, UR6 ;  /* 0x0000000603037c36 */ /* 0x000fe20008000000 */
[----:B------:R-:W-:Y:S01]  /*bbc0*/  ULDC.64 UR6, c[0x0][0xbe8] ;  /* 0x0002fa0000067ab9 */ /* 0x000fe20000000a00 */
[----:B------:R-:W-:Y:S01]  /*bbd0*/  ISETP.GE.AND P0, PT, R4, UR4, PT ;  /* 0x0000000404007c0c */ /* 0x000fe2000bf06270 */
[----:B------:R-:W-:Y:S02]  /*bbe0*/  IMAD R0, R218, UR6, RZ ;  /* 0x00000006da007c24 */ /* 0x000fe4000f8e02ff */
[----:B------:R-:W-:Y:S02]  /*bbf0*/  IMAD.U32 R15, RZ, RZ, UR10 ;  /* 0x0000000aff0f7e24 */ /* 0x000fe4000f8e00ff */
[C---:B------:R-:W-:Y:S02]  /*bc00*/  IMAD R11, R13.reuse, UR7, R0 ;  /* 0x000000070d0b7c24 */ /* 0x040fe4000f8e0200 */
[----:B------:R-:W-:-:S04]  /*bc10*/  IMAD.WIDE.U32 R4, R13, UR6, R2 ;  /* 0x000000060d047c25 */ /* 0x000fc8000f8e0002 */
[----:B------:R-:W-:Y:S02]  /*bc20*/  IMAD.MOV.U32 R8, RZ, RZ, R202 ;  /* 0x000000ffff087224 */ /* 0x000fe400078e00ca */
[----:B------:R-:W-:Y:S02]  /*bc30*/  VIADD R6, R202, 0x60 ;  /* 0x00000060ca067836 */ /* 0x000fe40000000000 */
[----:B------:R-:W-:-:S04]  /*bc40*/  IMAD.WIDE R8, R15, 0x80, R8 ;  /* 0x000000800f087825 */ /* 0x000fc800078e0208 */
        /* <DEDUP_REMOVED lines=12> */
[----:B------:R-:W-:Y:S01]  /*bd10*/  IMAD.MOV.U32 R2, RZ, RZ, R4 ;  /* 0x000000ffff027224 */ /* 0x000fe200078e0004 */
[----:B------:R-:W-:Y:S01]  /*bd20*/  ULDC.64 UR10, c[0x0][0x208] ;  /* 0x00008200000a7ab9 */ /* 0x000fe20000000a00 */
        /* <DEDUP_REMOVED lines=11> */
.L_x_4180:
[----:B------:R-:W-:Y:S05]  /*bde0*/  BSYNC B1 ;  /* 0x0000000000017941 */ /* 0x000fea0003800000 */
.L_x_4179:
[----:B------:R-:W-:Y:S01]  /*bdf0*/  BSSY B1, `(.L_x_4181) ;  /* 0x000001c000017945 */ /* 0x000fe20003800000 */
[----:B------:R-:W-:-:S03]  /*be00*/  ISETP.GE.AND P2, PT, R6, UR4, PT ;  /* 0x0000000406007c0c */ /* 0x000fc6000bf46270 */
[----:B------:R-:W-:Y:S10]  /*be10*/  @P1 BRA `(.L_x_4182) ;  /* 0x0000000000641947 */ /* 0x000ff40003800000 */
        /* <DEDUP_REMOVED lines=25> */
.L_x_4182:
[----:B------:R-:W-:Y:S05]  /*bfb0*/  BSYNC B1 ;  /* 0x0000000000017941 */ /* 0x000fea0003800000 */
.L_x_4181:
[----:B------:R-:W-:Y:S04]  /*bfc0*/  BSSY B1, `(.L_x_4183) ;  /* 0x000001b000017945 */ /* 0x000fe80003800000 */
[----:B------:R-:W-:Y:S05]  /*bfd0*/  @P0 BRA `(.L_x_4184) ;  /* 0x0000000000640947 */ /* 0x000fea0003800000 */
[----:B--23--:R-:W-:Y:S01]  /*bfe0*/  IADD3 R11, P0, R8, 0x40, RZ ;  /* 0x00000040080b7810 */ /* 0x00cfe20007f1e0ff */
        /* <DEDUP_REMOVED lines=24> */
.L_x_4184:
[----:B------:R-:W-:Y:S05]  /*c170*/  BSYNC B1 ;  /* 0x0000000000017941 */ /* 0x000fea0003800000 */
.L_x_4183:
        /* <DEDUP_REMOVED lines=10> */
[----:B------:R-:W-:Y:S01]  /*c220*/  ULDC.64 UR8, c[0x0][0x208] ;  /* 0x0000820000087ab9 */ /* 0x000fe20000000a00 */
        /* <DEDUP_REMOVED lines=15> */
.L_x_4175:
[----:B------:R-:W-:Y:S05]  /*c320*/  BSYNC B0 ;  /* 0x0000000000007941 */ /* 0x000fea0003800000 */
.L_x_4166:
[----:B------:R-:W-:Y:S02]  /*c330*/  ULDC UR4, c[0x0][0xd14] ;  /* 0x0003450000047ab9 */ /* 0x000fe40000000800 */
[----:B------:R-:W-:-:S13]  /*c340*/  ISETP.GE.AND P0, PT, R7, UR4, PT ;  /* 0x0000000407007c0c */ /* 0x000fda000bf06270 */
[----:B------:R-:W-:Y:S05]  /*c350*/  @!P0 BRA `(.L_x_4185) ;  /* 0xffffff4800b88947 */ /* 0x000fea000383ffff */
[----:B------:R-:W-:Y:S05]  /*c360*/  EXIT ;  /* 0x000000000000794d */ /* 0x000fea0003800000 */
.L_x_4129:
        /* <DEDUP_REMOVED lines=10> */
[----:B------:R-:W-:Y:S01]  /*c410*/  ULDC.64 UR6, c[0x0][0x208] ;  /* 0x0000820000067ab9 */ /* 0x000fe20000000a00 */
        /* <DEDUP_REMOVED lines=9> */
[----:B------:R-:W0:Y:S01]  /*c4b0*/  S2UR UR6, SR_CTAID.X ;  /* 0x00000000000679c3 */ /* 0x000e220000002500 */
[----:B------:R-:W-:Y:S01]  /*c4c0*/  ISETP.GE.U32.AND P0, PT, R7, 0x2, PT ;  /* 0x000000020700780c */ /* 0x000fe20003f06070 */
[----:B------:R-:W-:Y:S01]  /*c4d0*/  IMAD.MOV.U32 R16, RZ, RZ, RZ ;  /* 0x000000ffff107224 */ /* 0x000fe200078e00ff */
        /* <DEDUP_REMOVED lines=39> */
.L_x_4190:
        /* <DEDUP_REMOVED lines=12> */
[----:B------:R-:W0:Y:S01]  /*c810*/  LDC.64 R2, c[0x0][0xd58] ;  /* 0x00035600ff027b82 */ /* 0x000e220000000a00 */
[----:B------:R-:W-:Y:S01]  /*c820*/  ULDC.64 UR8, c[0x0][0x208] ;  /* 0x0000820000087ab9 */ /* 0x000fe20000000a00 */
[----:B0-----:R-:W-:-:S05]  /*c830*/  IMAD.WIDE R2, R7, 0x4, R2 ;  /* 0x0000000407027825 */ /* 0x001fca00078e0202 */
[----:B------:R0:W5:Y:S02]  /*c840*/  LDG.E R10, desc[UR8][R2.64] ;  /* 0x00000008020a7981 */ /* 0x000164000c1e1900 */
.L_x_4189:
[----:B------:R-:W-:Y:S05]  /*c850*/  BSYNC B0 ;  /* 0x0000000000007941 */ /* 0x000fea0003800000 */
.L_x_4188:
        /* <DEDUP_REMOVED lines=25> */
.L_x_4186:
[----:B------:R-:W-:Y:S01]  /*c9f0*/  IMAD.IADD R7, R5, 0x1, -R2 ;  /* 0x0000000105077824 */ /* 0x000fe200078e0a02 */
[----:B------:R-:W-:-:S03]  /*ca00*/  ULDC.64 UR8, c[0x0][0x208] ;  /* 0x0000820000087ab9 */ /* 0x000fc60000000a00 */
        /* <DEDUP_REMOVED lines=19> */
.L_x_4191:
        /* <DEDUP_REMOVED lines=56> */
.L_x_4187:
[----:B------:R-:W-:Y:S02]  /*cec0*/  IMAD.MOV.U32 R17, RZ, RZ, RZ ;  /* 0x000000ffff117224 */ /* 0x000fe400078e00ff */
[----:B------:R-:W-:Y:S02]  /*ced0*/  IMAD.U32 R16, RZ, RZ, UR6 ;  /* 0x00000006ff107e24 */ /* 0x000fe4000f8e00ff */
[----:B------:R-:W-:-:S07]  /*cee0*/  IMAD.MOV.U32 R18, RZ, RZ, RZ ;  /* 0x000000ffff127224 */ /* 0x000fce00078e00ff */
.L_x_4192:
[----:B------:R-:W1:Y:S01]  /*cef0*/  S2R R2, SR_TID.X ;  /* 0x0000000000027919 */ /* 0x000e620000002100 */
[----:B------:R-:W-:Y:S01]  /*cf00*/  UMOV UR50, URZ ;  /* 0x0000003f00327c82 */ /* 0x000fe20008000000 */
        /* <DEDUP_REMOVED lines=13> */
[----:B------:R1:W-:Y:S01]  /*cfe0*/  STL [R1], RZ ;  /* 0x000000ff01007387 */ /* 0x0003e20000100800 */
[----:B------:R-:W-:Y:S01]  /*cff0*/  ULDC UR51, c[0x0][0xc] ;  /* 0x0000030000337ab9 */ /* 0x000fe20000000800 */
[----:B------:R-:W-:Y:S01]  /*d000*/  ULDC.64 UR48, c[0x0][0x198] ;  /* 0x0000660000307ab9 */ /* 0x000fe20000000a00 */
[----:B------:R-:W-:Y:S01]  /*d010*/  UMOV UR50, URZ ;  /* 0x0000003f00327c82 */ /* 0x000fe20008000000 */
[----:B------:R1:W-:Y:S04]  /*d020*/  STL [R1+0x4], R0 ;  /* 0x0000040001007387 */ /* 0x0003e80000100800 */
.L_x_4259:
[----:B--2---:R-:W2:Y:S01]  /*d030*/  LDC.64 R2, c[0x0][0xd60] ;  /* 0x00035800ff027b82 */ /* 0x004ea20000000a00 */
[----:B------:R-:W-:Y:S01]  /*d040*/  ULDC.64 UR4, c[0x0][0x208] ;  /* 0x0000820000047ab9 */ /* 0x000fe20000000a00 */
[----:B--2---:R-:W-:-:S05]  /*d050*/  IMAD.WIDE R2, R19, 0x4, R2 ;  /* 0x0000000413027825 */ /* 0x004fca00078e0202 */
[----:B------:R-:W2:Y:S01]  /*d060*/  LDG.E R5, desc[UR4][R2.64] ;  /* 0x0000000402057981 */ /* 0x000ea2000c1e1900 */
[----:B------:R-:W-:Y:S05]  /*d070*/  YIELD ;  /* 0x0000000000007946 */ /* 0x000fea0003800000 */
[----:B------:R-:W-:Y:S01]  /*d080*/  ULDC.64 UR4, c[0x0][0xb20] ;  /* 0x0002c80000047ab9 */ /* 0x000fe20000000a00 */
[----:B-1----:R-:W-:Y:S01]  /*d090*/  IMAD.MOV.U32 R0, RZ, RZ, RZ ;  /* 0x000000ffff007224 */ /* 0x002fe200078e00ff */
[----:B------:R-:W-:Y:S01]  /*d0a0*/  ISETP.NE.U32.AND P0, PT, RZ, UR4, PT ;  /* 0x00000004ff007c0c */ /* 0x000fe2000bf05070 */
[----:B------:R-:W-:Y:S01]  /*d0b0*/  ULDC.64 UR8, c[0x0][0x208] ;  /* 0x0000820000087ab9 */ /* 0x000fe20000000a00 */
[----:B------:R-:W-:Y:S01]  /*d0c0*/  IMAD.MOV.U32 R8, RZ, RZ, RZ ;  /* 0x000000ffff087224 */ /* 0x000fe200078e00ff */
[----:B------:R-:W-:Y:S01]  /*d0d0*/  ULDC.64 UR6, c[0x0][0xb00] ;  /* 0x0002c00000067ab9 */ /* 0x000fe20000000a00 */
[----:B------:R-:W-:-:S02]  /*d0e0*/  ISETP.NE.AND.EX P0, PT, RZ, UR5, PT, P0 ;  /* 0x00000005ff007c0c */ /* 0x000fc4000bf05300 */
        /* <DEDUP_REMOVED lines=23> */
[----:B------:R-:W-:-:S04]  /*d260*/  ISETP.NE.U32.AND P0, PT, RZ, UR6, PT ;  /* 0x00000006ff007c0c */ /* 0x000fc8000bf05070 */
[----:B------:R-:W-:Y:S01]  /*d270*/  ISETP.NE.AND.EX P0, PT, RZ, UR7, PT, P0 ;  /* 0x00000007ff007c0c */ /* 0x000fe2000bf05300 */
[----:B--2---:R1:W-:Y:S02]  /*d280*/  STL [R1+0x20], R8 ;  /* 0x0000200801007387 */ /* 0x0043e40000100800 */
[----:B-1----:R-:W-:Y:S01]  /*d290*/  IMAD.U32 R8, RZ, RZ, UR4 ;  /* 0x00000004ff087e24 */ /* 0x002fe2000f8e00ff */
[----:B------:R-:W-:Y:S02]  /*d2a0*/  ULDC.64 UR4, c[0x0][0x3f8] ;  /* 0x0000fe0000047ab9 */ /* 0x000fe40000000a00 */
[----:B------:R-:W-:-:S03]  /*d2b0*/  UISETP.NE.U32.AND UP0, UPT, UR4, URZ, UPT ;  /* 0x0000003f0400728c */ /* 0x000fc6000bf05070 */
[----:B------:R-:W-:Y:S01]  /*d2c0*/  ULDC UR4, c[0x0][0x404] ;  /* 0x0001010000047ab9 */ /* 0x000fe20000000800 */
[----:B------:R-:W-:Y:S01]  /*d2d0*/  UISETP.NE.AND.EX UP0, UPT, UR5, URZ, UPT, UP0 ;  /* 0x0000003f0500728c */ /* 0x000fe2000bf05300 */
[----:B------:R1:W5:Y:S02]  /*d2e0*/  @P1 LDG.E R8, desc[UR8][R6.64] ;  /* 0x0000000806081981 */ /* 0x000364000c1e1900 */
[----:B------:R-:W-:Y:S01]  /*d2f0*/  ULDC UR5, c[0x0][0x2e0] ;  /* 0x0000b80000057ab9 */ /* 0x000fe20000000800 */
[----:B------:R-:W-:-:S04]  /*d300*/  USEL UR4, UR4, 0x1, UP0 ;  /* 0x0000000104047887 */ /* 0x000fc80008000000 */
[----:B------:R-:W-:-:S06]  /*d310*/  UIMAD UR4, UR4, UR5, URZ ;  /* 0x00000005040472a4 */ /* 0x000fcc000f8e023f */
[----:B-1----:R-:W-:Y:S01]  /*d320*/  IMAD.U32 R6, RZ, RZ, UR4 ;  /* 0x00000004ff067e24 */ /* 0x002fe2000f8e00ff */
[----:B------:R-:W-:Y:S06]  /*d330*/  @P1 BRA `(.L_x_4194) ;  /* 0x0000000000141947 */ /* 0x000fec0003800000 */
[----:B------:R-:W-:Y:S05]  /*d340*/  @!P2 BRA `(.L_x_4194) ;  /* 0x000000000010a947 */ /* 0x000fea0003800000 */
[----:B------:R-:W-:Y:S02]  /*d350*/  ULDC.64 UR4, c[0x0][0x208] ;  /* 0x0000820000047ab9 */ /* 0x000fe40000000a00 */
[----:B-----5:R-:W2:Y:S04]  /*d360*/  LDG.E R8, desc[UR4][R2.64] ;  /* 0x0000000402087981 */ /* 0x020ea8000c1e1900 */
[----:B------:R-:W2:Y:S02]  /*d370*/  LDG.E R7, desc[UR4][R2.64+0x4] ;  /* 0x0000040402077981 */ /* 0x000ea4000c1e1900 */
[----:B--2---:R-:W-:-:S07]  /*d380*/  IMAD.IADD R8, R7, 0x1, -R8 ;  /* 0x0000000107087824 */ /* 0x004fce00078e0a08 */
.L_x_4194:
[----:B------:R-:W-:Y:S01]  /*d390*/  IMAD.MOV.U32 R3, RZ, RZ, RZ ;  /* 0x000000ffff037224 */ /* 0x000fe200078e00ff */
[----:B------:R-:W-:-:S05]  /*d3a0*/  ULDC.64 UR4, c[0x0][0x208] ;  /* 0x0000820000047ab9 */ /* 0x000fca0000000a00 */
[----:B------:R-:W2:Y:S01]  /*d3b0*/  @P0 LDG.E R3, desc[UR4][R4.64] ;  /* 0x0000000404030981 */ /* 0x000ea2000c1e1900 */
[----:B------:R-:W-:Y:S02]  /*d3c0*/  ULDC.64 UR4, c[0x0][0xb18] ;  /* 0x0002c60000047ab9 */ /* 0x000fe40000000a00 */
[----:B------:R-:W-:-:S04]  /*d3d0*/  ISETP.NE.U32.AND P1, PT, RZ, UR4, PT ;  /* 0x00000004ff007c0c */ /* 0x000fc8000bf25070 */
[----:B------:R-:W-:Y:S01]  /*d3e0*/  ISETP.NE.AND.EX P1, PT, RZ, UR5, PT, P1 ;  /* 0x00000005ff007c0c */ /* 0x000fe2000bf25310 */
[----:B--2--5:R-:W-:-:S05]  /*d3f0*/  IMAD.IADD R2, R3, 0x1, R0 ;  /* 0x0000000103027824 */ /* 0x024fca00078e0200 */
[----:B------:R1:W-:Y:S07]  /*d400*/  STL [R1+0x8], R2 ;  /* 0x0000080201007387 */ /* 0x0003ee0000100800 */
[----:B------:R-:W-:Y:S05]  /*d410*/  @!P1 BRA `(.L_x_4195) ;  /* 0x0000000000149947 */ /* 0x000fea0003800000 */
[----:B-1----:R-:W-:Y:S01]  /*d420*/  IADD3 R2, P0, R10, UR4, RZ ;  /* 0x000000040a027c10 */ /* 0x002fe2000ff1e0ff */
[----:B------:R-:W-:-:S03]  /*d430*/  ULDC.64 UR6, c[0x0][0x208] ;  /* 0x0000820000067ab9 */ /* 0x000fc60000000a00 */
[----:B------:R-:W-:-:S05]  /*d440*/  IADD3.X R3, R9, UR5, RZ, P0, !PT ;  /* 0x0000000509037c10 */ /* 0x000fca00087fe4ff */
[----:B------:R2:W5:Y:S01]  /*d450*/  LDG.E R6, desc[UR6][R2.64] ;  /* 0x0000000602067981 */ /* 0x000562000c1e1900 */
[----:B------:R-:W-:Y:S05]  /*d460*/  BRA `(.L_x_4196) ;  /* 0x0000000000147947 */ /* 0x000fea0003800000 */
.L_x_4195:
[----:B------:R-:W-:Y:S05]  /*d470*/  @!P0 BRA `(.L_x_4196) ;  /* 0x0000000000108947 */ /* 0x000fea0003800000 */
[----:B------:R-:W-:Y:S02]  /*d480*/  ULDC.64 UR4, c[0x0][0x208] ;  /* 0x0000820000047ab9 */ /* 0x000fe40000000a00 */
[----:B------:R-:W2:Y:S04]  /*d490*/  LDG.E R3, desc[UR4][R4.64] ;  /* 0x0000000404037981 */ /* 0x000ea8000c1e1900 */
[----:B------:R-:W2:Y:S02]  /*d4a0*/  LDG.E R6, desc[UR4][R4.64+0x4] ;  /* 0x0000040404067981 */ /* 0x000ea4000c1e1900 */
[----:B--2---:R-:W-:-:S07]  /*d4b0*/  IMAD.IADD R6, R6, 0x1, -R3 ;  /* 0x0000000106067824 */ /* 0x004fce00078e0a03 */
.L_x_4196:
[----:B--2--5:R-:W-:Y:S01]  /*d4c0*/  IMAD.IADD R3, R6, 0x1, -R0 ;  /* 0x0000000106037824 */ /* 0x024fe200078e0a00 */
[----:B------:R-:W-:Y:S01]  /*d4d0*/  LEA R0, R17, 0xdf, 0x7 ;  /* 0x000000df11007811 */ /* 0x000fe200078e38ff */
[----:B------:R-:W-:Y:S03]  /*d4e0*/  BSSY B6, `(.L_x_4197) ;  /* 0x00002d7000067945 */ /* 0x000fe60003800000 */
[C---:B------:R-:W-:Y:S01]  /*d4f0*/  IADD3 R0, R3.reuse, R0, -R8 ;  /* 0x0000000003007210 */ /* 0x040fe20007ffe808 */
[----:B------:R-:W-:-:S04]  /*d500*/  VIADD R3, R3, 0x5f ;  /* 0x0000005f03037836 */ /* 0x000fc80000000000 */
[----:B------:R-:W-:-:S04]  /*d510*/  IMAD.HI R3, R3, 0x2aaaaaab, RZ ;  /* 0x2aaaaaab03037827 */ /* 0x000fc800078e02ff */
[----:B-1----:R-:W-:Y:S01]  /*d520*/  IMAD.HI R2, R0, 0x2aaaaaab, RZ ;  /* 0x2aaaaaab00027827 */ /* 0x002fe200078e02ff */
[----:B------:R-:W-:-:S04]  /*d530*/  SHF.R.U32.HI R0, RZ, 0x1f, R3 ;  /* 0x0000001fff007819 */ /* 0x000fc80000011603 */
[----:B------:R-:W-:Y:S02]  /*d540*/  LEA.HI.SX32 R0, R3, R0, 0x1c ;  /* 0x0000000003007211 */ /* 0x000fe400078fe2ff */
[----:B------:R-:W-:-:S04]  /*d550*/  SHF.R.U32.HI R3, RZ, 0x1f, R2 ;  /* 0x0000001fff037819 */ /* 0x000fc80000011602 */
        /* <DEDUP_REMOVED lines=12> */
[----:B------:R-:W1:Y:S01]  /*d620*/  FLO.U32 R0, UR4 ;  /* 0x0000000400007d00 */ /* 0x000e6200080e0000 */
[----:B------:R-:W-:-:S07]  /*d630*/  ULDC.64 UR6, c[0x0][0x208] ;  /* 0x0000820000067ab9 */ /* 0x000fce0000000a00 */
        /* <DEDUP_REMOVED lines=9> */
.L_x_4198:
        /* <DEDUP_REMOVED lines=23> */
.L_x_4200:
        /* <DEDUP_REMOVED lines=20> */
.L_x_4202:
        /* <DEDUP_REMOVED lines=16> */
.L_x_4201:
[----:B------:R-:W2:Y:S01]  /*da80*/  LDL.LU R2, [R1+0x18] ;  /* 0x0000180001027983 */ /* 0x000ea20000300800 */
[----:B------:R-:W-:Y:S01]  /*da90*/  ULDC.64 UR4, c[0x0][0xaf0] ;  /* 0x0002bc0000047ab9 */ /* 0x000fe20000000a00 */
[----:B------:R-:W1:Y:S02]  /*daa0*/  LDC R4, c[0x0][0x428] ;  /* 0x00010a00ff047b82 */ /* 0x000e640000000800 */
[----:B------:R-:W3:Y:S04]  /*dab0*/  LDL.LU R0, [R1+0x1c] ;  /* 0x00001c0001007983 */ /* 0x000ee80000300800 */
[----:B------:R-:W4:Y:S04]  /*dac0*/  LDL.LU R8, [R1+0x10] ;  /* 0x0000100001087983 */ /* 0x000f280000300800 */
[----:B------:R-:W4:Y:S01]  /*dad0*/  LDL.LU R7, [R1+0x20] ;  /* 0x0000200001077983 */ /* 0x000f220000300800 */
[----:B------:R-:W-:Y:S01]  /*dae0*/  ISETP.NE.U32.AND P0, PT, RZ, UR4, PT ;  /* 0x00000004ff007c0c */ /* 0x000fe2000bf05070 */
[----:B------:R-:W-:-:S03]  /*daf0*/  ULDC.64 UR6, c[0x0][0x208] ;  /* 0x0000820000067ab9 */ /* 0x000fc60000000a00 */
        /* <DEDUP_REMOVED lines=24> */
.L_x_4203:
        /* <DEDUP_REMOVED lines=19> */
.L_x_4275:
[----:B------:R-:W-:Y:S01]  /*ddb0*/  UMOV UR4, 0xffffffff ;  /* 0xffffffff00047882 */ /* 0x000fe20000000000 */
[----:B------:R-:W-:Y:S02]  /*ddc0*/  SHF.R.S32.HI R5, RZ, 0x1f, R0 ;  /* 0x0000001fff057819 */ /* 0x000fe40000011400 */
[----:B------:R-:W-:Y:S05]  /*ddd0*/  BRA.DIV UR4, `(.L_x_4205) ;  /* 0x0000003a04087947 */ /* 0x000fea000b800000 */
[----:B------:R-:W-:-:S13]  /*dde0*/  ELECT P6, URZ, PT ;  /* 0x00000000003f782f */ /* 0x000fda00038c0000 */
.L_x_4278:
[----:B------:R-:W-:Y:S05]  /*ddf0*/  @!P6 BRA `(.L_x_4206) ;  /* 0x0000000000fce947 */ /* 0x000fea0003800000 */
[----:B------:R-:W-:-:S04]  /*de00*/  ISETP.NE.U32.AND P0, PT, R2, RZ, PT ;  /* 0x000000ff0200720c */ /* 0x000fc80003f05070 */
[----:B------:R-:W-:-:S13]  /*de10*/  ISETP.NE.AND.EX P0, PT, R3, RZ, PT, P0 ;  /* 0x000000ff0300720c */ /* 0x000fda0003f05300 */
[----:B------:R-:W-:Y:S05]  /*de20*/  @!P0 BRA `(.L_x_4207) ;  /* 0x0000000000488947 */ /* 0x000fea0003800000 */
[----:B------:R-:W0:Y:S01]  /*de30*/  LDC R11, c[0x0][0x41c] ;  /* 0x00010700ff0b7b82 */ /* 0x000e220000000800 */
[----:B------:R-:W-:Y:S01]  /*de40*/  ULDC.64 UR4, c[0x0][0x408] ;  /* 0x0001020000047ab9 */ /* 0x000fe20000000a00 */
        /* <DEDUP_REMOVED lines=16> */
.L_x_4207:
        /* <DEDUP_REMOVED lines=9> */
.L_x_4279:
        /* <DEDUP_REMOVED lines=11> */
.L_x_4209:
        /* <DEDUP_REMOVED lines=22> */
.L_x_4206:
        /* <DEDUP_REMOVED lines=55> */
.L_x_4211:
[----:B------:R-:W-:Y:S05]  /*e560*/  BSYNC B0 ;  /* 0x0000000000007941 */ /* 0x000fea0003800000 */
.L_x_4210:
        /* <DEDUP_REMOVED lines=8> */
.L_x_4280:
        /* <DEDUP_REMOVED lines=13> */
.L_x_4281:
        /* <DEDUP_REMOVED lines=11> */
.L_x_4216:
        /* <DEDUP_REMOVED lines=37> */
.L_x_4214:
[----:B------:R-:W-:Y:S05]  /*e9c0*/  BSYNC B0 ;  /* 0x0000000000007941 */ /* 0x000fea0003800000 */
.L_x_4213:
        /* <DEDUP_REMOVED lines=27> */
[----:B------:R-:W-:Y:S01]  /*eb80*/  ULDC.64 UR4, c[0x0][0x408] ;  /* 0x0001020000047ab9 */ /* 0x000fe20000000a00 */
[----:B------:R-:W-:Y:S01]  /*eb90*/  ULDC.64 UR6, c[0x0][0x208] ;  /* 0x0000820000067ab9 */ /* 0x000fe20000000a00 */
        /* <DEDUP_REMOVED lines=15> */
.L_x_4223:
[----:B-1----:R-:W1:Y:S01]  /*ec90*/  S2R R3, SR_CgaCtaId ;  /* 0x0000000000037919 */ /* 0x002e620000008800 */
[----:B------:R-:W-:-:S04]  /*eca0*/  MOV R2, 0x400 ;  /* 0x0000040000027802 */ /* 0x000fc80000000f00 */
[----:B-1----:R-:W-:Y:S02]  /*ecb0*/  LEA R2, R3, R2, 0x18 ;  /* 0x0000000203027211 */ /* 0x002fe400078ec0ff */
[----:B------:R-:W-:-:S03]  /*ecc0*/  SHF.L.U32 R3, R12, 0x1f, RZ ;  /* 0x0000001f0c037819 */ /* 0x000fc600000006ff */
[----:B------:R-:W-:-:S04]  /*ecd0*/  IMAD R2, R13, 0x8, R2 ;  /* 0x000000080d027824 */ /* 0x000fc800078e0202 */
[----:B------:R-:W1:Y:S02]  /*ece0*/  SYNCS.PHASECHK.TRANS64.TRYWAIT P0, [R2+URZ+0x32440], R3 ;  /* 0x03244003020075a7 */ /* 0x000e64000800017f */
[----:B-1----:R-:W-:Y:S05]  /*ecf0*/  @!P0 BRA `(.L_x_4224) ;  /* 0x0000002800a88947 */ /* 0x002fea0003800000 */
.L_x_4282:
        /* <DEDUP_REMOVED lines=11> */
.L_x_4225:
        /* <DEDUP_REMOVED lines=22> */
.L_x_4283:
        /* <DEDUP_REMOVED lines=8> */
.L_x_4227:
        /* <DEDUP_REMOVED lines=34> */
.L_x_4222:
[----:B------:R-:W-:Y:S05]  /*f1b0*/  BSYNC B2 ;  /* 0x0000000000027941 */ /* 0x000fea0003800000 */
.L_x_4221:
[----:B------:R-:W2:Y:S02]  /*f1c0*/  LDL.LU R2, [R1+0x14] ;  /* 0x0000140001027983 */ /* 0x000ea40000300800 */
[----:B--2---:R-:W-:-:S07]  /*f1d0*/  VIADD R8, R2, 0xfffffffd ;  /* 0xfffffffd02087836 */ /* 0x004fce0000000000 */
.L_x_4220:
[----:B------:R-:W-:Y:S05]  /*f1e0*/  BSYNC B1 ;  /* 0x0000000000017941 */ /* 0x000fea0003800000 */
.L_x_4219:
[----:B------:R-:W-:-:S13]  /*f1f0*/  ISETP.NE.AND P0, PT, R10, RZ, PT ;  /* 0x000000ff0a00720c */ /* 0x000fda0003f05270 */
[----:B------:R-:W-:Y:S05]  /*f200*/  @!P0 BRA `(.L_x_4218) ;  /* 0x0000000c009c8947 */ /* 0x000fea0003800000 */
.L_x_4242:
        /* <DEDUP_REMOVED lines=14> */
[----:B------:R-:W1:Y:S01]  /*f2f0*/  LDC R9, c[0x0][0x41c] ;  /* 0x00010700ff097b82 */ /* 0x000e620000000800 */
[----:B0-----:R-:W-:Y:S01]  /*f300*/  IMAD.MOV.U32 R12, RZ, RZ, R8 ;  /* 0x000000ffff0c7224 */ /* 0x001fe200078e0008 */
[----:B------:R-:W-:Y:S01]  /*f310*/  ULDC.64 UR4, c[0x0][0x208] ;  /* 0x0000820000047ab9 */ /* 0x000fe20000000a00 */
        /* <DEDUP_REMOVED lines=13> */
[----:B------:R-:W-:Y:S02]  /*f3f0*/  IMAD R3, R9, R3, R8 ;  /* 0x0000000309037224 */ /* 0x000fe400078e0208 */
[----:B------:R1:W5:Y:S05]  /*f400*/  LDG.E R9, desc[UR4][R6.64] ;  /* 0x0000000406097981 */ /* 0x00036a000c1e1900 */
.L_x_4230:
[----:B-1----:R-:W1:Y:S01]  /*f410*/  S2R R6, SR_CgaCtaId ;  /* 0x0000000000067919 */ /* 0x002e620000008800 */
[----:B------:R-:W-:Y:S02]  /*f420*/  MOV R2, 0x400 ;  /* 0x0000040000027802 */ /* 0x000fe40000000f00 */
[----:B------:R-:W-:Y:S02]  /*f430*/  SHF.L.U32 R7, R11, 0x1f, RZ ;  /* 0x0000001f0b077819 */ /* 0x000fe400000006ff */
[----:B-1----:R-:W-:-:S05]  /*f440*/  LEA R2, R6, R2, 0x18 ;  /* 0x0000000206027211 */ /* 0x002fca00078ec0ff */
[----:B------:R-:W-:-:S04]  /*f450*/  IMAD R2, R10, 0x8, R2 ;  /* 0x000000080a027824 */ /* 0x000fc800078e0202 */
[----:B------:R-:W1:Y:S02]  /*f460*/  SYNCS.PHASECHK.TRANS64.TRYWAIT P0, [R2+URZ+0x32440], R7 ;  /* 0x03244007020075a7 */ /* 0x000e64000800017f */
[----:B-1----:R-:W-:Y:S05]  /*f470*/  @!P0 BRA `(.L_x_4231) ;  /* 0x0000002000f08947 */ /* 0x002fea0003800000 */
.L_x_4284:
[----:B------:R-:W2:Y:S02]  /*f480*/  S2R R6, SR_TID.X ;  /* 0x0000000000067919 */ /* 0x000ea40000002100 */
[----:B--2---:R-:W-:-:S04]  /*f490*/  LOP3.LUT R6, R6, 0x7f, RZ, 0xc0, !PT ;  /* 0x0000007f06067812 */ /* 0x004fc800078ec0ff */
[----:B------:R-:W-:-:S13]  /*f4a0*/  ISETP.NE.AND P0, PT, R6, RZ, PT ;  /* 0x000000ff0600720c */ /* 0x000fda0003f05270 */
[----:B------:R-:W-:Y:S05]  /*f4b0*/  @P0 BRA `(.L_x_4232) ;  /* 0x00000000001c0947 */ /* 0x000fea0003800000 */
[----:B------:R-:W2:Y:S01]  /*f4c0*/  S2R R6, SR_TID.X ;  /* 0x0000000000067919 */ /* 0x000ea20000002100 */
[----:B0-----:R-:W-:-:S04]  /*f4d0*/  IMAD.MOV.U32 R13, RZ, RZ, 0x3000 ;  /* 0x00003000ff0d7424 */ /* 0x001fc800078e00ff */
[----:B------:R3:W-:Y:S01]  /*f4e0*/  SYNCS.ARRIVE.TRANS64 RZ, [R2+URZ+0x32430], R13 ;  /* 0x0324300d02ff79a7 */ /* 0x0007e2000800003f */
[----:B--2---:R-:W-:-:S04]  /*f4f0*/  LOP3.LUT R6, R6, 0x1f, RZ, 0xc0, !PT ;  /* 0x0000001f06067812 */ /* 0x004fc800078ec0ff */
[----:B------:R-:W-:-:S13]  /*f500*/  ISETP.NE.AND P1, PT, R6, RZ, PT ;  /* 0x000000ff0600720c */ /* 0x000fda0003f25270 */
[----:B---3--:R-:W-:Y:S05]  /*f510*/  @!P1 BRA `(.L_x_4232) ;  /* 0x0000000000049947 */ /* 0x008fea0003800000 */
[----:B------:R-:W-:Y:S01]  /*f520*/  BPT.TRAP 0x1 ;  /* 0x000000040000795c */ /* 0x000fe20000300000 */
.L_x_4232:
[----:B0-----:R-:W2:Y:S01]  /*f530*/  LDL R12, [R1+0x8] ;  /* 0x00000800010c7983 */ /* 0x001ea20000100800 */
        /* <DEDUP_REMOVED lines=20> */
.L_x_4285:
        /* <DEDUP_REMOVED lines=8> */
.L_x_4234:
[----:B01----:R-:W0:Y:S01]  /*f700*/  S2R R7, SR_CgaCtaId ;  /* 0x0000000000077919 */ /* 0x003e220000008800 */
[----:B--2---:R-:W-:Y:S01]  /*f710*/  MOV R3, 0x400 ;  /* 0x0000040000037802 */ /* 0x004fe20000000f00 */
        /* <DEDUP_REMOVED lines=11> */
[----:B0-----:R-:W-:-:S05]  /*f7d0*/  LEA R3, R7, R3, 0x18 ;  /* 0x0000000307037211 */ /* 0x001fca00078ec0ff */
        /* <DEDUP_REMOVED lines=19> */
.L_x_4229:
[----:B------:R-:W-:Y:S05]  /*f910*/  BSYNC B1 ;  /* 0x0000000000017941 */ /* 0x000fea0003800000 */
.L_x_4228:
        /* <DEDUP_REMOVED lines=13> */
[----:B------:R-:W1:Y:S01]  /*f9f0*/  LDC R11, c[0x0][0x41c] ;  /* 0x00010700ff0b7b82 */ /* 0x000e620000000800 */
[----:B------:R-:W-:Y:S01]  /*fa00*/  IMAD.MOV.U32 R9, RZ, RZ, R10 ;  /* 0x000000ffff097224 */ /* 0x000fe200078e000a */
        /* <DEDUP_REMOVED lines=16> */
.L_x_4237:
[----:B------:R-:W2:Y:S01]  /*fb10*/  S2R R3, SR_CgaCtaId ;  /* 0x0000000000037919 */ /* 0x000ea20000008800 */
[----:B------:R-:W-:-:S04]  /*fb20*/  MOV R2, 0x400 ;  /* 0x0000040000027802 */ /* 0x000fc80000000f00 */
[----:B--2---:R-:W-:Y:S02]  /*fb30*/  LEA R2, R3, R2, 0x18 ;  /* 0x0000000203027211 */ /* 0x004fe400078ec0ff */
[----:B------:R-:W-:-:S03]  /*fb40*/  SHF.L.U32 R3, R12, 0x1f, RZ ;  /* 0x0000001f0c037819 */ /* 0x000fc600000006ff */
[----:B------:R-:W-:-:S04]  /*fb50*/  IMAD R2, R13, 0x8, R2 ;  /* 0x000000080d027824 */ /* 0x000fc800078e0202 */
[----:B------:R-:W2:Y:S02]  /*fb60*/  SYNCS.PHASECHK.TRANS64.TRYWAIT P0, [R2+URZ+0x32440], R3 ;  /* 0x03244003020075a7 */ /* 0x000ea4000800017f */
[----:B--2---:R-:W-:Y:S05]  /*fb70*/  @!P0 BRA `(.L_x_4238) ;  /* 0x0000001c00588947 */ /* 0x004fea0003800000 */
.L_x_4286:
        /* <DEDUP_REMOVED lines=11> */
.L_x_4239:
[----:B------:R-:W3:Y:S01]  /*fc30*/  LDL R6, [R1] ;  /* 0x0000000001067983 */ /* 0x000ee20000100800 */
        /* <DEDUP_REMOVED lines=21> */
.L_x_4287:
        /* <DEDUP_REMOVED lines=8> */
.L_x_4241:
        /* <DEDUP_REMOVED lines=34> */
.L_x_4236:
[----:B------:R-:W-:Y:S05]  /*10030*/  BSYNC B1 ;  /* 0x0000000000017941 */ /* 0x000fea0003800000 */
.L_x_4235:
[C---:B------:R-:W-:Y:S01]  /*10040*/  ISETP.GT.AND P0, PT, R8.reuse, 0x1, PT ;  /* 0x000000010800780c */ /* 0x040fe20003f04270 */
[----:B------:R-:W-:-:S04]  /*10050*/  VIADD R2, R8, 0xfffffffe ;  /* 0xfffffffe08027836 */ /* 0x000fc80000000000 */
[----:B------:R-:W-:-:S08]  /*10060*/  IMAD.MOV.U32 R8, RZ, RZ, R2 ;  /* 0x000000ffff087224 */ /* 0x000fd000078e0002 */
[----:B------:R-:W-:Y:S05]  /*10070*/  @P0 BRA `(.L_x_4242) ;  /* 0xfffffff000640947 */ /* 0x000fea000383ffff */
.L_x_4218:
[----:B------:R-:W-:Y:S05]  /*10080*/  BSYNC B0 ;  /* 0x0000000000007941 */ /* 0x000fea0003800000 */
.L_x_4217:
        /* <DEDUP_REMOVED lines=14> */
[----:B------:R-:W2:Y:S01]  /*10170*/  FLO.U32 R4, UR4 ;  /* 0x0000000400047d00 */ /* 0x000ea200080e0000 */
[----:B------:R-:W-:-:S07]  /*10180*/  ULDC.64 UR6, c[0x0][0x208] ;  /* 0x0000820000067ab9 */ /* 0x000fce0000000a00 */
        /* <DEDUP_REMOVED lines=8> */
.L_x_4244:
[----:B------:R-:W-:Y:S05]  /*10210*/  BSYNC B0 ;  /* 0x0000000000007941 */ /* 0x000fea0003800000 */
.L_x_4243:
[----:B-1----:R-:W2:Y:S02]  /*10220*/  LDL.LU R2, [R1+0x4] ;  /* 0x0000040001027983 */ /* 0x002ea40000300800 */
[----:B--2---:R-:W-:-:S05]  /*10230*/  LOP3.LUT R2, R2, R0, RZ, 0x3c, !PT ;  /* 0x0000000002027212 */ /* 0x004fca00078e3cff */
[----:B------:R1:W-:Y:S02]  /*10240*/  STL [R1+0x4], R2 ;  /* 0x0000040201007387 */ /* 0x0003e40000100800 */
.L_x_4199:
[----:B------:R-:W-:Y:S05]  /*10250*/  BSYNC B6 ;  /* 0x0000000000067941 */ /* 0x000fea0003800000 */
.L_x_4197:
[----:B------:R-:W-:-:S03]  /*10260*/  UMOV UR4, 0xffffffff ;  /* 0xffffffff00047882 */ /* 0x000fc60000000000 */
[----:B------:R-:W-:Y:S05]  /*10270*/  BRA.DIV UR4, `(.L_x_4245) ;  /* 0x0000001604c07947 */ /* 0x000fea000b800000 */
[----:B------:R2:W3:Y:S04]  /*10280*/  SHFL.IDX PT, R4, R16, RZ, 0x1f ;  /* 0x00001fff10047589 */ /* 0x0004e800000e0000 */
[----:B------:R2:W4:Y:S02]  /*10290*/  SHFL.IDX PT, R7, R16, 0x1, 0x1f ;  /* 0x00201f0010077f89 */ /* 0x00052400000e0000 */
.L_x_4291:
        /* <DEDUP_REMOVED lines=10> */
[----:B-1----:R-:W0:Y:S01]  /*10340*/  LDC.64 R2, c[0x0][0xd58] ;  /* 0x00035600ff027b82 */ /* 0x002e220000000a00 */
[----:B------:R-:W-:Y:S01]  /*10350*/  ULDC.64 UR4, c[0x0][0x208] ;  /* 0x0000820000047ab9 */ /* 0x000fe20000000a00 */
[----:B0-----:R-:W-:-:S05]  /*10360*/  IMAD.WIDE R2, R5, 0x4, R2 ;  /* 0x0000000405027825 */ /* 0x001fca00078e0202 */
[----:B------:R0:W5:Y:S02]  /*10370*/  LDG.E R17, desc[UR4][R2.64] ;  /* 0x0000000402117981 */ /* 0x000164000c1e1900 */
.L_x_4247:
[----:B------:R-:W-:Y:S05]  /*10380*/  BSYNC B0 ;  /* 0x0000000000007941 */ /* 0x000fea0003800000 */
.L_x_4246:
        /* <DEDUP_REMOVED lines=23> */
.L_x_4299:
[----:B------:R-:W-:Y:S02]  /*10500*/  ULDC UR4, c[0x0][0xd10] ;  /* 0x0003440000047ab9 */ /* 0x000fe40000000800 */
[----:B------:R-:W-:-:S04]  /*10510*/  IMAD.U32 R5, RZ, RZ, UR4 ;  /* 0x00000004ff057e24 */ /* 0x000fc8000f8e00ff */
[----:B-1----:R-:W-:-:S04]  /*10520*/  IMAD R14, R14, R5, RZ ;  /* 0x000000050e0e7224 */ /* 0x002fc800078e02ff */
[----:B----4-:R-:W-:-:S05]  /*10530*/  IMAD.IADD R7, R7, 0x1, R14 ;  /* 0x0000000107077824 */ /* 0x010fca00078e020e */
[----:B---3--:R-:W-:-:S13]  /*10540*/  ISETP.GT.AND P0, PT, R7, R4, PT ;  /* 0x000000040700720c */ /* 0x008fda0003f04270 */
[----:B------:R-:W-:Y:S05]  /*10550*/  @P0 BRA `(.L_x_4249) ;  /* 0x0000000000b80947 */ /* 0x000fea0003800000 */
[----:B------:R-:W1:Y:S02]  /*10560*/  LDC R0, c[0x0][0xd14] ;  /* 0x00034500ff007b82 */ /* 0x000e640000000800 */
.L_x_4254:
        /* <DEDUP_REMOVED lines=11> */
[----:B------:R-:W0:Y:S01]  /*10620*/  LDC.64 R2, c[0x0][0xd58] ;  /* 0x00035600ff027b82 */ /* 0x000e220000000a00 */
[----:B------:R-:W-:Y:S01]  /*10630*/  ULDC.64 UR4, c[0x0][0x208] ;  /* 0x0000820000047ab9 */ /* 0x000fe20000000a00 */
[----:B0-----:R-:W-:-:S05]  /*10640*/  IMAD.WIDE R2, R5, 0x4, R2 ;  /* 0x0000000405027825 */ /* 0x001fca00078e0202 */
[----:B------:R0:W5:Y:S02]  /*10650*/  LDG.E R17, desc[UR4][R2.64] ;  /* 0x0000000402117981 */ /* 0x000164000c1e1900 */
.L_x_4252:
[----:B------:R-:W-:Y:S05]  /*10660*/  BSYNC B0 ;  /* 0x0000000000007941 */ /* 0x000fea0003800000 */
.L_x_4251:
        /* <DEDUP_REMOVED lines=23> */
.L_x_4307:
[----:B------:R-:W-:Y:S02]  /*107e0*/  ULDC UR4, c[0x0][0xd10] ;  /* 0x0003440000047ab9 */ /* 0x000fe40000000800 */
[----:B------:R-:W-:-:S04]  /*107f0*/  IMAD.U32 R5, RZ, RZ, UR4 ;  /* 0x00000004ff057e24 */ /* 0x000fc8000f8e00ff */
[----:B-1----:R-:W-:-:S04]  /*10800*/  IMAD R14, R14, R5, RZ ;  /* 0x000000050e0e7224 */ /* 0x002fc800078e02ff */
[----:B------:R-:W-:-:S05]  /*10810*/  IMAD.IADD R7, R14, 0x1, R7 ;  /* 0x000000010e077824 */ /* 0x000fca00078e0207 */
[----:B------:R-:W-:-:S13]  /*10820*/  ISETP.GT.AND P0, PT, R7, R4, PT ;  /* 0x000000040700720c */ /* 0x000fda0003f04270 */
[----:B------:R-:W-:Y:S05]  /*10830*/  @!P0 BRA `(.L_x_4254) ;  /* 0xfffffffc004c8947 */ /* 0x000fea000383ffff */
.L_x_4249:
        /* <DEDUP_REMOVED lines=8> */
.L_x_4311:
[----:B------:R-:W-:Y:S01]  /*108c0*/  ISETP.NE.AND P0, PT, R3, RZ, PT ;  /* 0x000000ff0300720c */ /* 0x000fe20003f05270 */
[----:B------:R-:W-:-:S12]  /*108d0*/  IMAD.MOV.U32 R7, RZ, RZ, RZ ;  /* 0x000000ffff077224 */ /* 0x000fd800078e00ff */
[----:B------:R-:W-:Y:S05]  /*108e0*/  @!P0 BRA `(.L_x_4256) ;  /* 0x0000000000108947 */ /* 0x000fea0003800000 */
[----:B------:R-:W-:Y:S01]  /*108f0*/  UMOV UR4, 0xffffffff ;  /* 0xffffffff00047882 */ /* 0x000fe20000000000 */
[----:B------:R-:W-:Y:S02]  /*10900*/  VIADD R12, R6, 0xffffffff ;  /* 0xffffffff060c7836 */ /* 0x000fe40000000000 */
[----:B------:R-:W-:Y:S05]  /*10910*/  BRA.DIV UR4, `(.L_x_4257) ;  /* 0x0000001a044c7947 */ /* 0x000fea000b800000 */
[----:B------:R3:W4:Y:S02]  /*10920*/  SHFL.IDX PT, R7, R2, R12, 0x1f ;  /* 0x00001f0c02077589 */ /* 0x00072400000e0000 */
.L_x_4256:
[----:B0--3--:R-:W0:Y:S01]  /*10930*/  LDC.64 R2, c[0x0][0xd68] ;  /* 0x00035a00ff027b82 */ /* 0x009e220000000a00 */
[----:B------:R-:W-:Y:S01]  /*10940*/  IMAD.IADD R19, R6, 0x1, R19 ;  /* 0x0000000106137824 */ /* 0x000fe200078e0213 */
[----:B------:R-:W-:-:S03]  /*10950*/  ULDC.64 UR4, c[0x0][0x208] ;  /* 0x0000820000047ab9 */ /* 0x000fc60000000a00 */
[----:B0-----:R-:W-:-:S05]  /*10960*/  IMAD.WIDE R2, R19, 0x4, R2 ;  /* 0x0000000413027825 */ /* 0x001fca00078e0202 */
[----:B------:R0:W1:Y:S01]  /*10970*/  LDG.E R8, desc[UR4][R2.64] ;  /* 0x0000000402087981 */ /* 0x000062000c1e1900 */
[----:B----4-:R-:W-:Y:S02]  /*10980*/  IMAD R16, R7, R5, R16 ;  /* 0x0000000507107224 */ /* 0x010fe400078e0210 */
[----:B0-----:R-:W-:Y:S02]  /*10990*/  IMAD.MOV.U32 R2, RZ, RZ, RZ ;  /* 0x000000ffff027224 */ /* 0x001fe400078e00ff */
[----:B-12---:R-:W-:-:S05]  /*109a0*/  IMAD R6, R17, R8, RZ ;  /* 0x0000000811067224 */ /* 0x006fca00078e02ff */
        /* <DEDUP_REMOVED lines=60> */
.L_x_4250:
[----:B------:R-:W-:Y:S01]  /*10d70*/  UMOV UR4, URZ ;  /* 0x0000003f00047c82 */ /* 0x000fe20008000000 */
[----:B------:R-:W-:Y:S01]  /*10d80*/  UMOV UR5, URZ ;  /* 0x0000003f00057c82 */ /* 0x000fe20008000000 */
[----:B------:R-:W-:Y:S01]  /*10d90*/  ULDC UR6, c[0x0][0xd14] ;  /* 0x0003450000067ab9 */ /* 0x000fe20000000800 */
[----:B--2---:R-:W-:Y:S02]  /*10da0*/  IMAD.MOV.U32 R16, RZ, RZ, R4 ;  /* 0x000000ffff107224 */ /* 0x004fe400078e0004 */
[----:B------:R-:W-:Y:S02]  /*10db0*/  IMAD.U32 R17, RZ, RZ, UR4 ;  /* 0x00000004ff117e24 */ /* 0x000fe4000f8e00ff */
[----:B------:R-:W-:Y:S02]  /*10dc0*/  IMAD.U32 R18, RZ, RZ, UR5 ;  /* 0x00000005ff127e24 */ /* 0x000fe4000f8e00ff */
[----:B------:R-:W-:-:S07]  /*10dd0*/  IMAD.U32 R19, RZ, RZ, UR6 ;  /* 0x00000006ff137e24 */ /* 0x000fce000f8e00ff */
.L_x_4258:
        /* <DEDUP_REMOVED lines=12> */
.L_x_4193:
        /* <DEDUP_REMOVED lines=11> */
.L_x_4314:
[----:B------:R-:W-:-:S03]  /*10f50*/  UMOV UR4, 0xffffffff ;  /* 0xffffffff00047882 */ /* 0x000fc60000000000 */
[----:B------:R-:W-:Y:S05]  /*10f60*/  BRA.DIV UR4, `(.L_x_4261) ;  /* 0x0000001204f47947 */ /* 0x000fea000b800000 */
[----:B--2---:R-:W2:Y:S02]  /*10f70*/  S2R R2, SR_TID.X ;  /* 0x0000000000027919 */ /* 0x004ea40000002100 */
[----:B--2---:R-:W-:-:S04]  /*10f80*/  SHF.R.U32.HI R2, RZ, 0x5, R2 ;  /* 0x00000005ff027819 */ /* 0x004fc80000011602 */
[----:B------:R-:W-:-:S05]  /*10f90*/  LOP3.LUT R2, R2, 0x3, RZ, 0xc0, !PT ;  /* 0x0000000302027812 */ /* 0x000fca00078ec0ff */
[----:B------:R2:W3:Y:S02]  /*10fa0*/  SHFL.IDX PT, R14, R2, RZ, 0x1f ;  /* 0x00001fff020e7589 */ /* 0x0004e400000e0000 */
.L_x_4317:
[----:B---3--:R-:W-:Y:S01]  /*10fb0*/  ISETP.NE.AND P0, PT, R14, RZ, PT ;  /* 0x000000ff0e00720c */ /* 0x008fe20003f05270 */
[----:B------:R-:W-:-:S12]  /*10fc0*/  BSSY B0, `(.L_x_4262) ;  /* 0x0000029000007945 */ /* 0x000fd80003800000 */
[----:B------:R-:W-:Y:S05]  /*10fd0*/  @P0 BRA `(.L_x_4263) ;  /* 0x00000000009c0947 */ /* 0x000fea0003800000 */
[----:B------:R-:W-:-:S03]  /*10fe0*/  UMOV UR4, 0xffffffff ;  /* 0xffffffff00047882 */ /* 0x000fc60000000000 */
[----:B------:R-:W-:Y:S05]  /*10ff0*/  BRA.DIV UR4, `(.L_x_4264) ;  /* 0x0000001604047947 */ /* 0x000fea000b800000 */
[----:B------:R-:W-:-:S13]  /*11000*/  ELECT P6, URZ, PT ;  /* 0x00000000003f782f */ /* 0x000fda00038c0000 */
.L_x_4320:
        /* <DEDUP_REMOVED lines=8> */
.L_x_4265:
        /* <DEDUP_REMOVED lines=14> */
.L_x_4321:
[----:B------:R-:W2:Y:S02]  /*11170*/  SYNCS.PHASECHK.TRANS64.TRYWAIT P0, [R7+URZ], R2 ;  /* 0x00000002070075a7 */ /* 0x000ea4000800017f */
[----:B--2---:R-:W-:Y:S05]  /*11180*/  @!P0 BRA `(.L_x_4267) ;  /* 0x0000001000d48947 */ /* 0x004fea0003800000 */
.L_x_4322:
[----:B------:R-:W-:Y:S05]  /*11190*/  @!P2 BRA `(.L_x_4268) ;  /* 0x000000000004a947 */ /* 0x000fea0003800000 */
[----:B------:R-:W-:Y:S01]  /*111a0*/  BPT.TRAP 0x1 ;  /* 0x000000040000795c */ /* 0x000fe20000300000 */
.L_x_4268:
[----:B------:R-:W3:Y:S01]  /*111b0*/  LDL.LU R4, [R1] ;  /* 0x0000000001047983 */ /* 0x000ee20000300800 */
[----:B------:R-:W-:-:S04]  /*111c0*/  VIADD R0, R0, 0x32460 ;  /* 0x0003246000007836 */ /* 0x000fc80000000000 */
[----:B---3--:R-:W-:-:S04]  /*111d0*/  IMAD R4, R4, 0x8, R0 ;  /* 0x0000000804047824 */ /* 0x008fc800078e0200 */
[----:B------:R-:W3:Y:S02]  /*111e0*/  SYNCS.PHASECHK.TRANS64.TRYWAIT P0, [R4+URZ], R5 ;  /* 0x00000005040075a7 */ /* 0x000ee4000800017f */
[----:B---3--:R-:W-:Y:S05]  /*111f0*/  @!P0 BRA `(.L_x_4269) ;  /* 0x0000001000cc8947 */ /* 0x008fea0003800000 */
.L_x_4323:
[----:B------:R-:W-:-:S07]  /*11200*/  IMAD R3, R3, 0x8, R0 ;  /* 0x0000000803037824 */ /* 0x000fce00078e0200 */
.L_x_4270:
[----:B----4-:R4:W0:Y:S02]  /*11210*/  SYNCS.PHASECHK.TRANS64.TRYWAIT P0, [R3+URZ], R2 ;  /* 0x00000002030075a7 */ /* 0x010824000800017f */
[----:B0-----:R-:W-:Y:S05]  /*11220*/  @!P0 NANOSLEEP.SYNCS 0x989680 ;  /* 0x009896800000895d */ /* 0x001fea0003900000 */
[----:B------:R-:W0:Y:S02]  /*11230*/  @!P0 SYNCS.PHASECHK.TRANS64 P0, [R3+URZ], R2 ;  /* 0x00000002030085a7 */ /* 0x000e24000800007f */
[----:B0-----:R-:W-:Y:S05]  /*11240*/  @!P0 BRA `(.L_x_4270) ;  /* 0xfffffffc00f08947 */ /* 0x001fea000383ffff */
.L_x_4263:
[----:B------:R-:W-:Y:S05]  /*11250*/  BSYNC B0 ;  /* 0x0000000000007941 */ /* 0x000fea0003800000 */
.L_x_4262:
[----:B------:R-:W-:Y:S05]  /*11260*/  EXIT ;  /* 0x000000000000794d */ /* 0x000fea0003800000 */
.L_x_4136:
[----:B0-----:R0:W1:Y:S02]  /*11270*/  SYNCS.PHASECHK.TRANS64.TRYWAIT P0, [R5+URZ+0x32400], R2 ;  /* 0x03240002050075a7 */ /* 0x001064000800017f */
[----:B-1----:R-:W-:Y:S05]  /*11280*/  @!P0 NANOSLEEP.SYNCS 0x989680 ;  /* 0x009896800000895d */ /* 0x002fea0003900000 */
[----:B------:R-:W1:Y:S02]  /*11290*/  @!P0 SYNCS.PHASECHK.TRANS64 P0, [R5+URZ+0x32400], R2 ;  /* 0x03240002050085a7 */ /* 0x000e64000800007f */
[----:B-1----:R-:W-:Y:S05]  /*112a0*/  @!P0 BRA `(.L_x_4136) ;  /* 0xfffffffc00f08947 */ /* 0x002fea000383ffff */
[----:B------:R-:W-:Y:S05]  /*112b0*/  BRA `(.L_x_4271) ;  /* 0xffffff0800007947 */ /* 0x000fea000383ffff */
.L_x_4140:
[----:B--2---:R2:W3:Y:S02]  /*112c0*/  SYNCS.PHASECHK.TRANS64.TRYWAIT P1, [R0+URZ+0x32430], R3 ;  /* 0x03243003000075a7 */ /* 0x0044e4000802017f */
[----:B---3--:R-:W-:Y:S05]  /*112d0*/  @!P1 NANOSLEEP.SYNCS 0x989680 ;  /* 0x009896800000995d */ /* 0x008fea0003900000 */
[----:B------:R-:W3:Y:S02]  /*112e0*/  @!P1 SYNCS.PHASECHK.TRANS64 P1, [R0+URZ+0x32430], R3 ;  /* 0x03243003000095a7 */ /* 0x000ee4000802007f */
[----:B---3--:R-:W-:Y:S05]  /*112f0*/  @!P1 BRA `(.L_x_4140) ;  /* 0xfffffffc00f09947 */ /* 0x008fea000383ffff */
[----:B------:R-:W-:Y:S05]  /*11300*/  BRA `(.L_x_4139) ;  /* 0xffffff0800307947 */ /* 0x000fea000383ffff */
.L_x_4141:
[----:B---3--:R3:W4:Y:S02]  /*11310*/  SYNCS.PHASECHK.TRANS64.TRYWAIT P1, [R5+URZ+0x32410], R2 ;  /* 0x03241002050075a7 */ /* 0x008724000802017f */
[----:B----4-:R-:W-:Y:S05]  /*11320*/  @!P1 NANOSLEEP.SYNCS 0x989680 ;  /* 0x009896800000995d */ /* 0x010fea0003900000 */
[----:B------:R-:W4:Y:S02]  /*11330*/  @!P1 SYNCS.PHASECHK.TRANS64 P1, [R5+URZ+0x32410], R2 ;  /* 0x03241002050095a7 */ /* 0x000f24000802007f */
[----:B----4-:R-:W-:Y:S05]  /*11340*/  @!P1 BRA `(.L_x_4141) ;  /* 0xfffffffc00f09947 */ /* 0x010fea000383ffff */
[----:B------:R-:W-:Y:S05]  /*11350*/  BRA `(.L_x_4272) ;  /* 0xffffff0800dc7947 */ /* 0x000fea000383ffff */
.L_x_4145:
[----:B------:R0:W0:Y:S02]  /*11360*/  SYNCS.PHASECHK.TRANS64.TRYWAIT P1, [R0+URZ+0x32450], R3 ;  /* 0x03245003000075a7 */ /* 0x000024000802017f */
[----:B0-----:R-:W-:Y:S05]  /*11370*/  @!P1 NANOSLEEP.SYNCS 0x989680 ;  /* 0x009896800000995d */ /* 0x001fea0003900000 */
[----:B------:R-:W0:Y:S02]  /*11380*/  @!P1 SYNCS.PHASECHK.TRANS64 P1, [R0+URZ+0x32450], R3 ;  /* 0x03245003000095a7 */ /* 0x000e24000802007f */
[----:B0-----:R-:W-:Y:S05]  /*11390*/  @!P1 BRA `(.L_x_4145) ;  /* 0xfffffffc00f09947 */ /* 0x001fea000383ffff */
[----:B------:R-:W-:Y:S05]  /*113a0*/  BRA `(.L_x_4144) ;  /* 0xffffff0800e87947 */ /* 0x000fea000383ffff */
.L_x_4150:
[----:B-1----:R-:W-:-:S04]  /*113b0*/  IMAD.U32 R20, RZ, RZ, UR5 ;  /* 0x00000005ff147e24 */ /* 0x002fc8000f8e00ff */
[----:B------:R1:W2:Y:S03]  /*113c0*/  SYNCS.PHASECHK.TRANS64.TRYWAIT P2, [R20+URZ+0x32430], R13 ;  /* 0x0324300d140075a7 */ /* 0x0002a6000804017f */
[----:B--2---:R-:W-:Y:S05]  /*113d0*/  @!P2 NANOSLEEP.SYNCS 0x989680 ;  /* 0x009896800000a95d */ /* 0x004fea0003900000 */
[----:B------:R-:W2:Y:S02]  /*113e0*/  @!P2 SYNCS.PHASECHK.TRANS64 P2, [R20+URZ+0x32430], R13 ;  /* 0x0324300d1400a5a7 */ /* 0x000ea4000804007f */
[----:B--2---:R-:W-:Y:S05]  /*113f0*/  @!P2 BRA `(.L_x_4150) ;  /* 0xfffffffc00eca947 */ /* 0x004fea000383ffff */
[----:B------:R-:W-:Y:S05]  /*11400*/  BRA `(.L_x_4149) ;  /* 0xffffff2c00607947 */ /* 0x000fea000383ffff */
.L_x_4154:
[----:B-1----:R-:W-:-:S04]  /*11410*/  IMAD.U32 R20, RZ, RZ, UR5 ;  /* 0x00000005ff147e24 */ /* 0x002fc8000f8e00ff */
[----:B------:R1:W3:Y:S03]  /*11420*/  SYNCS.PHASECHK.TRANS64.TRYWAIT P2, [R20+URZ+0x32450], R13 ;  /* 0x0324500d140075a7 */ /* 0x0002e6000804017f */
[----:B---3--:R-:W-:Y:S05]  /*11430*/  @!P2 NANOSLEEP.SYNCS 0x989680 ;  /* 0x009896800000a95d */ /* 0x008fea0003900000 */
[----:B------:R-:W3:Y:S02]  /*11440*/  @!P2 SYNCS.PHASECHK.TRANS64 P2, [R20+URZ+0x32450], R13 ;  /* 0x0324500d1400a5a7 */ /* 0x000ee4000804007f */
[----:B---3--:R-:W-:Y:S05]  /*11450*/  @!P2 BRA `(.L_x_4154) ;  /* 0xfffffffc00eca947 */ /* 0x008fea000383ffff */
[----:B------:R-:W-:Y:S05]  /*11460*/  BRA `(.L_x_4153) ;  /* 0xffffff2c00dc7947 */ /* 0x000fea000383ffff */
.L_x_4160:
[----:B--2---:R-:W-:-:S04]  /*11470*/  IMAD.U32 R20, RZ, RZ, UR5 ;  /* 0x00000005ff147e24 */ /* 0x004fc8000f8e00ff */
[----:B------:R2:W3:Y:S03]  /*11480*/  SYNCS.PHASECHK.TRANS64.TRYWAIT P2, [R20+URZ+0x32430], R13 ;  /* 0x0324300d140075a7 */ /* 0x0004e6000804017f */
[----:B---3--:R-:W-:Y:S05]  /*11490*/  @!P2 NANOSLEEP.SYNCS 0x989680 ;  /* 0x009896800000a95d */ /* 0x008fea0003900000 */
[----:B------:R-:W3:Y:S02]  /*114a0*/  @!P2 SYNCS.PHASECHK.TRANS64 P2, [R20+URZ+0x32430], R13 ;  /* 0x0324300d1400a5a7 */ /* 0x000ee4000804007f */
[----:B---3--:R-:W-:Y:S05]  /*114b0*/  @!P2 BRA `(.L_x_4160) ;  /* 0xfffffffc00eca947 */ /* 0x008fea000383ffff */
[----:B------:R-:W-:Y:S05]  /*114c0*/  BRA `(.L_x_4159) ;  /* 0xffffff5400b87947 */ /* 0x000fea000383ffff */
.L_x_4164:
[----:B--2---:R-:W-:-:S04]  /*114d0*/  IMAD.U32 R20, RZ, RZ, UR5 ;  /* 0x00000005ff147e24 */ /* 0x004fc8000f8e00ff */
[----:B------:R2:W4:Y:S03]  /*114e0*/  SYNCS.PHASECHK.TRANS64.TRYWAIT P2, [R20+URZ+0x32450], R13 ;  /* 0x0324500d140075a7 */ /* 0x000526000804017f */
[----:B----4-:R-:W-:Y:S05]  /*114f0*/  @!P2 NANOSLEEP.SYNCS 0x989680 ;  /* 0x009896800000a95d */ /* 0x010fea0003900000 */
[----:B------:R-:W4:Y:S02]  /*11500*/  @!P2 SYNCS.PHASECHK.TRANS64 P2, [R20+URZ+0x32450], R13 ;  /* 0x0324500d1400a5a7 */ /* 0x000f24000804007f */
[----:B----4-:R-:W-:Y:S05]  /*11510*/  @!P2 BRA `(.L_x_4164) ;  /* 0xfffffffc00eca947 */ /* 0x010fea000383ffff */
[----:B------:R-:W-:Y:S05]  /*11520*/  BRA `(.L_x_4163) ;  /* 0xffffff5800347947 */ /* 0x000fea000383ffff */
.L_x_4204:
        /* <DEDUP_REMOVED lines=11> */
.L_x_4274:
[----:B------:R-:W-:Y:S05]  /*115e0*/  BSYNC B0 ;  /* 0x0000000000007941 */ /* 0x000fea0003800000 */
.L_x_4273:
[----:B------:R-:W-:Y:S05]  /*115f0*/  BRA `(.L_x_4275) ;  /* 0xffffffc400ec7947 */ /* 0x000fea000383ffff */
.L_x_4205:
[----:B------:R-:W-:Y:S01]  /*11600*/  BSSY B0, `(.L_x_4276) ;  /* 0x0000006000007945 */ /* 0x000fe20003800000 */
[----:B------:R-:W-:-:S07]  /*11610*/  IMAD.MOV.U32 R15, RZ, RZ, -0x1 ;  /* 0xffffffffff0f7424 */ /* 0x000fce00078e00ff */
[----:B------:R-:W-:Y:S05]  /*11620*/  WARPSYNC.COLLECTIVE R15, `(.L_x_4277) ;  /* 0x000000000f0c7348 */ /* 0x000fea0003c00000 */
[----:B------:R-:W-:Y:S02]  /*11630*/  ELECT P6, UR62, PT ;  /* 0x00000000003e782f */ /* 0x000fe400038c0000 */
[----:B------:R-:W-:Y:S01]  /*11640*/  MOV R14, UR62 ;  /* 0x0000003e000e7c02 */ /* 0x000fe20008000f00 */
[----:B------:R-:W-:Y:S10]  /*11650*/  ENDCOLLECTIVE ;  /* 0x000000000000791b */ /* 0x000ff40003800000 */
.L_x_4277:
[----:B------:R-:W-:Y:S05]  /*11660*/  BSYNC B0 ;  /* 0x0000000000007941 */ /* 0x000fea0003800000 */
.L_x_4276:
[----:B------:R-:W-:Y:S05]  /*11670*/  BRA `(.L_x_4278) ;  /* 0xffffffc400dc7947 */ /* 0x000fea000383ffff */
.L_x_4208:
[----:B0-----:R0:W1:Y:S02]  /*11680*/  SYNCS.PHASECHK.TRANS64.TRYWAIT P0, [R8+URZ+0x32440], R10 ;  /* 0x0324400a080075a7 */ /* 0x001064000800017f */
[----:B-1----:R-:W-:Y:S05]  /*11690*/  @!P0 NANOSLEEP.SYNCS 0x989680 ;  /* 0x009896800000895d */ /* 0x002fea0003900000 */
[----:B------:R-:W1:Y:S02]  /*116a0*/  @!P0 SYNCS.PHASECHK.TRANS64 P0, [R8+URZ+0x32440], R10 ;  /* 0x0324400a080085a7 */ /* 0x000e64000800007f */
[----:B-1----:R-:W-:Y:S05]  /*116b0*/  @!P0 BRA `(.L_x_4208) ;  /* 0xfffffffc00f08947 */ /* 0x002fea000383ffff */
[----:B------:R-:W-:Y:S05]  /*116c0*/  BRA `(.L_x_4279) ;  /* 0xffffffc800447947 */ /* 0x000fea000383ffff */
.L_x_4212:
        /* <DEDUP_REMOVED lines=8> */
.L_x_4215:
[----:B0-----:R0:W1:Y:S02]  /*11750*/  SYNCS.PHASECHK.TRANS64.TRYWAIT P0, [R11+URZ+0x32460], R6 ;  /* 0x032460060b0075a7 */ /* 0x001064000800017f */
[----:B-1----:R-:W-:Y:S05]  /*11760*/  @!P0 NANOSLEEP.SYNCS 0x989680 ;  /* 0x009896800000895d */ /* 0x002fea0003900000 */
[----:B------:R-:W1:Y:S02]  /*11770*/  @!P0 SYNCS.PHASECHK.TRANS64 P0, [R11+URZ+0x32460], R6 ;  /* 0x032460060b0085a7 */ /* 0x000e64000800007f */
[----:B-1----:R-:W-:Y:S05]  /*11780*/  @!P0 BRA `(.L_x_4215) ;  /* 0xfffffffc00f08947 */ /* 0x002fea000383ffff */
[----:B------:R-:W-:Y:S05]  /*11790*/  BRA `(.L_x_4281) ;  /* 0xffffffcc00c87947 */ /* 0x000fea000383ffff */
.L_x_4224:
[----:B-1----:R1:W2:Y:S02]  /*117a0*/  SYNCS.PHASECHK.TRANS64.TRYWAIT P0, [R2+URZ+0x32440], R3 ;  /* 0x03244003020075a7 */ /* 0x0022a4000800017f */
[----:B--2---:R-:W-:Y:S05]  /*117b0*/  @!P0 NANOSLEEP.SYNCS 0x989680 ;  /* 0x009896800000895d */ /* 0x004fea0003900000 */
[----:B------:R-:W2:Y:S02]  /*117c0*/  @!P0 SYNCS.PHASECHK.TRANS64 P0, [R2+URZ+0x32440], R3 ;  /* 0x03244003020085a7 */ /* 0x000ea4000800007f */
[----:B--2---:R-:W-:Y:S05]  /*117d0*/  @!P0 BRA `(.L_x_4224) ;  /* 0xfffffffc00f08947 */ /* 0x004fea000383ffff */
[----:B------:R-:W-:Y:S05]  /*117e0*/  BRA `(.L_x_4282) ;  /* 0xffffffd400447947 */ /* 0x000fea000383ffff */
.L_x_4226:
[----:B0-----:R0:W2:Y:S02]  /*117f0*/  SYNCS.PHASECHK.TRANS64.TRYWAIT P0, [R2+URZ+0x32460], R3 ;  /* 0x03246003020075a7 */ /* 0x0010a4000800017f */
[----:B--2---:R-:W-:Y:S05]  /*11800*/  @!P0 NANOSLEEP.SYNCS 0x989680 ;  /* 0x009896800000895d */ /* 0x004fea0003900000 */
[----:B------:R-:W2:Y:S02]  /*11810*/  @!P0 SYNCS.PHASECHK.TRANS64 P0, [R2+URZ+0x32460], R3 ;  /* 0x03246003020085a7 */ /* 0x000ea4000800007f */
[----:B--2---:R-:W-:Y:S05]  /*11820*/  @!P0 BRA `(.L_x_4226) ;  /* 0xfffffffc00f08947 */ /* 0x004fea000383ffff */
[----:B------:R-:W-:Y:S05]  /*11830*/  BRA `(.L_x_4283) ;  /* 0xffffffd400b47947 */ /* 0x000fea000383ffff */
.L_x_4231:
[----:B-1----:R1:W2:Y:S02]  /*11840*/  SYNCS.PHASECHK.TRANS64.TRYWAIT P0, [R2+URZ+0x32440], R7 ;  /* 0x03244007020075a7 */ /* 0x0022a4000800017f */
[----:B--2---:R-:W-:Y:S05]  /*11850*/  @!P0 NANOSLEEP.SYNCS 0x989680 ;  /* 0x009896800000895d */ /* 0x004fea0003900000 */
[----:B------:R-:W2:Y:S02]  /*11860*/  @!P0 SYNCS.PHASECHK.TRANS64 P0, [R2+URZ+0x32440], R7 ;  /* 0x03244007020085a7 */ /* 0x000ea4000800007f */
[----:B--2---:R-:W-:Y:S05]  /*11870*/  @!P0 BRA `(.L_x_4231) ;  /* 0xfffffffc00f08947 */ /* 0x004fea000383ffff */
[----:B------:R-:W-:Y:S05]  /*11880*/  BRA `(.L_x_4284) ;  /* 0xffffffd800fc7947 */ /* 0x000fea000383ffff */
.L_x_4233:
[----:B0-----:R0:W2:Y:S02]  /*11890*/  SYNCS.PHASECHK.TRANS64.TRYWAIT P1, [R2+URZ+0x32460], R7 ;  /* 0x03246007020075a7 */ /* 0x0010a4000802017f */
[----:B--2---:R-:W-:Y:S05]  /*118a0*/  @!P1 NANOSLEEP.SYNCS 0x989680 ;  /* 0x009896800000995d */ /* 0x004fea0003900000 */
[----:B------:R-:W2:Y:S02]  /*118b0*/  @!P1 SYNCS.PHASECHK.TRANS64 P1, [R2+URZ+0x32460], R7 ;  /* 0x03246007020095a7 */ /* 0x000ea4000802007f */
[----:B--2---:R-:W-:Y:S05]  /*118c0*/  @!P1 BRA `(.L_x_4233) ;  /* 0xfffffffc00f09947 */ /* 0x004fea000383ffff */
[----:B------:R-:W-:Y:S05]  /*118d0*/  BRA `(.L_x_4285) ;  /* 0xffffffdc00687947 */ /* 0x000fea000383ffff */
.L_x_4238:
[----:B--2---:R2:W3:Y:S02]  /*118e0*/  SYNCS.PHASECHK.TRANS64.TRYWAIT P0, [R2+URZ+0x32440], R3 ;  /* 0x03244003020075a7 */ /* 0x0044e4000800017f */
[----:B---3--:R-:W-:Y:S05]  /*118f0*/  @!P0 NANOSLEEP.SYNCS 0x989680 ;  /* 0x009896800000895d */ /* 0x008fea0003900000 */
[----:B------:R-:W3:Y:S02]  /*11900*/  @!P0 SYNCS.PHASECHK.TRANS64 P0, [R2+URZ+0x32440], R3 ;  /* 0x03244003020085a7 */ /* 0x000ee4000800007f */
[----:B---3--:R-:W-:Y:S05]  /*11910*/  @!P0 BRA `(.L_x_4238) ;  /* 0xfffffffc00f08947 */ /* 0x008fea000383ffff */
[----:B------:R-:W-:Y:S05]  /*11920*/  BRA `(.L_x_4286) ;  /* 0xffffffe000947947 */ /* 0x000fea000383ffff */
.L_x_4240:
[----:B0-----:R0:W1:Y:S02]  /*11930*/  SYNCS.PHASECHK.TRANS64.TRYWAIT P1, [R2+URZ+0x32460], R3 ;  /* 0x03246003020075a7 */ /* 0x001064000802017f */
[----:B-1----:R-:W-:Y:S05]  /*11940*/  @!P1 NANOSLEEP.SYNCS 0x989680 ;  /* 0x009896800000995d */ /* 0x002fea0003900000 */
[----:B------:R-:W1:Y:S02]  /*11950*/  @!P1 SYNCS.PHASECHK.TRANS64 P1, [R2+URZ+0x32460], R3 ;  /* 0x03246003020095a7 */ /* 0x000e64000802007f */
[----:B-1----:R-:W-:Y:S05]  /*11960*/  @!P1 BRA `(.L_x_4240) ;  /* 0xfffffffc00f09947 */ /* 0x002fea000383ffff */
[----:B------:R-:W-:Y:S05]  /*11970*/  BRA `(.L_x_4287) ;  /* 0xffffffe400047947 */ /* 0x000fea000383ffff */
.L_x_4245:
        /* <DEDUP_REMOVED lines=8> */
.L_x_4289:
[----:B------:R-:W-:Y:S05]  /*11a00*/  BSYNC B0 ;  /* 0x0000000000007941 */ /* 0x000fea0003800000 */
.L_x_4288:
        /* <DEDUP_REMOVED lines=8> */
.L_x_4290:
[----:B------:R-:W-:Y:S01]  /*11a90*/  IMAD.MOV.U32 R7, RZ, RZ, R14 ;  /* 0x000000ffff077224 */ /* 0x000fe200078e000e */
[----:B------:R-:W-:Y:S06]  /*11aa0*/  BRA `(.L_x_4291) ;  /* 0xffffffe400fc7947 */ /* 0x000fec000383ffff */
.L_x_4248:
        /* <DEDUP_REMOVED lines=8> */
.L_x_4293:
[----:B------:R-:W-:Y:S05]  /*11b30*/  BSYNC B0 ;  /* 0x0000000000007941 */ /* 0x000fea0003800000 */
.L_x_4292:
        /* <DEDUP_REMOVED lines=10> */
.L_x_4294:
        /* <DEDUP_REMOVED lines=8> */
.L_x_4295:
        /* <DEDUP_REMOVED lines=8> */
.L_x_4296:
        /* <DEDUP_REMOVED lines=8> */
.L_x_4297:
        /* <DEDUP_REMOVED lines=8> */
.L_x_4298:
[----:B------:R-:W-:Y:S05]  /*11de0*/  BRA `(.L_x_4299) ;  /* 0xffffffe400c47947 */ /* 0x000fea000383ffff */
.L_x_4253:
        /* <DEDUP_REMOVED lines=8> */
.L_x_4301:
[----:B------:R-:W-:Y:S05]  /*11e70*/  BSYNC B0 ;  /* 0x0000000000007941 */ /* 0x000fea0003800000 */
.L_x_4300:
        /* <DEDUP_REMOVED lines=10> */
.L_x_4302:
        /* <DEDUP_REMOVED lines=8> */
.L_x_4303:
        /* <DEDUP_REMOVED lines=8> */
.L_x_4304:
        /* <DEDUP_REMOVED lines=8> */
.L_x_4305:
        /* <DEDUP_REMOVED lines=8> */
.L_x_4306:
[----:B------:R-:W-:Y:S05]  /*12120*/  BRA `(.L_x_4307) ;  /* 0xffffffe400ac7947 */ /* 0x000fea000383ffff */
.L_x_4255:
[----:B------:R-:W-:Y:S01]  /*12130*/  BSSY B0, `(.L_x_4308) ;  /* 0x0000006000007945 */ /* 0x000fe20003800000 */
[----:B------:R-:W-:Y:S01]  /*12140*/  PLOP3.LUT P6, PT, P6, PT, PT, 0x8, 0x0 ;  /* 0x000000000000781c */ /* 0x000fe200037ce170 */
[----:B------:R-:W-:-:S12]  /*12150*/  IMAD.MOV.U32 R15, RZ, RZ, -0x1 ;  /* 0xffffffffff0f7424 */ /* 0x000fd800078e00ff */
[----:B0-----:R-:W-:Y:S05]  /*12160*/  WARPSYNC.COLLECTIVE R15, `(.L_x_4309) ;  /* 0x000000000f087348 */ /* 0x001fea0003c00000 */
[----:B------:R-:W-:Y:S01]  /*12170*/  VOTE.ANY R14, PT, P6 ;  /* 0x00000000000e7806 */ /* 0x000fe200030e0100 */
[----:B0-----:R-:W-:Y:S06]  /*12180*/  ENDCOLLECTIVE ;  /* 0x000000000000791b */ /* 0x001fec0003800000 */
.L_x_4309:
[----:B------:R-:W-:Y:S05]  /*12190*/  BSYNC B0 ;  /* 0x0000000000007941 */ /* 0x000fea0003800000 */
.L_x_4308:
        /* <DEDUP_REMOVED lines=9> */
.L_x_4310:
[----:B------:R-:W-:Y:S01]  /*12230*/  IMAD.MOV.U32 R17, RZ, RZ, R14 ;  /* 0x000000ffff117224 */ /* 0x000fe200078e000e */
[----:B------:R-:W-:Y:S06]  /*12240*/  BRA `(.L_x_4311) ;  /* 0xffffffe4009c7947 */ /* 0x000fec000383ffff */
.L_x_4257:
[----:B------:R-:W-:Y:S01]  /*12250*/  BSSY B0, `(.L_x_4312) ;  /* 0x0000007000007945 */ /* 0x000fe20003800000 */
[----:B------:R-:W-:Y:S02]  /*12260*/  IMAD.MOV.U32 R13, RZ, RZ, R2 ;  /* 0x000000ffff0d7224 */ /* 0x000fe400078e0002 */
[----:B------:R-:W-:Y:S02]  /*12270*/  IMAD.MOV.U32 R11, RZ, RZ, 0x1f ;  /* 0x0000001fff0b7424 */ /* 0x000fe400078e00ff */
[----:B------:R-:W-:-:S07]  /*12280*/  IMAD.MOV.U32 R15, RZ, RZ, -0x1 ;  /* 0xffffffffff0f7424 */ /* 0x000fce00078e00ff */
[----:B012---:R-:W-:Y:S05]  /*12290*/  WARPSYNC.COLLECTIVE R15, `(.L_x_4313) ;  /* 0x000000000f087348 */ /* 0x007fea0003c00000 */
[----:B------:R3:W4:Y:S02]  /*122a0*/  SHFL.IDX P6, R14, R13, R12, R11 ;  /* 0x0000000c0d0e7389 */ /* 0x00072400000c000b */
[----:B01234-:R-:W-:Y:S01]  /*122b0*/  ENDCOLLECTIVE ;  /* 0x000000000000791b */ /* 0x01ffe20003800000 */
.L_x_4313:
[----:B------:R-:W-:Y:S05]  /*122c0*/  BSYNC B0 ;  /* 0x0000000000007941 */ /* 0x000fea0003800000 */
.L_x_4312:
[----:B------:R-:W-:Y:S01]  /*122d0*/  IMAD.MOV.U32 R7, RZ, RZ, R14 ;  /* 0x000000ffff077224 */ /* 0x000fe200078e000e */
[----:B------:R-:W-:Y:S06]  /*122e0*/  BRA `(.L_x_4256) ;  /* 0xffffffe400907947 */ /* 0x000fec000383ffff */
.L_x_4260:
[----:B-1----:R1:W3:Y:S02]  /*122f0*/  SYNCS.PHASECHK.TRANS64.TRYWAIT P0, [R0+URZ+0x32420], R3 ;  /* 0x03242003000075a7 */ /* 0x0022e4000800017f */
[----:B---3--:R-:W-:Y:S05]  /*12300*/  @!P0 NANOSLEEP.SYNCS 0x989680 ;  /* 0x009896800000895d */ /* 0x008fea0003900000 */
[----:B------:R-:W3:Y:S02]  /*12310*/  @!P0 SYNCS.PHASECHK.TRANS64 P0, [R0+URZ+0x32420], R3 ;  /* 0x03242003000085a7 */ /* 0x000ee4000800007f */
[----:B---3--:R-:W-:Y:S05]  /*12320*/  @!P0 BRA `(.L_x_4260) ;  /* 0xfffffffc00f08947 */ /* 0x008fea000383ffff */
[----:B------:R-:W-:Y:S05]  /*12330*/  BRA `(.L_x_4314) ;  /* 0xffffffec00047947 */ /* 0x000fea000383ffff */
.L_x_4261:
[----:B--2---:R-:W2:Y:S01]  /*12340*/  S2R R2, SR_TID.X ;  /* 0x0000000000027919 */ /* 0x004ea20000002100 */
        /* <DEDUP_REMOVED lines=10> */
.L_x_4316:
[----:B------:R-:W-:Y:S05]  /*123f0*/  BSYNC B0 ;  /* 0x0000000000007941 */ /* 0x000fea0003800000 */
.L_x_4315:
[----:B------:R-:W-:Y:S05]  /*12400*/  BRA `(.L_x_4317) ;  /* 0xffffffe800e87947 */ /* 0x000fea000383ffff */
.L_x_4264:
[----:B------:R-:W-:Y:S01]  /*12410*/  BSSY B1, `(.L_x_4318) ;  /* 0x0000006000017945 */ /* 0x000fe20003800000 */
[----:B------:R-:W-:-:S07]  /*12420*/  IMAD.MOV.U32 R15, RZ, RZ, -0x1 ;  /* 0xffffffffff0f7424 */ /* 0x000fce00078e00ff */
[----:B012---:R-:W-:Y:S05]  /*12430*/  WARPSYNC.COLLECTIVE R15, `(.L_x_4319) ;  /* 0x000000000f0c7348 */ /* 0x007fea0003c00000 */
[----:B------:R-:W-:Y:S02]  /*12440*/  ELECT P6, UR62, PT ;  /* 0x00000000003e782f */ /* 0x000fe400038c0000 */
[----:B------:R-:W-:Y:S01]  /*12450*/  MOV R14, UR62 ;  /* 0x0000003e000e7c02 */ /* 0x000fe20008000f00 */
[----:B012---:R-:W-:Y:S10]  /*12460*/  ENDCOLLECTIVE ;  /* 0x000000000000791b */ /* 0x007ff40003800000 */
.L_x_4319:
[----:B------:R-:W-:Y:S05]  /*12470*/  BSYNC B1 ;  /* 0x0000000000017941 */ /* 0x000fea0003800000 */
.L_x_4318:
[----:B------:R-:W-:Y:S05]  /*12480*/  BRA `(.L_x_4320) ;  /* 0xffffffe800e07947 */ /* 0x000fea000383ffff */
.L_x_4266:
[----:B-1----:R1:W2:Y:S02]  /*12490*/  SYNCS.PHASECHK.TRANS64.TRYWAIT P0, [R6+URZ], R5 ;  /* 0x00000005060075a7 */ /* 0x0022a4000800017f */
[----:B--2---:R-:W-:Y:S05]  /*124a0*/  @!P0 NANOSLEEP.SYNCS 0x989680 ;  /* 0x009896800000895d */ /* 0x004fea0003900000 */
[----:B------:R-:W2:Y:S02]  /*124b0*/  @!P0 SYNCS.PHASECHK.TRANS64 P0, [R6+URZ], R5 ;  /* 0x00000005060085a7 */ /* 0x000ea4000800007f */
[----:B--2---:R-:W-:Y:S05]  /*124c0*/  @!P0 BRA `(.L_x_4266) ;  /* 0xfffffffc00f08947 */ /* 0x004fea000383ffff */
[----:B------:R-:W-:Y:S05]  /*124d0*/  BRA `(.L_x_4321) ;  /* 0xffffffec00247947 */ /* 0x000fea000383ffff */
.L_x_4267:
[----:B--2---:R2:W3:Y:S02]  /*124e0*/  SYNCS.PHASECHK.TRANS64.TRYWAIT P0, [R7+URZ], R2 ;  /* 0x00000002070075a7 */ /* 0x0044e4000800017f */
[----:B---3--:R-:W-:Y:S05]  /*124f0*/  @!P0 NANOSLEEP.SYNCS 0x989680 ;  /* 0x009896800000895d */ /* 0x008fea0003900000 */
[----:B------:R-:W3:Y:S02]  /*12500*/  @!P0 SYNCS.PHASECHK.TRANS64 P0, [R7+URZ], R2 ;  /* 0x00000002070085a7 */ /* 0x000ee4000800007f */
[----:B---3--:R-:W-:Y:S05]  /*12510*/  @!P0 BRA `(.L_x_4267) ;  /* 0xfffffffc00f08947 */ /* 0x008fea000383ffff */
[----:B------:R-:W-:Y:S05]  /*12520*/  BRA `(.L_x_4322) ;  /* 0xffffffec00187947 */ /* 0x000fea000383ffff */
.L_x_4269:
[----:B---3--:R3:W4:Y:S02]  /*12530*/  SYNCS.PHASECHK.TRANS64.TRYWAIT P0, [R4+URZ], R5 ;  /* 0x00000005040075a7 */ /* 0x008724000800017f */
[----:B----4-:R-:W-:Y:S05]  /*12540*/  @!P0 NANOSLEEP.SYNCS 0x989680 ;  /* 0x009896800000895d */ /* 0x010fea0003900000 */
[----:B------:R-:W4:Y:S02]  /*12550*/  @!P0 SYNCS.PHASECHK.TRANS64 P0, [R4+URZ], R5 ;  /* 0x00000005040085a7 */ /* 0x000f24000800007f */
[----:B----4-:R-:W-:Y:S05]  /*12560*/  @!P0 BRA `(.L_x_4269) ;  /* 0xfffffffc00f08947 */ /* 0x010fea000383ffff */
[----:B------:R-:W-:Y:S05]  /*12570*/  BRA `(.L_x_4323) ;  /* 0xffffffec00207947 */ /* 0x000fea000383ffff */
.L_x_4324:
        /* <DEDUP_REMOVED lines=16> */
.L_x_4733:


//--------------------- .text._ZN7cutlass13device_kernelIN5flash11enable_sm90INS1_16FlashAttnFwdSm90INS1_25CollectiveMainloopFwdSm90ILi2EN4cute5tupleIJNS5_1CILi1EEES8_S8_EEENS6_IJNS7_ILi128EEENS7_ILi96EEENS7_ILi64EEEEEELi256ENS_10bfloat16_tEfNS_4arch4Sm90ELb1ELb0ELb0ELb1ELb0ELb1ELb1ELb1ELb0ELb0ELb0ELb0EEENS1_21CollectiveEpilogueFwdINS6_IJSA_NS7_ILi256EEESB_EEES9_SE_SG_Li256ELb1ELb0ELb0ELb0EEENS1_36VarlenDynamicPersistentTileSchedulerILi128ELi96ELi256ELi32ELb0ELb0ELb1ELb1ELb1ELb1EEEEEEEEEvNT_6ParamsE --------------------------
	.section	.text._ZN7cutlass13device_kernelIN5flash11enable_sm90INS1_16FlashAttnFwdSm90INS1_25CollectiveMainloopFwdSm90ILi2EN4cute5tupleIJNS5_1CILi1EEES8_S8_EEENS6_IJNS7_ILi128EEENS7_ILi96EEENS7_ILi64EEEEEELi256ENS_10bfloat16_tEfNS_4arch4Sm90ELb1ELb0ELb0ELb1ELb0ELb1ELb1ELb1ELb0ELb0ELb0ELb0EEENS1_21CollectiveEpilogueFwdINS6_IJSA_NS7_ILi256EEESB_EEES9_SE_SG_Li256ELb1ELb0ELb0ELb0EEENS1_36VarlenDynamicPersistentTileSchedulerILi128ELi96ELi256ELi32ELb0ELb0ELb1ELb1ELb1ELb1EEEEEEEEEvNT_6ParamsE,"ax",@progbits
	.align	128
.text._ZN7cutlass13device_kernelIN5flash11enable_sm90INS1_16FlashAttnFwdSm90INS1_25CollectiveMainloopFwdSm90ILi2EN4cute5tupleIJNS5_1CILi1EEES8_S8_EEENS6_IJNS7_ILi128EEENS7_ILi96EEENS7_ILi64EEEEEELi256ENS_10bfloat16_tEfNS_4arch4Sm90ELb1ELb0ELb0ELb1ELb0ELb1ELb1ELb1ELb0ELb0ELb0ELb0EEENS1_21CollectiveEpilogueFwdINS6_IJSA_NS7_ILi256EEESB_EEES9_SE_SG_Li256ELb1ELb0ELb0ELb0EEENS1_36VarlenDynamicPersistentTileSchedulerILi128ELi96ELi256ELi32ELb0ELb0ELb1ELb1ELb1ELb1EEEEEEEEEvNT_6ParamsE:
        .type           _ZN7cutlass13device_kernelIN5flash11enable_sm90INS1_16FlashAttnFwdSm90INS1_25CollectiveMainloopFwdSm90ILi2EN4cute5tupleIJNS5_1CILi1EEES8_S8_EEENS6_IJNS7_ILi128EEENS7_ILi96EEENS7_ILi64EEEEEELi256ENS_10bfloat16_tEfNS_4arch4Sm90ELb1ELb0ELb0ELb1ELb0ELb1ELb1ELb1ELb0ELb0ELb0ELb0EEENS1_21CollectiveEpilogueFwdINS6_IJSA_NS7_ILi256EEESB_EEES9_SE_SG_Li256ELb1ELb0ELb0ELb0EEENS1_36VarlenDynamicPersistentTileSchedulerILi128ELi96ELi256ELi32ELb0ELb0ELb1ELb1ELb1ELb1EEEEEEEEEvNT_6ParamsE,@function
        .size           _ZN7cutlass13device_kernelIN5flash11enable_sm90INS1_16FlashAttnFwdSm90INS1_25CollectiveMainloopFwdSm90ILi2EN4cute5tupleIJNS5_1CILi1EEES8_S8_EEENS6_IJNS7_ILi128EEENS7_ILi96EEENS7_ILi64EEEEEELi256ENS_10bfloat16_tEfNS_4arch4Sm90ELb1ELb0ELb0ELb1ELb0ELb1ELb1ELb1ELb0ELb0ELb0ELb0EEENS1_21CollectiveEpilogueFwdINS6_IJSA_NS7_ILi256EEESB_EEES9_SE_SG_Li256ELb1ELb0ELb0ELb0EEENS1_36VarlenDynamicPersistentTileSchedulerILi128ELi96ELi256ELi32ELb0ELb0ELb1ELb1ELb1ELb1EEEEEEEEEvNT_6ParamsE,(.L_x_4734 - _ZN7cutlass13device_kernelIN5flash11enable_sm90INS1_16FlashAttnFwdSm90INS1_25CollectiveMainloopFwdSm90ILi2EN4cute5tupleIJNS5_1CILi1EEES8_S8_EEENS6_IJNS7_ILi128EEENS7_ILi96EEENS7_ILi64EEEEEELi256ENS_10bfloat16_tEfNS_4arch4Sm90ELb1ELb0ELb0ELb1ELb0ELb1ELb1ELb1ELb0ELb0ELb0ELb0EEENS1_21CollectiveEpilogueFwdINS6_IJSA_NS7_ILi256EEESB_EEES9_SE_SG_Li256ELb1ELb0ELb0ELb0EEENS1_36VarlenDynamicPersistentTileSchedulerILi128ELi96ELi256ELi32ELb0ELb0ELb1ELb1ELb1ELb1EEEEEEEEEvNT_6ParamsE)
        .other          _ZN7cutlass13device_kernelIN5flash11enable_sm90INS1_16FlashAttnFwdSm90INS1_25CollectiveMainloopFwdSm90ILi2EN4cute5tupleIJNS5_1CILi1EEES8_S8_EEENS6_IJNS7_ILi128EEENS7_ILi96EEENS7_ILi64EEEEEELi256ENS_10bfloat16_tEfNS_4arch4Sm90ELb1ELb0ELb0ELb1ELb0ELb1ELb1ELb1ELb0ELb0ELb0ELb0EEENS1_21CollectiveEpilogueFwdINS6_IJSA_NS7_ILi256EEESB_EEES9_SE_SG_Li256ELb1ELb0ELb0ELb0EEENS1_36VarlenDynamicPersistentTileSchedulerILi128ELi96ELi256ELi32ELb0ELb0ELb1ELb1ELb1ELb1EEEEEEEEEvNT_6ParamsE,@"STO_CUDA_ENTRY STV_DEFAULT"
_ZN7cutlass13device_kernelIN5flash11enable_sm90INS1_16FlashAttnFwdSm90INS1_25CollectiveMainloopFwdSm90ILi2EN4cute5tupleIJNS5_1CILi1EEES8_S8_EEENS6_IJNS7_ILi128EEENS7_ILi96EEENS7_ILi64EEEEEELi256ENS_10bfloat16_tEfNS_4arch4Sm90ELb1ELb0ELb0ELb1ELb0ELb1ELb1ELb1ELb0ELb0ELb0ELb0EEENS1_21CollectiveEpilogueFwdINS6_IJSA_NS7_ILi256EEESB_EEES9_SE_SG_Li256ELb1ELb0ELb0ELb0EEENS1_36VarlenDynamicPersistentTileSchedulerILi128ELi96ELi256ELi32ELb0ELb0ELb1ELb1ELb1ELb1EEEEEEEEEvNT_6ParamsE:
        /* <DEDUP_REMOVED lines=29> */
.L_x_4326:
[----:B------:R-:W-:Y:S05]  /*01d0*/  BSYNC B0 ;  /* 0x0000000000007941 */ /* 0x000fea0003800000 */
.L_x_4325:
[----:B------:R-:W-:Y:S01]  /*01e0*/  VOTEU.ANY UP0, P0 ;  /* 0x00000000003f7886 */ /* 0x000fe20000000100 */
[----:B------:R-:W0:Y:S01]  /*01f0*/  SHFL.IDX PT, R2, R0, RZ, 0x1f ;  /* 0x00001fff00027589 */ /* 0x000e2200000e0000 */
[----:B------:R-:W-:Y:S01]  /*0200*/  UMOV UR4, 0x1 ;  /* 0x0000000100047882 */ /* 0x000fe20000000000 */
[----:B------:R-:W-:Y:S01]  /*0210*/  UMOV UR7, 0x100 ;  /* 0x0000010000077882 */ /* 0x000fe20000000000 */
[----:B------:R-:W-:Y:S01]  /*0220*/  VOTEU.ANY UP1, P0 ;  /* 0x00000000003f7886 */ /* 0x000fe20000020100 */
[----:B------:R-:W1:Y:S01]  /*0230*/  @UP0 S2UR UR8, SR_CgaCtaId ;  /* 0x00000000000809c3 */ /* 0x000e620000008800 */
[----:B------:R-:W-:Y:S01]  /*0240*/  @UP0 UMOV UR6, 0x400 ;  /* 0x0000040000060882 */ /* 0x000fe20000000000 */
[----:B------:R-:W-:-:S04]  /*0250*/  @UP0 UIADD3 UR4, -UR4, 0x100000, URZ ;  /* 0x0010000004040890 */ /* 0x000fc8000fffe13f */
[----:B------:R-:W-:Y:S02]  /*0260*/  @UP0 USHF.L.U32 UR5, UR4, 0xb, URZ ;  /* 0x0000000b04050899 */ /* 0x000fe4000800063f */
[----:B------:R-:W-:Y:S01]  /*0270*/  @UP0 USHF.L.U32 UR4, UR4, 0x1, URZ ;  /* 0x0000000104040899 */ /* 0x000fe2000800063f */
[----:B------:R-:W-:Y:S01]  /*0280*/  SHF.R.U32.HI R3, RZ, 0x7, R3 ;  /* 0x00000007ff037819 */ /* 0x000fe20000011603 */
[----:B------:R-:W-:Y:S01]  /*0290*/  VOTEU.ANY UP2, P0 ;  /* 0x00000000003f7886 */ /* 0x000fe20000040100 */
[----:B0-----:R-:W-:-:S03]  /*02a0*/  ISETP.NE.AND P1, PT, R2, RZ, PT ;  /* 0x000000ff0200720c */ /* 0x001fc60003f25270 */
[----:B------:R0:W2:Y:S01]  /*02b0*/  SHFL.IDX PT, R2, R3, RZ, 0x1f ;  /* 0x00001fff03027589 */ /* 0x0000a200000e0000 */
[----:B-1----:R-:W-:Y:S02]  /*02c0*/  @UP0 ULEA UR8, UR8, UR6, 0x18 ;  /* 0x0000000608080291 */ /* 0x002fe4000f8ec03f */
[----:B------:R-:W-:-:S04]  /*02d0*/  @UP0 UIADD3 UR6, -UR7, 0x100000, URZ ;  /* 0x0010000007060890 */ /* 0x000fc8000fffe13f */
[----:B------:R-:W-:Y:S02]  /*02e0*/  @UP0 USHF.L.U32 UR7, UR6, 0xb, URZ ;  /* 0x0000000b06070899 */ /* 0x000fe4000800063f */
[----:B------:R-:W-:Y:S01]  /*02f0*/  @UP0 USHF.L.U32 UR6, UR6, 0x1, URZ ;  /* 0x0000000106060899 */ /* 0x000fe2000800063f */
[----:B------:R-:W-:Y:S01]  /*0300*/  VOTEU.ANY UP0, P0 ;  /* 0x00000000003f7886 */ /* 0x000fe20000000100 */
[----:B------:R-:W1:Y:S04]  /*0310*/  FENCE.VIEW.ASYNC.S ;  /* 0x00000000000073c6 */ /* 0x000e680000000000 */
[----:B-1----:R0:W1:Y:S01]  /*0320*/  @UP0 SYNCS.EXCH.64 URZ, [UR8+0x32400], UR4 ;  /* 0x03240004083f05b2 */ /* 0x0020620008000100 */
[----:B------:R0:W3:Y:S05]  /*0330*/  @UP1 SYNCS.EXCH.64 URZ, [UR8+0x32410], UR4 ;  /* 0x03241004083f15b2 */ /* 0x0000ea0008000100 */
[----:B------:R0:W4:Y:S02]  /*0340*/  @UP2 SYNCS.EXCH.64 URZ, [UR8+0x32420], UR6 ;  /* 0x03242006083f25b2 */ /* 0x0001240008000100 */
        /* <DEDUP_REMOVED lines=19> */
.L_x_4327:
        /* <DEDUP_REMOVED lines=22> */
.L_x_4328:
        /* <DEDUP_REMOVED lines=18> */
.L_x_4329:
        /* <DEDUP_REMOVED lines=22> */
.L_x_4330:
        /* <DEDUP_REMOVED lines=22> */
.L_x_4331:
        /* <DEDUP_REMOVED lines=9> */
.L_x_4334:
[----:B------:R-:W-:-:S08]  /*0a50*/  NOP ;  /* 0x0000000000007918 */ /* 0x000fd00000000000 */
[----:B------:R-:W0:Y:S02]  /*0a60*/  USETMAXREG.TRY_ALLOC.CTAPOOL UP0, 0xf0 ;  /* 0x000000f0000079c8 */ /* 0x000e240008000600 */
[----:B0-----:R-:W-:-:S13]  /*0a70*/  PLOP3.LUT P0, PT, PT, PT, UP0, 0x80, 0x0 ;  /* 0x000000000000781c */ /* 0x001fda0003f0f008 */
[----:B------:R-:W-:Y:S05]  /*0a80*/  @!P0 BRA `(.L_x_4334) ;  /* 0xfffffffc00f08947 */ /* 0x000fea000383ffff */
[----:B------:R-:W3:Y:S01]  /*0a90*/  LDL.LU R0, [R1] ;  /* 0x0000000001007983 */ /* 0x000ee20000300800 */
[----:B--2---:R-:W0:Y:S01]  /*0aa0*/  S2R R2, SR_TID.X ;  /* 0x0000000000027919 */ /* 0x004e220000002100 */
        /* <DEDUP_REMOVED lines=12> */
[----:B---3--:R-:W-:-:S04]  /*0b70*/  LOP3.LUT R0, R0, 0xffffffef, RZ, 0xc0, !PT ;  /* 0xffffffef00007812 */ /* 0x008fc800078ec0ff */
[----:B------:R-:W-:-:S05]  /*0b80*/  @P0 LOP3.LUT R0, R0, 0x10, RZ, 0xfc, !PT ;  /* 0x0000001000000812 */ /* 0x000fca00078efcff */
[----:B------:R1:W-:Y:S01]  /*0b90*/  STL [R1], R0 ;  /* 0x0000000001007387 */ /* 0x0003e20000100800 */
[----:B0-----:R-:W-:-:S13]  /*0ba0*/  ISETP.GE.AND P0, PT, R227, UR4, PT ;  /* 0x00000004e3007c0c */ /* 0x001fda000bf06270 */
[----:B-1----:R-:W-:Y:S05]  /*0bb0*/  @P0 BRA `(.L_x_4335) ;  /* 0x0000019c00540947 */ /* 0x002fea0003800000 */
[----:B------:R-:W2:Y:S01]  /*0bc0*/  LDL.LU R14, [R1+0x34] ;  /* 0x00003400010e7983 */ /* 0x000ea20000300800 */
[----:B------:R-:W0:Y:S02]  /*0bd0*/  S2R R0, SR_TID.X ;  /* 0x0000000000007919 */ /* 0x000e240000002100 */
[----:B0-----:R-:W-:-:S05]  /*0be0*/  VIADD R13, R0, 0xffffff80 ;  /* 0xffffff80000d7836 */ /* 0x001fca0000000000 */
[----:B------:R-:W-:-:S04]  /*0bf0*/  SHF.R.S32.HI R0, RZ, 0x1f, R13 ;  /* 0x0000001fff007819 */ /* 0x000fc8000001140d */
        /* <DEDUP_REMOVED lines=9> */
[----:B------:R-:W-:Y:S02]  /*0c90*/  SHF.R.S32.HI R4, RZ, 0x4, R3 ;  /* 0x00000004ff047819 */ /* 0x000fe40000011403 */
[----:B------:R-:W-:-:S02]  /*0ca0*/  LOP3.LUT R9, R9, 0xfffffff8, RZ, 0xc0, !PT ;  /* 0xfffffff809097812 */ /* 0x000fc400078ec0ff */
[----:B------:R-:W-:Y:S02]  /*0cb0*/  LEA.HI R5, R3, R4, RZ, 0x1 ;  /* 0x0000000403057211 */ /* 0x000fe400078f08ff */
[----:B------:R-:W-:Y:S01]  /*0cc0*/  LEA.HI R6, R6, R11, RZ, 0x5 ;  /* 0x0000000b06067211 */ /* 0x000fe200078f28ff */
[----:B------:R-:W-:Y:S01]  /*0cd0*/  IMAD.IADD R9, R8, 0x1, -R9 ;  /* 0x0000000108097824 */ /* 0x000fe200078e0a09 */
[-C--:B------:R-:W-:Y:S02]  /*0ce0*/  LEA.HI R8, R0, R13.reuse, RZ, 0x2 ;  /* 0x0000000d00087211 */ /* 0x080fe400078f10ff */
[----:B------:R-:W-:Y:S02]  /*0cf0*/  LOP3.LUT R5, R5, 0x1ffffffe, RZ, 0xc0, !PT ;  /* 0x1ffffffe05057812 */ /* 0x000fe400078ec0ff */
[----:B------:R-:W-:Y:S02]  /*0d00*/  SHF.R.S32.HI R6, RZ, 0x5, R6 ;  /* 0x00000005ff067819 */ /* 0x000fe40000011406 */
[----:B------:R-:W-:Y:S01]  /*0d10*/  SHF.R.S32.HI R18, RZ, 0x2, R8 ;  /* 0x00000002ff127819 */ /* 0x000fe20000011408 */
[----:B------:R-:W-:Y:S01]  /*0d20*/  IMAD.IADD R5, R4, 0x1, -R5 ;  /* 0x0000000104057824 */ /* 0x000fe200078e0a05 */
[----:B------:R-:W-:Y:S01]  /*0d30*/  LEA.HI R4, R0, R13, RZ, 0x5 ;  /* 0x0000000d00047211 */ /* 0x000fe200078f28ff */
[----:B------:R-:W-:Y:S01]  /*0d40*/  IMAD R9, R6, 0x10, R9 ;  /* 0x0000001006097824 */ /* 0x000fe200078e0209 */
[----:B------:R-:W-:Y:S01]  /*0d50*/  LOP3.LUT R6, R8, 0xfffffffc, RZ, 0xc0, !PT ;  /* 0xfffffffc08067812 */ /* 0x000fe200078ec0ff */
[----:B------:R-:W-:Y:S01]  /*0d60*/  VIADD R12, R18, 0x40 ;  /* 0x00000040120c7836 */ /* 0x000fe20000000000 */
[----:B------:R-:W-:-:S02]  /*0d70*/  LOP3.LUT R3, R3, 0x3fffff0, RZ, 0xc0, !PT ;  /* 0x03fffff003037812 */ /* 0x000fc400078ec0ff */
[----:B------:R-:W-:Y:S01]  /*0d80*/  SHF.R.S32.HI R19, RZ, 0x5, R4 ;  /* 0x00000005ff137819 */ /* 0x000fe20000011404 */
[C---:B------:R-:W-:Y:S01]  /*0d90*/  IMAD.IADD R16, R13.reuse, 0x1, -R6 ;  /* 0x000000010d107824 */ /* 0x040fe200078e0a06 */
[----:B------:R-:W-:Y:S01]  /*0da0*/  SHF.R.S32.HI R4, RZ, 0x1f, R12 ;  /* 0x0000001fff047819 */ /* 0x000fe2000001140c */
[----:B------:R-:W-:Y:S02]  /*0db0*/  IMAD.SHL.U32 R6, R12, 0x40, RZ ;  /* 0x000000400c067824 */ /* 0x000fe400078e00ff */
[----:B------:R-:W-:Y:S01]  /*0dc0*/  IMAD.IADD R3, R13, 0x1, -R3 ;  /* 0x000000010d037824 */ /* 0x000fe200078e0a03 */
[----:B------:R-:W-:Y:S01]  /*0dd0*/  LEA.HI R10, R4, R12, RZ, 0x3 ;  /* 0x0000000c040a7211 */ /* 0x000fe200078f18ff */
[----:B------:R-:W-:Y:S01]  /*0de0*/  IMAD.SHL.U32 R4, R16, 0x8, RZ ;  /* 0x0000000810047824 */ /* 0x000fe200078e00ff */
[----:B------:R-:W-:Y:S02]  /*0df0*/  SHF.R.S32.HI R15, RZ, 0x7, R2 ;  /* 0x00000007ff0f7819 */ /* 0x000fe40000011402 */
[----:B------:R-:W-:Y:S01]  /*0e00*/  LOP3.LUT R16, R6, 0x1c0, RZ, 0xc0, !PT ;  /* 0x000001c006107812 */ /* 0x000fe200078ec0ff */
[----:B------:R-:W-:Y:S01]  /*0e10*/  IMAD R6, R19, 0x10, R3 ;  /* 0x0000001013067824 */ /* 0x000fe200078e0203 */
[----:B------:R-:W-:Y:S01]  /*0e20*/  LEA.HI R2, R2, R15, RZ, 0x1 ;  /* 0x0000000f02027211 */ /* 0x000fe200078f08ff */
[----:B------:R-:W-:-:S02]  /*0e30*/  IMAD.SHL.U32 R10, R10, 0x40, RZ ;  /* 0x000000400a0a7824 */ /* 0x000fc400078e00ff */
[----:B------:R-:W-:Y:S01]  /*0e40*/  IMAD R6, R6, 0x8, R5 ;  /* 0x0000000806067824 */ /* 0x000fe200078e0205 */
[----:B------:R-:W-:Y:S02]  /*0e50*/  SHF.R.S32.HI R5, RZ, 0x1f, R8 ;  /* 0x0000001fff057819 */ /* 0x000fe40000011408 */
[----:B------:R-:W-:Y:S02]  /*0e60*/  LOP3.LUT R2, R2, 0x3fffffe, RZ, 0xc0, !PT ;  /* 0x03fffffe02027812 */ /* 0x000fe400078ec0ff */
[----:B------:R-:W-:Y:S02]  /*0e70*/  LOP3.LUT R4, R16, 0x38, R4, 0xf8, !PT ;  /* 0x0000003810047812 */ /* 0x000fe400078ef804 */
[----:B------:R-:W-:Y:S02]  /*0e80*/  SHF.R.U32.HI R3, RZ, 0x3, R16 ;  /* 0x00000003ff037819 */ /* 0x000fe40000011610 */
[----:B------:R-:W-:Y:S02]  /*0e90*/  LOP3.LUT R10, R10, 0xfffffe00, RZ, 0xc0, !PT ;  /* 0xfffffe000a0a7812 */ /* 0x000fe400078ec0ff */
[----:B------:R-:W-:Y:S01]  /*0ea0*/  LEA.HI R5, R5, R18, RZ, 0x3 ;  /* 0x0000001205057211 */ /* 0x000fe200078f18ff */
[----:B------:R-:W-:Y:S01]  /*0eb0*/  IMAD.IADD R2, R15, 0x1, -R2 ;  /* 0x000000010f027824 */ /* 0x000fe200078e0a02 */
[----:B------:R-:W-:-:S02]  /*0ec0*/  LEA.HI R0, R0, R13, RZ, 0x3 ;  /* 0x0000000d00007211 */ /* 0x000fc400078f18ff */
[----:B------:R-:W-:Y:S02]  /*0ed0*/  LOP3.LUT R4, R10, R4, R3, 0xf6, !PT ;  /* 0x000000040a047212 */ /* 0x000fe400078ef603 */
[----:B------:R-:W-:Y:S01]  /*0ee0*/  LOP3.LUT R5, R5, 0xfffffff8, RZ, 0xc0, !PT ;  /* 0xfffffff805057812 */ /* 0x000fe200078ec0ff */
[----:B------:R-:W-:Y:S01]  /*0ef0*/  IMAD R2, R2, 0x40, R9 ;  /* 0x0000004002027824 */ /* 0x000fe200078e0209 */
[----:B------:R-:W-:Y:S02]  /*0f00*/  LOP3.LUT R3, R0, 0x1ffffff8, RZ, 0xc0, !PT ;  /* 0x1ffffff800037812 */ /* 0x000fe400078ec0ff */
[----:B------:R-:W-:Y:S01]  /*0f10*/  SHF.R.S32.HI R8, RZ, 0x3, R0 ;  /* 0x00000003ff087819 */ /* 0x000fe20000011400 */
[----:B------:R-:W-:Y:S01]  /*0f20*/  IMAD.IADD R0, R18, 0x1, -R5 ;  /* 0x0000000112007824 */ /* 0x000fe200078e0a05 */
[----:B------:R-:W-:Y:S01]  /*0f30*/  LOP3.LUT R7, R7, 0x7ffffffc, RZ, 0xc0, !PT ;  /* 0x7ffffffc07077812 */ /* 0x000fe200078ec0ff */
[----:B------:R-:W-:Y:S01]  /*0f40*/  STL [R1+0x28], R10 ;  /* 0x0000280a01007387 */ /* 0x000fe20000100800 */
[----:B------:R-:W-:-:S03]  /*0f50*/  IMAD.IADD R3, R13, 0x1, -R3 ;  /* 0x000000010d037824 */ /* 0x000fc600078e0a03 */
[----:B------:R-:W-:Y:S01]  /*0f60*/  STL [R1+0x30], R2 ;  /* 0x0000300201007387 */ /* 0x000fe20000100800 */
[----:B------:R-:W-:-:S03]  /*0f70*/  IMAD.SHL.U32 R219, R3, 0x8, RZ ;  /* 0x0000000803db7824 */ /* 0x000fc600078e00ff */
[----:B------:R-:W-:Y:S01]  /*0f80*/  STL [R1+0x44], RZ ;  /* 0x000044ff01007387 */ /* 0x000fe20000100800 */
[----:B------:R-:W-:Y:S01]  /*0f90*/  IMAD.IADD R5, R11, 0x1, -R7 ;  /* 0x000000010b057824 */ /* 0x000fe200078e0a07 */
[----:B------:R-:W-:Y:S02]  /*0fa0*/  SHF.R.S32.HI R3, RZ, 0x1f, R12 ;  /* 0x0000001fff037819 */ /* 0x000fe4000001140c */
[----:B------:R-:W-:Y:S01]  /*0fb0*/  STL [R1+0x20], R8 ;  /* 0x0000200801007387 */ /* 0x000fe20000100800 */
[----:B------:R-:W-:-:S03]  /*0fc0*/  IMAD.SHL.U32 R3, R6, 0x8, RZ ;  /* 0x0000000806037824 */ /* 0x000fc600078e00ff */
[----:B------:R0:W-:Y:S04]  /*0fd0*/  STL [R1+0x4c], R0 ;  /* 0x00004c0001007387 */ /* 0x0001e80000100800 */
[----:B------:R1:W-:Y:S01]  /*0fe0*/  STL [R1+0x2c], R5 ;  /* 0x00002c0501007387 */ /* 0x0003e20000100800 */
[----:B0-----:R-:W-:-:S05]  /*0ff0*/  IMAD R0, R4, 0x2, R17 ;  /* 0x0000000204007824 */ /* 0x001fca00078e0211 */
[----:B------:R1:W-:Y:S04]  /*1000*/  STL [R1+0x54], R0 ;  /* 0x0000540001007387 */ /* 0x0003e80000100800 */
[----:B------:R1:W-:Y:S01]  /*1010*/  STL [R1+0x58], R3 ;  /* 0x0000580301007387 */ /* 0x0003e20000100800 */
[----:B------:R-:W-:Y:S02]  /*1020*/  IMAD.MOV.U32 R16, RZ, RZ, RZ ;  /* 0x000000ffff107224 */ /* 0x000fe400078e00ff */
[----:B------:R-:W-:Y:S02]  /*1030*/  IMAD.MOV.U32 R22, RZ, RZ, RZ ;  /* 0x000000ffff167224 */ /* 0x000fe400078e00ff */
[----:B------:R-:W-:Y:S02]  /*1040*/  IMAD.MOV.U32 R19, RZ, RZ, RZ ;  /* 0x000000ffff137224 */ /* 0x000fe400078e00ff */
[----:B------:R-:W-:Y:S01]  /*1050*/  IMAD.MOV.U32 R2, RZ, RZ, RZ ;  /* 0x000000ffff027224 */ /* 0x000fe200078e00ff */
[----:B-12---:R-:W-:-:S07]  /*1060*/  LOP3.LUT R218, R14, 0x1, RZ, 0xfc, !PT ;  /* 0x000000010eda7812 */ /* 0x006fce00078efcff */
.L_x_4491:
[----:B0-2--5:R-:W0:Y:S02]  /*1070*/  LDC.64 R4, c[0x0][0xd60] ;  /* 0x00035800ff047b82 */ /* 0x025e240000000a00 */
[----:B0-----:R-:W-:-:S05]  /*1080*/  IMAD.WIDE R4, R227, 0x4, R4 ;  /* 0x00000004e3047825 */ /* 0x001fca00078e0204 */
[----:B------:R-:W2:Y:S01]  /*1090*/  LDG.E R0, desc[UR52][R4.64] ;  /* 0x0000003404007981 */ /* 0x000ea2000c1e1900 */
[----:B------:R-:W-:Y:S05]  /*10a0*/  YIELD ;  /* 0x0000000000007946 */ /* 0x000fea0003800000 */
[----:B------:R-:W-:Y:S01]  /*10b0*/  ULDC.64 UR4, c[0x0][0xb20] ;  /* 0x0002c80000047ab9 */ /* 0x000fe20000000a00 */
[----:B------:R-:W-:Y:S01]  /*10c0*/  ULDC.64 UR8, c[0x0][0xb10] ;  /* 0x0002c40000087ab9 */ /* 0x000fe20000000a00 */
[----:B------:R-:W-:Y:S01]  /*10d0*/  ISETP.NE.U32.AND P1, PT, RZ, UR4, PT ;  /* 0x00000004ff007c0c */ /* 0x000fe2000bf25070 */
[----:B------:R-:W-:Y:S01]  /*10e0*/  ULDC.64 UR6, c[0x0][0xb00] ;  /* 0x0002c00000067ab9 */ /* 0x000fe20000000a00 */
[----:B---3--:R-:W-:Y:S01]  /*10f0*/  IMAD.MOV.U32 R27, RZ, RZ, RZ ;  /* 0x000000ffff1b7224 */ /* 0x008fe200078e00ff */
[----:B------:R-:W-:-:S02]  /*1100*/  ISETP.NE.U32.AND P0, PT, RZ, UR6, PT ;  /* 0x00000006ff007c0c */ /* 0x000fc4000bf05070 */
[----:B------:R-:W-:Y:S02]  /*1110*/  ISETP.NE.AND.EX P1, PT, RZ, UR5, PT, P1 ;  /* 0x00000005ff007c0c */ /* 0x000fe4000bf25310 */
[----:B------:R-:W-:Y:S02]  /*1120*/  ISETP.NE.AND.EX P0, PT, RZ, UR7, PT, P0 ;  /* 0x00000007ff007c0c */ /* 0x000fe4000bf05300 */
[----:B--2---:R-:W-:Y:S01]  /*1130*/  SHF.R.S32.HI R3, RZ, 0x1f, R0 ;  /* 0x0000001fff037819 */ /* 0x004fe20000011400 */
[----:B------:R-:W-:Y:S08]  /*1140*/  STL [R1+0x40], R0 ;  /* 0x0000400001007387 */ /* 0x000ff00000100800 */
[C---:B----4-:R-:W-:Y:S01]  /*1150*/  @P1 LEA R6, P2, R0.reuse, UR4, 0x2 ;  /* 0x0000000400061c11 */ /* 0x050fe2000f8410ff */
[C---:B------:R-:W-:Y:S01]  /*1160*/  IMAD.SHL.U32 R28, R0.reuse, 0x4, RZ ;  /* 0x00000004001c7824 */ /* 0x040fe200078e00ff */
[C-C-:B------:R-:W-:Y:S01]  /*1170*/  SHF.L.U64.HI R26, R0.reuse, 0x2, R3.reuse ;  /* 0x00000002001a7819 */ /* 0x140fe20000010203 */
[----:B------:R0:W-:Y:S01]  /*1180*/  STL [R1+0x50], R3 ;  /* 0x0000500301007387 */ /* 0x0001e20000100800 */
[----:B------:R-:W-:-:S02]  /*1190*/  @P1 LEA.HI.X R7, R0, UR5, R3, 0x2, P2 ;  /* 0x0000000500071c11 */ /* 0x000fc400090f1403 */
[----:B------:R-:W-:Y:S01]  /*11a0*/  ISETP.NE.U32.AND P2, PT, RZ, UR8, PT ;  /* 0x00000008ff007c0c */ /* 0x000fe2000bf45070 */
[----:B------:R-:W-:Y:S01]  /*11b0*/  ULDC UR4, c[0x0][0x288] ;  /* 0x0000a20000047ab9 */ /* 0x000fe20000000800 */
[----:B------:R-:W-:Y:S01]  /*11c0*/  IADD3 R8, P3, R28, UR6, RZ ;  /* 0x000000061c087c10 */ /* 0x000fe2000ff7e0ff */
[----:B-1----:R1:W-:Y:S01]  /*11d0*/  STL [R1+0x38], R28 ;  /* 0x0000381c01007387 */ /* 0x0023e20000100800 */
[----:B------:R-:W-:Y:S01]  /*11e0*/  ISETP.NE.AND.EX P2, PT, RZ, UR9, PT, P2 ;  /* 0x00000009ff007c0c */ /* 0x000fe2000bf45320 */
[----:B0-----:R-:W-:Y:S01]  /*11f0*/  IMAD.MOV.U32 R3, RZ, RZ, RZ ;  /* 0x000000ffff037224 */ /* 0x001fe200078e00ff */
[----:B------:R-:W-:Y:S01]  /*1200*/  IADD3.X R9, R26, UR7, RZ, P3, !PT ;  /* 0x000000071a097c10 */ /* 0x000fe20009ffe4ff */
[----:B------:R-:W-:Y:S01]  /*1210*/  IMAD.U32 R224, RZ, RZ, UR4 ;  /* 0x00000004ffe07e24 */ /* 0x000fe2000f8e00ff */
[----:B------:R-:W-:Y:S01]  /*1220*/  ULDC.64 UR4, c[0x0][0x3f8] ;  /* 0x0000fe0000047ab9 */ /* 0x000fe20000000a00 */
[----:B------:R1:W-:Y:S04]  /*1230*/  STL [R1+0x3c], R26 ;  /* 0x00003c1a01007387 */ /* 0x0003e80000100800 */
[----:B------:R1:W5:Y:S04]  /*1240*/  @P1 LDG.E R3, desc[UR52][R6.64] ;  /* 0x0000003406031981 */ /* 0x000368000c1e1900 */
[----:B------:R-:W-:Y:S01]  /*1250*/  @P2 IADD3 R4, P1, R28, UR8, RZ ;  /* 0x000000081c042c10 */ /* 0x000fe2000ff3e0ff */
[----:B------:R1:W5:Y:S03]  /*1260*/  @P0 LDG.E R27, desc[UR52][R8.64] ;  /* 0x00000034081b0981 */ /* 0x000366000c1e1900 */
[----:B------:R-:W-:-:S05]  /*1270*/  @P2 IADD3.X R5, R26, UR9, RZ, P1, !PT ;  /* 0x000000091a052c10 */ /* 0x000fca0008ffe4ff */
[----:B------:R1:W5:Y:S01]  /*1280*/  @P2 LDG.E R224, desc[UR52][R4.64] ;  /* 0x0000003404e02981 */ /* 0x000362000c1e1900 */
[----:B------:R-:W-:Y:S01]  /*1290*/  UISETP.NE.U32.AND UP0, UPT, UR4, URZ, UPT ;  /* 0x0000003f0400728c */ /* 0x000fe2000bf05070 */
[----:B------:R-:W-:Y:S02]  /*12a0*/  IMAD.MOV.U32 R25, RZ, RZ, R0 ;  /* 0x000000ffff197224 */ /* 0x000fe400078e0000 */
        /* <DEDUP_REMOVED lines=8> */
[----:B-1----:R-:W-:Y:S06]  /*1330*/  @P2 BRA `(.L_x_4336) ;  /* 0x0000000000242947 */ /* 0x002fec0003800000 */
        /* <DEDUP_REMOVED lines=9> */
.L_x_4336:
[----:B------:R-:W-:Y:S01]  /*13d0*/  ULDC.64 UR4, c[0x0][0xb18] ;  /* 0x0002c60000047ab9 */ /* 0x000fe20000000a00 */
[----:B------:R0:W-:Y:S01]  /*13e0*/  STL [R1+0x48], R225 ;  /* 0x000048e101007387 */ /* 0x0001e20000100800 */
[----:B------:R-:W-:-:S03]  /*13f0*/  ISETP.NE.U32.AND P1, PT, RZ, UR4, PT ;  /* 0x00000004ff007c0c */ /* 0x000fc6000bf25070 */
[----:B------:R0:W-:Y:S01]  /*1400*/  STL [R1+0x34], R226 ;  /* 0x000034e201007387 */ /* 0x0001e20000100800 */
[----:B------:R-:W-:-:S13]  /*1410*/  ISETP.NE.AND.EX P1, PT, RZ, UR5, PT, P1 ;  /* 0x00000005ff007c0c */ /* 0x000fda000bf25310 */
[----:B0-----:R-:W-:Y:S05]  /*1420*/  @!P1 BRA `(.L_x_4337) ;  /* 0x0000000000109947 */ /* 0x001fea0003800000 */
[----:B------:R-:W-:-:S04]  /*1430*/  IADD3 R4, P0, R28, UR4, RZ ;  /* 0x000000041c047c10 */ /* 0x000fc8000ff1e0ff */
[----:B------:R-:W-:-:S05]  /*1440*/  IADD3.X R5, R26, UR5, RZ, P0, !PT ;  /* 0x000000051a057c10 */ /* 0x000fca00087fe4ff */
[----:B------:R0:W5:Y:S01]  /*1450*/  LDG.E R24, desc[UR52][R4.64] ;  /* 0x0000003404187981 */ /* 0x000162000c1e1900 */
[----:B------:R-:W-:Y:S05]  /*1460*/  BRA `(.L_x_4338) ;  /* 0x0000000000107947 */ /* 0x000fea0003800000 */
.L_x_4337:
[----:B------:R-:W-:Y:S05]  /*1470*/  @!P0 BRA `(.L_x_4338) ;  /* 0x00000000000c8947 */ /* 0x000fea0003800000 */
[----:B------:R-:W2:Y:S04]  /*1480*/  LDG.E R5, desc[UR52][R8.64] ;  /* 0x0000003408057981 */ /* 0x000ea8000c1e1900 */
[----:B------:R-:W2:Y:S02]  /*1490*/  LDG.E R24, desc[UR52][R8.64+0x4] ;  /* 0x0000043408187981 */ /* 0x000ea4000c1e1900 */
[----:B--2---:R-:W-:-:S07]  /*14a0*/  IMAD.IADD R24, R24, 0x1, -R5 ;  /* 0x0000000118187824 */ /* 0x004fce00078e0a05 */
.L_x_4338:
        /* <DEDUP_REMOVED lines=21> */
[----:B------:R-:W-:Y:S01]  /*1600*/  IADD3 R3, R8, R3, -R224 ;  /* 0x0000000308037210 */ /* 0x000fe20007ffe8e0 */
[----:B------:R0:W-:Y:S02]  /*1610*/  STL [R1+0x10], R8 ;  /* 0x0000100801007387 */ /* 0x0001e40000100800 */
        /* <DEDUP_REMOVED lines=40> */
.L_x_4341:
[----:B------:R-:W-:Y:S05]  /*18a0*/  BSYNC B6 ;  /* 0x0000000000067941 */ /* 0x000fea0003800000 */
.L_x_4340:
        /* <DEDUP_REMOVED lines=20> */
.L_x_4343:
[----:B------:R-:W-:Y:S05]  /*19f0*/  BSYNC B6 ;  /* 0x0000000000067941 */ /* 0x000fea0003800000 */
.L_x_4342:
        /* <DEDUP_REMOVED lines=8> */
[----:B------:R-:W-:-:S03]  /*1a80*/  SHF.R.S32.HI R97, RZ, 0x1f, R18 ;  /* 0x0000001fff617819 */ /* 0x000fc60000011412 */
[----:B------:R-:W3:Y:S06]  /*1a90*/  LDC.64 R48, c[0x0][0x3e8] ;  /* 0x0000fa00ff307b82 */ /* 0x000eec0000000a00 */
[----:B------:R-:W-:Y:S02]  /*1aa0*/  @P0 IADD3 R4, P1, R28, UR4, RZ ;  /* 0x000000041c040c10 */ /* 0x000fe4000ff3e0ff */
[----:B------:R-:W4:Y:S02]  /*1ab0*/  LDC.64 R54, c[0x0][0x3d8] ;  /* 0x0000f600ff367b82 */ /* 0x000f240000000a00 */
[----:B------:R-:W-:Y:S01]  /*1ac0*/  @P0 IADD3.X R5, R26, UR5, RZ, P1, !PT ;  /* 0x000000051a050c10 */ /* 0x000fe20008ffe4ff */
[----:B------:R-:W-:-:S04]  /*1ad0*/  ULDC.64 UR4, c[0x0][0x2f8] ;  /* 0x0000be0000047ab9 */ /* 0x000fc80000000a00 */
[----:B------:R2:W3:Y:S01]  /*1ae0*/  @P0 LDG.E R25, desc[UR52][R4.64] ;  /* 0x0000003404190981 */ /* 0x0004e2000c1e1900 */
[----:B0-----:R-:W-:Y:S02]  /*1af0*/  ISETP.NE.AND P0, PT, R0, 0x1, PT ;  /* 0x000000010000780c */ /* 0x001fe40003f05270 */
[----:B------:R-:W-:Y:S01]  /*1b00*/  SHF.R.S32.HI R24, RZ, 0x1f, R27 ;  /* 0x0000001fff187819 */ /* 0x000fe2000001141b */
[----:B------:R-:W0:Y:S04]  /*1b10*/  S2R R26, SR_TID.X ;  /* 0x00000000001a7919 */ /* 0x000e280000002100 */
[-C--:B-1----:R-:W-:Y:S02]  /*1b20*/  IMAD R6, R24, R42.reuse, RZ ;  /* 0x0000002a18067224 */ /* 0x082fe400078e02ff */
[----:B--2---:R-:W-:-:S04]  /*1b30*/  IMAD.WIDE.U32 R4, R27, R42, RZ ;  /* 0x0000002a1b047225 */ /* 0x004fc800078e00ff */
[----:B------:R-:W1:Y:S01]  /*1b40*/  @P0 LDC R3, c[0x0][0x42c] ;  /* 0x00010b00ff030b82 */ /* 0x000e620000000800 */
[----:B------:R-:W-:-:S05]  /*1b50*/  VIADD R20, R20, 0xffffff80 ;  /* 0xffffff8014147836 */ /* 0x000fca0000000000 */
[----:B------:R-:W-:Y:S02]  /*1b60*/  SHF.R.S32.HI R28, RZ, 0x1f, R20 ;  /* 0x0000001fff1c7819 */ /* 0x000fe40000011414 */
[----:B------:R-:W2:Y:S02]  /*1b70*/  @P0 LDC R7, c[0x0][0x430] ;  /* 0x00010c00ff070b82 */ /* 0x000ea40000000800 */
[----:B------:R-:W-:-:S04]  /*1b80*/  LEA.HI R28, R28, R20, RZ, 0x2 ;  /* 0x000000141c1c7211 */ /* 0x000fc800078f10ff */
[----:B------:R-:W-:-:S05]  /*1b90*/  LOP3.LUT R28, R28, 0xfffffffc, RZ, 0xc0, !PT ;  /* 0xfffffffc1c1c7812 */ /* 0x000fca00078ec0ff */
[----:B------:R-:W-:Y:S01]  /*1ba0*/  IMAD.IADD R28, R20, 0x1, -R28 ;  /* 0x00000001141c7824 */ /* 0x000fe200078e0a1c */
[----:B0-----:R-:W-:-:S03]  /*1bb0*/  SHF.R.U32.HI R26, RZ, 0x7, R26 ;  /* 0x00000007ff1a7819 */ /* 0x001fc6000001161a */
[----:B------:R-:W-:Y:S02]  /*1bc0*/  IMAD.SHL.U32 R20, R28, 0x8, RZ ;  /* 0x000000081c147824 */ /* 0x000fe400078e00ff */
[----:B-1----:R-:W-:Y:S01]  /*1bd0*/  @P0 IMAD.HI.U32 R0, R226, R3, RZ ;  /* 0x00000003e2000227 */ /* 0x002fe200078e00ff */
[----:B------:R-:W-:Y:S02]  /*1be0*/  ISETP.NE.AND P6, PT, R26, 0x1, PT ;  /* 0x000000011a00780c */ /* 0x000fe40003fc5270 */
[----:B------:R-:W-:Y:S01]  /*1bf0*/  SHF.R.S32.HI R21, RZ, 0x1f, R20 ;  /* 0x0000001fff157819 */ /* 0x000fe20000011414 */
[----:B------:R-:W-:Y:S02]  /*1c00*/  IMAD R3, R27, R43, R6 ;  /* 0x0000002b1b037224 */ /* 0x000fe400078e0206 */
[C---:B------:R-:W-:Y:S01]  /*1c10*/  VIADD R99, R20.reuse, 0x20 ;  /* 0x0000002014637836 */ /* 0x040fe20000000000 */
[----:B--2---:R-:W-:Y:S01]  /*1c20*/  @P0 SHF.R.U32.HI R226, RZ, R7, R0 ;  /* 0x00000007ffe20219 */ /* 0x004fe20000011600 */
[----:B------:R-:W-:Y:S01]  /*1c30*/  IMAD.IADD R5, R5, 0x1, R3 ;  /* 0x0000000105057824 */ /* 0x000fe200078e0203 */
[----:B------:R-:W-:Y:S01]  /*1c40*/  ISETP.NE.U32.AND P0, PT, RZ, UR6, PT ;  /* 0x00000006ff007c0c */ /* 0x000fe2000bf05070 */
[----:B------:R-:W-:Y:S01]  /*1c50*/  VIADD R98, R20, 0x40 ;  /* 0x0000004014627836 */ /* 0x000fe20000000000 */
[----:B------:R-:W-:Y:S01]  /*1c60*/  SHF.R.S32.HI R6, RZ, 0x1f, R226 ;  /* 0x0000001fff067819 */ /* 0x000fe200000114e2 */
[----:B------:R-:W-:Y:S01]  /*1c70*/  IMAD.WIDE.U32 R4, R226, UR4, R4 ;  /* 0x00000004e2047c25 */ /* 0x000fe2000f8e0004 */
[----:B------:R-:W-:-:S03]  /*1c80*/  ISETP.NE.AND.EX P0, PT, RZ, UR7, PT, P0 ;  /* 0x00000007ff007c0c */ /* 0x000fc6000bf05300 */
[----:B------:R-:W-:Y:S02]  /*1c90*/  IMAD R3, R6, UR4, RZ ;  /* 0x0000000406037c24 */ /* 0x000fe4000f8e02ff */
[----:B------:R-:W-:Y:S02]  /*1ca0*/  VIADD R96, R20, 0x60 ;  /* 0x0000006014607836 */ /* 0x000fe40000000000 */
[----:B------:R-:W-:Y:S01]  /*1cb0*/  IMAD R3, R226, UR5, R3 ;  /* 0x00000005e2037c24 */ /* 0x000fe2000f8e0203 */
[----:B------:R-:W-:Y:S01]  /*1cc0*/  ULDC.64 UR4, c[0x0][0x300] ;  /* 0x0000c00000047ab9 */ /* 0x000fe20000000a00 */
[----:B------:R-:W-:Y:S02]  /*1cd0*/  VIADD R7, R20, 0xe0 ;  /* 0x000000e014077836 */ /* 0x000fe40000000000 */
[----:B------:R-:W-:Y:S02]  /*1ce0*/  IMAD.IADD R5, R5, 0x1, R3 ;  /* 0x0000000105057824 */ /* 0x000fe400078e0203 */
[----:B------:R-:W-:-:S02]  /*1cf0*/  IMAD R3, R97, R42, RZ ;  /* 0x0000002a61037224 */ /* 0x000fc400078e02ff */
[----:B------:R-:W-:Y:S02]  /*1d00*/  VIADD R94, R20, 0x80 ;  /* 0x00000080145e7836 */ /* 0x000fe40000000000 */
[----:B------:R-:W-:Y:S02]  /*1d10*/  IMAD R3, R18, R43, R3 ;  /* 0x0000002b12037224 */ /* 0x000fe400078e0203 */
[----:B------:R-:W-:Y:S02]  /*1d20*/  VIADD R92, R20, 0xa0 ;  /* 0x000000a0145c7836 */ /* 0x000fe40000000000 */
[----:B------:R-:W-:Y:S02]  /*1d30*/  IMAD.SHL.U32 R38, R28, 0x4, RZ ;  /* 0x000000041c267824 */ /* 0x000fe400078e00ff */
[----:B------:R-:W2:Y:S03]  /*1d40*/  LDL R28, [R1+0x4c] ;  /* 0x00004c00011c7983 */ /* 0x000ea60000100800 */
[----:B------:R-:W-:-:S02]  /*1d50*/  SHF.R.S32.HI R39, RZ, 0x1f, R38 ;  /* 0x0000001fff277819 */ /* 0x000fc40000011426 */
[----:B---3--:R-:W-:Y:S02]  /*1d60*/  SHF.R.S32.HI R0, RZ, 0x1f, R25 ;  /* 0x0000001fff007819 */ /* 0x008fe40000011419 */
[----:B------:R-:W-:Y:S02]  /*1d70*/  SEL R41, R25, RZ, !P0 ;  /* 0x000000ff19297207 */ /* 0x000fe40004000000 */
[----:B------:R-:W-:Y:S01]  /*1d80*/  SEL R8, R0, RZ, !P0 ;  /* 0x000000ff00087207 */ /* 0x000fe20004000000 */
[----:B------:R-:W0:Y:S02]  /*1d90*/  LDC R25, c[0x0][0x3d4] ;  /* 0x0000f500ff197b82 */ /* 0x000e240000000800 */
[----:B------:R-:W-:-:S04]  /*1da0*/  IMAD.WIDE.U32 R36, R41, UR4, R4 ;  /* 0x0000000429247c25 */ /* 0x000fc8000f8e0004 */
[----:B------:R-:W-:Y:S02]  /*1db0*/  IMAD R0, R8, UR4, RZ ;  /* 0x0000000408007c24 */ /* 0x000fe4000f8e02ff */
[----:B------:R-:W-:-:S04]  /*1dc0*/  IMAD.WIDE.U32 R4, R18, R42, R20 ;  /* 0x0000002a12047225 */ /* 0x000fc800078e0014 */
[----:B------:R-:W-:Y:S01]  /*1dd0*/  IMAD R95, R41, UR5, R0 ;  /* 0x00000005295f7c24 */ /* 0x000fe2000f8e0200 */
[----:B------:R-:W-:Y:S05]  /*1de0*/  @!P6 WARPSYNC.ALL ;  /* 0x000000000000e948 */ /* 0x000fea0003800000 */
[----:B------:R-:W-:Y:S01]  /*1df0*/  IMAD.IADD R95, R37, 0x1, R95 ;  /* 0x00000001255f7824 */ /* 0x000fe200078e025f */
[----:B------:R-:W-:Y:S01]  /*1e00*/  ULDC UR4, c[0x0][0x310] ;  /* 0x0000c40000047ab9 */ /* 0x000fe20000000800 */
[----:B------:R-:W-:Y:S01]  /*1e10*/  IADD3 R93, P0, R36, R4, RZ ;  /* 0x00000004245d7210 */ /* 0x000fe20007f1e0ff */
[----:B------:R-:W-:Y:S01]  /*1e20*/  ULDC.64 UR6, c[0x0][0x320] ;  /* 0x0000c80000067ab9 */ /* 0x000fe20000000a00 */
[----:B------:R-:W-:Y:S01]  /*1e30*/  ISETP.GE.AND P1, PT, R99, UR4, PT ;  /* 0x0000000463007c0c */ /* 0x000fe2000bf26270 */
[----:B------:R-:W-:Y:S01]  /*1e40*/  VIADD R4, R20, 0xc0 ;  /* 0x000000c014047836 */ /* 0x000fe20000000000 */
[----:B------:R-:W-:-:S02]  /*1e50*/  IADD3.X R91, R95, R5, R3, P0, !PT ;  /* 0x000000055f5b7210 */ /* 0x000fc400007fe403 */
[----:B------:R-:W-:Y:S02]  /*1e60*/  SEL R3, RZ, 0xffffffff, P1 ;  /* 0xffffffffff037807 */ /* 0x000fe40000800000 */
[----:B------:R-:W-:Y:S02]  /*1e70*/  ISETP.GE.AND P0, PT, R20, UR4, PT ;  /* 0x0000000414007c0c */ /* 0x000fe4000bf06270 */
[----:B------:R-:W-:Y:S01]  /*1e80*/  ISETP.GE.AND P1, PT, R96, UR4, PT ;  /* 0x0000000460007c0c */ /* 0x000fe2000bf26270 */
[----:B------:R-:W-:Y:S01]  /*1e90*/  IMAD.SHL.U32 R5, R3, 0x2, RZ ;  /* 0x0000000203057824 */ /* 0x000fe200078e00ff */
[----:B------:R-:W-:Y:S01]  /*1ea0*/  SEL R0, RZ, 0x1, P0 ;  /* 0x00000001ff007807 */ /* 0x000fe20000000000 */
[----:B------:R-:W-:Y:S01]  /*1eb0*/  IMAD R3, R6, UR6, RZ ;  /* 0x0000000606037c24 */ /* 0x000fe2000f8e02ff */
[----:B------:R-:W-:Y:S02]  /*1ec0*/  ISETP.GE.AND P0, PT, R98, UR4, PT ;  /* 0x0000000462007c0c */ /* 0x000fe4000bf06270 */
[----:B------:R-:W-:Y:S01]  /*1ed0*/  ISETP.GE.AND P3, PT, R7, UR4, PT ;  /* 0x0000000407007c0c */ /* 0x000fe2000bf66270 */
[----:B------:R-:W-:Y:S01]  /*1ee0*/  IMAD R7, R226, UR7, R3 ;  /* 0x00000007e2077c24 */ /* 0x000fe2000f8e0203 */
[----:B------:R-:W-:-:S02]  /*1ef0*/  LOP3.LUT R0, R5, 0x2, R0, 0xe2, !PT ;  /* 0x0000000205007812 */ /* 0x000fc400078ee200 */
[----:B------:R-:W-:Y:S02]  /*1f00*/  SEL R3, RZ, 0x4, P0 ;  /* 0x00000004ff037807 */ /* 0x000fe40000000000 */
[----:B------:R-:W-:Y:S02]  /*1f10*/  SEL R6, RZ, 0x8, P1 ;  /* 0x00000008ff067807 */ /* 0x000fe40000800000 */
[----:B------:R-:W-:Y:S02]  /*1f20*/  ISETP.GE.AND P0, PT, R94, UR4, PT ;  /* 0x000000045e007c0c */ /* 0x000fe4000bf06270 */
[----:B------:R-:W-:Y:S02]  /*1f30*/  ISETP.GE.AND P1, PT, R92, UR4, PT ;  /* 0x000000045c007c0c */ /* 0x000fe4000bf26270 */
[----:B------:R-:W-:Y:S01]  /*1f40*/  ISETP.GE.AND P2, PT, R4, UR4, PT ;  /* 0x0000000404007c0c */ /* 0x000fe2000bf46270 */
[----:B------:R-:W-:Y:S01]  /*1f50*/  IMAD.WIDE.U32 R4, R226, UR6, R20 ;  /* 0x00000006e2047c25 */ /* 0x000fe2000f8e0014 */
[----:B------:R-:W-:Y:S01]  /*1f60*/  LOP3.LUT R0, R6, R0, R3, 0xfe, !PT ;  /* 0x0000000006007212 */ /* 0x000fe200078efe03 */
[----:B------:R-:W-:Y:S01]  /*1f70*/  ULDC.64 UR4, c[0x0][0x328] ;  /* 0x0000ca0000047ab9 */ /* 0x000fe20000000a00 */
[----:B------:R-:W-:Y:S01]  /*1f80*/  SEL R3, RZ, 0x10, P0 ;  /* 0x00000010ff037807 */ /* 0x000fe20000000000 */
[----:B------:R-:W-:Y:S01]  /*1f90*/  IMAD.IADD R5, R5, 0x1, R7 ;  /* 0x0000000105057824 */ /* 0x000fe200078e0207 */
[----:B------:R-:W-:Y:S01]  /*1fa0*/  SEL R6, RZ, 0x20, P1 ;  /* 0x00000020ff067807 */ /* 0x000fe20000800000 */
[----:B------:R-:W-:-:S03]  /*1fb0*/  IMAD R7, R8, UR4, RZ ;  /* 0x0000000408077c24 */ /* 0x000fc6000f8e02ff */
[----:B------:R-:W-:Y:S02]  /*1fc0*/  LOP3.LUT R3, R6, R0, R3, 0xfe, !PT ;  /* 0x0000000006037212 */ /* 0x000fe400078efe03 */
[----:B------:R-:W-:Y:S01]  /*1fd0*/  SEL R0, RZ, 0x40, P2 ;  /* 0x00000040ff007807 */ /* 0x000fe20001000000 */
[C---:B------:R-:W-:Y:S02]  /*1fe0*/  IMAD R63, R41.reuse, UR5, R7 ;  /* 0x00000005293f7c24 */ /* 0x040fe4000f8e0207 */
[----:B------:R-:W-:Y:S01]  /*1ff0*/  IMAD.WIDE.U32 R40, R41, UR4, R4 ;  /* 0x0000000429287c25 */ /* 0x000fe2000f8e0004 */
[----:B------:R-:W-:Y:S01]  /*2000*/  LOP3.LUT R0, R3, R0, RZ, 0xfc, !PT ;  /* 0x0000000003007212 */ /* 0x000fe200078efcff */
[----:B------:R-:W1:Y:S01]  /*2010*/  S2R R29, SR_TID.X ;  /* 0x00000000001d7919 */ /* 0x000e620000002100 */
[----:B0-----:R-:W-:Y:S01]  /*2020*/  ISETP.GE.AND P0, PT, R20, R25, PT ;  /* 0x000000191400720c */ /* 0x001fe20003f06270 */
[----:B------:R-:W-:Y:S02]  /*2030*/  IMAD R4, R97, R48, RZ ;  /* 0x0000003061047224 */ /* 0x000fe400078e02ff */
[----:B--2---:R-:W-:-:S02]  /*2040*/  IMAD.SHL.U32 R87, R28, 0x40, RZ ;  /* 0x000000401c577824 */ /* 0x004fc400078e00ff */
[----:B------:R-:W-:Y:S01]  /*2050*/  VIADD R79, R26, 0x8 ;  /* 0x000000081a4f7836 */ /* 0x000fe20000000000 */
[----:B------:R-:W-:Y:S01]  /*2060*/  LOP3.LUT P1, RZ, R28, 0x4, RZ, 0xc0, !PT ;  /* 0x000000041cff7812 */ /* 0x000fe2000782c0ff */
[-C--:B----4-:R-:W-:Y:S02]  /*2070*/  IMAD R3, R97, R54.reuse, RZ ;  /* 0x0000003661037224 */ /* 0x090fe400078e02ff */
[----:B------:R-:W-:-:S04]  /*2080*/  IMAD.WIDE.U32 R8, R18, R54, R20 ;  /* 0x0000003612087225 */ /* 0x000fc800078e0014 */
[----:B------:R-:W-:-:S04]  /*2090*/  IMAD.WIDE.U32 R10, R18, R48, R20 ;  /* 0x00000030120a7225 */ /* 0x000fc800078e0014 */
[----:B------:R-:W-:Y:S01]  /*20a0*/  IMAD.MOV.U32 R80, RZ, RZ, 0x20 ;  /* 0x00000020ff507424 */ /* 0x000fe200078e00ff */
[C---:B------:R-:W-:Y:S01]  /*20b0*/  IADD3 R56, P2, R18.reuse, R27, RZ ;  /* 0x0000001b12387210 */ /* 0x040fe20007f5e0ff */
[----:B------:R-:W-:Y:S01]  /*20c0*/  IMAD R15, R18, R49, R4 ;  /* 0x00000031120f7224 */ /* 0x000fe200078e0204 */
[----:B------:R-:W-:Y:S01]  /*20d0*/  SHF.L.U64.HI R88, R42, 0x6, R43 ;  /* 0x000000062a587819 */ /* 0x000fe2000001022b */
[----:B------:R-:W-:Y:S01]  /*20e0*/  IMAD R13, R18, R55, R3 ;  /* 0x00000037120d7224 */ /* 0x000fe200078e0203 */
[----:B------:R-:W-:Y:S01]  /*20f0*/  SHF.L.U64.HI R84, R48, 0x6, R49 ;  /* 0x0000000630547819 */ /* 0x000fe20000010231 */
[----:B------:R-:W-:Y:S01]  /*2100*/  IMAD.WIDE.U32 R4, R18, R54, R38 ;  /* 0x0000003612047225 */ /* 0x000fe200078e0026 */
[----:B------:R-:W-:Y:S01]  /*2110*/  SHF.L.U64.HI R85, R54, 0x6, R55 ;  /* 0x0000000636557819 */ /* 0x000fe20000010237 */
[----:B------:R-:W-:Y:S02]  /*2120*/  ULDC UR4, c[0x0][0x2e4] ;  /* 0x0000b90000047ab9 */ /* 0x000fe40000000800 */
[----:B------:R-:W-:-:S02]  /*2130*/  IMAD.IADD R5, R5, 0x1, R13 ;  /* 0x0000000105057824 */ /* 0x000fc400078e020d */
[----:B-----5:R-:W-:Y:S02]  /*2140*/  IMAD.WIDE.U32 R50, R23, R54, R4 ;  /* 0x0000003617327225 */ /* 0x020fe400078e0004 */
[----:B------:R-:W2:Y:S01]  /*2150*/  LDL R4, [R1+0x28] ;  /* 0x0000280001047983 */ /* 0x000ea20000100800 */
[----:B------:R-:W-:Y:S01]  /*2160*/  SEL R3, R25, RZ, P0 ;  /* 0x000000ff19037207 */ /* 0x000fe20000000000 */
[----:B-1----:R-:W-:-:S04]  /*2170*/  VIADD R29, R29, 0xffffff80 ;  /* 0xffffff801d1d7836 */ /* 0x002fc80000000000 */
[----:B------:R-:W-:Y:S01]  /*2180*/  IMAD.IADD R3, R20, 0x1, R3 ;  /* 0x0000000114037824 */ /* 0x000fe200078e0203 */
[----:B------:R-:W-:Y:S02]  /*2190*/  LOP3.LUT R87, R87, 0x1c0, RZ, 0xc0, !PT ;  /* 0x000001c057577812 */ /* 0x000fe400078ec0ff */
[----:B------:R-:W-:Y:S02]  /*21a0*/  SHF.R.S32.HI R26, RZ, 0x1f, R29 ;  /* 0x0000001fff1a7819 */ /* 0x000fe4000001141d */
[----:B------:R-:W-:Y:S01]  /*21b0*/  SHF.R.S32.HI R12, RZ, 0x1f, R3 ;  /* 0x0000001fff0c7819 */ /* 0x000fe20000011403 */
[----:B------:R-:W-:Y:S01]  /*21c0*/  VIADD R28, R18, 0x40 ;  /* 0x00000040121c7836 */ /* 0x000fe20000000000 */
[----:B------:R-:W-:Y:S01]  /*21d0*/  SHF.R.U32.HI R82, RZ, 0x3, R87 ;  /* 0x00000003ff527819 */ /* 0x000fe20000011657 */
[----:B------:R-:W-:Y:S01]  /*21e0*/  IMAD.IADD R9, R13, 0x1, R9 ;  /* 0x000000010d097824 */ /* 0x000fe200078e0209 */
[----:B------:R-:W-:Y:S02]  /*21f0*/  LEA.HI R12, R12, R3, RZ, 0x3 ;  /* 0x000000030c0c7211 */ /* 0x000fe400078f18ff */
[----:B------:R-:W-:-:S02]  /*2200*/  LOP3.LUT R3, R87, 0x18, R20, 0xf8, !PT ;  /* 0x0000001857037812 */ /* 0x000fc400078ef814 */
[----:B------:R-:W-:Y:S01]  /*2210*/  LEA.HI R26, R26, R29, RZ, 0x5 ;  /* 0x0000001d1a1a7211 */ /* 0x000fe200078f28ff */
[----:B------:R-:W-:Y:S01]  /*2220*/  IMAD.SHL.U32 R28, R28, 0x40, RZ ;  /* 0x000000401c1c7824 */ /* 0x000fe200078e00ff */
[----:B------:R-:W-:Y:S02]  /*2230*/  SHF.R.S32.HI R13, RZ, 0x1f, R23 ;  /* 0x0000001fff0d7819 */ /* 0x000fe40000011417 */
[----:B------:R-:W-:Y:S02]  /*2240*/  LOP3.LUT R3, R3, R82, RZ, 0x3c, !PT ;  /* 0x0000005203037212 */ /* 0x000fe400078e3cff */
[----:B------:R-:W-:Y:S01]  /*2250*/  SHF.R.S32.HI R26, RZ, 0x5, R26 ;  /* 0x00000005ff1a7819 */ /* 0x000fe2000001141a */
[----:B------:R-:W-:Y:S01]  /*2260*/  IMAD.WIDE.U32 R6, R18, R48, R38 ;  /* 0x0000003012067225 */ /* 0x000fe200078e0026 */
[----:B------:R-:W-:-:S03]  /*2270*/  LOP3.LUT R28, R28, 0x1c0, RZ, 0xc0, !PT ;  /* 0x000001c01c1c7812 */ /* 0x000fc600078ec0ff */
[----:B------:R-:W-:Y:S01]  /*2280*/  IMAD R14, R13, R48, RZ ;  /* 0x000000300d0e7224 */ /* 0x000fe200078e02ff */
[--C-:B------:R-:W-:Y:S01]  /*2290*/  SHF.R.S32.HI R72, RZ, 0x3, R12.reuse ;  /* 0x00000003ff487819 */ /* 0x100fe2000001140c */
[----:B------:R-:W-:Y:S01]  /*22a0*/  IMAD R77, R26, 0x200, R3 ;  /* 0x000002001a4d7824 */ /* 0x000fe200078e0203 */
[----:B------:R-:W-:Y:S01]  /*22b0*/  LOP3.LUT R3, R87, 0x38, R12, 0xf8, !PT ;  /* 0x0000003857037812 */ /* 0x000fe200078ef80c */
[----:B------:R-:W-:Y:S01]  /*22c0*/  IMAD.IADD R7, R7, 0x1, R15 ;  /* 0x0000000107077824 */ /* 0x000fe200078e020f */
[----:B------:R-:W-:Y:S01]  /*22d0*/  LOP3.LUT R71, R12, 0xfffffff8, RZ, 0xc0, !PT ;  /* 0xfffffff80c477812 */ /* 0x000fe200078ec0ff */
[----:B------:R-:W-:Y:S01]  /*22e0*/  IMAD.IADD R11, R15, 0x1, R11 ;  /* 0x000000010f0b7824 */ /* 0x000fe200078e020b */
[----:B------:R-:W-:Y:S01]  /*22f0*/  SHF.R.U32.HI R81, RZ, 0x3, R28 ;  /* 0x00000003ff517819 */ /* 0x000fe2000001161c */
[----:B------:R-:W-:Y:S01]  /*2300*/  IMAD R69, R23, R49, R14 ;  /* 0x0000003117457224 */ /* 0x000fe200078e020e */
[----:B------:R-:W-:Y:S01]  /*2310*/  LOP3.LUT R12, R28, 0x38, R12, 0xf8, !PT ;  /* 0x000000381c0c7812 */ /* 0x000fe200078ef80c */
[----:B------:R-:W-:Y:S01]  /*2320*/  IMAD R14, R13, R54, RZ ;  /* 0x000000360d0e7224 */ /* 0x000fe200078e02ff */
[----:B------:R-:W-:Y:S01]  /*2330*/  LOP3.LUT R67, R3, R82, RZ, 0x3c, !PT ;  /* 0x0000005203437212 */ /* 0x000fe200078e3cff */
[----:B------:R-:W-:Y:S01]  /*2340*/  IMAD.WIDE.U32 R44, R23, R48, R6 ;  /* 0x00000030172c7225 */ /* 0x000fe200078e0006 */
[----:B------:R-:W-:-:S02]  /*2350*/  SEL R80, R80, 0xffffffe0, !P1 ;  /* 0xffffffe050507807 */ /* 0x000fc40004800000 */
[----:B------:R-:W-:Y:S01]  /*2360*/  LOP3.LUT R12, R12, R81, RZ, 0x3c, !PT ;  /* 0x000000510c0c7212 */ /* 0x000fe200078e3cff */
[----:B------:R-:W-:Y:S01]  /*2370*/  IMAD.WIDE.U32 R46, R23, R48, R10 ;  /* 0x00000030172e7225 */ /* 0x000fe200078e000a */
[----:B------:R-:W-:-:S03]  /*2380*/  SEL R3, RZ, 0xffffff80, P3 ;  /* 0xffffff80ff037807 */ /* 0x000fc60001800000 */
[----:B------:R-:W-:Y:S02]  /*2390*/  IMAD R15, R43, 0x60, RZ ;  /* 0x000000602b0f7824 */ /* 0x000fe400078e02ff */
[----:B------:R-:W-:Y:S02]  /*23a0*/  IMAD.SHL.U32 R86, R42, 0x40, RZ ;  /* 0x000000402a567824 */ /* 0x000fe400078e00ff */
[----:B------:R-:W-:Y:S02]  /*23b0*/  IMAD R75, R49, 0x60, RZ ;  /* 0x00000060314b7824 */ /* 0x000fe400078e02ff */
[----:B------:R-:W-:Y:S02]  /*23c0*/  IMAD.SHL.U32 R89, R48, 0x40, RZ ;  /* 0x0000004030597824 */ /* 0x000fe400078e00ff */
[----:B------:R-:W-:Y:S02]  /*23d0*/  IMAD R7, R23, R55, R14 ;  /* 0x0000003717077224 */ /* 0x000fe400078e020e */
[----:B------:R-:W-:-:S02]  /*23e0*/  IMAD R11, R55, 0x60, RZ ;  /* 0x00000060370b7824 */ /* 0x000fc400078e02ff */
[----:B------:R-:W-:Y:S02]  /*23f0*/  IMAD.SHL.U32 R83, R54, 0x40, RZ ;  /* 0x0000004036537824 */ /* 0x000fe400078e00ff */
[----:B------:R-:W-:Y:S01]  /*2400*/  IMAD.WIDE.U32 R52, R23, R54, R8 ;  /* 0x0000003617347225 */ /* 0x000fe200078e0008 */
[----:B------:R-:W-:-:S03]  /*2410*/  LOP3.LUT R3, R0, 0x80, R3, 0xc8, !PT ;  /* 0x0000008000037812 */ /* 0x000fc600078ec803 */
[----:B------:R-:W-:-:S04]  /*2420*/  IMAD.WIDE.U32 R42, R42, 0x60, RZ ;  /* 0x000000602a2a7825 */ /* 0x000fc800078e00ff */
[----:B------:R-:W-:-:S04]  /*2430*/  IMAD.WIDE.U32 R48, R48, 0x60, RZ ;  /* 0x0000006030307825 */ /* 0x000fc800078e00ff */
[----:B------:R-:W-:Y:S01]  /*2440*/  IMAD.WIDE.U32 R54, R54, 0x60, RZ ;  /* 0x0000006036367825 */ /* 0x000fe200078e00ff */
[----:B------:R-:W-:Y:S02]  /*2450*/  SHF.R.S32.HI R64, RZ, 0x1f, R71 ;  /* 0x0000001fff407819 */ /* 0x000fe40000011447 */
[----:B------:R-:W-:Y:S01]  /*2460*/  ISETP.GE.AND P1, PT, R20, UR4, PT ;  /* 0x0000000414007c0c */ /* 0x000fe2000bf26270 */
[----:B------:R-:W-:Y:S01]  /*2470*/  IMAD.X R57, R97, 0x1, R24, P2 ;  /* 0x0000000161397824 */ /* 0x000fe200010e0618 */
[----:B------:R-:W-:Y:S01]  /*2480*/  ISETP.GE.AND P2, PT, R99, UR4, PT ;  /* 0x0000000463007c0c */ /* 0x000fe2000bf46270 */
[----:B------:R-:W-:Y:S01]  /*2490*/  IMAD.IADD R70, R45, 0x1, R69 ;  /* 0x000000012d467824 */ /* 0x000fe200078e0245 */
[----:B------:R-:W-:Y:S01]  /*24a0*/  LOP3.LUT R0, R0, 0x40, RZ, 0xc0, !PT ;  /* 0x0000004000007812 */ /* 0x000fe200078ec0ff */
[----:B------:R-:W-:Y:S02]  /*24b0*/  IMAD.SHL.U32 R78, R25, 0x2, RZ ;  /* 0x00000002194e7824 */ /* 0x000fe400078e00ff */
[----:B------:R-:W-:-:S02]  /*24c0*/  IMAD.IADD R76, R43, 0x1, R15 ;  /* 0x000000012b4c7824 */ /* 0x000fc400078e020f */
[----:B------:R-:W-:Y:S02]  /*24d0*/  IMAD.IADD R75, R49, 0x1, R75 ;  /* 0x00000001314b7824 */ /* 0x000fe400078e024b */
[----:B------:R-:W-:Y:S02]  /*24e0*/  IMAD.IADD R74, R55, 0x1, R11 ;  /* 0x00000001374a7824 */ /* 0x000fe400078e020b */
[----:B------:R-:W-:Y:S02]  /*24f0*/  IMAD.IADD R73, R80, 0x1, R77 ;  /* 0x0000000150497824 */ /* 0x000fe400078e024d */
[----:B------:R-:W-:Y:S02]  /*2500*/  IMAD.IADD R69, R69, 0x1, R47 ;  /* 0x0000000145457824 */ /* 0x000fe400078e022f */
[----:B------:R-:W-:Y:S02]  /*2510*/  IMAD.IADD R68, R51, 0x1, R7 ;  /* 0x0000000133447824 */ /* 0x000fe400078e0207 */
[----:B------:R-:W-:-:S02]  /*2520*/  IMAD.IADD R66, R7, 0x1, R53 ;  /* 0x0000000107427824 */ /* 0x000fc400078e0235 */
[----:B------:R-:W-:Y:S02]  /*2530*/  IMAD R67, R26, 0x200, R67 ;  /* 0x000002001a437824 */ /* 0x000fe400078e0243 */
[----:B------:R-:W-:Y:S01]  /*2540*/  IMAD.IADD R63, R41, 0x1, R63 ;  /* 0x00000001293f7824 */ /* 0x000fe200078e023f */
[----:B------:R-:W-:Y:S01]  /*2550*/  @!P6 BAR.SYNC.DEFER_BLOCKING 0x9, 0x100 ;  /* 0x024400000000eb1d */ /* 0x000fe20000010000 */
[----:B--2---:R-:W-:-:S07]  /*2560*/  IMAD.IADD R65, R4, 0x1, R12 ;  /* 0x0000000104417824 */ /* 0x004fce00078e020c */
.L_x_4391:
        /* <DEDUP_REMOVED lines=68> */
.L_x_4348:
[----:B------:R-:W-:Y:S05]  /*29b0*/  BSYNC B1 ;  /* 0x0000000000017941 */ /* 0x000fea0003800000 */
.L_x_4347:
[----:B0-----:R-:W-:Y:S01]  /*29c0*/  VIADD R10, R18, 0x40 ;  /* 0x00000040120a7836 */ /* 0x001fe20000000000 */
[----:B------:R-:W-:Y:S01]  /*29d0*/  BSSY B1, `(.L_x_4349) ;  /* 0x000001d000017945 */ /* 0x000fe20003800000 */
[----:B------:R-:W-:Y:S01]  /*29e0*/  CS2R R26, SRZ ;  /* 0x00000000001a7805 */ /* 0x000fe2000001ff00 */
[----:B-----5:R-:W-:Y:S01]  /*29f0*/  IMAD.MOV.U32 R102, RZ, RZ, R30 ;  /* 0x000000ffff667224 */ /* 0x020fe200078e001e */
[----:B------:R-:W-:Y:S02]  /*2a00*/  CS2R R24, SRZ ;  /* 0x0000000000187805 */ /* 0x000fe4000001ff00 */
[----:B------:R-:W-:Y:S02]  /*2a10*/  ISETP.GE.AND P5, PT, R10, R101, PT ;  /* 0x000000650a00720c */ /* 0x000fe40003fa6270 */
[----:B------:R-:W-:Y:S01]  /*2a20*/  CS2R R10, SRZ ;  /* 0x00000000000a7805 */ /* 0x000fe2000001ff00 */
[----:B------:R-:W-:-:S10]  /*2a30*/  IMAD.MOV.U32 R103, RZ, RZ, R31 ;  /* 0x000000ffff677224 */ /* 0x000fd400078e001f */
        /* <DEDUP_REMOVED lines=22> */
.L_x_4350:
[----:B------:R-:W-:Y:S05]  /*2ba0*/  BSYNC B1 ;  /* 0x0000000000017941 */ /* 0x000fea0003800000 */
.L_x_4349:
        /* <DEDUP_REMOVED lines=33> */
.L_x_4351:
[----:B------:R-:W-:Y:S01]  /*2dc0*/  IMAD R90, R16, 0x8, R17 ;  /* 0x00000008105a7824 */ /* 0x000fe200078e0211 */
[----:B------:R-:W-:Y:S01]  /*2dd0*/  SHF.L.U32 R111, R22, 0x1f, RZ ;  /* 0x0000001f166f7819 */ /* 0x000fe200000006ff */
[----:B------:R-:W-:Y:S03]  /*2de0*/  BSSY B1, `(.L_x_4352) ;  /* 0x0000003000017945 */ /* 0x000fe60003800000 */
[----:B------:R-:W0:Y:S02]  /*2df0*/  SYNCS.PHASECHK.TRANS64.TRYWAIT P6, [R90+URZ+0x32490], R111 ;  /* 0x0324906f5a0075a7 */ /* 0x000e2400080c017f */
[----:B0-----:R-:W-:Y:S05]  /*2e00*/  @!P6 BRA `(.L_x_4353) ;  /* 0x0000017800c8e947 */ /* 0x001fea0003800000 */
.L_x_4593:
[----:B------:R-:W-:Y:S05]  /*2e10*/  BSYNC B1 ;  /* 0x0000000000017941 */ /* 0x000fea0003800000 */
.L_x_4352:
        /* <DEDUP_REMOVED lines=14> */
[C---:B------:R-:W-:Y:S02]  /*2f00*/  PRMT R109, R110.reuse, 0x5410, R109 ;  /* 0x000054106e6d7816 */ /* 0x040fe4000000006d */
        /* <DEDUP_REMOVED lines=24> */
[----:B------:R-:W-:Y:S01]  /*3090*/  FMUL.FTZ R35, R35, R112 ;  /* 0x0000007023237220 */ /* 0x000fe20000410000 */
        /* <DEDUP_REMOVED lines=14> */
.L_x_4359:
[----:B------:R-:W-:Y:S05]  /*3180*/  BSYNC B3 ;  /* 0x0000000000037941 */ /* 0x000fea0003800000 */
.L_x_4358:
[----:B--2---:R1:W-:Y:S02]  /*3190*/  STG.E.128 desc[UR52][R14.64], R4 ;  /* 0x000000040e007986 */ /* 0x0043e4000c101d34 */
.L_x_4357:
[----:B------:R-:W-:Y:S05]  /*31a0*/  BSYNC B2 ;  /* 0x0000000000027941 */ /* 0x000fea0003800000 */
.L_x_4356:
        /* <DEDUP_REMOVED lines=25> */
[CC--:B------:R-:W-:Y:S01]  /*3340*/  FMUL.FTZ R115, R7.reuse, R110.reuse ;  /* 0x0000006e07737220 */ /* 0x0c0fe20000410000 */
[C---:B------:R-:W-:Y:S02]  /*3350*/  IMAD.U32 R5, R4.reuse, 0x10000, RZ ;  /* 0x0001000004057824 */ /* 0x040fe400078e00ff */
[----:B------:R-:W-:Y:S01]  /*3360*/  FMUL.FTZ R7, R7, R33 ;  /* 0x0000002107077220 */ /* 0x000fe20000410000 */
[----:B------:R-:W-:Y:S01]  /*3370*/  LOP3.LUT R4, R4, 0xffff0000, RZ, 0xc0, !PT ;  /* 0xffff000004047812 */ /* 0x000fe200078ec0ff */
[C---:B------:R-:W-:Y:S01]  /*3380*/  FMUL.FTZ R117, R29.reuse, R113 ;  /* 0x000000711d757220 */ /* 0x040fe20000410000 */
[----:B------:R-:W-:Y:S01]  /*3390*/  LOP3.LUT R112, R112, 0xffff0000, RZ, 0xc0, !PT ;  /* 0xffff000070707812 */ /* 0x000fe200078ec0ff */
[----:B------:R-:W-:Y:S01]  /*33a0*/  FMUL.FTZ R29, R29, R35 ;  /* 0x000000231d1d7220 */ /* 0x000fe20000410000 */
        /* <DEDUP_REMOVED lines=8> */
[----:B------:R-:W-:Y:S01]  /*3430*/  FMUL.FTZ R4, R4, R32 ;  /* 0x0000002004047220 */ /* 0x000fe20000410000 */
[----:B------:R-:W-:Y:S01]  /*3440*/  FMUL.FTZ R31, R31, R34 ;  /* 0x000000221f1f7220 */ /* 0x000fe20000410000 */
        /* <DEDUP_REMOVED lines=10> */
.L_x_4361:
[----:B------:R-:W-:Y:S05]  /*34f0*/  BSYNC B2 ;  /* 0x0000000000027941 */ /* 0x000fea0003800000 */
.L_x_4360:
[----:B--2---:R2:W-:Y:S02]  /*3500*/  STG.E.128 desc[UR52][R14.64+0x40], R4 ;  /* 0x000040040e007986 */ /* 0x0045e4000c101d34 */
.L_x_4355:
[----:B------:R-:W-:Y:S05]  /*3510*/  BSYNC B1 ;  /* 0x0000000000017941 */ /* 0x000fea0003800000 */
.L_x_4354:
        /* <DEDUP_REMOVED lines=53> */
.L_x_4366:
[----:B------:R-:W-:Y:S05]  /*3870*/  BSYNC B2 ;  /* 0x0000000000027941 */ /* 0x000fea0003800000 */
.L_x_4365:
[----:B--2---:R3:W-:Y:S02]  /*3880*/  STG.E.128 desc[UR52][R12.64], R4 ;  /* 0x000000040c007986 */ /* 0x0047e4000c101d34 */
.L_x_4364:
[----:B------:R-:W-:Y:S05]  /*3890*/  BSYNC B1 ;  /* 0x0000000000017941 */ /* 0x000fea0003800000 */
.L_x_4363:
        /* <DEDUP_REMOVED lines=52> */
.L_x_4368:
[----:B------:R-:W-:Y:S05]  /*3be0*/  BSYNC B1 ;  /* 0x0000000000017941 */ /* 0x000fea0003800000 */
.L_x_4367:
[----:B--2---:R1:W-:Y:S01]  /*3bf0*/  STG.E.128 desc[UR52][R12.64+0x40], R4 ;  /* 0x000040040c007986 */ /* 0x0043e2000c101d34 */
[----:B------:R-:W-:Y:S05]  /*3c00*/  BRA `(.L_x_4362) ;  /* 0x0000001400ec7947 */ /* 0x000fea0003800000 */
.L_x_4346:
[----:B------:R-:W-:Y:S01]  /*3c10*/  VIADD R8, R18, 0x40 ;  /* 0x0000004012087836 */ /* 0x000fe20000000000 */
[----:B------:R-:W-:Y:S02]  /*3c20*/  CS2R R14, SRZ ;  /* 0x00000000000e7805 */ /* 0x000fe4000001ff00 */
[----:B------:R-:W-:Y:S02]  /*3c30*/  CS2R R12, SRZ ;  /* 0x00000000000c7805 */ /* 0x000fe4000001ff00 */
[----:B------:R-:W-:Y:S02]  /*3c40*/  CS2R R26, SRZ ;  /* 0x00000000001a7805 */ /* 0x000fe4000001ff00 */
[----:B------:R-:W-:Y:S02]  /*3c50*/  CS2R R24, SRZ ;  /* 0x0000000000187805 */ /* 0x000fe4000001ff00 */
        /* <DEDUP_REMOVED lines=68> */
.L_x_4369:
        /* <DEDUP_REMOVED lines=9> */
.L_x_4594:
[----:B------:R-:W-:Y:S05]  /*4130*/  BSYNC B1 ;  /* 0x0000000000017941 */ /* 0x000fea0003800000 */
.L_x_4370:
[----:B------:R-:W-:Y:S01]  /*4140*/  ISETP.GE.OR P5, PT, R18, R101, P1 ;  /* 0x000000651200720c */ /* 0x000fe20000fa6670 */
[----:B------:R-:W-:-:S12]  /*4150*/  BSSY B1, `(.L_x_4372) ;  /* 0x0000085000017945 */ /* 0x000fd80003800000 */
[----:B------:R-:W-:Y:S05]  /*4160*/  @P5 BRA `(.L_x_4373) ;  /* 0x00000008000c5947 */ /* 0x000fea0003800000 */
[----:B------:R-:W1:Y:S01]  /*4170*/  S2R R30, SR_TID.X ;  /* 0x00000000001e7919 */ /* 0x000e620000002100 */
        /* <DEDUP_REMOVED lines=8> */
[----:B------:R-:W-:Y:S01]  /*4200*/  LEA.HI R29, R29, R28, RZ, 0x4 ;  /* 0x0000001c1d1d7211 */ /* 0x000fe200078f20ff */
[----:B------:R-:W-:Y:S01]  /*4210*/  IMAD R28, R16, 0x1800, R67 ;  /* 0x00001800101c7824 */ /* 0x000fe200078e0243 */
[----:B------:R-:W-:Y:S02]  /*4220*/  IADD3.X R112, R95, R114, R64, P5, P6 ;  /* 0x000000725f707210 */ /* 0x000fe40002fec440 */
[----:B------:R-:W-:Y:S01]  /*4230*/  LEA.HI.SX32 R29, R29, R72, 0x1c ;  /* 0x000000481d1d7211 */ /* 0x000fe200078fe2ff */
[----:B------:R-:W-:-:S04]  /*4240*/  IMAD R28, R28, 0x2, R17 ;  /* 0x000000021c1c7824 */ /* 0x000fc800078e0211 */
[----:B------:R-:W-:-:S05]  /*4250*/  IMAD.SHL.U32 R116, R29, 0x8, RZ ;  /* 0x000000081d747824 */ /* 0x000fca00078e00ff */
[----:B------:R-:W-:Y:S01]  /*4260*/  LOP3.LUT R29, R87, 0x38, R116, 0xf8, !PT ;  /* 0x00000038571d7812 */ /* 0x000fe200078ef874 */
[----:B-1----:R-:W-:-:S03]  /*4270*/  VIADD R31, R30, 0xffffff80 ;  /* 0xffffff801e1f7836 */ /* 0x002fc60000000000 */
[----:B------:R-:W-:Y:S02]  /*4280*/  LOP3.LUT R29, R29, R82, RZ, 0x3c, !PT ;  /* 0x000000521d1d7212 */ /* 0x000fe400078e3cff */
[----:B------:R-:W-:-:S04]  /*4290*/  SHF.R.S32.HI R30, RZ, 0x1f, R31 ;  /* 0x0000001fff1e7819 */ /* 0x000fc8000001141f */
[----:B------:R-:W-:-:S04]  /*42a0*/  LEA.HI R30, R30, R31, RZ, 0x5 ;  /* 0x0000001f1e1e7211 */ /* 0x000fc800078f28ff */
[----:B------:R-:W-:-:S05]  /*42b0*/  SHF.R.S32.HI R30, RZ, 0x5, R30 ;  /* 0x00000005ff1e7819 */ /* 0x000fca000001141e */
[----:B------:R-:W-:-:S04]  /*42c0*/  IMAD R29, R30, 0x200, R29 ;  /* 0x000002001e1d7824 */ /* 0x000fc800078e021d */
        /* <DEDUP_REMOVED lines=96> */
.L_x_4375:
[----:B------:R-:W-:Y:S05]  /*48d0*/  BSYNC B2 ;  /* 0x0000000000027941 */ /* 0x000fea0003800000 */
.L_x_4374:
        /* <DEDUP_REMOVED lines=12> */
.L_x_4373:
[----:B------:R-:W-:Y:S05]  /*49a0*/  BSYNC B1 ;  /* 0x0000000000017941 */ /* 0x000fea0003800000 */
.L_x_4372:
[C---:B-1----:R-:W-:Y:S02]  /*49b0*/  VIADD R13, R18.reuse, 0x40 ;  /* 0x00000040120d7836 */ /* 0x042fe40000000000 */
[----:B------:R-:W-:Y:S02]  /*49c0*/  VIADD R12, R18, 0x40 ;  /* 0x00000040120c7836 */ /* 0x000fe40000000000 */
[C---:B--2---:R-:W-:Y:S01]  /*49d0*/  IMAD.WIDE.U32 R106, R13.reuse, R104, R106 ;  /* 0x000000680d6a7225 */ /* 0x044fe200078e006a */
[----:B------:R-:W-:Y:S02]  /*49e0*/  ISETP.GE.OR P5, PT, R13, R101, P1 ;  /* 0x000000650d00720c */ /* 0x000fe40000fa6670 */
[----:B------:R-:W-:-:S05]  /*49f0*/  SHF.R.S32.HI R12, RZ, 0x1f, R12 ;  /* 0x0000001fff0c7819 */ /* 0x000fca000001140c */
[----:B------:R-:W-:-:S04]  /*4a00*/  IMAD R12, R12, R104, RZ ;  /* 0x000000680c0c7224 */ /* 0x000fc800078e02ff */
[----:B------:R-:W-:Y:S02]  /*4a10*/  IMAD R105, R13, R105, R12 ;  /* 0x000000690d697224 */ /* 0x000fe400078e020c */
[----:B------:R-:W-:Y:S05]  /*4a20*/  @P5 BRA `(.L_x_4362) ;  /* 0x0000000800645947 */ /* 0x000fea0003800000 */
[----:B------:R-:W2:Y:S01]  /*4a30*/  LDL R14, [R1+0x28] ;  /* 0x00002800010e7983 */ /* 0x000ea20000100800 */
[----:B------:R-:W-:Y:S01]  /*4a40*/  IMAD.IADD R30, R107, 0x1, R105 ;  /* 0x000000016b1e7824 */ /* 0x000fe200078e0269 */
[----:B------:R-:W-:Y:S01]  /*4a50*/  IADD3 R12, P5, P6, R36, R106, R71 ;  /* 0x0000006a240c7210 */ /* 0x000fe20007ebe047 */
[----:B------:R-:W-:Y:S01]  /*4a60*/  VIADD R15, R18, 0x40 ;  /* 0x00000040120f7836 */ /* 0x000fe20000000000 */
[----:B------:R-:W-:Y:S01]  /*4a70*/  SEL R115, R78, R115, !P0 ;  /* 0x000000734e737207 */ /* 0x000fe20004000000 */
[----:B------:R-:W-:Y:S01]  /*4a80*/  BSSY B1, `(.L_x_4376) ;  /* 0x000006f000017945 */ /* 0x000fe20003800000 */
[----:B------:R-:W-:Y:S01]  /*4a90*/  IADD3.X R13, R95, R30, R64, P5, P6 ;  /* 0x0000001e5f0d7210 */ /* 0x000fe20002fec440 */
[----:B------:R-:W-:Y:S01]  /*4aa0*/  IMAD.SHL.U32 R15, R15, 0x40, RZ ;  /* 0x000000400f0f7824 */ /* 0x000fe200078e00ff */
[----:B------:R-:W-:-:S04]  /*4ab0*/  LEA R28, P5, R12, R102, 0x1 ;  /* 0x000000660c1c7211 */ /* 0x000fc800078a08ff */
[----:B------:R-:W-:Y:S02]  /*4ac0*/  LEA.HI.X R29, R12, R103, R13, 0x1, P5 ;  /* 0x000000670c1d7211 */ /* 0x000fe400028f0c0d */
[----:B------:R-:W-:Y:S02]  /*4ad0*/  SHF.R.S32.HI R12, RZ, 0x1f, R115 ;  /* 0x0000001fff0c7819 */ /* 0x000fe40000011473 */
[----:B------:R-:W-:Y:S02]  /*4ae0*/  LOP3.LUT R15, R15, 0x1c0, RZ, 0xc0, !PT ;  /* 0x000001c00f0f7812 */ /* 0x000fe400078ec0ff */
[----:B------:R-:W-:-:S04]  /*4af0*/  LEA.HI R115, R12, R115, RZ, 0x4 ;  /* 0x000000730c737211 */ /* 0x000fc800078f20ff */
[----:B------:R-:W-:-:S05]  /*4b00*/  LEA.HI.SX32 R31, R115, R72, 0x1c ;  /* 0x00000048731f7211 */ /* 0x000fca00078fe2ff */
[----:B------:R-:W-:-:S05]  /*4b10*/  IMAD.SHL.U32 R31, R31, 0x8, RZ ;  /* 0x000000081f1f7824 */ /* 0x000fca00078e00ff */
[----:B------:R-:W-:-:S04]  /*4b20*/  LOP3.LUT R12, R15, 0x38, R31, 0xf8, !PT ;  /* 0x000000380f0c7812 */ /* 0x000fc800078ef81f */
[----:B------:R-:W-:-:S05]  /*4b30*/  LOP3.LUT R12, R12, R81, RZ, 0x3c, !PT ;  /* 0x000000510c0c7212 */ /* 0x000fca00078e3cff */
[----:B--2---:R-:W-:Y:S02]  /*4b40*/  IMAD.IADD R13, R14, 0x1, R12 ;  /* 0x000000010e0d7824 */ /* 0x004fe400078e020c */
        /* <DEDUP_REMOVED lines=10> */
[----:B--2---:R-:W-:Y:S01]  /*4bf0*/  IMAD.U32 R10, R24, 0x10000, RZ ;  /* 0x00010000180a7824 */ /* 0x004fe200078e00ff */
[----:B------:R-:W-:Y:S01]  /*4c00*/  SHF.R.U64 R32, R4, 0x10, R5 ;  /* 0x0000001004207819 */ /* 0x000fe20000001205 */
[----:B-1----:R-:W-:Y:S01]  /*4c10*/  IMAD.U32 R5, R13, 0x10000, RZ ;  /* 0x000100000d057824 */ /* 0x002fe200078e00ff */
[----:B------:R-:W-:Y:S01]  /*4c20*/  PRMT R120, R120, 0x5410, R109 ;  /* 0x0000541078787816 */ /* 0x000fe2000000006d */
[----:B------:R-:W-:Y:S01]  /*4c30*/  IMAD.U32 R4, R12, 0x10000, RZ ;  /* 0x000100000c047824 */ /* 0x000fe200078e00ff */
[----:B------:R-:W-:-:S02]  /*4c40*/  PRMT R124, R124, 0x5410, R35 ;  /* 0x000054107c7c7816 */ /* 0x000fc40000000023 */
[----:B------:R-:W-:Y:S01]  /*4c50*/  SHF.R.U64 R108, R8, 0x10, R9 ;  /* 0x00000010086c7819 */ /* 0x000fe20000001209 */
[----:B------:R-:W-:Y:S01]  /*4c60*/  IMAD.U32 R8, R15, 0x10000, RZ ;  /* 0x000100000f087824 */ /* 0x000fe200078e00ff */
[----:B------:R-:W-:Y:S01]  /*4c70*/  SHF.R.U32.HI R105, RZ, 0x10, R11 ;  /* 0x00000010ff697819 */ /* 0x000fe2000001160b */
[----:B------:R-:W-:Y:S01]  /*4c80*/  IMAD.U32 R11, R25, 0x10000, RZ ;  /* 0x00010000190b7824 */ /* 0x000fe200078e00ff */
[--C-:B------:R-:W-:Y:S02]  /*4c90*/  SHF.R.U64 R104, R6, 0x10, R7.reuse ;  /* 0x0000001006687819 */ /* 0x100fe40000001207 */
[----:B------:R-:W-:Y:S01]  /*4ca0*/  PRMT R117, R117, 0x5410, R34 ;  /* 0x0000541075757816 */ /* 0x000fe20000000022 */
[----:B------:R-:W-:Y:S01]  /*4cb0*/  IMAD.U32 R34, R124, 0x10000, RZ ;  /* 0x000100007c227824 */ /* 0x000fe200078e00ff */
[----:B------:R-:W-:Y:S01]  /*4cc0*/  PRMT R123, R123, 0x5410, R32 ;  /* 0x000054107b7b7816 */ /* 0x000fe20000000020 */
[----:B------:R-:W-:Y:S01]  /*4cd0*/  IMAD.U32 R32, R120, 0x10000, RZ ;  /* 0x0001000078207824 */ /* 0x000fe200078e00ff */
[----:B------:R-:W-:Y:S01]  /*4ce0*/  SHF.R.U32.HI R33, RZ, 0x10, R7 ;  /* 0x00000010ff217819 */ /* 0x000fe20000011607 */
[----:B------:R-:W-:Y:S01]  /*4cf0*/  IMAD.U32 R7, R14, 0x10000, RZ ;  /* 0x000100000e077824 */ /* 0x000fe200078e00ff */
[----:B------:R-:W-:Y:S01]  /*4d00*/  PRMT R119, R119, 0x5410, R108 ;  /* 0x0000541077777816 */ /* 0x000fe2000000006c */
[----:B------:R-:W-:Y:S01]  /*4d10*/  FMUL.FTZ R108, R11, R32 ;  /* 0x000000200b6c7220 */ /* 0x000fe20000410000 */
[----:B------:R-:W-:Y:S01]  /*4d20*/  PRMT R121, R121, 0x5410, R104 ;  /* 0x0000541079797816 */ /* 0x000fe20000000068 */
[-C--:B------:R-:W-:Y:S01]  /*4d30*/  FMUL.FTZ R104, R11, R34.reuse ;  /* 0x000000220b687220 */ /* 0x080fe20000410000 */
[----:B------:R-:W-:Y:S01]  /*4d40*/  PRMT R118, R118, 0x5410, R105 ;  /* 0x0000541076767816 */ /* 0x000fe20000000069 */
[C---:B------:R-:W-:Y:S01]  /*4d50*/  FFMA.FTZ R108, R5.reuse, R34, R108 ;  /* 0x00000022056c7223 */ /* 0x040fe2000001006c */
[----:B------:R-:W-:Y:S01]  /*4d60*/  PRMT R122, R122, 0x5410, R33 ;  /* 0x000054107a7a7816 */ /* 0x000fe20000000021 */
[----:B------:R-:W-:Y:S01]  /*4d70*/  FFMA.FTZ R104, R5, R32, -R104 ;  /* 0x0000002005687223 */ /* 0x000fe20000010868 */
        /* <DEDUP_REMOVED lines=63> */
.L_x_4377:
[----:B------:R-:W-:Y:S05]  /*5170*/  BSYNC B1 ;  /* 0x0000000000017941 */ /* 0x000fea0003800000 */
.L_x_4376:
        /* <DEDUP_REMOVED lines=10> */
.L_x_4345:
[----:B------:R-:W-:-:S13]  /*5220*/  ISETP.NE.AND P3, PT, R218, 0x3, PT ;  /* 0x00000003da00780c */ /* 0x000fda0003f65270 */
[----:B------:R-:W-:Y:S05]  /*5230*/  @!P3 BRA `(.L_x_4378) ;  /* 0x000000000004b947 */ /* 0x000fea0003800000 */
[----:B------:R-:W-:Y:S01]  /*5240*/  BPT.TRAP 0x1 ;  /* 0x000000040000795c */ /* 0x000fe20000300000 */
.L_x_4378:
[----:B------:R-:W-:Y:S01]  /*5250*/  IMAD R90, R16, 0x8, R17 ;  /* 0x00000008105a7824 */ /* 0x000fe200078e0211 */
[----:B------:R-:W-:Y:S01]  /*5260*/  SHF.L.U32 R111, R22, 0x1f, RZ ;  /* 0x0000001f166f7819 */ /* 0x000fe200000006ff */
[----:B------:R-:W-:Y:S01]  /*5270*/  IMAD R101, R59, -0x60, R62 ;  /* 0xffffffa03b657824 */ /* 0x000fe200078e023e */
[----:B------:R-:W-:Y:S02]  /*5280*/  BSSY B1, `(.L_x_4379) ;  /* 0x0000004000017945 */ /* 0x000fe40003800000 */
[----:B------:R-:W0:Y:S02]  /*5290*/  SYNCS.PHASECHK.TRANS64.TRYWAIT P4, [R90+URZ+0x32490], R111 ;  /* 0x0324906f5a0075a7 */ /* 0x000e24000808017f */
[----:B------:R-:W-:Y:S01]  /*52a0*/  VIMNMX R101, R101, 0x60, PT ;  /* 0x0000006065657848 */ /* 0x000fe20003fe0100 */
[----:B0-----:R-:W-:Y:S06]  /*52b0*/  @!P4 BRA `(.L_x_4380) ;  /* 0x0000015400c4c947 */ /* 0x001fec0003800000 */
.L_x_4595:
[----:B------:R-:W-:Y:S05]  /*52c0*/  BSYNC B1 ;  /* 0x0000000000017941 */ /* 0x000fea0003800000 */
.L_x_4379:
[CC--:B------:R-:W-:Y:S01]  /*52d0*/  ISETP.GE.AND P5, PT, R18.reuse, R101.reuse, PT ;  /* 0x000000651200720c */ /* 0x0c0fe20003fa6270 */
[----:B------:R-:W-:Y:S01]  /*52e0*/  VIADD R4, R18, 0x40 ;  /* 0x0000004012047836 */ /* 0x000fe20000000000 */
[----:B------:R-:W-:Y:S04]  /*52f0*/  BSSY B1, `(.L_x_4381) ;  /* 0x0000007000017945 */ /* 0x000fe80003800000 */
[----:B------:R-:W-:-:S07]  /*5300*/  ISETP.GE.AND P4, PT, R4, R101, PT ;  /* 0x000000650400720c */ /* 0x000fce0003f86270 */
[----:B------:R-:W-:Y:S06]  /*5310*/  @P5 BRA `(.L_x_4382) ;  /* 0x0000000000105947 */ /* 0x000fec0003800000 */
[----:B------:R-:W1:Y:S04]  /*5320*/  @!P1 LDS.128 R4, [R108] ;  /* 0x000000006c049984 */ /* 0x000e680000000c00 */
[----:B------:R-:W2:Y:S04]  /*5330*/  @!P2 LDS.128 R8, [R104] ;  /* 0x000000006808a984 */ /* 0x000ea80000000c00 */
[----:B-1----:R1:W-:Y:S04]  /*5340*/  @!P1 STG.E.128 desc[UR52][R14.64], R4 ;  /* 0x000000040e009986 */ /* 0x0023e8000c101d34 */
[----:B--2---:R1:W-:Y:S02]  /*5350*/  @!P2 STG.E.128 desc[UR52][R14.64+0x40], R8 ;  /* 0x000040080e00a986 */ /* 0x0043e4000c101d34 */
.L_x_4382:
[----:B------:R-:W-:Y:S05]  /*5360*/  BSYNC B1 ;  /* 0x0000000000017941 */ /* 0x000fea0003800000 */
.L_x_4381:
[----:B------:R-:W-:Y:S05]  /*5370*/  @P4 BRA `(.L_x_4362) ;  /* 0x0000000000104947 */ /* 0x000fea0003800000 */
[----:B-1----:R-:W1:Y:S04]  /*5380*/  @!P1 LDS.128 R4, [R108+0x2000] ;  /* 0x002000006c049984 */ /* 0x002e680000000c00 */
[----:B------:R-:W2:Y:S04]  /*5390*/  @!P2 LDS.128 R8, [R104+0x2000] ;  /* 0x002000006808a984 */ /* 0x000ea80000000c00 */
[----:B-1----:R3:W-:Y:S04]  /*53a0*/  @!P1 STG.E.128 desc[UR52][R12.64], R4 ;  /* 0x000000040c009986 */ /* 0x0027e8000c101d34 */
[----:B--2---:R3:W-:Y:S02]  /*53b0*/  @!P2 STG.E.128 desc[UR52][R12.64+0x40], R8 ;  /* 0x000040080c00a986 */ /* 0x0047e4000c101d34 */
.L_x_4362:
[----:B------:R-:W-:Y:S05]  /*53c0*/  BSYNC B0 ;  /* 0x0000000000007941 */ /* 0x000fea0003800000 */
.L_x_4344:
        /* <DEDUP_REMOVED lines=17> */
.L_x_4384:
[----:B------:R-:W-:Y:S05]  /*54e0*/  BSYNC B0 ;  /* 0x0000000000007941 */ /* 0x000fea0003800000 */
.L_x_4383:
[----:B------:R-:W2:Y:S01]  /*54f0*/  SYNCS.PHASECHK.TRANS64.TRYWAIT P3, [R90+URZ+0x324b0], R111 ;  /* 0x0324b06f5a0075a7 */ /* 0x000ea2000806017f */
[----:B------:R-:W-:Y:S01]  /*5500*/  ULDC UR40, c[0x0][0x310] ;  /* 0x0000c40000287ab9 */ /* 0x000fe20000000800 */
[----:B------:R-:W-:Y:S01]  /*5510*/  ULDC.64 UR38, c[0x0][0x318] ;  /* 0x0000c60000267ab9 */ /* 0x000fe20000000a00 */
[----:B------:R-:W-:Y:S01]  /*5520*/  ULDC.64 UR36, c[0x0][0x308] ;  /* 0x0000c20000247ab9 */ /* 0x000fe20000000a00 */
[----:B------:R-:W-:Y:S01]  /*5530*/  BSSY B0, `(.L_x_4385) ;  /* 0x0000003000007945 */ /* 0x000fe20003800000 */
[----:B-1----:R-:W-:-:S03]  /*5540*/  IMAD R4, R16, 0x6000, R77 ;  /* 0x0000600010047824 */ /* 0x002fc600078e024d */
[----:B--2---:R-:W-:Y:S05]  /*5550*/  @!P3 BRA `(.L_x_4386) ;  /* 0x000001540030b947 */ /* 0x004fea0003800000 */
.L_x_4596:
[----:B------:R-:W-:Y:S05]  /*5560*/  BSYNC B0 ;  /* 0x0000000000007941 */ /* 0x000fea0003800000 */
.L_x_4385:
        /* <DEDUP_REMOVED lines=39> */
.L_x_4388:
[----:B------:R-:W-:Y:S05]  /*57e0*/  BSYNC B0 ;  /* 0x0000000000007941 */ /* 0x000fea0003800000 */
.L_x_4387:
[----:B------:R-:W-:Y:S01]  /*57f0*/  VIADD R4, R18, 0x40 ;  /* 0x0000004012047836 */ /* 0x000fe20000000000 */
[----:B------:R-:W-:Y:S04]  /*5800*/  BSSY B0, `(.L_x_4389) ;  /* 0x0000025000007945 */ /* 0x000fe80003800000 */
[----:B------:R-:W-:-:S13]  /*5810*/  ISETP.GE.AND P3, PT, R4, R101, PT ;  /* 0x000000650400720c */ /* 0x000fda0003f66270 */
        /* <DEDUP_REMOVED lines=35> */
.L_x_4390:
[----:B------:R-:W-:Y:S05]  /*5a50*/  BSYNC B0 ;  /* 0x0000000000007941 */ /* 0x000fea0003800000 */
.L_x_4389:
        /* <DEDUP_REMOVED lines=22> */
.L_x_4339:
        /* <DEDUP_REMOVED lines=37> */
[----:B----4-:R-:W-:Y:S02]  /*5e10*/  CS2R R78, SRZ ;  /* 0x00000000004e7805 */ /* 0x010fe4000001ff00 */
        /* <DEDUP_REMOVED lines=28> */
[----:B--23--:R-:W-:Y:S02]  /*5fe0*/  CS2R R26, SRZ ;  /* 0x00000000001a7805 */ /* 0x00cfe4000001ff00 */
[----:B------:R-:W-:Y:S01]  /*5ff0*/  CS2R R28, SRZ ;  /* 0x00000000001c7805 */ /* 0x000fe2000001ff00 */
[----:B------:R-:W-:Y:S06]  /*6000*/  @P0 BRA `(.L_x_4392) ;  /* 0x00000000000c0947 */ /* 0x000fec0003800000 */
[----:B------:R-:W0:Y:S01]  /*6010*/  FENCE.VIEW.ASYNC.G ;  /* 0x00000000000073c6 */ /* 0x000e220000000100 */
[----:B------:R-:W-:Y:S05]  /*6020*/  WARPSYNC.ALL ;  /* 0x0000000000007948 */ /* 0x000fea0003800000 */
[----:B0-----:R-:W-:Y:S06]  /*6030*/  BAR.ARV 0xc, 0x120 ;  /* 0x0304800000007b1d */ /* 0x001fec0000002000 */
.L_x_4392:
        /* <DEDUP_REMOVED lines=10> */
.L_x_4599:
[----:B01----:R-:W-:Y:S01]  /*60e0*/  LEA.HI R0, R14, R14, RZ, 0x1 ;  /* 0x0000000e0e007211 */ /* 0x003fe200078f08ff */
[----:B------:R-:W-:Y:S01]  /*60f0*/  VIADD R26, R17, 0x18400 ;  /* 0x00018400111a7836 */ /* 0x000fe20000000000 */
[----:B------:R-:W-:Y:S01]  /*6100*/  BSSY B6, `(.L_x_4395) ;  /* 0x000001d000067945 */ /* 0x000fe20003800000 */
[----:B------:R-:W-:Y:S01]  /*6110*/  IMAD.MOV.U32 R217, RZ, RZ, 0x40000040 ;  /* 0x40000040ffd97424 */ /* 0x000fe200078e00ff */
[----:B------:R-:W-:Y:S02]  /*6120*/  LOP3.LUT R3, R0, 0x7fffe, RZ, 0xc0, !PT ;  /* 0x0007fffe00037812 */ /* 0x000fe400078ec0ff */
[----:B------:R-:W-:-:S03]  /*6130*/  LOP3.LUT P0, RZ, R26, 0x1bf, RZ, 0xc0, !PT ;  /* 0x000001bf1aff7812 */ /* 0x000fc6000780c0ff */
[----:B------:R-:W-:-:S04]  /*6140*/  IMAD.IADD R3, R14, 0x1, -R3 ;  /* 0x000000010e037824 */ /* 0x000fc800078e0a03 */
[----:B------:R-:W-:-:S05]  /*6150*/  IMAD R3, R3, 0x2000, R26 ;  /* 0x0000200003037824 */ /* 0x000fca00078e021a */
[----:B------:R-:W-:Y:S01]  /*6160*/  SHF.R.U32.HI R0, RZ, 0x4, R3 ;  /* 0x00000004ff007819 */ /* 0x000fe20000011603 */
[----:B------:R-:W-:-:S03]  /*6170*/  VIADD R3, R3, 0xa000 ;  /* 0x0000a00003037836 */ /* 0x000fc60000000000 */
[----:B------:R-:W-:Y:S02]  /*6180*/  LOP3.LUT R0, R0, 0x3fff, RZ, 0xc0, !PT ;  /* 0x00003fff00007812 */ /* 0x000fe400078ec0ff */
[----:B------:R-:W-:Y:S02]  /*6190*/  SHF.R.U32.HI R3, RZ, 0x4, R3 ;  /* 0x00000004ff037819 */ /* 0x000fe40000011603 */
[----:B------:R-:W-:Y:S02]  /*61a0*/  LOP3.LUT R216, R0, 0x10000, RZ, 0xfc, !PT ;  /* 0x0001000000d87812 */ /* 0x000fe400078efcff */
        /* <DEDUP_REMOVED lines=18> */
.L_x_4396:
[----:B------:R-:W-:Y:S05]  /*62d0*/  BSYNC B6 ;  /* 0x0000000000067941 */ /* 0x000fea0003800000 */
.L_x_4395:
[----:B------:R-:W-:Y:S02]  /*62e0*/  ULDC UR4, c[0x0][0x3d4] ;  /* 0x0000f50000047ab9 */ /* 0x000fe40000000800 */
[----:B------:R-:W-:-:S13]  /*62f0*/  ISETP.LT.AND P0, PT, RZ, UR4, PT ;  /* 0x00000004ff007c0c */ /* 0x000fda000bf01270 */
[----:B------:R-:W-:Y:S05]  /*6300*/  @P0 BRA `(.L_x_4397) ;  /* 0x0000000000400947 */ /* 0x000fea0003800000 */
[----:B------:R-:W2:Y:S02]  /*6310*/  LDL R20, [R1+0x44] ;  /* 0x0000440001147983 */ /* 0x000ea40000100800 */
[----:B--2---:R-:W-:-:S04]  /*6320*/  LEA.HI R0, R20, R20, RZ, 0x1 ;  /* 0x0000001414007211 */ /* 0x004fc800078f08ff */
        /* <DEDUP_REMOVED lines=8> */
.L_x_4400:
[----:B-1----:R1:W2:Y:S02]  /*63b0*/  SYNCS.PHASECHK.TRANS64.TRYWAIT P0, [R17+URZ+0x32400], R0 ;  /* 0x03240000110075a7 */ /* 0x0022a4000800017f */
[----:B--2---:R-:W-:Y:S05]  /*63c0*/  @!P0 NANOSLEEP.SYNCS 0x989680 ;  /* 0x009896800000895d */ /* 0x004fea0003900000 */
[----:B------:R-:W2:Y:S02]  /*63d0*/  @!P0 SYNCS.PHASECHK.TRANS64 P0, [R17+URZ+0x32400], R0 ;  /* 0x03240000110085a7 */ /* 0x000ea4000800007f */
[----:B--2---:R-:W-:Y:S05]  /*63e0*/  @!P0 BRA `(.L_x_4400) ;  /* 0xfffffffc00f08947 */ /* 0x004fea000383ffff */
.L_x_4399:
[----:B------:R-:W-:Y:S05]  /*63f0*/  BSYNC B0 ;  /* 0x0000000000007941 */ /* 0x000fea0003800000 */
.L_x_4398:
[----:B------:R-:W-:Y:S05]  /*6400*/  BRA `(.L_x_4401) ;  /* 0x00000030006c7947 */ /* 0x000fea0003800000 */
.L_x_4397:
[----:B------:R-:W0:Y:S01]  /*6410*/  S2R R0, SR_TID.X ;  /* 0x0000000000007919 */ /* 0x000e220000002100 */
[----:B------:R-:W1:Y:S01]  /*6420*/  LDC.64 R12, c[0x0][0x3d8] ;  /* 0x0000f600ff0c7b82 */ /* 0x000e620000000a00 */
[----:B-----5:R-:W-:Y:S01]  /*6430*/  SHF.R.S32.HI R3, RZ, 0x1f, R23 ;  /* 0x0000001fff037819 */ /* 0x020fe20000011417 */
[----:B------:R-:W-:Y:S01]  /*6440*/  BSSY B6, `(.L_x_4402) ;  /* 0x000003a000067945 */ /* 0x000fe20003800000 */
[----:B------:R-:W-:Y:S02]  /*6450*/  SHF.R.S32.HI R7, RZ, 0x1f, R18 ;  /* 0x0000001fff077819 */ /* 0x000fe40000011412 */
[----:B------:R-:W-:-:S03]  /*6460*/  LOP3.LUT P0, RZ, R26, 0x3ff, RZ, 0xc0, !PT ;  /* 0x000003ff1aff7812 */ /* 0x000fc6000780c0ff */
[----:B------:R-:W2:Y:S01]  /*6470*/  LDC.64 R14, c[0x0][0x3e8] ;  /* 0x0000fa00ff0e7b82 */ /* 0x000ea20000000a00 */
[-C--:B-1----:R-:W-:Y:S01]  /*6480*/  IMAD R5, R7, R12.reuse, RZ ;  /* 0x0000000c07057224 */ /* 0x082fe200078e02ff */
[----:B------:R-:W-:Y:S01]  /*6490*/  SHF.L.U64.HI R56, R12, 0x6, R13 ;  /* 0x000000060c387819 */ /* 0x000fe2000001020d */
[----:B------:R-:W-:-:S04]  /*64a0*/  IMAD.WIDE.U32 R44, R23, R12, RZ ;  /* 0x0000000c172c7225 */ /* 0x000fc800078e00ff */
[----:B------:R-:W-:Y:S02]  /*64b0*/  IMAD R26, R18, R13, R5 ;  /* 0x0000000d121a7224 */ /* 0x000fe400078e0205 */
[----:B0-----:R-:W-:Y:S01]  /*64c0*/  VIADD R0, R0, 0xffffff80 ;  /* 0xffffff8000007836 */ /* 0x001fe20000000000 */
[----:B--2---:R-:W-:Y:S01]  /*64d0*/  SHF.L.U64.HI R61, R14, 0x6, R15 ;  /* 0x000000060e3d7819 */ /* 0x004fe2000001020f */
[-C--:B------:R-:W-:Y:S02]  /*64e0*/  IMAD R4, R3, R14.reuse, RZ ;  /* 0x0000000e03047224 */ /* 0x080fe400078e02ff */
[----:B------:R-:W-:Y:S01]  /*64f0*/  IMAD.WIDE.U32 R42, R23, R14, RZ ;  /* 0x0000000e172a7225 */ /* 0x000fe200078e00ff */
[----:B------:R-:W-:-:S03]  /*6500*/  SHF.R.S32.HI R29, RZ, 0x1f, R0 ;  /* 0x0000001fff1d7819 */ /* 0x000fc60000011400 */
[----:B------:R-:W-:Y:S01]  /*6510*/  IMAD R49, R23, R15, R4 ;  /* 0x0000000f17317224 */ /* 0x000fe200078e0204 */
[----:B------:R-:W-:Y:S01]  /*6520*/  LEA.HI R29, R29, R0, RZ, 0x2 ;  /* 0x000000001d1d7211 */ /* 0x000fe200078f10ff */
[----:B------:R-:W-:Y:S02]  /*6530*/  IMAD.SHL.U32 R59, R12, 0x40, RZ ;  /* 0x000000400c3b7824 */ /* 0x000fe400078e00ff */
[----:B------:R-:W-:Y:S01]  /*6540*/  IMAD.IADD R49, R49, 0x1, R43 ;  /* 0x0000000131317824 */ /* 0x000fe200078e022b */
[----:B------:R-:W-:Y:S01]  /*6550*/  LOP3.LUT R29, R29, 0xfffffffc, RZ, 0xc0, !PT ;  /* 0xfffffffc1d1d7812 */ /* 0x000fe200078ec0ff */
[----:B------:R-:W-:-:S04]  /*6560*/  IMAD.SHL.U32 R58, R14, 0x40, RZ ;  /* 0x000000400e3a7824 */ /* 0x000fc800078e00ff */
[----:B------:R-:W-:Y:S02]  /*6570*/  IMAD.IADD R29, R0, 0x1, -R29 ;  /* 0x00000001001d7824 */ /* 0x000fe400078e0a1d */
[----:B------:R-:W-:Y:S02]  /*6580*/  IMAD R0, R3, R12, RZ ;  /* 0x0000000c03007224 */ /* 0x000fe400078e02ff */
[C---:B------:R-:W-:Y:S02]  /*6590*/  IMAD.SHL.U32 R24, R29.reuse, 0x4, RZ ;  /* 0x000000041d187824 */ /* 0x040fe400078e00ff */
[----:B------:R-:W-:Y:S02]  /*65a0*/  IMAD.SHL.U32 R40, R29, 0x8, RZ ;  /* 0x000000081d287824 */ /* 0x000fe400078e00ff */
[----:B------:R-:W-:Y:S01]  /*65b0*/  IMAD R3, R7, R14, RZ ;  /* 0x0000000e07037224 */ /* 0x000fe200078e02ff */
[----:B------:R-:W-:Y:S01]  /*65c0*/  SHF.R.S32.HI R25, RZ, 0x1f, R24 ;  /* 0x0000001fff197819 */ /* 0x000fe20000011418 */
[----:B------:R-:W-:Y:S01]  /*65d0*/  IMAD R47, R23, R13, R0 ;  /* 0x0000000d172f7224 */ /* 0x000fe200078e0200 */
[----:B------:R-:W-:Y:S01]  /*65e0*/  SHF.R.S32.HI R41, RZ, 0x1f, R40 ;  /* 0x0000001fff297819 */ /* 0x000fe20000011428 */
[----:B------:R-:W-:-:S02]  /*65f0*/  IMAD R3, R18, R15, R3 ;  /* 0x0000000f12037224 */ /* 0x000fc400078e0203 */
        /* <DEDUP_REMOVED lines=8> */
[----:B------:R-:W-:Y:S02]  /*6680*/  IADD3 R27, P4, R10, R42, RZ ;  /* 0x0000002a0a1b7210 */ /* 0x000fe40007f9e0ff */
[----:B------:R-:W-:Y:S02]  /*6690*/  IADD3.X R51, R49, R7, R3, P2, !PT ;  /* 0x0000000731337210 */ /* 0x000fe400017fe403 */
[C---:B------:R-:W-:Y:S02]  /*66a0*/  IADD3.X R48, R47.reuse, R5, R26, P1, !PT ;  /* 0x000000052f307210 */ /* 0x040fe40000ffe41a */
        /* <DEDUP_REMOVED lines=19> */
.L_x_4403:
[----:B------:R-:W-:Y:S05]  /*67e0*/  BSYNC B6 ;  /* 0x0000000000067941 */ /* 0x000fea0003800000 */
.L_x_4402:
        /* <DEDUP_REMOVED lines=22> */
[CC--:B------:R-:W-:Y:S01]  /*6950*/  ISETP.GE.AND P0, PT, R18.reuse, R57.reuse, PT ;  /* 0x000000391200720c */ /* 0x0c0fe20003f06270 */
[----:B------:R-:W-:Y:S01]  /*6960*/  VIADD R20, R18, 0x40 ;  /* 0x0000004012147836 */ /* 0x000fe20000000000 */
[----:B------:R-:W-:Y:S01]  /*6970*/  BSSY B1, `(.L_x_4406) ;  /* 0x000002d000017945 */ /* 0x000fe20003800000 */
[----:B------:R-:W-:Y:S01]  /*6980*/  IMAD.MOV.U32 R10, RZ, RZ, R44 ;  /* 0x000000ffff0a7224 */ /* 0x000fe200078e002c */
[----:B------:R-:W-:Y:S01]  /*6990*/  CS2R R36, SRZ ;  /* 0x0000000000247805 */ /* 0x000fe2000001ff00 */
[----:B------:R-:W-:Y:S01]  /*69a0*/  IMAD.MOV.U32 R11, RZ, RZ, R47 ;  /* 0x000000ffff0b7224 */ /* 0x000fe200078e002f */
[----:B------:R-:W-:Y:S01]  /*69b0*/  ISETP.GE.AND P1, PT, R20, R57, PT ;  /* 0x000000391400720c */ /* 0x000fe20003f26270 */
[----:B------:R-:W-:Y:S01]  /*69c0*/  IMAD.MOV.U32 R12, RZ, RZ, R42 ;  /* 0x000000ffff0c7224 */ /* 0x000fe200078e002a */
[----:B------:R-:W-:Y:S01]  /*69d0*/  CS2R R32, SRZ ;  /* 0x0000000000207805 */ /* 0x000fe2000001ff00 */
[----:B------:R-:W-:Y:S01]  /*69e0*/  IMAD.MOV.U32 R13, RZ, RZ, R49 ;  /* 0x000000ffff0d7224 */ /* 0x000fe200078e0031 */
[----:B------:R-:W-:-:S02]  /*69f0*/  CS2R R38, SRZ ;  /* 0x0000000000267805 */ /* 0x000fc4000001ff00 */
[----:B------:R-:W-:Y:S02]  /*6a00*/  CS2R R20, SRZ ;  /* 0x0000000000147805 */ /* 0x000fe4000001ff00 */
[----:B------:R-:W-:Y:S02]  /*6a10*/  CS2R R30, SRZ ;  /* 0x00000000001e7805 */ /* 0x000fe4000001ff00 */
[----:B------:R-:W-:Y:S02]  /*6a20*/  CS2R R26, SRZ ;  /* 0x00000000001a7805 */ /* 0x000fe4000001ff00 */
[----:B------:R-:W-:Y:S02]  /*6a30*/  CS2R R34, SRZ ;  /* 0x0000000000227805 */ /* 0x000fe4000001ff00 */
[----:B0-----:R-:W-:Y:S01]  /*6a40*/  ISETP.NE.AND P2, PT, R0, 0x1, PT ;  /* 0x000000010000780c */ /* 0x001fe20003f45270 */
[----:B------:R-:W-:-:S04]  /*6a50*/  IMAD R0, R225, 0x80, R18 ;  /* 0x00000080e1007824 */ /* 0x000fc800078e0212 */
[----:B------:R-:W-:Y:S01]  /*6a60*/  IMAD R3, R29, 0x40, R0 ;  /* 0x000000401d037824 */ /* 0x000fe200078e0200 */
[----:B------:R-:W-:-:S07]  /*6a70*/  CS2R R28, SRZ ;  /* 0x00000000001c7805 */ /* 0x000fce000001ff00 */
[----:B------:R-:W0:Y:S08]  /*6a80*/  @P2 LDC R8, c[0x0][0x42c] ;  /* 0x00010b00ff082b82 */ /* 0x000e300000000800 */
[----:B------:R-:W1:Y:S01]  /*6a90*/  @P2 LDC R9, c[0x0][0x430] ;  /* 0x00010c00ff092b82 */ /* 0x000e620000000800 */
[----:B0-----:R-:W-:-:S05]  /*6aa0*/  @P2 IMAD.HI.U32 R0, R3, R8, RZ ;  /* 0x0000000803002227 */ /* 0x001fca00078e00ff */
[----:B-1----:R-:W-:-:S04]  /*6ab0*/  @P2 SHF.R.U32.HI R3, RZ, R9, R0 ;  /* 0x00000009ff032219 */ /* 0x002fc80000011600 */
        /* <DEDUP_REMOVED lines=17> */
[----:B------:R-:W-:Y:S02]  /*6bd0*/  CS2R R32, SRZ ;  /* 0x0000000000207805 */ /* 0x000fe4000001ff00 */
[C---:B------:R-:W-:Y:S01]  /*6be0*/  LEA R14, P3, R0.reuse, UR4, 0x1 ;  /* 0x00000004000e7c11 */ /* 0x040fe2000f8608ff */
[----:B------:R0:W5:Y:S03]  /*6bf0*/  @!P5 LDG.E.64 R38, desc[UR52][R8.64] ;  /* 0x000000340826d981 */ /* 0x000166000c1e1b00 */
[----:B------:R-:W-:Y:S01]  /*6c00*/  LEA.HI.X R15, R0, UR5, R15, 0x1, P3 ;  /* 0x00000005000f7c11 */ /* 0x000fe200098f0c0f */
[----:B------:R0:W5:Y:S04]  /*6c10*/  @!P2 LDG.E.64 R34, desc[UR52][R8.64+0x20] ;  /* 0x000020340822a981 */ /* 0x000168000c1e1b00 */
[----:B------:R0:W5:Y:S04]  /*6c20*/  @!P5 LDG.E.64 R36, desc[UR52][R14.64] ;  /* 0x000000340e24d981 */ /* 0x000168000c1e1b00 */
[----:B------:R0:W5:Y:S02]  /*6c30*/  @!P2 LDG.E.64 R32, desc[UR52][R14.64+0x20] ;  /* 0x000020340e20a981 */ /* 0x000164000c1e1b00 */
.L_x_4407:
[----:B------:R-:W-:Y:S05]  /*6c40*/  BSYNC B1 ;  /* 0x0000000000017941 */ /* 0x000fea0003800000 */
.L_x_4406:
        /* <DEDUP_REMOVED lines=14> */
[C---:B------:R-:W-:Y:S02]  /*6d30*/  LEA R8, P2, R9.reuse, UR6, 0x1 ;  /* 0x0000000609087c11 */ /* 0x040fe4000f8408ff */
[----:B------:R-:W-:Y:S02]  /*6d40*/  CS2R R28, SRZ ;  /* 0x00000000001c7805 */ /* 0x000fe4000001ff00 */
[----:B------:R-:W-:Y:S02]  /*6d50*/  LEA R14, P3, R0, UR4, 0x1 ;  /* 0x00000004000e7c11 */ /* 0x000fe4000f8608ff */
[----:B------:R-:W-:Y:S02]  /*6d60*/  LEA.HI.X R9, R9, UR7, R20, 0x1, P2 ;  /* 0x0000000709097c11 */ /* 0x000fe400090f0c14 */
[----:B------:R-:W-:-:S02]  /*6d70*/  CS2R R20, SRZ ;  /* 0x0000000000147805 */ /* 0x000fc4000001ff00 */
[----:B------:R-:W-:Y:S01]  /*6d80*/  LEA.HI.X R15, R0, UR5, R15, 0x1, P3 ;  /* 0x00000005000f7c11 */ /* 0x000fe200098f0c0f */
[----:B------:R1:W5:Y:S04]  /*6d90*/  @!P4 LDG.E.64 R30, desc[UR52][R8.64] ;  /* 0x00000034081ec981 */ /* 0x000368000c1e1b00 */
[----:B------:R1:W5:Y:S04]  /*6da0*/  @!P5 LDG.E.64 R26, desc[UR52][R8.64+0x20] ;  /* 0x00002034081ad981 */ /* 0x000368000c1e1b00 */
[----:B------:R1:W5:Y:S04]  /*6db0*/  @!P4 LDG.E.64 R28, desc[UR52][R14.64] ;  /* 0x000000340e1cc981 */ /* 0x000368000c1e1b00 */
[----:B------:R1:W5:Y:S02]  /*6dc0*/  @!P5 LDG.E.64 R20, desc[UR52][R14.64+0x20] ;  /* 0x000020340e14d981 */ /* 0x000364000c1e1b00 */
.L_x_4409:
[----:B------:R-:W-:Y:S05]  /*6dd0*/  BSYNC B1 ;  /* 0x0000000000017941 */ /* 0x000fea0003800000 */
.L_x_4408:
[----:B------:R-:W2:Y:S04]  /*6de0*/  LDL R42, [R1+0x4c] ;  /* 0x00004c00012a7983 */ /* 0x000ea80000100800 */
[----:B01----:R-:W3:Y:S01]  /*6df0*/  LDL R14, [R1+0x44] ;  /* 0x00004400010e7983 */ /* 0x003ee20000100800 */
[C---:B------:R-:W-:Y:S01]  /*6e00*/  IMAD.WIDE.U32 R10, R3.reuse, R6, R10 ;  /* 0x00000006030a7225 */ /* 0x040fe200078e000a */
[----:B------:R-:W-:Y:S01]  /*6e10*/  ULDC.64 UR4, c[0x0][0x3c8] ;  /* 0x0000f20000047ab9 */ /* 0x000fe20000000a00 */
[----:B------:R-:W-:Y:S02]  /*6e20*/  ULDC.64 UR6, c[0x0][0x3e0] ;  /* 0x0000f80000067ab9 */ /* 0x000fe40000000a00 */
[----:B------:R-:W-:-:S04]  /*6e30*/  IMAD.WIDE.U32 R12, R3, R4, R12 ;  /* 0x00000004030c7225 */ /* 0x000fc800078e000c */
[C---:B------:R-:W-:Y:S02]  /*6e40*/  IMAD R6, R23.reuse, R6, RZ ;  /* 0x0000000617067224 */ /* 0x040fe400078e02ff */
[----:B------:R-:W-:Y:S02]  /*6e50*/  IMAD R4, R23, R4, RZ ;  /* 0x0000000417047224 */ /* 0x000fe400078e02ff */
[C---:B------:R-:W-:Y:S02]  /*6e60*/  IMAD R7, R3.reuse, R7, R6 ;  /* 0x0000000703077224 */ /* 0x040fe400078e0206 */
[----:B------:R-:W-:Y:S01]  /*6e70*/  IMAD R3, R3, R5, R4 ;  /* 0x0000000503037224 */ /* 0x000fe200078e0204 */
[----:B------:R-:W-:Y:S01]  /*6e80*/  LEA R4, P2, R10, UR4, 0x1 ;  /* 0x000000040a047c11 */ /* 0x000fe2000f8408ff */
[----:B------:R-:W-:Y:S02]  /*6e90*/  IMAD.IADD R5, R11, 0x1, R7 ;  /* 0x000000010b057824 */ /* 0x000fe400078e0207 */
[----:B------:R-:W-:Y:S01]  /*6ea0*/  IMAD.IADD R3, R13, 0x1, R3 ;  /* 0x000000010d037824 */ /* 0x000fe200078e0203 */
[----:B------:R-:W-:-:S02]  /*6eb0*/  UMOV UR4, 0xffffffff ;  /* 0xffffffff00047882 */ /* 0x000fc40000000000 */
[----:B------:R-:W-:Y:S01]  /*6ec0*/  LEA.HI.X R5, R10, UR5, R5, 0x1, P2 ;  /* 0x000000050a057c11 */ /* 0x000fe200090f0c05 */
[----:B--2---:R-:W-:Y:S01]  /*6ed0*/  IMAD.SHL.U32 R8, R42, 0x40, RZ ;  /* 0x000000402a087824 */ /* 0x004fe200078e00ff */
[----:B---3--:R-:W-:-:S04]  /*6ee0*/  LEA.HI R0, R14, R14, RZ, 0x1 ;  /* 0x0000000e0e007211 */ /* 0x008fc800078f08ff */
[----:B------:R-:W-:Y:S02]  /*6ef0*/  LOP3.LUT R9, R8, 0x1c0, RZ, 0xc0, !PT ;  /* 0x000001c008097812 */ /* 0x000fe400078ec0ff */
[----:B------:R-:W-:Y:S02]  /*6f00*/  LOP3.LUT R8, R0, 0xfffffffe, RZ, 0xc0, !PT ;  /* 0xfffffffe00087812 */ /* 0x000fe400078ec0ff */
[----:B------:R-:W-:Y:S02]  /*6f10*/  LEA R0, P3, R12, UR6, 0x1 ;  /* 0x000000060c007c11 */ /* 0x000fe4000f8608ff */
[----:B------:R-:W-:Y:S01]  /*6f20*/  LOP3.LUT R40, R9, 0x18, R40, 0xf8, !PT ;  /* 0x0000001809287812 */ /* 0x000fe200078ef828 */
[----:B------:R-:W-:Y:S01]  /*6f30*/  IMAD.IADD R8, R14, 0x1, -R8 ;  /* 0x000000010e087824 */ /* 0x000fe200078e0a08 */
[----:B------:R-:W-:Y:S02]  /*6f40*/  SHF.R.U32.HI R9, RZ, 0x3, R9 ;  /* 0x00000003ff097819 */ /* 0x000fe40000011609 */
[----:B------:R-:W-:-:S02]  /*6f50*/  LEA.HI.X R3, R12, UR7, R3, 0x1, P3 ;  /* 0x000000070c037c11 */ /* 0x000fc400098f0c03 */
[----:B------:R-:W-:Y:S02]  /*6f60*/  LOP3.LUT R9, R40, R9, RZ, 0x3c, !PT ;  /* 0x0000000928097212 */ /* 0x000fe400078e3cff */
[----:B------:R-:W-:Y:S01]  /*6f70*/  SHF.L.U32 R6, R8, 0x1f, RZ ;  /* 0x0000001f08067819 */ /* 0x000fe200000006ff */
[----:B------:R-:W-:Y:S06]  /*6f80*/  BRA.DIV UR4, `(.L_x_4410) ;  /* 0x0000013a04f47947 */ /* 0x000fec000b800000 */
.L_x_4602:
[----:B------:R-:W-:-:S03]  /*6f90*/  UMOV UR4, 0xffffffff ;  /* 0xffffffff00047882 */ /* 0x000fc60000000000 */
[----:B------:R-:W-:Y:S05]  /*6fa0*/  BRA.DIV UR4, `(.L_x_4411) ;  /* 0x0000013e04147947 */ /* 0x000fea000b800000 */
.L_x_4605:
[----:B------:R-:W-:-:S03]  /*6fb0*/  UMOV UR4, 0xffffffff ;  /* 0xffffffff00047882 */ /* 0x000fc60000000000 */
[----:B------:R-:W-:Y:S05]  /*6fc0*/  BRA.DIV UR4, `(.L_x_4412) ;  /* 0x0000013e04347947 */ /* 0x000fea000b800000 */
.L_x_4608:
[----:B------:R-:W-:-:S03]  /*6fd0*/  UMOV UR4, 0xffffffff ;  /* 0xffffffff00047882 */ /* 0x000fc60000000000 */
[----:B------:R-:W-:Y:S05]  /*6fe0*/  BRA.DIV UR4, `(.L_x_4413) ;  /* 0x0000013e04547947 */ /* 0x000fea000b800000 */
.L_x_4611:
[----:B------:R-:W-:-:S03]  /*6ff0*/  UMOV UR4, 0xffffffff ;  /* 0xffffffff00047882 */ /* 0x000fc60000000000 */
[----:B------:R-:W-:Y:S05]  /*7000*/  BRA.DIV UR4, `(.L_x_4414) ;  /* 0x0000013e04747947 */ /* 0x000fea000b800000 */
.L_x_4614:
[----:B------:R-:W-:-:S03]  /*7010*/  UMOV UR4, 0xffffffff ;  /* 0xffffffff00047882 */ /* 0x000fc60000000000 */
[----:B------:R-:W-:Y:S05]  /*7020*/  BRA.DIV UR4, `(.L_x_4415) ;  /* 0x0000013e04947947 */ /* 0x000fea000b800000 */
.L_x_4617:
[----:B------:R-:W-:-:S03]  /*7030*/  UMOV UR4, 0xffffffff ;  /* 0xffffffff00047882 */ /* 0x000fc60000000000 */
[----:B------:R-:W-:Y:S05]  /*7040*/  BRA.DIV UR4, `(.L_x_4416) ;  /* 0x0000013e04b47947 */ /* 0x000fea000b800000 */
.L_x_4620:
[----:B------:R-:W-:-:S03]  /*7050*/  UMOV UR4, 0xffffffff ;  /* 0xffffffff00047882 */ /* 0x000fc60000000000 */
[----:B------:R-:W-:Y:S05]  /*7060*/  BRA.DIV UR4, `(.L_x_4417) ;  /* 0x0000013e04d47947 */ /* 0x000fea000b800000 */
.L_x_4623:
[----:B------:R-:W0:Y:S01]  /*7070*/  S2R R7, SR_TID.X ;  /* 0x0000000000077919 */ /* 0x000e220000002100 */
[----:B------:R-:W1:Y:S01]  /*7080*/  SYNCS.PHASECHK.TRANS64.TRYWAIT P2, [R17+URZ+0x32400], R6 ;  /* 0x03240006110075a7 */ /* 0x000e62000804017f */
[----:B-----5:R-:W-:Y:S01]  /*7090*/  IMAD.MOV.U32 R0, RZ, RZ, R36 ;  /* 0x000000ffff007224 */ /* 0x020fe200078e0024 */
[----:B------:R-:W-:Y:S01]  /*70a0*/  LOP3.LUT P3, RZ, R42, 0x4, RZ, 0xc0, !PT ;  /* 0x000000042aff7812 */ /* 0x000fe2000786c0ff */
[----:B------:R-:W-:Y:S01]  /*70b0*/  IMAD.MOV.U32 R3, RZ, RZ, R37 ;  /* 0x000000ffff037224 */ /* 0x000fe200078e0025 */
[----:B------:R-:W-:Y:S01]  /*70c0*/  BSSY B1, `(.L_x_4418) ;  /* 0x0000021000017945 */ /* 0x000fe20003800000 */
[----:B------:R-:W-:Y:S02]  /*70d0*/  IMAD.MOV.U32 R4, RZ, RZ, R32 ;  /* 0x000000ffff047224 */ /* 0x000fe400078e0020 */
[----:B------:R-:W-:Y:S01]  /*70e0*/  IMAD.MOV.U32 R5, RZ, RZ, R33 ;  /* 0x000000ffff057224 */ /* 0x000fe200078e0021 */
[----:B------:R-:W-:Y:S01]  /*70f0*/  PRMT R10, R0, 0x5410, R3 ;  /* 0x00005410000a7816 */ /* 0x000fe20000000003 */
[----:B------:R-:W-:-:S03]  /*7100*/  IMAD.MOV.U32 R3, RZ, RZ, R38 ;  /* 0x000000ffff037224 */ /* 0x000fc600078e0026 */
[----:B------:R-:W-:Y:S01]  /*7110*/  PRMT R41, R4, 0x5410, R5 ;  /* 0x0000541004297816 */ /* 0x000fe20000000005 */
[----:B------:R-:W-:Y:S02]  /*7120*/  IMAD.MOV.U32 R4, RZ, RZ, R39 ;  /* 0x000000ffff047224 */ /* 0x000fe400078e0027 */
[----:B------:R-:W-:-:S05]  /*7130*/  IMAD.MOV.U32 R5, RZ, RZ, R34 ;  /* 0x000000ffff057224 */ /* 0x000fca00078e0022 */
[----:B------:R-:W-:Y:S01]  /*7140*/  PRMT R43, R5, 0x7610, R43 ;  /* 0x00007610052b7816 */ /* 0x000fe2000000002b */
[----:B------:R-:W-:-:S05]  /*7150*/  IMAD.MOV.U32 R5, RZ, RZ, R35 ;  /* 0x000000ffff057224 */ /* 0x000fca00078e0023 */
[----:B------:R-:W-:Y:S01]  /*7160*/  PRMT R43, R43, 0x5410, R5 ;  /* 0x000054102b2b7816 */ /* 0x000fe20000000005 */
[----:B------:R-:W-:Y:S02]  /*7170*/  IMAD.MOV.U32 R5, RZ, RZ, R21 ;  /* 0x000000ffff057224 */ /* 0x000fe400078e0015 */
[----:B0-----:R-:W-:-:S05]  /*7180*/  VIADD R11, R7, 0xffffff80 ;  /* 0xffffff80070b7836 */ /* 0x001fca0000000000 */
[----:B------:R-:W-:-:S04]  /*7190*/  SHF.R.S32.HI R7, RZ, 0x1f, R11 ;  /* 0x0000001fff077819 */ /* 0x000fc8000001140b */
[----:B------:R-:W-:Y:S01]  /*71a0*/  LEA.HI R7, R7, R11, RZ, 0x5 ;  /* 0x0000000b07077211 */ /* 0x000fe200078f28ff */
[----:B------:R-:W-:-:S03]  /*71b0*/  IMAD.MOV.U32 R11, RZ, RZ, R29 ;  /* 0x000000ffff0b7224 */ /* 0x000fc600078e001d */
[----:B------:R-:W-:-:S05]  /*71c0*/  SHF.R.S32.HI R7, RZ, 0x5, R7 ;  /* 0x00000005ff077819 */ /* 0x000fca0000011407 */
[----:B------:R-:W-:Y:S01]  /*71d0*/  IMAD R0, R7, 0x200, R9 ;  /* 0x0000020007007824 */ /* 0x000fe200078e0209 */
[----:B------:R-:W-:Y:S01]  /*71e0*/  PRMT R9, R3, 0x5410, R4 ;  /* 0x0000541003097816 */ /* 0x000fe20000000004 */
[----:B------:R-:W-:Y:S02]  /*71f0*/  IMAD.MOV.U32 R7, RZ, RZ, R28 ;  /* 0x000000ffff077224 */ /* 0x000fe400078e001c */
[----:B------:R-:W-:-:S03]  /*7200*/  IMAD R3, R0, 0x2, R17 ;  /* 0x0000000200037824 */ /* 0x000fc600078e0211 */
[----:B------:R-:W-:Y:S01]  /*7210*/  PRMT R44, R7, 0x5410, R11 ;  /* 0x00005410072c7816 */ /* 0x000fe2000000000b */
[C---:B------:R-:W-:Y:S02]  /*7220*/  VIADD R4, R3.reuse, 0x18400 ;  /* 0x0001840003047836 */ /* 0x040fe40000000000 */
[----:B------:R-:W-:Y:S02]  /*7230*/  VIADD R0, R3, 0x18440 ;  /* 0x0001844003007836 */ /* 0x000fe40000000000 */
[----:B------:R-:W-:Y:S02]  /*7240*/  @P3 VIADD R0, R4, 0xffffffc0 ;  /* 0xffffffc004003836 */ /* 0x000fe40000000000 */
[----:B------:R-:W-:Y:S02]  /*7250*/  IMAD.MOV.U32 R4, RZ, RZ, R20 ;  /* 0x000000ffff047224 */ /* 0x000fe400078e0014 */
[----:B------:R-:W-:Y:S02]  /*7260*/  IMAD.MOV.U32 R7, RZ, RZ, R30 ;  /* 0x000000ffff077224 */ /* 0x000fe400078e001e */
[----:B------:R-:W-:Y:S01]  /*7270*/  IMAD.MOV.U32 R11, RZ, RZ, R31 ;  /* 0x000000ffff0b7224 */ /* 0x000fe200078e001f */
[----:B------:R-:W-:Y:S01]  /*7280*/  PRMT R45, R4, 0x5410, R5 ;  /* 0x00005410042d7816 */ /* 0x000fe20000000005 */
[----:B------:R-:W-:-:S02]  /*7290*/  IMAD.MOV.U32 R4, RZ, RZ, R26 ;  /* 0x000000ffff047224 */ /* 0x000fc400078e001a */
[----:B------:R-:W-:Y:S01]  /*72a0*/  IMAD.MOV.U32 R5, RZ, RZ, R27 ;  /* 0x000000ffff057224 */ /* 0x000fe200078e001b */
[----:B------:R-:W-:Y:S01]  /*72b0*/  PRMT R46, R7, 0x5410, R11 ;  /* 0x00005410072e7816 */ /* 0x000fe2000000000b */
[----:B-1----:R-:W-:Y:S06]  /*72c0*/  @!P2 BRA `(.L_x_4419) ;  /* 0x0000013c0064a947 */ /* 0x002fec0003800000 */
.L_x_4624:
[----:B------:R-:W-:Y:S05]  /*72d0*/  BSYNC B1 ;  /* 0x0000000000017941 */ /* 0x000fea0003800000 */
.L_x_4418:
[----:B------:R-:W-:Y:S01]  /*72e0*/  BSSY B1, `(.L_x_4420) ;  /* 0x0000067000017945 */ /* 0x000fe20003800000 */
[----:B------:R-:W-:-:S03]  /*72f0*/  PRMT R47, R5, 0x5410, R4 ;  /* 0x00005410052f7816 */ /* 0x000fc60000000004 */
[----:B------:R-:W-:Y:S05]  /*7300*/  @P0 BRA `(.L_x_4421) ;  /* 0x0000000400900947 */ /* 0x000fea0003800000 */
[----:B------:R-:W1:Y:S01]  /*7310*/  LDC R5, c[0x0][0x3d4] ;  /* 0x0000f500ff057b82 */ /* 0x000e620000000800 */
        /* <DEDUP_REMOVED lines=11> */
[----:B------:R-:W-:Y:S01]  /*73d0*/  PRMT R23, R10, 0x5410, R23 ;  /* 0x000054100a177816 */ /* 0x000fe20000000017 */
[----:B------:R-:W-:Y:S01]  /*73e0*/  IMAD.U32 R37, R36, 0x10000, RZ ;  /* 0x0001000024257824 */ /* 0x000fe200078e00ff */
[----:B------:R-:W-:Y:S01]  /*73f0*/  SHF.R.U64 R13, R38, 0x10, R39 ;  /* 0x00000010260d7819 */ /* 0x000fe20000001227 */
[----:B------:R-:W-:Y:S01]  /*7400*/  IMAD.U32 R15, R14, 0x10000, RZ ;  /* 0x000100000e0f7824 */ /* 0x000fe200078e00ff */
[----:B------:R-:W-:-:S02]  /*7410*/  LOP3.LUT R36, R36, 0xffff0000, RZ, 0xc0, !PT ;  /* 0xffff000024247812 */ /* 0x000fc400078ec0ff */
[----:B------:R-:W-:Y:S02]  /*7420*/  PRMT R13, R9, 0x5410, R13 ;  /* 0x00005410090d7816 */ /* 0x000fe4000000000d */
[----:B------:R-:W-:Y:S02]  /*7430*/  LOP3.LUT R14, R14, 0xffff0000, RZ, 0xc0, !PT ;  /* 0xffff00000e0e7812 */ /* 0x000fe400078ec0ff */
[C---:B0-----:R-:W-:Y:S01]  /*7440*/  LOP3.LUT R10, R6.reuse, 0xffff0000, RZ, 0xc0, !PT ;  /* 0xffff0000060a7812 */ /* 0x041fe200078ec0ff */
[----:B------:R-:W-:Y:S01]  /*7450*/  IMAD.U32 R9, R6, 0x10000, RZ ;  /* 0x0001000006097824 */ /* 0x000fe200078e00ff */
[C---:B------:R-:W-:Y:S01]  /*7460*/  LOP3.LUT R12, R7.reuse, 0xffff0000, RZ, 0xc0, !PT ;  /* 0xffff0000070c7812 */ /* 0x040fe200078ec0ff */
[----:B------:R-:W-:Y:S02]  /*7470*/  IMAD.U32 R11, R7, 0x10000, RZ ;  /* 0x00010000070b7824 */ /* 0x000fe400078e00ff */
[C---:B------:R-:W-:Y:S01]  /*7480*/  FMUL.FTZ R38, R10.reuse, R37 ;  /* 0x000000250a267220 */ /* 0x040fe20000410000 */
[----:B------:R-:W-:Y:S01]  /*7490*/  FMUL.FTZ R10, R10, R15 ;  /* 0x0000000f0a0a7220 */ /* 0x000fe20000410000 */
[----:B------:R-:W-:-:S02]  /*74a0*/  IMAD.U32 R6, R4, 0x10000, RZ ;  /* 0x0001000004067824 */ /* 0x000fc400078e00ff */
[C---:B------:R-:W-:Y:S01]  /*74b0*/  FMUL.FTZ R40, R12.reuse, R36 ;  /* 0x000000240c287220 */ /* 0x040fe20000410000 */
[----:B------:R-:W-:Y:S02]  /*74c0*/  IMAD.U32 R7, R5, 0x10000, RZ ;  /* 0x0001000005077824 */ /* 0x000fe400078e00ff */
[C---:B------:R-:W-:Y:S01]  /*74d0*/  FFMA.FTZ R37, R9.reuse, R37, R10 ;  /* 0x0000002509257223 */ /* 0x040fe2000001000a */
[-C--:B------:R-:W-:Y:S01]  /*74e0*/  FMUL.FTZ R42, R12, R14.reuse ;  /* 0x0000000e0c2a7220 */ /* 0x080fe20000410000 */
[----:B------:R-:W-:Y:S01]  /*74f0*/  LOP3.LUT R4, R4, 0xffff0000, RZ, 0xc0, !PT ;  /* 0xffff000004047812 */ /* 0x000fe200078ec0ff */
[----:B------:R-:W-:Y:S01]  /*7500*/  FFMA.FTZ R38, R9, R15, -R38 ;  /* 0x0000000f09267223 */ /* 0x000fe20000010826 */
[----:B------:R-:W-:Y:S01]  /*7510*/  LOP3.LUT R5, R5, 0xffff0000, RZ, 0xc0, !PT ;  /* 0xffff000005057812 */ /* 0x000fe200078ec0ff */
[C---:B------:R-:W-:Y:S01]  /*7520*/  IMAD.U32 R15, R23.reuse, 0x10000, RZ ;  /* 0x00010000170f7824 */ /* 0x040fe200078e00ff */
[----:B------:R-:W-:Y:S01]  /*7530*/  LOP3.LUT R12, R23, 0xffff0000, RZ, 0xc0, !PT ;  /* 0xffff0000170c7812 */ /* 0x000fe200078ec0ff */
[C---:B------:R-:W-:Y:S01]  /*7540*/  IMAD.U32 R9, R13.reuse, 0x10000, RZ ;  /* 0x000100000d097824 */ /* 0x040fe200078e00ff */
[----:B------:R-:W-:Y:S01]  /*7550*/  LOP3.LUT R10, R13, 0xffff0000, RZ, 0xc0, !PT ;  /* 0xffff00000d0a7812 */ /* 0x000fe200078ec0ff */
        /* <DEDUP_REMOVED lines=15> */
.L_x_4423:
[----:B------:R-:W-:Y:S05]  /*7650*/  BSYNC B2 ;  /* 0x0000000000027941 */ /* 0x000fea0003800000 */
.L_x_4422:
[----:B------:R-:W-:Y:S05]  /*7660*/  @P2 BRA `(.L_x_4421) ;  /* 0x0000000000b82947 */ /* 0x000fea0003800000 */
[----:B01----:R-:W0:Y:S01]  /*7670*/  LDS.128 R4, [R0] ;  /* 0x0000000000047984 */ /* 0x003e220000000c00 */
[--C-:B------:R-:W-:Y:S02]  /*7680*/  SHF.R.U64 R23, R32, 0x10, R33.reuse ;  /* 0x0000001020177819 */ /* 0x100fe40000001221 */
[----:B------:R-:W-:Y:S02]  /*7690*/  SHF.R.U32.HI R32, RZ, 0x10, R33 ;  /* 0x00000010ff207819 */ /* 0x000fe40000011621 */
[--C-:B------:R-:W-:Y:S02]  /*76a0*/  SHF.R.U32.HI R14, RZ, 0x10, R35.reuse ;  /* 0x00000010ff0e7819 */ /* 0x100fe40000011623 */
[----:B------:R-:W-:Y:S02]  /*76b0*/  PRMT R32, R41, 0x5432, R32 ;  /* 0x0000543229207816 */ /* 0x000fe40000000020 */
        /* <DEDUP_REMOVED lines=41> */
.L_x_4421:
[----:B------:R-:W-:Y:S05]  /*7950*/  BSYNC B1 ;  /* 0x0000000000017941 */ /* 0x000fea0003800000 */
.L_x_4420:
        /* <DEDUP_REMOVED lines=8> */
[----:B------:R-:W-:Y:S02]  /*79e0*/  SHF.R.U32.HI R24, RZ, 0x10, R29 ;  /* 0x00000010ff187819 */ /* 0x000fe4000001161d */
[----:B------:R-:W-:Y:S02]  /*79f0*/  SHF.R.U32.HI R14, RZ, 0x10, R31 ;  /* 0x00000010ff0e7819 */ /* 0x000fe4000001161f */
[----:B------:R-:W-:Y:S02]  /*7a00*/  PRMT R24, R44, 0x5432, R24 ;  /* 0x000054322c187816 */ /* 0x000fe40000000018 */
[----:B------:R-:W-:Y:S02]  /*7a10*/  PRMT R14, R46, 0x5432, R14 ;  /* 0x000054322e0e7816 */ /* 0x000fe4000000000e */
[----:B------:R-:W-:Y:S01]  /*7a20*/  SHF.R.U64 R23, R28, 0x10, R29 ;  /* 0x000000101c177819 */ /* 0x000fe2000000121d */
[----:B------:R-:W-:Y:S01]  /*7a30*/  IMAD.U32 R25, R24, 0x10000, RZ ;  /* 0x0001000018197824 */ /* 0x000fe200078e00ff */
[----:B------:R-:W-:Y:S01]  /*7a40*/  SHF.R.U64 R13, R30, 0x10, R31 ;  /* 0x000000101e0d7819 */ /* 0x000fe2000000121f */
[----:B------:R-:W-:Y:S01]  /*7a50*/  IMAD.U32 R15, R14, 0x10000, RZ ;  /* 0x000100000e0f7824 */ /* 0x000fe200078e00ff */
[----:B------:R-:W-:-:S02]  /*7a60*/  LOP3.LUT R24, R24, 0xffff0000, RZ, 0xc0, !PT ;  /* 0xffff000018187812 */ /* 0x000fc400078ec0ff */
[----:B------:R-:W-:Y:S02]  /*7a70*/  LOP3.LUT R14, R14, 0xffff0000, RZ, 0xc0, !PT ;  /* 0xffff00000e0e7812 */ /* 0x000fe400078ec0ff */
        /* <DEDUP_REMOVED lines=11> */
[----:B------:R-:W-:Y:S01]  /*7b30*/  FMUL.FTZ R32, R12, R14 ;  /* 0x0000000e0c207220 */ /* 0x000fe20000410000 */
[----:B------:R-:W-:Y:S01]  /*7b40*/  LOP3.LUT R4, R4, 0xffff0000, RZ, 0xc0, !PT ;  /* 0xffff000004047812 */ /* 0x000fe200078ec0ff */
[----:B------:R-:W-:Y:S01]  /*7b50*/  FFMA.FTZ R28, R9, R15, -R28 ;  /* 0x0000000f091c7223 */ /* 0x000fe2000001081c */
[----:B------:R-:W-:Y:S01]  /*7b60*/  LOP3.LUT R5, R5, 0xffff0000, RZ, 0xc0, !PT ;  /* 0xffff000005057812 */ /* 0x000fe200078ec0ff */
[----:B------:R-:W-:Y:S01]  /*7b70*/  FFMA.FTZ R25, R9, R25, R10 ;  /* 0x0000001909197223 */ /* 0x000fe2000001000a */
[C---:B------:R-:W-:Y:S01]  /*7b80*/  LOP3.LUT R12, R23.reuse, 0xffff0000, RZ, 0xc0, !PT ;  /* 0xffff0000170c7812 */ /* 0x040fe200078ec0ff */
[----:B------:R-:W-:Y:S01]  /*7b90*/  IMAD.U32 R15, R23, 0x10000, RZ ;  /* 0x00010000170f7824 */ /* 0x000fe200078e00ff */
[C---:B------:R-:W-:Y:S01]  /*7ba0*/  LOP3.LUT R10, R13.reuse, 0xffff0000, RZ, 0xc0, !PT ;  /* 0xffff00000d0a7812 */ /* 0x040fe200078ec0ff */
[----:B------:R-:W-:-:S02]  /*7bb0*/  IMAD.U32 R9, R13, 0x10000, RZ ;  /* 0x000100000d097824 */ /* 0x000fc400078e00ff */
[C---:B------:R-:W-:Y:S01]  /*7bc0*/  FFMA.FTZ R30, R11.reuse, R14, -R30 ;  /* 0x0000000e0b1e7223 */ /* 0x040fe2000001081e */
[----:B------:R-:W-:Y:S01]  /*7bd0*/  FFMA.FTZ R13, R11, R24, R32 ;  /* 0x000000180b0d7223 */ /* 0x000fe20000010020 */
        /* <DEDUP_REMOVED lines=12> */
[----:B------:R1:W-:Y:S02]  /*7ca0*/  STS.128 [R3+0x1a400], R4 ;  /* 0x01a4000403007388 */ /* 0x0003e40000000c00 */
.L_x_4426:
[----:B------:R-:W-:Y:S05]  /*7cb0*/  BSYNC B1 ;  /* 0x0000000000017941 */ /* 0x000fea0003800000 */
.L_x_4425:
[----:B------:R-:W-:Y:S05]  /*7cc0*/  @P1 BRA `(.L_x_4424) ;  /* 0x0000001800181947 */ /* 0x000fea0003800000 */
[----:B01----:R-:W0:Y:S01]  /*7cd0*/  LDS.128 R4, [R0+0x2000] ;  /* 0x0020000000047984 */ /* 0x003e220000000c00 */
[--C-:B------:R-:W-:Y:S02]  /*7ce0*/  SHF.R.U64 R15, R20, 0x10, R21.reuse ;  /* 0x00000010140f7819 */ /* 0x100fe40000001215 */
[----:B------:R-:W-:Y:S02]  /*7cf0*/  SHF.R.U32.HI R20, RZ, 0x10, R21 ;  /* 0x00000010ff147819 */ /* 0x000fe40000011615 */
[----:B------:R-:W-:Y:S02]  /*7d00*/  SHF.R.U32.HI R13, RZ, 0x10, R27 ;  /* 0x00000010ff0d7819 */ /* 0x000fe4000001161b */
        /* <DEDUP_REMOVED lines=16> */
[----:B------:R-:W-:Y:S01]  /*7e10*/  FMUL.FTZ R28, R7, R24 ;  /* 0x00000018071c7220 */ /* 0x000fe20000410000 */
[C---:B------:R-:W-:Y:S01]  /*7e20*/  FFMA.FTZ R26, R9.reuse, R14, -R26 ;  /* 0x0000000e091a7223 */ /* 0x040fe2000001081a */
[----:B------:R-:W-:Y:S01]  /*7e30*/  FFMA.FTZ R21, R9, R21, R10 ;  /* 0x0000001509157223 */ /* 0x000fe2000001000a */
[----:B------:R-:W-:Y:S01]  /*7e40*/  FMUL.FTZ R10, R7, R20 ;  /* 0x00000014070a7220 */ /* 0x000fe20000410000 */
[----:B------:R-:W-:Y:S01]  /*7e50*/  LOP3.LUT R4, R4, 0xffff0000, RZ, 0xc0, !PT ;  /* 0xffff000004047812 */ /* 0x000fe200078ec0ff */
[C---:B------:R-:W-:Y:S01]  /*7e60*/  IMAD.U32 R6, R5.reuse, 0x10000, RZ ;  /* 0x0001000005067824 */ /* 0x040fe200078e00ff */
[----:B------:R-:W-:Y:S01]  /*7e70*/  LOP3.LUT R5, R5, 0xffff0000, RZ, 0xc0, !PT ;  /* 0xffff000005057812 */ /* 0x000fe200078ec0ff */
[C---:B------:R-:W-:Y:S01]  /*7e80*/  IMAD.U32 R9, R15.reuse, 0x10000, RZ ;  /* 0x000100000f097824 */ /* 0x040fe200078e00ff */
[----:B------:R-:W-:Y:S01]  /*7e90*/  LOP3.LUT R15, R15, 0xffff0000, RZ, 0xc0, !PT ;  /* 0xffff00000f0f7812 */ /* 0x000fe200078ec0ff */
[C---:B------:R-:W-:Y:S01]  /*7ea0*/  IMAD.U32 R7, R12.reuse, 0x10000, RZ ;  /* 0x000100000c077824 */ /* 0x040fe200078e00ff */
[----:B------:R-:W-:Y:S01]  /*7eb0*/  LOP3.LUT R12, R12, 0xffff0000, RZ, 0xc0, !PT ;  /* 0xffff00000c0c7812 */ /* 0x000fe200078ec0ff */
[C---:B------:R-:W-:Y:S01]  /*7ec0*/  FFMA.FTZ R13, R11.reuse, R24, R10 ;  /* 0x000000180b0d7223 */ /* 0x040fe2000001000a */
[----:B------:R-:W-:Y:S01]  /*7ed0*/  FFMA.FTZ R28, R11, R20, -R28 ;  /* 0x000000140b1c7223 */ /* 0x000fe2000001081c */
[C---:B------:R-:W-:Y:S01]  /*7ee0*/  FMUL.FTZ R10, R4.reuse, R9 ;  /* 0x00000009040a7220 */ /* 0x040fe20000410000 */
[----:B------:R-:W-:Y:S01]  /*7ef0*/  FMUL.FTZ R4, R4, R7 ;  /* 0x0000000704047220 */ /* 0x000fe20000410000 */
        /* <DEDUP_REMOVED lines=12> */
.L_x_4405:
[----:B------:R-:W2:Y:S01]  /*7fc0*/  LDL R46, [R1+0x44] ;  /* 0x00004400012e7983 */ /* 0x000ea20000100800 */
[----:B------:R-:W0:Y:S01]  /*7fd0*/  LDC R9, c[0x0][0x3d4] ;  /* 0x0000f500ff097b82 */ /* 0x000e220000000800 */
[C---:B------:R-:W-:Y:S01]  /*7fe0*/  VIADD R48, R18.reuse, 0x40 ;  /* 0x0000004012307836 */ /* 0x040fe20000000000 */
[-C--:B------:R-:W-:Y:S01]  /*7ff0*/  ISETP.GE.AND P1, PT, R18, R57.reuse, PT ;  /* 0x000000391200720c */ /* 0x080fe20003f26270 */
[----:B------:R-:W-:Y:S01]  /*8000*/  ULDC.64 UR4, c[0x0][0x3c8] ;  /* 0x0000f20000047ab9 */ /* 0x000fe20000000a00 */
[----:B------:R-:W-:Y:S01]  /*8010*/  ULDC.64 UR6, c[0x0][0x3e0] ;  /* 0x0000f80000067ab9 */ /* 0x000fe20000000a00 */
[----:B------:R-:W-:Y:S02]  /*8020*/  CS2R R32, SRZ ;  /* 0x0000000000207805 */ /* 0x000fe4000001ff00 */
[----:B------:R-:W-:Y:S02]  /*8030*/  ISETP.GE.AND P0, PT, R48, R57, PT ;  /* 0x000000393000720c */ /* 0x000fe40003f06270 */
[----:B------:R-:W-:-:S02]  /*8040*/  CS2R R34, SRZ ;  /* 0x0000000000227805 */ /* 0x000fc4000001ff00 */
        /* <DEDUP_REMOVED lines=8> */
[----:B------:R-:W3:Y:S01]  /*80d0*/  S2R R50, SR_TID.X ;  /* 0x0000000000327919 */ /* 0x000ee20000002100 */
[----:B------:R-:W-:Y:S01]  /*80e0*/  @!P1 IADD3 R13, P2, R55, R27, RZ ;  /* 0x0000001b370d9210 */ /* 0x000fe20007f5e0ff */
[----:B------:R-:W-:Y:S01]  /*80f0*/  @!P1 IMAD.X R12, R53, 0x1, R26, P5 ;  /* 0x00000001350c9824 */ /* 0x000fe200028e061a */
[----:B------:R-:W-:-:S02]  /*8100*/  @!P0 IADD3.X R3, R28, R61, R54, P3, P4 ;  /* 0x0000003d1c038210 */ /* 0x000fc40001fe8436 */
[----:B------:R-:W-:Y:S01]  /*8110*/  @!P1 LEA R10, P5, R11, UR4, 0x1 ;  /* 0x000000040b0a9c11 */ /* 0x000fe2000f8a08ff */
[----:B------:R-:W-:-:S03]  /*8120*/  @!P1 IMAD.X R24, R54, 0x1, R28, P2 ;  /* 0x0000000136189824 */ /* 0x000fc600010e061c */
[----:B------:R-:W-:Y:S02]  /*8130*/  @!P1 LEA.HI.X R11, R11, UR5, R12, 0x1, P5 ;  /* 0x000000050b0b9c11 */ /* 0x000fe4000a8f0c0c */
[C---:B------:R-:W-:Y:S02]  /*8140*/  @!P1 LEA R12, P2, R13.reuse, UR6, 0x1 ;  /* 0x000000060d0c9c11 */ /* 0x040fe4000f8408ff */
        /* <DEDUP_REMOVED lines=13> */
[----:B---3--:R-:W-:Y:S01]  /*8220*/  VIADD R51, R50, 0xffffff80 ;  /* 0xffffff8032337836 */ /* 0x008fe20000000000 */
[----:B-1----:R-:W-:-:S04]  /*8230*/  ISETP.NE.AND P0, PT, R0, 0x1, PT ;  /* 0x000000010000780c */ /* 0x002fc80003f05270 */
[----:B------:R-:W-:-:S04]  /*8240*/  SHF.R.S32.HI R50, RZ, 0x1f, R51 ;  /* 0x0000001fff327819 */ /* 0x000fc80000011433 */
[----:B------:R-:W-:-:S05]  /*8250*/  LEA.HI R50, R50, R51, RZ, 0x2 ;  /* 0x0000003332327211 */ /* 0x000fca00078f10ff */
[----:B------:R-:W1:Y:S01]  /*8260*/  @P0 LDC R0, c[0x0][0x42c] ;  /* 0x00010b00ff000b82 */ /* 0x000e620000000800 */
[----:B------:R-:W-:-:S07]  /*8270*/  LOP3.LUT R50, R50, 0xfffffffc, RZ, 0xc0, !PT ;  /* 0xfffffffc32327812 */ /* 0x000fce00078ec0ff */
[----:B0-----:R-:W0:Y:S01]  /*8280*/  @P0 LDC R11, c[0x0][0x430] ;  /* 0x00010c00ff0b0b82 */ /* 0x001e220000000800 */
[----:B------:R-:W-:Y:S02]  /*8290*/  IMAD.IADD R50, R51, 0x1, -R50 ;  /* 0x0000000133327824 */ /* 0x000fe400078e0a32 */
[----:B------:R-:W-:-:S04]  /*82a0*/  IMAD R3, R225, 0x80, R18 ;  /* 0x00000080e1037824 */ /* 0x000fc800078e0212 */
[----:B------:R-:W-:Y:S01]  /*82b0*/  IMAD R3, R50, 0x40, R3 ;  /* 0x0000004032037824 */ /* 0x000fe200078e0203 */
[----:B------:R-:W-:Y:S02]  /*82c0*/  CS2R R36, SRZ ;  /* 0x0000000000247805 */ /* 0x000fe4000001ff00 */
[----:B------:R-:W-:Y:S01]  /*82d0*/  CS2R R38, SRZ ;  /* 0x0000000000267805 */ /* 0x000fe2000001ff00 */
[----:B------:R-:W-:-:S05]  /*82e0*/  IMAD.MOV.U32 R10, RZ, RZ, R44 ;  /* 0x000000ffff0a7224 */ /* 0x000fca00078e002c */
[----:B------:R3:W5:Y:S01]  /*82f0*/  @!P1 LDG.E.128 R36, desc[UR52][R12.64] ;  /* 0x000000340c249981 */ /* 0x000762000c1e1d00 */
[----:B-1----:R-:W-:-:S05]  /*8300*/  @P0 IMAD.HI.U32 R0, R3, R0, RZ ;  /* 0x0000000003000227 */ /* 0x002fca00078e00ff */
[----:B0-----:R-:W-:-:S04]  /*8310*/  @P0 SHF.R.U32.HI R3, RZ, R11, R0 ;  /* 0x0000000bff030219 */ /* 0x001fc80000011600 */
        /* <DEDUP_REMOVED lines=17> */
[----:B--2---:R-:W-:Y:S01]  /*8430*/  LEA.HI R6, R46, R46, RZ, 0x1 ;  /* 0x0000002e2e067211 */ /* 0x004fe200078f08ff */
[----:B------:R-:W-:Y:S06]  /*8440*/  BRA.DIV UR4, `(.L_x_4427) ;  /* 0x0000012e04187947 */ /* 0x000fec000b800000 */
.L_x_4627:
[----:B------:R-:W-:-:S03]  /*8450*/  UMOV UR4, 0xffffffff ;  /* 0xffffffff00047882 */ /* 0x000fc60000000000 */
[----:B------:R-:W-:Y:S05]  /*8460*/  BRA.DIV UR4, `(.L_x_4428) ;  /* 0x0000012e04387947 */ /* 0x000fea000b800000 */
.L_x_4630:
[----:B------:R-:W-:-:S03]  /*8470*/  UMOV UR4, 0xffffffff ;  /* 0xffffffff00047882 */ /* 0x000fc60000000000 */
[----:B------:R-:W-:Y:S05]  /*8480*/  BRA.DIV UR4, `(.L_x_4429) ;  /* 0x0000012e04587947 */ /* 0x000fea000b800000 */
.L_x_4633:
[----:B------:R-:W-:-:S03]  /*8490*/  UMOV UR4, 0xffffffff ;  /* 0xffffffff00047882 */ /* 0x000fc60000000000 */
[----:B------:R-:W-:Y:S05]  /*84a0*/  BRA.DIV UR4, `(.L_x_4430) ;  /* 0x0000012e04787947 */ /* 0x000fea000b800000 */
.L_x_4636:
[----:B------:R-:W-:-:S03]  /*84b0*/  UMOV UR4, 0xffffffff ;  /* 0xffffffff00047882 */ /* 0x000fc60000000000 */
[----:B------:R-:W-:Y:S05]  /*84c0*/  BRA.DIV UR4, `(.L_x_4431) ;  /* 0x0000012e04987947 */ /* 0x000fea000b800000 */
.L_x_4639:
[----:B------:R-:W-:Y:S01]  /*84d0*/  UMOV UR4, 0xffffffff ;  /* 0xffffffff00047882 */ /* 0x000fe20000000000 */
[----:B------:R-:W-:Y:S02]  /*84e0*/  LOP3.LUT R6, R6, 0xfffffffe, RZ, 0xc0, !PT ;  /* 0xfffffffe06067812 */ /* 0x000fe400078ec0ff */
[----:B------:R-:W-:Y:S05]  /*84f0*/  BRA.DIV UR4, `(.L_x_4432) ;  /* 0x0000012e04b47947 */ /* 0x000fea000b800000 */
.L_x_4642:
[----:B------:R-:W-:Y:S01]  /*8500*/  UMOV UR4, 0xffffffff ;  /* 0xffffffff00047882 */ /* 0x000fe20000000000 */
[----:B------:R-:W-:Y:S02]  /*8510*/  IMAD.IADD R8, R46, 0x1, -R6 ;  /* 0x000000012e087824 */ /* 0x000fe400078e0a06 */
[----:B------:R-:W-:Y:S05]  /*8520*/  BRA.DIV UR4, `(.L_x_4433) ;  /* 0x0000012e04d07947 */ /* 0x000fea000b800000 */
.L_x_4645:
[----:B------:R-:W-:Y:S01]  /*8530*/  UMOV UR4, 0xffffffff ;  /* 0xffffffff00047882 */ /* 0x000fe20000000000 */
[----:B------:R-:W-:Y:S02]  /*8540*/  SHF.L.U32 R4, R8, 0x1f, RZ ;  /* 0x0000001f08047819 */ /* 0x000fe400000006ff */
[----:B------:R-:W-:Y:S05]  /*8550*/  BRA.DIV UR4, `(.L_x_4434) ;  /* 0x0000012e04ec7947 */ /* 0x000fea000b800000 */
.L_x_4648:
        /* <DEDUP_REMOVED lines=33> */
[----:B0-----:R-:W-:Y:S06]  /*8770*/  @!P1 BRA `(.L_x_4436) ;  /* 0x0000012c008c9947 */ /* 0x001fec0003800000 */
.L_x_4649:
[----:B------:R-:W-:Y:S05]  /*8780*/  BSYNC B1 ;  /* 0x0000000000017941 */ /* 0x000fea0003800000 */
.L_x_4435:
[----:B------:R-:W-:Y:S04]  /*8790*/  BSSY B1, `(.L_x_4437) ;  /* 0x0000070000017945 */ /* 0x000fe80003800000 */
[----:B------:R-:W-:Y:S05]  /*87a0*/  @P2 BRA `(.L_x_4438) ;  /* 0x0000000400b82947 */ /* 0x000fea0003800000 */
[----:B------:R-:W2:Y:S01]  /*87b0*/  LDL R0, [R1+0x4c] ;  /* 0x00004c0001007983 */ /* 0x000ea20000100800 */
[----:B------:R-:W-:Y:S02]  /*87c0*/  SHF.R.U64 R10, R32, 0x10, R33 ;  /* 0x00000010200a7819 */ /* 0x000fe40000001221 */
[----:B------:R-:W-:Y:S01]  /*87d0*/  SHF.R.U64 R43, R38, 0x10, R39 ;  /* 0x00000010262b7819 */ /* 0x000fe20000001227 */
[----:B------:R-:W1:Y:S01]  /*87e0*/  S2R R3, SR_TID.X ;  /* 0x0000000000037919 */ /* 0x000e620000002100 */
[----:B------:R-:W-:Y:S02]  /*87f0*/  SHF.R.U32.HI R42, RZ, 0x10, R37 ;  /* 0x00000010ff2a7819 */ /* 0x000fe40000011625 */
[----:B------:R-:W-:Y:S02]  /*8800*/  SHF.R.U32.HI R32, RZ, 0x10, R33 ;  /* 0x00000010ff207819 */ /* 0x000fe40000011621 */
[----:B------:R-:W-:Y:S02]  /*8810*/  PRMT R33, R23, 0x5432, R10 ;  /* 0x0000543217217816 */ /* 0x000fe4000000000a */
[----:B------:R-:W-:-:S02]  /*8820*/  PRMT R43, R11, 0x5410, R43 ;  /* 0x000054100b2b7816 */ /* 0x000fc4000000002b */
[----:B------:R-:W-:Y:S02]  /*8830*/  PRMT R42, R20, 0x5432, R42 ;  /* 0x00005432142a7816 */ /* 0x000fe4000000002a */
[----:B------:R-:W-:-:S04]  /*8840*/  SHF.R.U32.HI R44, RZ, 0x10, R39 ;  /* 0x00000010ff2c7819 */ /* 0x000fc80000011627 */
[----:B------:R-:W-:Y:S01]  /*8850*/  PRMT R44, R21, 0x5432, R44 ;  /* 0x00005432152c7816 */ /* 0x000fe2000000002c */
[----:B-1----:R-:W-:-:S05]  /*8860*/  VIADD R3, R3, 0xffffff80 ;  /* 0xffffff8003037836 */ /* 0x002fca0000000000 */
[----:B------:R-:W-:-:S04]  /*8870*/  SHF.R.S32.HI R6, RZ, 0x1f, R3 ;  /* 0x0000001fff067819 */ /* 0x000fc80000011403 */
[----:B------:R-:W-:Y:S01]  /*8880*/  LEA.HI R6, R6, R3, RZ, 0x5 ;  /* 0x0000000306067211 */ /* 0x000fe200078f28ff */
[----:B------:R-:W-:-:S03]  /*8890*/  IMAD.IADD R3, R40, 0x1, R9 ;  /* 0x0000000128037824 */ /* 0x000fc600078e0209 */
[----:B------:R-:W-:Y:S01]  /*88a0*/  SHF.R.S32.HI R6, RZ, 0x5, R6 ;  /* 0x00000005ff067819 */ /* 0x000fe20000011406 */
[----:B--2---:R-:W-:-:S05]  /*88b0*/  IMAD.SHL.U32 R0, R0, 0x40, RZ ;  /* 0x0000004000007824 */ /* 0x004fca00078e00ff */
[----:B0-----:R-:W-:-:S04]  /*88c0*/  LOP3.LUT R4, R0, 0x1c0, RZ, 0xc0, !PT ;  /* 0x000001c000047812 */ /* 0x001fc800078ec0ff */
[C---:B------:R-:W-:Y:S02]  /*88d0*/  LOP3.LUT R0, R4.reuse, 0x38, R40, 0xf8, !PT ;  /* 0x0000003804007812 */ /* 0x040fe400078ef828 */
[----:B------:R-:W-:Y:S02]  /*88e0*/  SHF.R.U32.HI R5, RZ, 0x3, R4 ;  /* 0x00000003ff057819 */ /* 0x000fe40000011604 */
[----:B------:R-:W-:Y:S02]  /*88f0*/  LOP3.LUT R3, R4, 0x38, R3, 0xf8, !PT ;  /* 0x0000003804037812 */ /* 0x000fe400078ef803 */
[-C--:B------:R-:W-:Y:S02]  /*8900*/  LOP3.LUT R0, R0, R5.reuse, RZ, 0x3c, !PT ;  /* 0x0000000500007212 */ /* 0x080fe400078e3cff */
[----:B------:R-:W-:-:S03]  /*8910*/  LOP3.LUT R3, R3, R5, RZ, 0x3c, !PT ;  /* 0x0000000503037212 */ /* 0x000fc600078e3cff */
[----:B------:R-:W-:-:S04]  /*8920*/  IMAD R0, R6, 0x200, R0 ;  /* 0x0000020006007824 */ /* 0x000fc800078e0200 */
[----:B------:R-:W-:Y:S02]  /*8930*/  IMAD R49, R0, 0x2, R17 ;  /* 0x0000000200317824 */ /* 0x000fe400078e0211 */
[----:B------:R-:W-:Y:S01]  /*8940*/  IMAD R0, R6, 0x200, R3 ;  /* 0x0000020006007824 */ /* 0x000fe200078e0203 */
[----:B------:R-:W-:Y:S02]  /*8950*/  SHF.R.U64 R3, R34, 0x10, R35 ;  /* 0x0000001022037819 */ /* 0x000fe40000001223 */
[----:B------:R-:W0:Y:S01]  /*8960*/  LDS.128 R12, [R49+0x18400] ;  /* 0x01840000310c7984 */ /* 0x000e220000000c00 */
[----:B------:R-:W-:Y:S01]  /*8970*/  IMAD R50, R0, 0x2, R17 ;  /* 0x0000000200327824 */ /* 0x000fe200078e0211 */
[----:B------:R-:W-:Y:S02]  /*8980*/  SHF.R.U64 R0, R36, 0x10, R37 ;  /* 0x0000001024007819 */ /* 0x000fe40000001225 */
[----:B------:R-:W-:Y:S02]  /*8990*/  PRMT R36, R20, 0x5410, R3 ;  /* 0x0000541014247816 */ /* 0x000fe40000000003 */
[----:B------:R-:W1:Y:S01]  /*89a0*/  LDS.128 R4, [R50+0x18400] ;  /* 0x0184000032047984 */ /* 0x000e620000000c00 */
[----:B------:R-:W-:-:S02]  /*89b0*/  PRMT R38, R11, 0x5432, R0 ;  /* 0x000054320b267816 */ /* 0x000fc40000000000 */
[----:B------:R-:W-:Y:S02]  /*89c0*/  SHF.R.U32.HI R34, RZ, 0x10, R35 ;  /* 0x00000010ff227819 */ /* 0x000fe40000011623 */
[----:B------:R-:W-:Y:S01]  /*89d0*/  PRMT R35, R45, 0x5432, R32 ;  /* 0x000054322d237816 */ /* 0x000fe20000000020 */
[----:B------:R-:W-:Y:S01]  /*89e0*/  IMAD.U32 R39, R38, 0x10000, RZ ;  /* 0x0001000026277824 */ /* 0x000fe200078e00ff */
[----:B------:R-:W-:Y:S01]  /*89f0*/  PRMT R37, R46, 0x5432, R34 ;  /* 0x000054322e257816 */ /* 0x000fe20000000022 */
[C---:B------:R-:W-:Y:S01]  /*8a00*/  IMAD.U32 R34, R33.reuse, 0x10000, RZ ;  /* 0x0001000021227824 */ /* 0x040fe200078e00ff */
[----:B------:R-:W-:Y:S02]  /*8a10*/  LOP3.LUT R38, R38, 0xffff0000, RZ, 0xc0, !PT ;  /* 0xffff000026267812 */ /* 0x000fe400078ec0ff */
[----:B------:R-:W-:Y:S01]  /*8a20*/  LOP3.LUT R33, R33, 0xffff0000, RZ, 0xc0, !PT ;  /* 0xffff000021217812 */ /* 0x000fe200078ec0ff */
[C---:B0-----:R-:W-:Y:S01]  /*8a30*/  IMAD.U32 R0, R12.reuse, 0x10000, RZ ;  /* 0x000100000c007824 */ /* 0x041fe200078e00ff */
[----:B------:R-:W-:Y:S01]  /*8a40*/  LOP3.LUT R3, R12, 0xffff0000, RZ, 0xc0, !PT ;  /* 0xffff00000c037812 */ /* 0x000fe200078ec0ff */
[C---:B------:R-:W-:Y:S01]  /*8a50*/  IMAD.U32 R10, R13.reuse, 0x10000, RZ ;  /* 0x000100000d0a7824 */ /* 0x040fe200078e00ff */
[----:B------:R-:W-:Y:S01]  /*8a60*/  LOP3.LUT R12, R13, 0xffff0000, RZ, 0xc0, !PT ;  /* 0xffff00000d0c7812 */ /* 0x000fe200078ec0ff */
[C---:B------:R-:W-:Y:S01]  /*8a70*/  IMAD.U32 R11, R14.reuse, 0x10000, RZ ;  /* 0x000100000e0b7824 */ /* 0x040fe200078e00ff */
[----:B------:R-:W-:Y:S01]  /*8a80*/  LOP3.LUT R13, R14, 0xffff0000, RZ, 0xc0, !PT ;  /* 0xffff00000e0d7812 */ /* 0x000fe200078ec0ff */
[C---:B------:R-:W-:Y:S01]  /*8a90*/  IMAD.U32 R20, R15.reuse, 0x10000, RZ ;  /* 0x000100000f147824 */ /* 0x040fe200078e00ff */
[----:B------:R-:W-:Y:S01]  /*8aa0*/  LOP3.LUT R14, R15, 0xffff0000, RZ, 0xc0, !PT ;  /* 0xffff00000f0e7812 */ /* 0x000fe200078ec0ff */
[C---:B-1----:R-:W-:Y:S01]  /*8ab0*/  IMAD.U32 R15, R4.reuse, 0x10000, RZ ;  /* 0x00010000040f7824 */ /* 0x042fe200078e00ff */
[----:B------:R-:W-:Y:S01]  /*8ac0*/  LOP3.LUT R4, R4, 0xffff0000, RZ, 0xc0, !PT ;  /* 0xffff000004047812 */ /* 0x000fe200078ec0ff */
[C---:B------:R-:W-:Y:S01]  /*8ad0*/  IMAD.U32 R21, R5.reuse, 0x10000, RZ ;  /* 0x0001000005157824 */ /* 0x040fe200078e00ff */
[----:B------:R-:W-:Y:S01]  /*8ae0*/  LOP3.LUT R5, R5, 0xffff0000, RZ, 0xc0, !PT ;  /* 0xffff000005057812 */ /* 0x000fe200078ec0ff */
[CC--:B------:R-:W-:Y:S01]  /*8af0*/  FMUL.FTZ R45, R15.reuse, R39.reuse ;  /* 0x000000270f2d7220 */ /* 0x0c0fe20000410000 */
[-C--:B------:R-:W-:Y:S01]  /*8b00*/  FMUL.FTZ R47, R15, R34.reuse ;  /* 0x000000220f2f7220 */ /* 0x080fe20000410000 */
[C---:B------:R-:W-:Y:S01]  /*8b10*/  IMAD.U32 R15, R42.reuse, 0x10000, RZ ;  /* 0x000100002a0f7824 */ /* 0x040fe200078e00ff */
[----:B------:R-:W-:Y:S01]  /*8b20*/  LOP3.LUT R42, R42, 0xffff0000, RZ, 0xc0, !PT ;  /* 0xffff00002a2a7812 */ /* 0x000fe200078ec0ff */
[----:B------:R-:W-:Y:S01]  /*8b30*/  FFMA.FTZ R45, R0, R34, -R45 ;  /* 0x00000022002d7223 */ /* 0x000fe2000001082d */
[----:B------:R-:W-:Y:S01]  /*8b40*/  FMUL.FTZ R34, R4, R38 ;  /* 0x0000002604227220 */ /* 0x000fe20000410000 */
[----:B------:R-:W-:Y:S01]  /*8b50*/  FFMA.FTZ R47, R0, R39, R47 ;  /* 0x00000027002f7223 */ /* 0x000fe2000001002f */
[----:B------:R-:W-:Y:S01]  /*8b60*/  FMUL.FTZ R4, R4, R33 ;  /* 0x0000002104047220 */ /* 0x000fe20000410000 */
[----:B------:R-:W-:-:S02]  /*8b70*/  IMAD.U32 R0, R35, 0x10000, RZ ;  /* 0x0001000023007824 */ /* 0x000fc400078e00ff */
[----:B------:R-:W-:Y:S01]  /*8b80*/  FFMA.FTZ R34, R3, R33, -R34 ;  /* 0x0000002103227223 */ /* 0x000fe20000010822 */
[----:B------:R-:W-:Y:S01]  /*8b90*/  FMUL.FTZ R33, R21, R15 ;  /* 0x0000000f15217220 */ /* 0x000fe20000410000 */
[----:B------:R-:W-:Y:S01]  /*8ba0*/  FFMA.FTZ R38, R3, R38, R4 ;  /* 0x0000002603267223 */ /* 0x000fe20000010004 */
[----:B------:R-:W-:Y:S02]  /*8bb0*/  IMAD.U32 R23, R6, 0x10000, RZ ;  /* 0x0001000006177824 */ /* 0x000fe400078e00ff */
[-C--:B------:R-:W-:Y:S01]  /*8bc0*/  FMUL.FTZ R46, R21, R0.reuse ;  /* 0x00000000152e7220 */ /* 0x080fe20000410000 */
[----:B------:R-:W-:Y:S01]  /*8bd0*/  FFMA.FTZ R33, R10, R0, -R33 ;  /* 0x000000000a217223 */ /* 0x000fe20000010821 */
[----:B------:R-:W-:Y:S01]  /*8be0*/  LOP3.LUT R35, R35, 0xffff0000, RZ, 0xc0, !PT ;  /* 0xffff000023237812 */ /* 0x000fe200078ec0ff */
[----:B------:R-:W-:Y:S02]  /*8bf0*/  IMAD.U32 R4, R43, 0x10000, RZ ;  /* 0x000100002b047824 */ /* 0x000fe400078e00ff */
[----:B------:R-:W-:Y:S01]  /*8c00*/  FMUL.FTZ R3, R5, R42 ;  /* 0x0000002a05037220 */ /* 0x000fe20000410000 */
[----:B------:R-:W-:-:S02]  /*8c10*/  IMAD.U32 R0, R36, 0x10000, RZ ;  /* 0x0001000024007824 */ /* 0x000fc400078e00ff */
[----:B------:R-:W-:Y:S01]  /*8c20*/  FFMA.FTZ R46, R10, R15, R46 ;  /* 0x0000000f0a2e7223 */ /* 0x000fe2000001002e */
[C---:B------:R-:W-:Y:S01]  /*8c30*/  FMUL.FTZ R48, R23.reuse, R4 ;  /* 0x0000000417307220 */ /* 0x040fe20000410000 */
[-C--:B------:R-:W-:Y:S01]  /*8c40*/  FFMA.FTZ R10, R12, R35.reuse, -R3 ;  /* 0x000000230c0a7223 */ /* 0x080fe20000010803 */
[-C--:B------:R-:W-:Y:S01]  /*8c50*/  FMUL.FTZ R23, R23, R0.reuse ;  /* 0x0000000017177220 */ /* 0x080fe20000410000 */
[----:B------:R-:W-:Y:S02]  /*8c60*/  IMAD.U32 R32, R7, 0x10000, RZ ;  /* 0x0001000007207824 */ /* 0x000fe400078e00ff */
[----:B------:R-:W-:Y:S01]  /*8c70*/  FMUL.FTZ R15, R5, R35 ;  /* 0x00000023050f7220 */ /* 0x000fe20000410000 */
[----:B------:R-:W-:Y:S02]  /*8c80*/  IMAD.U32 R3, R37, 0x10000, RZ ;  /* 0x0001000025037824 */ /* 0x000fe400078e00ff */
[----:B------:R-:W-:Y:S01]  /*8c90*/  FFMA.FTZ R48, R11, R0, -R48 ;  /* 0x000000000b307223 */ /* 0x000fe20000010830 */
[----:B------:R-:W-:-:S02]  /*8ca0*/  IMAD.U32 R5, R44, 0x10000, RZ ;  /* 0x000100002c057824 */ /* 0x000fc400078e00ff */
[----:B------:R-:W-:Y:S01]  /*8cb0*/  FFMA.FTZ R23, R11, R4, R23 ;  /* 0x000000040b177223 */ /* 0x000fe20000010017 */
[----:B------:R-:W-:Y:S01]  /*8cc0*/  LOP3.LUT R6, R6, 0xffff0000, RZ, 0xc0, !PT ;  /* 0xffff000006067812 */ /* 0x000fe200078ec0ff */
[C---:B------:R-:W-:Y:S01]  /*8cd0*/  FMUL.FTZ R11, R32.reuse, R3 ;  /* 0x00000003200b7220 */ /* 0x040fe20000410000 */
[----:B------:R-:W-:Y:S01]  /*8ce0*/  LOP3.LUT R7, R7, 0xffff0000, RZ, 0xc0, !PT ;  /* 0xffff000007077812 */ /* 0x000fe200078ec0ff */
[-C--:B------:R-:W-:Y:S01]  /*8cf0*/  FMUL.FTZ R21, R32, R5.reuse ;  /* 0x0000000520157220 */ /* 0x080fe20000410000 */
[----:B------:R-:W-:Y:S01]  /*8d00*/  LOP3.LUT R43, R43, 0xffff0000, RZ, 0xc0, !PT ;  /* 0xffff00002b2b7812 */ /* 0x000fe200078ec0ff */
[----:B------:R-:W-:Y:S01]  /*8d10*/  FFMA.FTZ R11, R20, R5, R11 ;  /* 0x00000005140b7223 */ /* 0x000fe2000001000b */
[----:B------:R-:W-:Y:S01]  /*8d20*/  LOP3.LUT R44, R44, 0xffff0000, RZ, 0xc0, !PT ;  /* 0xffff00002c2c7812 */ /* 0x000fe200078ec0ff */
[----:B------:R-:W-:Y:S01]  /*8d30*/  FFMA.FTZ R21, R20, R3, -R21 ;  /* 0x0000000314157223 */ /* 0x000fe20000010815 */
[----:B------:R-:W-:Y:S01]  /*8d40*/  LOP3.LUT R36, R36, 0xffff0000, RZ, 0xc0, !PT ;  /* 0xffff000024247812 */ /* 0x000fe200078ec0ff */
[----:B------:R-:W-:Y:S01]  /*8d50*/  FMUL.FTZ R0, R6, R43 ;  /* 0x0000002b06007220 */ /* 0x000fe20000410000 */
[----:B------:R-:W-:Y:S01]  /*8d60*/  LOP3.LUT R37, R37, 0xffff0000, RZ, 0xc0, !PT ;  /* 0xffff000025257812 */ /* 0x000fe200078ec0ff */
[----:B------:R-:W-:Y:S01]  /*8d70*/  FMUL.FTZ R5, R7, R44 ;  /* 0x0000002c07057220 */ /* 0x000fe20000410000 */
[----:B------:R-:W-:Y:S01]  /*8d80*/  FFMA.FTZ R15, R12, R42, R15 ;  /* 0x0000002a0c0f7223 */ /* 0x000fe2000001000f */
[-C--:B------:R-:W-:Y:S01]  /*8d90*/  FMUL.FTZ R6, R6, R36.reuse ;  /* 0x0000002406067220 */ /* 0x080fe20000410000 */
[----:B------:R-:W-:Y:S01]  /*8da0*/  FFMA.FTZ R3, R13, R36, -R0 ;  /* 0x000000240d037223 */ /* 0x000fe20000010800 */
[-C--:B------:R-:W-:Y:S01]  /*8db0*/  FMUL.FTZ R7, R7, R37.reuse ;  /* 0x0000002507077220 */ /* 0x080fe20000410000 */
[----:B------:R-:W-:Y:S01]  /*8dc0*/  FFMA.FTZ R20, R14, R37, -R5 ;  /* 0x000000250e147223 */ /* 0x000fe20000010805 */
[----:B------:R-:W-:Y:S01]  /*8dd0*/  FFMA.FTZ R0, R13, R43, R6 ;  /* 0x0000002b0d007223 */ /* 0x000fe20000010006 */
[----:B------:R-:W-:Y:S01]  /*8de0*/  F2FP.BF16.F32.PACK_AB R4, R34, R45 ;  /* 0x0000002d2204723e */ /* 0x000fe200000010ff */
        /* <DEDUP_REMOVED lines=10> */
.L_x_4438:
[----:B------:R-:W-:Y:S05]  /*8e90*/  BSYNC B1 ;  /* 0x0000000000017941 */ /* 0x000fea0003800000 */
.L_x_4437:
[----:B------:R-:W-:Y:S01]  /*8ea0*/  PRMT R10, R56, 0x5410, R55 ;  /* 0x00005410380a7816 */ /* 0x000fe20000000037 */
[----:B------:R-:W-:Y:S06]  /*8eb0*/  @P0 BRA `(.L_x_4424) ;  /* 0x00000004009c0947 */ /* 0x000fec0003800000 */
[----:B01----:R-:W2:Y:S01]  /*8ec0*/  LDL R4, [R1+0x28] ;  /* 0x0000280001047983 */ /* 0x003ea20000100800 */
[----:B------:R-:W-:-:S03]  /*8ed0*/  VIADD R5, R18, 0x40 ;  /* 0x0000004012057836 */ /* 0x000fc60000000000 */
[----:B------:R-:W3:Y:S01]  /*8ee0*/  LDL R42, [R1+0x54] ;  /* 0x00005400012a7983 */ /* 0x000ee20000100800 */
[----:B------:R-:W-:Y:S02]  /*8ef0*/  IMAD.SHL.U32 R5, R5, 0x40, RZ ;  /* 0x0000004005057824 */ /* 0x000fe400078e00ff */
[----:B------:R-:W-:-:S03]  /*8f00*/  IMAD.IADD R0, R40, 0x1, R9 ;  /* 0x0000000128007824 */ /* 0x000fc600078e0209 */
[----:B------:R-:W-:-:S04]  /*8f10*/  LOP3.LUT R5, R5, 0x1c0, RZ, 0xc0, !PT ;  /* 0x000001c005057812 */ /* 0x000fc800078ec0ff */
[----:B------:R-:W-:Y:S02]  /*8f20*/  SHF.R.U32.HI R3, RZ, 0x3, R5 ;  /* 0x00000003ff037819 */ /* 0x000fe40000011605 */
[----:B------:R-:W-:-:S04]  /*8f30*/  LOP3.LUT R0, R5, 0x38, R0, 0xf8, !PT ;  /* 0x0000003805007812 */ /* 0x000fc800078ef800 */
[----:B------:R-:W-:Y:S02]  /*8f40*/  LOP3.LUT R0, R0, R3, RZ, 0x3c, !PT ;  /* 0x0000000300007212 */ /* 0x000fe400078e3cff */
[----:B------:R-:W-:Y:S02]  /*8f50*/  SHF.R.U64 R9, R28, 0x10, R29 ;  /* 0x000000101c097819 */ /* 0x000fe4000000121d */
[----:B------:R-:W-:Y:S02]  /*8f60*/  SHF.R.U64 R28, R30, 0x10, R31 ;  /* 0x000000101e1c7819 */ /* 0x000fe4000000121f */
[----:B------:R-:W-:Y:S02]  /*8f70*/  SHF.R.U32.HI R3, RZ, 0x10, R29 ;  /* 0x00000010ff037819 */ /* 0x000fe4000001161d */
[----:B------:R-:W-:Y:S02]  /*8f80*/  SHF.R.U64 R30, R24, 0x10, R25 ;  /* 0x00000010181e7819 */ /* 0x000fe40000001219 */
[----:B------:R-:W-:-:S02]  /*8f90*/  SHF.R.U64 R34, R26, 0x10, R27 ;  /* 0x000000101a227819 */ /* 0x000fc4000000121b */
[----:B------:R-:W-:Y:S02]  /*8fa0*/  SHF.R.U32.HI R35, RZ, 0x10, R27 ;  /* 0x00000010ff237819 */ /* 0x000fe4000001161b */
[----:B------:R-:W-:Y:S02]  /*8fb0*/  SHF.R.U32.HI R29, RZ, 0x10, R31 ;  /* 0x00000010ff1d7819 */ /* 0x000fe4000001161f */
[----:B------:R-:W-:Y:S02]  /*8fc0*/  SHF.R.U32.HI R31, RZ, 0x10, R25 ;  /* 0x00000010ff1f7819 */ /* 0x000fe40000011619 */
[----:B------:R-:W-:Y:S02]  /*8fd0*/  PRMT R25, R52, 0x5410, R9 ;  /* 0x0000541034197816 */ /* 0x000fe40000000009 */
[----:B------:R-:W-:Y:S02]  /*8fe0*/  PRMT R27, R53, 0x5410, R3 ;  /* 0x00005410351b7816 */ /* 0x000fe40000000003 */
[----:B------:R-:W-:-:S02]  /*8ff0*/  PRMT R30, R51, 0x5432, R30 ;  /* 0x00005432331e7816 */ /* 0x000fc4000000001e */
[C---:B------:R-:W-:Y:S02]  /*9000*/  PRMT R34, R10.reuse, 0x5432, R34 ;  /* 0x000054320a227816 */ /* 0x040fe40000000022 */
[----:B------:R-:W-:Y:S02]  /*9010*/  PRMT R35, R10, 0x5410, R35 ;  /* 0x000054100a237816 */ /* 0x000fe40000000023 */
[----:B------:R-:W-:Y:S01]  /*9020*/  PRMT R31, R51, 0x5410, R31 ;  /* 0x00005410331f7816 */ /* 0x000fe2000000001f */
[----:B------:R-:W-:Y:S02]  /*9030*/  IMAD.U32 R32, R30, 0x10000, RZ ;  /* 0x000100001e207824 */ /* 0x000fe400078e00ff */
[----:B------:R-:W-:Y:S01]  /*9040*/  IMAD.U32 R26, R25, 0x10000, RZ ;  /* 0x00010000191a7824 */ /* 0x000fe200078e00ff */
[----:B------:R-:W-:Y:S01]  /*9050*/  PRMT R29, R54, 0x5410, R29 ;  /* 0x00005410361d7816 */ /* 0x000fe2000000001d */
[----:B------:R-:W-:Y:S02]  /*9060*/  IMAD.U32 R33, R31, 0x10000, RZ ;  /* 0x000100001f217824 */ /* 0x000fe400078e00ff */
[----:B------:R-:W-:Y:S01]  /*9070*/  IMAD.U32 R37, R35, 0x10000, RZ ;  /* 0x0001000023257824 */ /* 0x000fe200078e00ff */
[----:B------:R-:W-:-:S02]  /*9080*/  LOP3.LUT R30, R30, 0xffff0000, RZ, 0xc0, !PT ;  /* 0xffff00001e1e7812 */ /* 0x000fc400078ec0ff */
[----:B------:R-:W-:Y:S02]  /*9090*/  LOP3.LUT R25, R25, 0xffff0000, RZ, 0xc0, !PT ;  /* 0xffff000019197812 */ /* 0x000fe400078ec0ff */
[----:B------:R-:W-:Y:S02]  /*90a0*/  LOP3.LUT R31, R31, 0xffff0000, RZ, 0xc0, !PT ;  /* 0xffff00001f1f7812 */ /* 0x000fe400078ec0ff */
[----:B------:R-:W-:Y:S02]  /*90b0*/  PRMT R28, R52, 0x5432, R28 ;  /* 0x00005432341c7816 */ /* 0x000fe4000000001c */
[----:B------:R-:W-:Y:S01]  /*90c0*/  LOP3.LUT R35, R35, 0xffff0000, RZ, 0xc0, !PT ;  /* 0xffff000023237812 */ /* 0x000fe200078ec0ff */
[----:B--2---:R-:W-:-:S04]  /*90d0*/  IMAD.IADD R0, R4, 0x1, R0 ;  /* 0x0000000104007824 */ /* 0x004fc800078e0200 */
[----:B------:R-:W-:Y:S01]  /*90e0*/  IMAD R0, R0, 0x2, R17 ;  /* 0x0000000200007824 */ /* 0x000fe200078e0211 */
[----:B---3--:R-:W0:Y:S04]  /*90f0*/  LDS.128 R12, [R42+0x18400] ;  /* 0x018400002a0c7984 */ /* 0x008e280000000c00 */
[----:B------:R-:W1:Y:S01]  /*9100*/  LDS.128 R4, [R0+0x18400] ;  /* 0x0184000000047984 */ /* 0x000e620000000c00 */
        /* <DEDUP_REMOVED lines=8> */
[----:B-1----:R-:W-:-:S02]  /*9190*/  IMAD.U32 R15, R4, 0x10000, RZ ;  /* 0x00010000040f7824 */ /* 0x002fc400078e00ff */
[----:B------:R-:W-:Y:S02]  /*91a0*/  IMAD.U32 R21, R5, 0x10000, RZ ;  /* 0x0001000005157824 */ /* 0x000fe400078e00ff */
[C---:B------:R-:W-:Y:S01]  /*91b0*/  FMUL.FTZ R36, R15.reuse, R32 ;  /* 0x000000200f247220 */ /* 0x040fe20000410000 */
[-C--:B------:R-:W-:Y:S01]  /*91c0*/  FMUL.FTZ R38, R15, R26.reuse ;  /* 0x0000001a0f267220 */ /* 0x080fe20000410000 */
[----:B------:R-:W-:Y:S02]  /*91d0*/  IMAD.U32 R15, R27, 0x10000, RZ ;  /* 0x000100001b0f7824 */ /* 0x000fe400078e00ff */
[----:B------:R-:W-:Y:S01]  /*91e0*/  FMUL.FTZ R39, R21, R33 ;  /* 0x0000002115277220 */ /* 0x000fe20000410000 */
[----:B------:R-:W-:Y:S02]  /*91f0*/  IMAD.U32 R24, R7, 0x10000, RZ ;  /* 0x0001000007187824 */ /* 0x000fe400078e00ff */
[C---:B------:R-:W-:Y:S01]  /*9200*/  FFMA.FTZ R36, R3.reuse, R26, -R36 ;  /* 0x0000001a03247223 */ /* 0x040fe20000010824 */
[----:B------:R-:W-:Y:S01]  /*9210*/  FFMA.FTZ R38, R3, R32, R38 ;  /* 0x0000002003267223 */ /* 0x000fe20000010026 */
[----:B------:R-:W-:Y:S01]  /*9220*/  IMAD.U32 R3, R29, 0x10000, RZ ;  /* 0x000100001d037824 */ /* 0x000fe200078e00ff */
[----:B------:R-:W-:Y:S01]  /*9230*/  LOP3.LUT R4, R4, 0xffff0000, RZ, 0xc0, !PT ;  /* 0xffff000004047812 */ /* 0x000fe200078ec0ff */
[-C--:B------:R-:W-:Y:S01]  /*9240*/  FMUL.FTZ R21, R21, R15.reuse ;  /* 0x0000000f15157220 */ /* 0x080fe20000410000 */
[----:B------:R-:W-:Y:S01]  /*9250*/  FFMA.FTZ R39, R10, R15, -R39 ;  /* 0x0000000f0a277223 */ /* 0x000fe20000010827 */
[C---:B------:R-:W-:Y:S01]  /*9260*/  FMUL.FTZ R15, R24.reuse, R37 ;  /* 0x00000025180f7220 */ /* 0x040fe20000410000 */
[----:B------:R-:W-:Y:S01]  /*9270*/  FMUL.FTZ R24, R24, R3 ;  /* 0x0000000318187220 */ /* 0x000fe20000410000 */
[----:B------:R-:W-:Y:S01]  /*9280*/  FFMA.FTZ R21, R10, R33, R21 ;  /* 0x000000210a157223 */ /* 0x000fe20000010015 */
[----:B------:R-:W-:Y:S01]  /*9290*/  LOP3.LUT R5, R5, 0xffff0000, RZ, 0xc0, !PT ;  /* 0xffff000005057812 */ /* 0x000fe200078ec0ff */
[----:B------:R-:W-:Y:S01]  /*92a0*/  FMUL.FTZ R10, R4, R30 ;  /* 0x0000001e040a7220 */ /* 0x000fe20000410000 */
[----:B------:R-:W-:Y:S01]  /*92b0*/  LOP3.LUT R27, R27, 0xffff0000, RZ, 0xc0, !PT ;  /* 0xffff00001b1b7812 */ /* 0x000fe200078ec0ff */
[C---:B------:R-:W-:Y:S01]  /*92c0*/  FFMA.FTZ R15, R20.reuse, R3, -R15 ;  /* 0x00000003140f7223 */ /* 0x040fe2000001080f */
[----:B------:R-:W-:Y:S01]  /*92d0*/  FFMA.FTZ R37, R20, R37, R24 ;  /* 0x0000002514257223 */ /* 0x000fe20000010018 */
[-C--:B------:R-:W-:Y:S01]  /*92e0*/  FMUL.FTZ R20, R4, R25.reuse ;  /* 0x0000001904147220 */ /* 0x080fe20000410000 */
[----:B------:R-:W-:Y:S01]  /*92f0*/  FFMA.FTZ R25, R9, R25, -R10 ;  /* 0x0000001909197223 */ /* 0x000fe2000001080a */
[----:B------:R-:W-:-:S02]  /*9300*/  IMAD.U32 R23, R6, 0x10000, RZ ;  /* 0x0001000006177824 */ /* 0x000fc400078e00ff */
[C---:B------:R-:W-:Y:S01]  /*9310*/  FMUL.FTZ R3, R5.reuse, R31 ;  /* 0x0000001f05037220 */ /* 0x040fe20000410000 */
[----:B------:R-:W-:Y:S02]  /*9320*/  IMAD.U32 R10, R34, 0x10000, RZ ;  /* 0x00010000220a7824 */ /* 0x000fe400078e00ff */
[-C--:B------:R-:W-:Y:S01]  /*9330*/  FMUL.FTZ R24, R5, R27.reuse ;  /* 0x0000001b05187220 */ /* 0x080fe20000410000 */
[----:B------:R-:W-:Y:S02]  /*9340*/  IMAD.U32 R4, R28, 0x10000, RZ ;  /* 0x000100001c047824 */ /* 0x000fe400078e00ff */
[----:B------:R-:W-:Y:S01]  /*9350*/  FFMA.FTZ R9, R9, R30, R20 ;  /* 0x0000001e09097223 */ /* 0x000fe20000010014 */
[----:B------:R-:W-:Y:S01]  /*9360*/  LOP3.LUT R6, R6, 0xffff0000, RZ, 0xc0, !PT ;  /* 0xffff000006067812 */ /* 0x000fe200078ec0ff */
[C---:B------:R-:W-:Y:S01]  /*9370*/  FMUL.FTZ R26, R23.reuse, R10 ;  /* 0x0000000a171a7220 */ /* 0x040fe20000410000 */
[C---:B------:R-:W-:Y:S01]  /*9380*/  FFMA.FTZ R20, R12.reuse, R27, -R3 ;  /* 0x0000001b0c147223 */ /* 0x040fe20000010803 */
[----:B------:R-:W-:Y:S01]  /*9390*/  FFMA.FTZ R24, R12, R31, R24 ;  /* 0x0000001f0c187223 */ /* 0x000fe20000010018 */
[----:B------:R-:W-:Y:S01]  /*93a0*/  LOP3.LUT R34, R34, 0xffff0000, RZ, 0xc0, !PT ;  /* 0xffff000022227812 */ /* 0x000fe200078ec0ff */
[----:B------:R-:W-:Y:S01]  /*93b0*/  FMUL.FTZ R12, R23, R4 ;  /* 0x00000004170c7220 */ /* 0x000fe20000410000 */
[----:B------:R-:W-:-:S02]  /*93c0*/  LOP3.LUT R7, R7, 0xffff0000, RZ, 0xc0, !PT ;  /* 0xffff000007077812 */ /* 0x000fc400078ec0ff */
[----:B------:R-:W-:Y:S02]  /*93d0*/  LOP3.LUT R28, R28, 0xffff0000, RZ, 0xc0, !PT ;  /* 0xffff00001c1c7812 */ /* 0x000fe400078ec0ff */
        /* <DEDUP_REMOVED lines=21> */
.L_x_4424:
[----:B------:R-:W-:Y:S05]  /*9530*/  BSYNC B0 ;  /* 0x0000000000007941 */ /* 0x000fea0003800000 */
.L_x_4404:
        /* <DEDUP_REMOVED lines=8> */
.L_x_4401:
        /* <DEDUP_REMOVED lines=8> */
.L_x_4439:
[----:B------:R-:W-:Y:S01]  /*9640*/  IMAD R173, R2, 0x8, R17 ;  /* 0x0000000802ad7824 */ /* 0x000fe200078e0211 */
[----:B------:R-:W-:-:S04]  /*9650*/  SHF.L.U32 R6, R19, 0x1f, RZ ;  /* 0x0000001f13067819 */ /* 0x000fc800000006ff */
[----:B------:R1:W2:Y:S01]  /*9660*/  SYNCS.PHASECHK.TRANS64.TRYWAIT P1, [R173+URZ+0x32430], R6 ;  /* 0x03243006ad0075a7 */ /* 0x0002a2000802017f */
[----:B------:R-:W-:Y:S05]  /*9670*/  @!P0 BRA `(.L_x_4440) ;  /* 0x0000000000048947 */ /* 0x000fea0003800000 */
[----:B------:R-:W-:Y:S01]  /*9680*/  BPT.TRAP 0x1 ;  /* 0x000000040000795c */ /* 0x000fe20000300000 */
.L_x_4440:
[----:B------:R-:W-:-:S05]  /*9690*/  VIADD R3, R17, 0x1c400 ;  /* 0x0001c40011037836 */ /* 0x000fca0000000000 */
[----:B------:R-:W-:-:S04]  /*96a0*/  SHF.R.U32.HI R3, RZ, 0x4, R3 ;  /* 0x00000004ff037819 */ /* 0x000fc80000011603 */
[----:B------:R-:W-:-:S04]  /*96b0*/  LOP3.LUT R3, R3, 0x3fff, RZ, 0xc0, !PT ;  /* 0x00003fff03037812 */ /* 0x000fc800078ec0ff */
[----:B------:R-:W-:-:S05]  /*96c0*/  LOP3.LUT R3, R3, 0x10000, RZ, 0xfc, !PT ;  /* 0x0001000003037812 */ /* 0x000fca00078efcff */
[----:B------:R3:W-:Y:S01]  /*96d0*/  STL [R1+0x8], R3 ;  /* 0x0000080301007387 */ /* 0x0007e20000100800 */
[----:B--2---:R-:W-:Y:S05]  /*96e0*/  @P1 BRA `(.L_x_4441) ;  /* 0x0000000000081947 */ /* 0x004fea0003800000 */
[----:B------:R-:W2:Y:S02]  /*96f0*/  SYNCS.PHASECHK.TRANS64.TRYWAIT P1, [R173+URZ+0x32430], R6 ;  /* 0x03243006ad0075a7 */ /* 0x000ea4000802017f */
[----:B--2---:R-:W-:Y:S05]  /*9700*/  @!P1 BRA `(.L_x_4442) ;  /* 0x0000011c00bc9947 */ /* 0x004fea0003800000 */
.L_x_4441:
[----:B---3--:R-:W3:Y:S01]  /*9710*/  LDL R3, [R1+0x8] ;  /* 0x0000080001037983 */ /* 0x008ee20000100800 */
[----:B------:R-:W-:Y:S01]  /*9720*/  IMAD.MOV.U32 R5, RZ, RZ, 0x40000040 ;  /* 0x40000040ff057424 */ /* 0x000fe200078e00ff */
[----:B------:R-:W-:Y:S05]  /*9730*/  WARPSYNC.ALL ;  /* 0x0000000000007948 */ /* 0x000fea0003800000 */
[C---:B------:R-:W-:Y:S01]  /*9740*/  R2UR UR4, R216.reuse ;  /* 0x00000000d80472ca */ /* 0x040fe200000e0000 */
[----:B------:R-:W-:Y:S01]  /*9750*/  WARPGROUP.ARRIVE ;  /* 0x00000000000079c5 */ /* 0x000fe20000000000 */
[----:B------:R-:W-:Y:S01]  /*9760*/  R2UR UR5, R217 ;  /* 0x00000000d90572ca */ /* 0x000fe200000e0000 */
[----:B------:R-:W-:Y:S01]  /*9770*/  VIADD R236, R216, 0x2 ;  /* 0x00000002d8ec7836 */ /* 0x000fe20000000000 */
[----:B------:R-:W-:Y:S01]  /*9780*/  R2UR UR7, R5 ;  /* 0x00000000050772ca */ /* 0x000fe200000e0000 */
[----:B------:R-:W-:Y:S01]  /*9790*/  IMAD.MOV.U32 R237, RZ, RZ, 0x40000040 ;  /* 0x40000040ffed7424 */ /* 0x000fe200078e00ff */
[----:B------:R-:W-:Y:S01]  /*97a0*/  SHF.L.U32 R8, R8, 0x1f, RZ ;  /* 0x0000001f08087819 */ /* 0x000fe200000006ff */
[----:B------:R-:W-:Y:S01]  /*97b0*/  IMAD.MOV.U32 R11, RZ, RZ, 0x40000040 ;  /* 0x40000040ff0b7424 */ /* 0x000fe200078e00ff */
[----:B------:R-:W-:Y:S01]  /*97c0*/  BSSY B0, `(.L_x_4443) ;  /* 0x0000025000007945 */ /* 0x000fe20003800000 */
[----:B------:R-:W-:-:S02]  /*97d0*/  VIADD R234, R216, 0x4 ;  /* 0x00000004d8ea7836 */ /* 0x000fc40000000000 */
[----:B------:R-:W-:Y:S02]  /*97e0*/  IMAD.MOV.U32 R235, RZ, RZ, 0x40000040 ;  /* 0x40000040ffeb7424 */ /* 0x000fe400078e00ff */
[----:B------:R-:W-:Y:S02]  /*97f0*/  VIADD R232, R216, 0x6 ;  /* 0x00000006d8e87836 */ /* 0x000fe40000000000 */
[----:B------:R-:W-:Y:S02]  /*9800*/  IMAD.MOV.U32 R233, RZ, RZ, 0x40000040 ;  /* 0x40000040ffe97424 */ /* 0x000fe400078e00ff */
[----:B------:R-:W-:Y:S02]  /*9810*/  IMAD.MOV.U32 R5, RZ, RZ, 0x40000040 ;  /* 0x40000040ff057424 */ /* 0x000fe400078e00ff */
[----:B---3--:R-:W-:-:S04]  /*9820*/  IMAD R4, R2, 0x300, R3 ;  /* 0x0000030002047824 */ /* 0x008fc800078e0203 */
[C---:B------:R-:W-:Y:S01]  /*9830*/  VIADD R10, R4.reuse, 0x2 ;  /* 0x00000002040a7836 */ /* 0x040fe20000000000 */
[----:B------:R-:W-:-:S13]  /*9840*/  R2UR UR6, R4 ;  /* 0x00000000040672ca */ /* 0x000fda00000e0000 */
[----:B------:R-:W-:Y:S01]  /*9850*/  HGMMA.64x96x16.F32.BF16 R24, gdesc[UR4], RZ, !UPT, gsb0 ;  /* 0x01600000041879f0 */ /* 0x000fe2000c0018ff */
[----:B------:R-:W-:Y:S02]  /*9860*/  R2UR UR4, R236 ;  /* 0x00000000ec0472ca */ /* 0x000fe400000e0000 */
[----:B------:R-:W-:Y:S02]  /*9870*/  R2UR UR5, R237 ;  /* 0x00000000ed0572ca */ /* 0x000fe400000e0000 */
[----:B------:R-:W-:Y:S01]  /*9880*/  R2UR UR6, R10 ;  /* 0x000000000a0672ca */ /* 0x000fe200000e0000 */
[C---:B------:R-:W-:Y:S01]  /*9890*/  VIADD R10, R4.reuse, 0x4 ;  /* 0x00000004040a7836 */ /* 0x040fe20000000000 */
[----:B------:R-:W-:Y:S01]  /*98a0*/  R2UR UR7, R11 ;  /* 0x000000000b0772ca */ /* 0x000fe200000e0000 */
[----:B------:R-:W-:Y:S02]  /*98b0*/  IMAD.MOV.U32 R11, RZ, RZ, 0x40000040 ;  /* 0x40000040ff0b7424 */ /* 0x000fe400078e00ff */
        /* <DEDUP_REMOVED lines=19> */
[----:B------:R-:W3:Y:S02]  /*99f0*/  SYNCS.PHASECHK.TRANS64.TRYWAIT P1, [R17+URZ+0x32410], R8 ;  /* 0x03241008110075a7 */ /* 0x000ee4000802017f */
[----:B---3--:R-:W-:Y:S05]  /*9a00*/  @!P1 BRA `(.L_x_4444) ;  /* 0x0000011c00109947 */ /* 0x008fea0003800000 */
.L_x_4650:
[----:B------:R-:W-:Y:S05]  /*9a10*/  BSYNC B0 ;  /* 0x0000000000007941 */ /* 0x000fea0003800000 */
.L_x_4443:
[----:B------:R-:W-:Y:S05]  /*9a20*/  @!P0 BRA `(.L_x_4445) ;  /* 0x0000000000048947 */ /* 0x000fea0003800000 */
[----:B------:R-:W-:Y:S01]  /*9a30*/  BPT.TRAP 0x1 ;  /* 0x000000040000795c */ /* 0x000fe20000300000 */
.L_x_4445:
[----:B------:R4:W0:Y:S01]  /*9a40*/  SYNCS.PHASECHK.TRANS64.TRYWAIT P2, [R173+URZ+0x32450], R6 ;  /* 0x03245006ad0075a7 */ /* 0x000822000804017f */
[----:B------:R-:W-:Y:S05]  /*9a50*/  @!P0 BRA `(.L_x_4446) ;  /* 0x0000000000048947 */ /* 0x000fea0003800000 */
[----:B------:R-:W-:Y:S01]  /*9a60*/  BPT.TRAP 0x1 ;  /* 0x000000040000795c */ /* 0x000fe20000300000 */
.L_x_4446:
[----:B------:R-:W1:Y:S01]  /*9a70*/  S2R R3, SR_TID.X ;  /* 0x0000000000037919 */ /* 0x000e620000002100 */
[----:B------:R-:W-:Y:S01]  /*9a80*/  BSSY B0, `(.L_x_4447) ;  /* 0x0000006000007945 */ /* 0x000fe20003800000 */
[----:B-1----:R-:W-:-:S04]  /*9a90*/  LOP3.LUT R3, R3, 0x7f, RZ, 0xc0, !PT ;  /* 0x0000007f03037812 */ /* 0x002fc800078ec0ff */
[----:B------:R-:W-:Y:S01]  /*9aa0*/  ISETP.NE.AND P1, PT, R3, RZ, PT ;  /* 0x000000ff0300720c */ /* 0x000fe20003f25270 */
[----:B0-----:R-:W-:-:S12]  /*9ab0*/  @P2 BRA `(.L_x_4448) ;  /* 0x0000000000082947 */ /* 0x001fd80003800000 */
[----:B------:R-:W0:Y:S02]  /*9ac0*/  SYNCS.PHASECHK.TRANS64.TRYWAIT P2, [R173+URZ+0x32450], R6 ;  /* 0x03245006ad0075a7 */ /* 0x000e24000804017f */
[----:B0-----:R-:W-:Y:S05]  /*9ad0*/  @!P2 BRA `(.L_x_4449) ;  /* 0x0000011800f0a947 */ /* 0x001fea0003800000 */
.L_x_4448:
[----:B------:R-:W-:Y:S05]  /*9ae0*/  BSYNC B0 ;  /* 0x0000000000007941 */ /* 0x000fea0003800000 */
.L_x_4447:
[----:B------:R-:W-:Y:S05]  /*9af0*/  WARPSYNC.ALL ;  /* 0x0000000000007948 */ /* 0x000fea0003800000 */
[----:B------:R-:W-:Y:S01]  /*9b00*/  VIADD R3, R17, 0x400 ;  /* 0x0000040011037836 */ /* 0x000fe20000000000 */
[----:B------:R-:W-:-:S04]  /*9b10*/  LOP3.LUT R4, R72, 0x10000, RZ, 0xfc, !PT ;  /* 0x0001000048047812 */ /* 0x000fc800078efcff */
[----:B------:R-:W-:-:S04]  /*9b20*/  SHF.R.U32.HI R3, RZ, 0x4, R3 ;  /* 0x00000004ff037819 */ /* 0x000fc80000011603 */
[----:B------:R-:W-:-:S04]  /*9b30*/  LOP3.LUT R3, R3, 0x3fff, RZ, 0xc0, !PT ;  /* 0x00003fff03037812 */ /* 0x000fc800078ec0ff */
[----:B0-2-4-:R-:W-:Y:S01]  /*9b40*/  LOP3.LUT R6, R3, 0x10000, RZ, 0xfc, !PT ;  /* 0x0001000003067812 */ /* 0x015fe200078efcff */
[----:B------:R-:W-:Y:S02]  /*9b50*/  IMAD.MOV.U32 R5, RZ, RZ, 0x40000040 ;  /* 0x40000040ff057424 */ /* 0x000fe400078e00ff */
[----:B------:R-:W-:Y:S02]  /*9b60*/  IMAD.MOV.U32 R11, RZ, RZ, 0x40000040 ;  /* 0x40000040ff0b7424 */ /* 0x000fe400078e00ff */
[----:B------:R-:W-:Y:S01]  /*9b70*/  IMAD R10, R2, 0xc00, R6 ;  /* 0x00000c00020a7824 */ /* 0x000fe200078e0206 */
[----:B------:R-:W-:Y:S01]  /*9b80*/  R2UR UR4, R4 ;  /* 0x00000000040472ca */ /* 0x000fe200000e0000 */
[----:B------:R-:W-:Y:S01]  /*9b90*/  WARPGROUP.ARRIVE ;  /* 0x00000000000079c5 */ /* 0x000fe20000000000 */
[----:B------:R-:W-:Y:S01]  /*9ba0*/  R2UR UR5, R5 ;  /* 0x00000000050572ca */ /* 0x000fe200000e0000 */
[----:B------:R0:W-:Y:S01]  /*9bb0*/  STL [R1+0xc], R6 ;  /* 0x00000c0601007387 */ /* 0x0001e20000100800 */
[----:B------:R-:W-:-:S02]  /*9bc0*/  R2UR UR6, R10 ;  /* 0x000000000a0672ca */ /* 0x000fc400000e0000 */
[----:B------:R-:W-:Y:S01]  /*9bd0*/  R2UR UR7, R11 ;  /* 0x000000000b0772ca */ /* 0x000fe200000e0000 */
[----:B------:R-:W-:Y:S01]  /*9be0*/  VIADD R230, R4, 0x2 ;  /* 0x0000000204e67836 */ /* 0x000fe20000000000 */
[----:B------:R-:W2:Y:S01]  /*9bf0*/  LDL R174, [R1+0x10] ;  /* 0x0000100001ae7983 */ /* 0x000ea20000100800 */
[----:B------:R-:W-:Y:S02]  /*9c00*/  IMAD.MOV.U32 R231, RZ, RZ, 0x40000040 ;  /* 0x40000040ffe77424 */ /* 0x000fe400078e00ff */
[----:B------:R-:W-:Y:S01]  /*9c10*/  IMAD.MOV.U32 R7, RZ, RZ, 0x40000040 ;  /* 0x40000040ff077424 */ /* 0x000fe200078e00ff */
[----:B------:R-:W4:Y:S01]  /*9c20*/  LDL R72, [R1+0x2c] ;  /* 0x00002c0001487983 */ /* 0x000f220000100800 */
[----:B0-----:R-:W-:Y:S02]  /*9c30*/  VIADD R6, R10, 0x2 ;  /* 0x000000020a067836 */ /* 0x001fe40000000000 */
[----:B------:R-:W-:Y:S01]  /*9c40*/  VIADD R228, R4, 0x4 ;  /* 0x0000000404e47836 */ /* 0x000fe20000000000 */
[----:B-----5:R-:W4:Y:S03]  /*9c50*/  LDL R23, [R1+0x30] ;  /* 0x0000300001177983 */ /* 0x020f260000100800 */
[----:B------:R-:W-:Y:S01]  /*9c60*/  HGMMA.64x96x16.F32.BF16 R24, gdesc[UR4], R24, gsb0 ;  /* 0x01600000041879f0 */ /* 0x000fe20008001818 */
[----:B------:R-:W-:-:S02]  /*9c70*/  R2UR UR4, R230 ;  /* 0x00000000e60472ca */ /* 0x000fc400000e0000 */
[----:B------:R-:W-:Y:S02]  /*9c80*/  R2UR UR5, R231 ;  /* 0x00000000e70572ca */ /* 0x000fe400000e0000 */
[----:B------:R-:W-:Y:S02]  /*9c90*/  R2UR UR6, R6 ;  /* 0x00000000060672ca */ /* 0x000fe400000e0000 */
[----:B------:R-:W-:Y:S01]  /*9ca0*/  R2UR UR7, R7 ;  /* 0x00000000070772ca */ /* 0x000fe200000e0000 */
[----:B------:R-:W-:Y:S02]  /*9cb0*/  VIADD R6, R10, 0x4 ;  /* 0x000000040a067836 */ /* 0x000fe40000000000 */
[----:B------:R-:W-:Y:S02]  /*9cc0*/  IMAD.MOV.U32 R229, RZ, RZ, 0x40000040 ;  /* 0x40000040ffe57424 */ /* 0x000fe400078e00ff */
[----:B------:R-:W-:Y:S01]  /*9cd0*/  IMAD.MOV.U32 R7, RZ, RZ, 0x40000040 ;  /* 0x40000040ff077424 */ /* 0x000fe200078e00ff */
[----:B------:R-:W-:-:S02]  /*9ce0*/  WARPGROUP.DEPBAR.LE gsb0, 0x0 ;  /* 0x00008000000079c5 */ /* 0x000fc40000010000 */
[----:B------:R-:W-:-:S06]  /*9cf0*/  WARPGROUP.ARRIVE ;  /* 0x00000000000079c5 */ /* 0x000fcc0000000000 */
[----:B------:R-:W-:Y:S01]  /*9d00*/  HGMMA.64x96x16.F32.BF16 R24, gdesc[UR4], R24, gsb0 ;  /* 0x01600000041879f0 */ /* 0x000fe20008001818 */
[----:B------:R-:W-:Y:S02]  /*9d10*/  R2UR UR4, R228 ;  /* 0x00000000e40472ca */ /* 0x000fe400000e0000 */
[----:B------:R-:W-:Y:S02]  /*9d20*/  R2UR UR5, R229 ;  /* 0x00000000e50572ca */ /* 0x000fe400000e0000 */
[----:B------:R-:W-:Y:S02]  /*9d30*/  R2UR UR6, R6 ;  /* 0x00000000060672ca */ /* 0x000fe400000e0000 */
[----:B------:R-:W-:Y:S01]  /*9d40*/  R2UR UR7, R7 ;  /* 0x00000000070772ca */ /* 0x000fe200000e0000 */
[----:B------:R-:W-:Y:S02]  /*9d50*/  VIADD R226, R4, 0x6 ;  /* 0x0000000604e27836 */ /* 0x000fe40000000000 */
[----:B------:R-:W-:-:S02]  /*9d60*/  VIADD R6, R10, 0x6 ;  /* 0x000000060a067836 */ /* 0x000fc40000000000 */
[----:B------:R-:W-:Y:S02]  /*9d70*/  IMAD.MOV.U32 R227, RZ, RZ, 0x40000040 ;  /* 0x40000040ffe37424 */ /* 0x000fe400078e00ff */
[----:B------:R-:W-:Y:S01]  /*9d80*/  IMAD.MOV.U32 R7, RZ, RZ, 0x40000040 ;  /* 0x40000040ff077424 */ /* 0x000fe200078e00ff */
[----:B------:R-:W-:Y:S02]  /*9d90*/  WARPGROUP.DEPBAR.LE gsb0, 0x0 ;  /* 0x00008000000079c5 */ /* 0x000fe40000010000 */
        /* <DEDUP_REMOVED lines=116> */
[----:B---3--:R-:W-:Y:S02]  /*a4e0*/  VIADD R8, R4, 0xc04 ;  /* 0x00000c0404087836 */ /* 0x008fe40000000000 */
        /* <DEDUP_REMOVED lines=21> */
[----:B--2---:R-:W-:-:S04]  /*a640*/  IMAD R11, R214, -0x60, R174 ;  /* 0xffffffa0d60b7824 */ /* 0x004fc800078e02ae */
[----:B------:R-:W-:Y:S01]  /*a650*/  VIADD R10, R11, 0x60 ;  /* 0x000000600b0a7836 */ /* 0x000fe20000000000 */
[----:B------:R-:W-:Y:S01]  /*a660*/  IADD3 R11, -R224, 0x61, R11 ;  /* 0x00000061e00b7810 */ /* 0x000fe20007ffe10b */
[----:B----4-:R-:W-:Y:S01]  /*a670*/  IMAD R76, R225, 0x80, R23 ;  /* 0x00000080e14c7824 */ /* 0x010fe200078e0217 */
[----:B------:R-:W-:Y:S02]  /*a680*/  WARPGROUP.DEPBAR.LE gsb0, 0x0 ;  /* 0x00008000000079c5 */ /* 0x000fe40000010000 */
[----:B------:R-:W-:-:S06]  /*a690*/  WARPGROUP.ARRIVE ;  /* 0x00000000000079c5 */ /* 0x000fcc0000000000 */
[----:B------:R-:W-:Y:S01]  /*a6a0*/  HGMMA.64x96x16.F32.BF16 R24, gdesc[UR4], R24, gsb0 ;  /* 0x01600000041879f0 */ /* 0x000fe20008001818 */
[C---:B------:R-:W-:Y:S01]  /*a6b0*/  IMAD R10, R72.reuse, -0x2, R10 ;  /* 0xfffffffe480a7824 */ /* 0x040fe200078e020a */
[----:B------:R-:W-:Y:S01]  /*a6c0*/  ULDC UR4, c[0x0][0xa80] ;  /* 0x0002a00000047ab9 */ /* 0x000fe20000000800 */
[----:B------:R-:W-:-:S05]  /*a6d0*/  IMAD R11, R72, -0x2, R11 ;  /* 0xfffffffe480b7824 */ /* 0x000fca00078e020b */
[----:B------:R-:W-:-:S04]  /*a6e0*/  VIADDMNMX R73, R76, R11, R10, PT ;  /* 0x0000000b4c497246 */ /* 0x000fc8000380010a */
[C---:B------:R-:W-:Y:S02]  /*a6f0*/  ISETP.GT.AND P2, PT, R73.reuse, RZ, PT ;  /* 0x000000ff4900720c */ /* 0x040fe40003f44270 */
[C---:B------:R-:W-:Y:S02]  /*a700*/  ISETP.GT.AND P3, PT, R73.reuse, 0x1, PT ;  /* 0x000000014900780c */ /* 0x040fe40003f64270 */
[----:B------:R-:W-:Y:S01]  /*a710*/  ISETP.GT.AND P4, PT, R73, 0x8, PT ;  /* 0x000000084900780c */ /* 0x000fe20003f84270 */
[----:B------:R-:W-:Y:S02]  /*a720*/  WARPGROUP.DEPBAR.LE gsb0, 0x0 ;  /* 0x00008000000079c5 */ /* 0x000fe40000010000 */
[----:B------:R-:W-:Y:S02]  /*a730*/  FSEL R78, R24, -INF , P2 ;  /* 0xff800000184e7808 */ /* 0x000fe40001000000 */
[----:B------:R-:W-:Y:S02]  /*a740*/  FSEL R25, R25, -INF , P3 ;  /* 0xff80000019197808 */ /* 0x000fe40001800000 */
        /* <DEDUP_REMOVED lines=63> */
[----:B------:R-:W-:Y:S02]  /*ab40*/  FSEL R74, R69, -INF , P2 ;  /* 0xff800000454a7808 */ /* 0x000fe40001000000 */
[----:B------:R-:W-:-:S04]  /*ab50*/  FMNMX.FTZ R23, R68, R23, !PT ;  /* 0x0000001744177209 */ /* 0x000fc80007810000 */
[----:B------:R-:W-:-:S05]  /*ab60*/  FMNMX.FTZ R29, R74, R23, !PT ;  /* 0x000000174a1d7209 */ /* 0x000fca0007810000 */
[----:B------:R-:W0:Y:S01]  /*ab70*/  SHFL.BFLY PT, R96, R29, 0x2, 0x1f ;  /* 0x0c401f001d607f89 */ /* 0x000e2200000e0000 */
[----:B------:R-:W-:Y:S02]  /*ab80*/  IADD3 R11, R11, 0x8, R76 ;  /* 0x000000080b0b7810 */ /* 0x000fe40007ffe04c */
[----:B0-----:R-:W-:-:S05]  /*ab90*/  FMNMX.FTZ R96, R29, R96, !PT ;  /* 0x000000601d607209 */ /* 0x001fca0007810000 */
[----:B------:R-:W0:Y:S01]  /*aba0*/  SHFL.BFLY PT, R33, R96, 0x1, 0x1f ;  /* 0x0c201f0060217f89 */ /* 0x000e2200000e0000 */
[----:B------:R-:W-:-:S04]  /*abb0*/  VIMNMX R23, R10, R11, PT ;  /* 0x0000000b0a177248 */ /* 0x000fc80003fe0100 */
[C---:B------:R-:W-:Y:S02]  /*abc0*/  ISETP.GT.AND P4, PT, R23.reuse, RZ, PT ;  /* 0x000000ff1700720c */ /* 0x040fe40003f84270 */
[C---:B------:R-:W-:Y:S02]  /*abd0*/  ISETP.GT.AND P5, PT, R23.reuse, 0x1, PT ;  /* 0x000000011700780c */ /* 0x040fe40003fa4270 */
[----:B------:R-:W-:Y:S01]  /*abe0*/  FSEL R29, R26, -INF , P4 ;  /* 0xff8000001a1d7808 */ /* 0x000fe20002000000 */
[----:B------:R-:W-:Y:S01]  /*abf0*/  IMAD.U32 R11, RZ, RZ, UR4 ;  /* 0x00000004ff0b7e24 */ /* 0x000fe2000f8e00ff */
[----:B------:R-:W-:Y:S02]  /*ac00*/  ISETP.GT.AND P3, PT, R23, 0x8, PT ;  /* 0x000000081700780c */ /* 0x000fe40003f64270 */
[----:B------:R-:W-:Y:S02]  /*ac10*/  FSEL R26, R27, -INF , P5 ;  /* 0xff8000001b1a7808 */ /* 0x000fe40002800000 */
[----:B------:R-:W-:-:S02]  /*ac20*/  ISETP.GT.AND P2, PT, R23, 0x9, PT ;  /* 0x000000091700780c */ /* 0x000fc40003f44270 */
[----:B------:R-:W-:Y:S02]  /*ac30*/  FSEL R30, R30, -INF , P3 ;  /* 0xff8000001e1e7808 */ /* 0x000fe40001800000 */
[----:B------:R-:W-:Y:S02]  /*ac40*/  FMNMX.FTZ R27, R29, R26, !PT ;  /* 0x0000001a1d1b7209 */ /* 0x000fe40007810000 */
[----:B0-----:R-:W-:Y:S02]  /*ac50*/  FMNMX.FTZ R10, R96, R33, !PT ;  /* 0x00000021600a7209 */ /* 0x001fe40007810000 */
[----:B------:R-:W-:Y:S02]  /*ac60*/  ISETP.GT.AND P3, PT, R23, 0x10, PT ;  /* 0x000000101700780c */ /* 0x000fe40003f64270 */
[C---:B------:R-:W-:Y:S01]  /*ac70*/  FSETP.NEU.FTZ.AND P4, PT, R10.reuse, -INF , PT ;  /* 0xff8000000a00780b */ /* 0x040fe20003f9d000 */
[----:B------:R-:W-:Y:S01]  /*ac80*/  FMUL.FTZ R33, R10, R11 ;  /* 0x0000000b0a217220 */ /* 0x000fe20000410000 */
[----:B------:R-:W-:-:S02]  /*ac90*/  FSEL R76, R31, -INF , P2 ;  /* 0xff8000001f4c7808 */ /* 0x000fc40001000000 */
[----:B------:R-:W-:Y:S02]  /*aca0*/  FMNMX.FTZ R27, R30, R27, !PT ;  /* 0x0000001b1e1b7209 */ /* 0x000fe40007810000 */
[----:B------:R-:W-:Y:S02]  /*acb0*/  FSEL R53, R33, RZ, P4 ;  /* 0x000000ff21357208 */ /* 0x000fe40002000000 */
[C---:B------:R-:W-:Y:S02]  /*acc0*/  ISETP.GT.AND P2, PT, R23.reuse, 0x11, PT ;  /* 0x000000111700780c */ /* 0x040fe40003f44270 */
[----:B------:R-:W-:Y:S02]  /*acd0*/  FSEL R34, R34, -INF , P3 ;  /* 0xff80000022227808 */ /* 0x000fe40001800000 */
[----:B------:R-:W-:Y:S01]  /*ace0*/  FMNMX.FTZ R27, R76, R27, !PT ;  /* 0x0000001b4c1b7209 */ /* 0x000fe20007810000 */
[----:B------:R-:W-:Y:S01]  /*acf0*/  FFMA.FTZ R200, R78, R11, -R53 ;  /* 0x0000000b4ec87223 */ /* 0x000fe20000010835 */
[----:B------:R-:W-:-:S02]  /*ad00*/  ISETP.GT.AND P3, PT, R23, 0x18, PT ;  /* 0x000000181700780c */ /* 0x000fc40003f64270 */
[----:B------:R-:W-:Y:S02]  /*ad10*/  FSEL R78, R35, -INF , P2 ;  /* 0xff800000234e7808 */ /* 0x000fe40001000000 */
[----:B------:R-:W-:Y:S02]  /*ad20*/  FMNMX.FTZ R27, R34, R27, !PT ;  /* 0x0000001b221b7209 */ /* 0x000fe40007810000 */
[C---:B------:R-:W-:Y:S02]  /*ad30*/  ISETP.GT.AND P2, PT, R23.reuse, 0x19, PT ;  /* 0x000000191700780c */ /* 0x040fe40003f44270 */
[----:B------:R-:W-:Y:S02]  /*ad40*/  FSEL R38, R38, -INF , P3 ;  /* 0xff80000026267808 */ /* 0x000fe40001800000 */
[----:B------:R-:W-:Y:S02]  /*ad50*/  FMNMX.FTZ R27, R78, R27, !PT ;  /* 0x0000001b4e1b7209 */ /* 0x000fe40007810000 */
[----:B------:R-:W-:-:S02]  /*ad60*/  ISETP.GT.AND P3, PT, R23, 0x20, PT ;  /* 0x000000201700780c */ /* 0x000fc40003f64270 */
[----:B------:R-:W-:Y:S02]  /*ad70*/  FSEL R96, R39, -INF , P2 ;  /* 0xff80000027607808 */ /* 0x000fe40001000000 */
[----:B------:R-:W-:Y:S02]  /*ad80*/  FMNMX.FTZ R27, R38, R27, !PT ;  /* 0x0000001b261b7209 */ /* 0x000fe40007810000 */
        /* <DEDUP_REMOVED lines=20> */
[----:B------:R-:W-:Y:S01]  /*aed0*/  FMNMX.FTZ R31, R50, R31, !PT ;  /* 0x0000001f321f7209 */ /* 0x000fe20007810000 */
[----:B------:R0:W-:Y:S01]  /*aee0*/  MUFU.EX2 R27, R33 ;  /* 0x00000021001b7308 */ /* 0x0001e20000000800 */
[C---:B------:R-:W-:Y:S02]  /*aef0*/  ISETP.GT.AND P2, PT, R23.reuse, 0x39, PT ;  /* 0x000000391700780c */ /* 0x040fe40003f44270 */
[----:B------:R-:W-:Y:S01]  /*af00*/  FSEL R54, R54, -INF , P3 ;  /* 0xff80000036367808 */ /* 0x000fe20001800000 */
[----:B------:R-:W-:Y:S01]  /*af10*/  FFMA.FTZ R35, R86, R11, -R53 ;  /* 0x0000000b56237223 */ /* 0x000fe20000010835 */
[----:B------:R-:W-:Y:S02]  /*af20*/  ISETP.GT.AND P3, PT, R23, 0x40, PT ;  /* 0x000000401700780c */ /* 0x000fe40003f64270 */
[----:B0-----:R-:W-:-:S02]  /*af30*/  FMNMX.FTZ R33, R84, R31, !PT ;  /* 0x0000001f54217209 */ /* 0x001fc40007810000 */
        /* <DEDUP_REMOVED lines=12> */
[----:B------:R0:W-:Y:S01]  /*b000*/  MUFU.EX2 R31, R35 ;  /* 0x00000023001f7308 */ /* 0x0001e20000000800 */
[----:B------:R-:W-:-:S02]  /*b010*/  ISETP.GT.AND P3, PT, R23, 0x50, PT ;  /* 0x000000501700780c */ /* 0x000fc40003f64270 */
[----:B------:R-:W-:Y:S01]  /*b020*/  FMNMX.FTZ R33, R62, R33, !PT ;  /* 0x000000213e217209 */ /* 0x000fe20007810000 */
[--C-:B0-----:R-:W-:Y:S01]  /*b030*/  FFMA.FTZ R35, R90, R11, -R53.reuse ;  /* 0x0000000b5a237223 */ /* 0x101fe20000010835 */
[----:B------:R-:W-:Y:S02]  /*b040*/  FSEL R90, R63, -INF , P2 ;  /* 0xff8000003f5a7808 */ /* 0x000fe40001000000 */
[C---:B------:R-:W-:Y:S02]  /*b050*/  ISETP.GT.AND P2, PT, R23.reuse, 0x51, PT ;  /* 0x000000511700780c */ /* 0x040fe40003f44270 */
[----:B------:R-:W-:Y:S02]  /*b060*/  FSEL R66, R66, -INF , P3 ;  /* 0xff80000042427808 */ /* 0x000fe40001800000 */
[----:B------:R-:W-:Y:S01]  /*b070*/  FMNMX.FTZ R33, R90, R33, !PT ;  /* 0x000000215a217209 */ /* 0x000fe20007810000 */
[----:B------:R-:W-:Y:S01]  /*b080*/  FFMA.FTZ R156, R92, R11, -R53 ;  /* 0x0000000b5c9c7223 */ /* 0x000fe20000010835 */
[----:B------:R-:W-:-:S02]  /*b090*/  ISETP.GT.AND P3, PT, R23, 0x58, PT ;  /* 0x000000581700780c */ /* 0x000fc40003f64270 */
[----:B------:R-:W-:Y:S02]  /*b0a0*/  FSEL R92, R67, -INF , P2 ;  /* 0xff800000435c7808 */ /* 0x000fe40001000000 */
[----:B------:R-:W-:Y:S02]  /*b0b0*/  FMNMX.FTZ R33, R66, R33, !PT ;  /* 0x0000002142217209 */ /* 0x000fe40007810000 */
[----:B------:R-:W-:Y:S02]  /*b0c0*/  ISETP.GT.AND P2, PT, R23, 0x59, PT ;  /* 0x000000591700780c */ /* 0x000fe40003f44270 */
[----:B------:R-:W-:Y:S02]  /*b0d0*/  FSEL R70, R70, -INF , P3 ;  /* 0xff80000046467808 */ /* 0x000fe40001800000 */
[----:B------:R-:W-:Y:S01]  /*b0e0*/  FMNMX.FTZ R33, R92, R33, !PT ;  /* 0x000000215c217209 */ /* 0x000fe20007810000 */
[----:B------:R-:W-:Y:S01]  /*b0f0*/  FFMA.FTZ R37, R94, R11, -R53 ;  /* 0x0000000b5e257223 */ /* 0x000fe20000010835 */
[----:B------:R-:W-:-:S02]  /*b100*/  FSEL R94, R71, -INF , P2 ;  /* 0xff800000475e7808 */ /* 0x000fc40001000000 */
[----:B------:R-:W-:-:S04]  /*b110*/  FMNMX.FTZ R33, R70, R33, !PT ;  /* 0x0000002146217209 */ /* 0x000fc80007810000 */
[----:B------:R-:W-:Y:S01]  /*b120*/  FMNMX.FTZ R33, R94, R33, !PT ;  /* 0x000000215e217209 */ /* 0x000fe20007810000 */
[----:B------:R-:W-:-:S04]  /*b130*/  FFMA.FTZ R41, R24, R11, -R53 ;  /* 0x0000000b18297223 */ /* 0x000fc80000010835 */
[----:B------:R-:W0:Y:S02]  /*b140*/  SHFL.BFLY PT, R24, R33, 0x2, 0x1f ;  /* 0x0c401f0021187f89 */ /* 0x000e2400000e0000 */
[----:B0-----:R-:W-:-:S05]  /*b150*/  FMNMX.FTZ R24, R33, R24, !PT ;  /* 0x0000001821187209 */ /* 0x001fca0007810000 */
[----:B------:R-:W0:Y:S01]  /*b160*/  SHFL.BFLY PT, R23, R24, 0x1, 0x1f ;  /* 0x0c201f0018177f89 */ /* 0x000e2200000e0000 */
[----:B------:R-:W1:Y:S01]  /*b170*/  S2R R75, SR_TID.X ;  /* 0x00000000004b7919 */ /* 0x000e620000002100 */
[----:B------:R-:W-:Y:S01]  /*b180*/  FFMA.FTZ R25, R25, R11, -R53 ;  /* 0x0000000b19197223 */ /* 0x000fe20000010835 */
[----:B------:R-:W-:Y:S01]  /*b190*/  MUFU.EX2 R200, R200 ;  /* 0x000000c800c87308 */ /* 0x000fe20000000800 */
[----:B0-----:R-:W-:-:S04]  /*b1a0*/  FMNMX.FTZ R23, R24, R23, !PT ;  /* 0x0000001718177209 */ /* 0x001fc80007810000 */
[C---:B------:R-:W-:Y:S01]  /*b1b0*/  FSETP.NEU.FTZ.AND P2, PT, R23.reuse, -INF , PT ;  /* 0xff8000001700780b */ /* 0x040fe20003f5d000 */
[----:B------:R-:W-:-:S05]  /*b1c0*/  FMUL.FTZ R24, R23, R11 ;  /* 0x0000000b17187220 */ /* 0x000fca0000410000 */
[----:B------:R-:W-:Y:S01]  /*b1d0*/  FSEL R33, R24, RZ, P2 ;  /* 0x000000ff18217208 */ /* 0x000fe20001000000 */
[----:B------:R-:W0:Y:S04]  /*b1e0*/  MUFU.EX2 R25, R25 ;  /* 0x0000001900197308 */ /* 0x000e280000000800 */
[-CC-:B------:R-:W-:Y:S01]  /*b1f0*/  FFMA.FTZ R26, R26, R11.reuse, -R33.reuse ;  /* 0x0000000b1a1a7223 */ /* 0x180fe20000010821 */
[-CC-:B------:R-:W-:Y:S01]  /*b200*/  FFMA.FTZ R29, R29, R11.reuse, -R33.reuse ;  /* 0x0000000b1d1d7223 */ /* 0x180fe20000010821 */
[-CC-:B------:R-:W-:Y:S02]  /*b210*/  FFMA.FTZ R30, R30, R11.reuse, -R33.reuse ;  /* 0x0000000b1e1e7223 */ /* 0x180fe40000010821 */
[----:B------:R-:W-:Y:S01]  /*b220*/  MUFU.EX2 R202, R202 ;  /* 0x000000ca00ca7308 */ /* 0x000fe20000000800 */
[-CC-:B------:R-:W-:Y:S01]  /*b230*/  FFMA.FTZ R76, R76, R11.reuse, -R33.reuse ;  /* 0x0000000b4c4c7223 */ /* 0x180fe20000010821 */
[----:B------:R-:W-:-:S06]  /*b240*/  FFMA.FTZ R34, R34, R11, -R33 ;  /* 0x0000000b22227223 */ /* 0x000fcc0000010821 */
[----:B------:R2:W-:Y:S01]  /*b250*/  MUFU.EX2 R201, R29 ;  /* 0x0000001d00c97308 */ /* 0x0005e20000000800 */
[----:B-1----:R-:W-:-:S07]  /*b260*/  SHF.R.U32.HI R75, RZ, 0x7, R75 ;  /* 0x00000007ff4b7819 */ /* 0x002fce000001164b */
[----:B------:R-:W1:Y:S01]  /*b270*/  MUFU.EX2 R26, R26 ;  /* 0x0000001a001a7308 */ /* 0x000e620000000800 */
[----:B------:R-:W-:Y:S01]  /*b280*/  @!P1 VIADD R24, R173, 0x32440 ;  /* 0x00032440ad189836 */ /* 0x000fe20000000000 */
[----:B------:R-:W-:-:S06]  /*b290*/  LOP3.LUT R3, R3, 0x3000000, RZ, 0xfc, !PT ;  /* 0x0300000003037812 */ /* 0x000fcc00078efcff */
[----:B------:R-:W3:Y:S01]  /*b2a0*/  MUFU.EX2 R30, R30 ;  /* 0x0000001e001e7308 */ /* 0x000ee20000000800 */
[----:B------:R-:W-:Y:S01]  /*b2b0*/  IADD3 R172, -R75, 0xb, RZ ;  /* 0x0000000b4bac7810 */ /* 0x000fe20007ffe1ff */
[----:B--2---:R-:W-:Y:S02]  /*b2c0*/  IMAD.MOV.U32 R29, RZ, RZ, 0x40000040 ;  /* 0x40000040ff1d7424 */ /* 0x004fe400078e00ff */
[-C--:B------:R-:W-:Y:S01]  /*b2d0*/  FFMA.FTZ R43, R28, R11.reuse, -R53 ;  /* 0x0000000b1c2b7223 */ /* 0x080fe20000010835 */
[----:B------:R-:W-:-:S03]  /*b2e0*/  FFMA.FTZ R78, R78, R11, -R33 ;  /* 0x0000000b4e4e7223 */ /* 0x000fc60000010821 */
[----:B------:R-:W2:Y:S01]  /*b2f0*/  MUFU.EX2 R203, R76 ;  /* 0x0000004c00cb7308 */ /* 0x000ea20000000800 */
[----:B------:R-:W-:Y:S01]  /*b300*/  @!P1 PRMT R24, RZ, 0x654, R24 ;  /* 0x00000654ff189816 */ /* 0x000fe20000000018 */
[----:B------:R0:W-:Y:S01]  /*b310*/  STL [R1+0x4], R3 ;  /* 0x0000040301007387 */ /* 0x0001e20000100800 */
[----:B------:R-:W-:-:S05]  /*b320*/  IMAD R28, R2, 0xc00, R3 ;  /* 0x00000c00021c7824 */ /* 0x000fca00078e0203 */
[----:B------:R-:W4:Y:S01]  /*b330*/  MUFU.EX2 R152, R152 ;  /* 0x0000009800987308 */ /* 0x000f220000000800 */
[----:B------:R1:W-:Y:S07]  /*b340*/  BAR.ARV R172, 0x100 ;  /* 0x000400ac0000751d */ /* 0x0003ee0000002000 */
[----:B------:R-:W4:Y:S01]  /*b350*/  MUFU.EX2 R34, R34 ;  /* 0x0000002200227308 */ /* 0x000f220000000800 */
[----:B0-----:R-:W-:Y:S01]  /*b360*/  FADD.FTZ R3, R200, R25 ;  /* 0x00000019c8037221 */ /* 0x001fe20000010000 */
[-CC-:B------:R-:W-:Y:S01]  /*b370*/  FFMA.FTZ R38, R38, R11.reuse, -R33.reuse ;  /* 0x0000000b26267223 */ /* 0x180fe20000010821 */
[----:B------:R3:W-:Y:S01]  /*b380*/  @!P1 SYNCS.ARRIVE.TRANS64.RED.A1T0 RZ, [R24+URZ], RZ ;  /* 0x000000ff18ff99a7 */ /* 0x0007e2000810043f */
[----:B------:R-:W-:Y:S01]  /*b390*/  R2UR UR7, R29 ;  /* 0x000000001d0772ca */ /* 0x000fe200000e0000 */
[----:B------:R0:W-:Y:S01]  /*b3a0*/  BAR.SYNC.DEFER_BLOCKING R0, 0x100 ;  /* 0x000400000000751d */ /* 0x0001e20000010000 */
[----:B-1----:R-:W-:Y:S01]  /*b3b0*/  FADD.FTZ R29, R201, R26 ;  /* 0x0000001ac91d7221 */ /* 0x002fe20000010000 */
[----:B------:R-:W-:-:S04]  /*b3c0*/  FFMA.FTZ R96, R96, R11, -R33 ;  /* 0x0000000b60607223 */ /* 0x000fc80000010821 */
[----:B------:R-:W1:Y:S01]  /*b3d0*/  MUFU.EX2 R153, R78 ;  /* 0x0000004e00997308 */ /* 0x000e620000000800 */
[----:B0-----:R-:W-:Y:S01]  /*b3e0*/  FADD.FTZ R0, R202, R3 ;  /* 0x00000003ca007221 */ /* 0x001fe20000010000 */
[----:B---3--:R-:W-:-:S06]  /*b3f0*/  FADD.FTZ R24, R30, R29 ;  /* 0x0000001d1e187221 */ /* 0x008fcc0000010000 */
[----:B------:R-:W0:Y:S01]  /*b400*/  MUFU.EX2 R154, R154 ;  /* 0x0000009a009a7308 */ /* 0x000e220000000800 */
[----:B------:R-:W-:Y:S01]  /*b410*/  FFMA.FTZ R42, R42, R11, -R33 ;  /* 0x0000000b2a2a7223 */ /* 0x000fe20000010821 */
[----:B------:R-:W-:Y:S01]  /*b420*/  FADD.FTZ R3, R27, R0 ;  /* 0x000000001b037221 */ /* 0x000fe20000010000 */
[----:B--2---:R-:W-:-:S05]  /*b430*/  FADD.FTZ R29, R203, R24 ;  /* 0x00000018cb1d7221 */ /* 0x004fca0000010000 */
[----:B------:R-:W2:Y:S01]  /*b440*/  MUFU.EX2 R155, R38 ;  /* 0x00000026009b7308 */ /* 0x000ea20000000800 */
[----:B----4-:R-:W-:-:S07]  /*b450*/  FADD.FTZ R0, R152, R3 ;  /* 0x0000000398007221 */ /* 0x010fce0000010000 */
[----:B------:R-:W3:Y:S01]  /*b460*/  MUFU.EX2 R35, R35 ;  /* 0x0000002300237308 */ /* 0x000ee20000000800 */
[-C--:B------:R-:W-:Y:S01]  /*b470*/  FFMA.FTZ R80, R80, R11.reuse, -R33 ;  /* 0x0000000b50507223 */ /* 0x080fe20000010821 */
[----:B------:R-:W-:Y:S01]  /*b480*/  FFMA.FTZ R158, R44, R11, -R53 ;  /* 0x0000000b2c9e7223 */ /* 0x000fe20000010835 */
[----:B------:R-:W-:-:S05]  /*b490*/  FADD.FTZ R24, R34, R29 ;  /* 0x0000001d22187221 */ /* 0x000fca0000010000 */
[----:B------:R-:W4:Y:S01]  /*b4a0*/  MUFU.EX2 R96, R96 ;  /* 0x0000006000607308 */ /* 0x000f220000000800 */
[----:B------:R-:W-:Y:S01]  /*b4b0*/  FFMA.FTZ R46, R46, R11, -R33 ;  /* 0x0000000b2e2e7223 */ /* 0x000fe20000010821 */
[----:B------:R-:W-:-:S06]  /*b4c0*/  FADD.FTZ R3, R31, R0 ;  /* 0x000000001f037221 */ /* 0x000fcc0000010000 */
[----:B------:R-:W4:Y:S01]  /*b4d0*/  MUFU.EX2 R156, R156 ;  /* 0x0000009c009c7308 */ /* 0x000f220000000800 */
[----:B-1----:R-:W-:Y:S01]  /*b4e0*/  FADD.FTZ R24, R153, R24 ;  /* 0x0000001899187221 */ /* 0x002fe20000010000 */
[----:B0-----:R-:W-:-:S06]  /*b4f0*/  FADD.FTZ R0, R154, R3 ;  /* 0x000000039a007221 */ /* 0x001fcc0000010000 */
[----:B------:R-:W0:Y:S01]  /*b500*/  MUFU.EX2 R42, R42 ;  /* 0x0000002a002a7308 */ /* 0x000e220000000800 */
[-C--:B------:R-:W-:Y:S01]  /*b510*/  FFMA.FTZ R82, R82, R11.reuse, -R33 ;  /* 0x0000000b52527223 */ /* 0x080fe20000010821 */
[----:B------:R-:W-:-:S06]  /*b520*/  FFMA.FTZ R160, R48, R11, -R53 ;  /* 0x0000000b30a07223 */ /* 0x000fcc0000010835 */
[----:B------:R-:W1:Y:S01]  /*b530*/  MUFU.EX2 R37, R37 ;  /* 0x0000002500257308 */ /* 0x000e620000000800 */
[----:B--2---:R-:W-:Y:S01]  /*b540*/  FADD.FTZ R3, R155, R24 ;  /* 0x000000189b037221 */ /* 0x004fe20000010000 */
[----:B------:R-:W-:-:S06]  /*b550*/  FFMA.FTZ R50, R50, R11, -R33 ;  /* 0x0000000b32327223 */ /* 0x000fcc0000010821 */
[----:B------:R-:W2:Y:S01]  /*b560*/  MUFU.EX2 R157, R80 ;  /* 0x00000050009d7308 */ /* 0x000ea20000000800 */
[----:B---3--:R-:W-:Y:S01]  /*b570*/  FADD.FTZ R29, R35, R0 ;  /* 0x00000000231d7221 */ /* 0x008fe20000010000 */
[----:B----4-:R-:W-:-:S06]  /*b580*/  FADD.FTZ R3, R96, R3 ;  /* 0x0000000360037221 */ /* 0x010fcc0000010000 */
[----:B------:R-:W3:Y:S01]  /*b590*/  MUFU.EX2 R158, R158 ;  /* 0x0000009e009e7308 */ /* 0x000ee20000000800 */
[----:B------:R-:W-:-:S07]  /*b5a0*/  FADD.FTZ R0, R156, R29 ;  /* 0x0000001d9c007221 */ /* 0x000fce0000010000 */
[----:B------:R-:W4:Y:S01]  /*b5b0*/  MUFU.EX2 R46, R46 ;  /* 0x0000002e002e7308 */ /* 0x000f220000000800 */
[----:B------:R-:W-:Y:S02]  /*b5c0*/  IMAD.MOV.U32 R29, RZ, RZ, 0x40000040 ;  /* 0x40000040ff1d7424 */ /* 0x000fe400078e00ff */
[----:B------:R-:W-:-:S05]  /*b5d0*/  FFMA.FTZ R84, R84, R11, -R33 ;  /* 0x0000000b54547223 */ /* 0x000fca0000010821 */
[----:B------:R-:W4:Y:S01]  /*b5e0*/  MUFU.EX2 R41, R41 ;  /* 0x0000002900297308 */ /* 0x000f220000000800 */
[----:B------:R-:W-:Y:S01]  /*b5f0*/  FFMA.FTZ R162, R52, R11, -R53 ;  /* 0x0000000b34a27223 */ /* 0x000fe20000010835 */
[----:B0-----:R-:W-:-:S06]  /*b600*/  FADD.FTZ R24, R42, R3 ;  /* 0x000000032a187221 */ /* 0x001fcc0000010000 */
[----:B------:R-:W0:Y:S01]  /*b610*/  MUFU.EX2 R159, R82 ;  /* 0x00000052009f7308 */ /* 0x000e220000000800 */
[----:B------:R-:W-:Y:S01]  /*b620*/  FFMA.FTZ R54, R54, R11, -R33 ;  /* 0x0000000b36367223 */ /* 0x000fe20000010821 */
[----:B------:R-:W-:Y:S01]  /*b630*/  R2UR UR27, R29 ;  /* 0x000000001d1b72ca */ /* 0x000fe200000e0000 */
[----:B-1----:R-:W-:-:S05]  /*b640*/  FADD.FTZ R3, R37, R0 ;  /* 0x0000000025037221 */ /* 0x002fca0000010000 */
        /* <DEDUP_REMOVED lines=11> */
[----:B------:R-:W-:Y:S01]  /*b700*/  F2FP.BF16.F32.PACK_AB R200, R25, R200 ;  /* 0x000000c819c8723e */ /* 0x000fe200000010ff */
[----:B------:R-:W-:-:S05]  /*b710*/  FADD.FTZ R3, R41, R0 ;  /* 0x0000000029037221 */ /* 0x000fca0000010000 */
[----:B------:R-:W4:Y:S01]  /*b720*/  MUFU.EX2 R162, R162 ;  /* 0x000000a200a27308 */ /* 0x000f220000000800 */
[----:B------:R-:W-:Y:S01]  /*b730*/  FFMA.FTZ R47, R32, R11, -R53 ;  /* 0x0000000b202f7223 */ /* 0x000fe20000010835 */
[----:B0-----:R-:W-:-:S06]  /*b740*/  FADD.FTZ R25, R159, R24 ;  /* 0x000000189f197221 */ /* 0x001fcc0000010000 */
[----:B------:R-:W0:Y:S01]  /*b750*/  MUFU.EX2 R54, R54 ;  /* 0x0000003600367308 */ /* 0x000e220000000800 */
        /* <DEDUP_REMOVED lines=13> */
[----:B------:R-:W-:-:S06]  /*b830*/  FADD.FTZ R0, R162, R3 ;  /* 0x00000003a2007221 */ /* 0x000fcc0000010000 */
        /* <DEDUP_REMOVED lines=25> */
[----:B--2---:R-:W-:-:S07]  /*b9d0*/  FADD.FTZ R24, R62, R25 ;  /* 0x000000193e187221 */ /* 0x004fce0000010000 */
[----:B------:R-:W2:Y:S01]  /*b9e0*/  MUFU.EX2 R169, R92 ;  /* 0x0000005c00a97308 */ /* 0x000ea20000000800 */
[----:B---3--:R-:W-:Y:S01]  /*b9f0*/  FADD.FTZ R3, R49, R0 ;  /* 0x0000000031037221 */ /* 0x008fe20000010000 */
[----:B----4-:R-:W-:-:S06]  /*ba00*/  FADD.FTZ R25, R167, R24 ;  /* 0x00000018a7197221 */ /* 0x010fcc0000010000 */
[----:B------:R-:W3:Y:S08]  /*ba10*/  MUFU.EX2 R170, R170 ;  /* 0x000000aa00aa7308 */ /* 0x000ef00000000800 */
[----:B------:R-:W4:Y:S01]  /*ba20*/  MUFU.EX2 R70, R70 ;  /* 0x0000004600467308 */ /* 0x000f220000000800 */
[----:B------:R-:W-:Y:S01]  /*ba30*/  FADD.FTZ R0, R168, R3 ;  /* 0x00000003a8007221 */ /* 0x000fe20000010000 */
[----:B0-----:R-:W-:-:S06]  /*ba40*/  FADD.FTZ R24, R66, R25 ;  /* 0x0000001942187221 */ /* 0x001fcc0000010000 */
[----:B------:R-:W0:Y:S01]  /*ba50*/  MUFU.EX2 R53, R53 ;  /* 0x0000003500357308 */ /* 0x000e220000000800 */
[----:B------:R-:W-:-:S07]  /*ba60*/  VIADD R32, R28, 0x80 ;  /* 0x000000801c207836 */ /* 0x000fce0000000000 */
[----:B------:R-:W0:Y:S01]  /*ba70*/  MUFU.EX2 R171, R94 ;  /* 0x0000005e00ab7308 */ /* 0x000e220000000800 */
[----:B------:R-:W-:Y:S02]  /*ba80*/  VIADD R38, R28, 0x100 ;  /* 0x000001001c267836 */ /* 0x000fe40000000000 */
[----:B-1----:R-:W-:Y:S01]  /*ba90*/  FADD.FTZ R3, R51, R0 ;  /* 0x0000000033037221 */ /* 0x002fe20000010000 */
[----:B------:R-:W-:Y:S02]  /*baa0*/  IMAD.MOV.U32 R33, RZ, RZ, 0x40000040 ;  /* 0x40000040ff217424 */ /* 0x000fe400078e00ff */
[----:B------:R-:W-:Y:S02]  /*bab0*/  IMAD.MOV.U32 R39, RZ, RZ, 0x40000040 ;  /* 0x40000040ff277424 */ /* 0x000fe400078e00ff */
[----:B--2---:R-:W-:Y:S01]  /*bac0*/  FADD.FTZ R25, R169, R24 ;  /* 0x00000018a9197221 */ /* 0x004fe20000010000 */
[----:B------:R-:W-:Y:S01]  /*bad0*/  R2UR UR10, R32 ;  /* 0x00000000200a72ca */ /* 0x000fe200000e0000 */
[----:B------:R-:W-:Y:S01]  /*bae0*/  VIADD R32, R28, 0x180 ;  /* 0x000001801c207836 */ /* 0x000fe20000000000 */
[----:B------:R-:W-:Y:S01]  /*baf0*/  R2UR UR14, R38 ;  /* 0x00000000260e72ca */ /* 0x000fe200000e0000 */
[C---:B------:R-:W-:Y:S01]  /*bb00*/  VIADD R38, R28.reuse, 0x200 ;  /* 0x000002001c267836 */ /* 0x040fe20000000000 */
[----:B------:R-:W-:Y:S01]  /*bb10*/  R2UR UR6, R28 ;  /* 0x000000001c0672ca */ /* 0x000fe200000e0000 */
[----:B---3--:R-:W-:Y:S01]  /*bb20*/  FADD.FTZ R0, R170, R3 ;  /* 0x00000003aa007221 */ /* 0x008fe20000010000 */
[----:B------:R-:W-:Y:S01]  /*bb30*/  R2UR UR11, R33 ;  /* 0x00000000210b72ca */ /* 0x000fe200000e0000 */
[----:B------:R-:W-:Y:S01]  /*bb40*/  IMAD.MOV.U32 R33, RZ, RZ, 0x40000040 ;  /* 0x40000040ff217424 */ /* 0x000fe200078e00ff */
[----:B------:R-:W-:Y:S01]  /*bb50*/  R2UR UR15, R39 ;  /* 0x00000000270f72ca */ /* 0x000fe200000e0000 */
[----:B------:R-:W-:-:S02]  /*bb60*/  VIADD R28, R28, 0x280 ;  /* 0x000002801c1c7836 */ /* 0x000fc40000000000 */
[----:B----4-:R-:W-:Y:S01]  /*bb70*/  FADD.FTZ R24, R70, R25 ;  /* 0x0000001946187221 */ /* 0x010fe20000010000 */
[----:B------:R-:W-:Y:S01]  /*bb80*/  IMAD.MOV.U32 R39, RZ, RZ, 0x40000040 ;  /* 0x40000040ff277424 */ /* 0x000fe200078e00ff */
[----:B------:R-:W-:Y:S01]  /*bb90*/  F2FP.BF16.F32.PACK_AB R202, R27, R202 ;  /* 0x000000ca1bca723e */ /* 0x000fe200000010ff */
[----:B0-----:R-:W-:Y:S01]  /*bba0*/  FADD.FTZ R3, R53, R0 ;  /* 0x0000000035037221 */ /* 0x001fe20000010000 */
[----:B------:R-:W-:Y:S02]  /*bbb0*/  F2FP.BF16.F32.PACK_AB R201, R26, R201 ;  /* 0x000000c91ac9723e */ /* 0x000fe400000010ff */
[----:B------:R-:W-:Y:S01]  /*bbc0*/  F2FP.BF16.F32.PACK_AB R203, R203, R30 ;  /* 0x0000001ecbcb723e */ /* 0x000fe200000010ff */
[----:B------:R-:W-:Y:S01]  /*bbd0*/  FADD.FTZ R0, R171, R24 ;  /* 0x00000018ab007221 */ /* 0x000fe20000010000 */
[----:B------:R-:W-:Y:S02]  /*bbe0*/  R2UR UR18, R32 ;  /* 0x00000000201272ca */ /* 0x000fe400000e0000 */
[----:B------:R-:W-:-:S02]  /*bbf0*/  R2UR UR19, R33 ;  /* 0x00000000211372ca */ /* 0x000fc400000e0000 */
[----:B------:R-:W-:Y:S02]  /*bc00*/  R2UR UR22, R38 ;  /* 0x00000000261672ca */ /* 0x000fe400000e0000 */
[----:B------:R-:W-:Y:S02]  /*bc10*/  R2UR UR23, R39 ;  /* 0x00000000271772ca */ /* 0x000fe400000e0000 */
[----:B------:R-:W-:Y:S02]  /*bc20*/  R2UR UR26, R28 ;  /* 0x000000001c1a72ca */ /* 0x000fe400000e0000 */
        /* <DEDUP_REMOVED lines=20> */
[----:B------:R-:W-:-:S06]  /*bd70*/  WARPGROUP.ARRIVE ;  /* 0x00000000000079c5 */ /* 0x000fcc0000000000 */
[----:B------:R-:W-:Y:S03]  /*bd80*/  HGMMA.64x256x16.F32.BF16 R24, R200, gdesc[UR4].tnspB, RZ, !UPT, gsb0 ;  /* 0x43e00004c8187df0 */ /* 0x000fe6000c0018ff */
[----:B------:R-:W-:Y:S02]  /*bd90*/  WARPGROUP.DEPBAR.LE gsb0, 0x0 ;  /* 0x00008000000079c5 */ /* 0x000fe40000010000 */
[----:B------:R-:W-:-:S15]  /*bda0*/  WARPGROUP.ARRIVE ;  /* 0x00000000000079c5 */ /* 0x000fde0000000000 */
[----:B------:R-:W-:-:S08]  /*bdb0*/  NOP ;  /* 0x0000000000007918 */ /* 0x000fd00000000000 */
[----:B------:R-:W-:Y:S03]  /*bdc0*/  HGMMA.64x256x16.F32.BF16 R24, R152, gdesc[UR8].tnspB, R24, gsb0 ;  /* 0x43e0000898187df0 */ /* 0x000fe60008001818 */
        /* <DEDUP_REMOVED lines=11> */
[----:B------:R-:W-:Y:S01]  /*be80*/  HGMMA.64x256x16.F32.BF16 R24, R164, gdesc[UR20].tnspB, R24, gsb0 ;  /* 0x43e00014a4187df0 */ /* 0x000fe20008001818 */
[----:B------:R-:W-:-:S04]  /*be90*/  IMAD.IADD R152, R174, 0x1, -R224 ;  /* 0x00000001ae987824 */ /* 0x000fc800078e0ae0 */
[----:B------:R-:W-:-:S04]  /*bea0*/  IMAD R152, R225, 0x80, R152 ;  /* 0x00000080e1987824 */ /* 0x000fc800078e0298 */
[----:B------:R-:W-:-:S05]  /*beb0*/  IMAD.HI R152, R152, 0x2aaaaaab, RZ ;  /* 0x2aaaaaab98987827 */ /* 0x000fca00078e02ff */
[----:B------:R-:W-:-:S04]  /*bec0*/  SHF.R.U32.HI R153, RZ, 0x1f, R152 ;  /* 0x0000001fff997819 */ /* 0x000fc80000011698 */
[----:B------:R-:W-:-:S04]  /*bed0*/  LEA.HI.SX32 R153, R152, R153, 0x1c ;  /* 0x0000009998997211 */ /* 0x000fc800078fe2ff */
[----:B------:R-:W-:Y:S01]  /*bee0*/  VIMNMX R154, RZ, R153, !PT ;  /* 0x00000099ff9a7248 */ /* 0x000fe20007fe0100 */
[----:B------:R-:W-:-:S04]  /*bef0*/  VIADD R214, R214, 0xfffffffe ;  /* 0xfffffffed6d67836 */ /* 0x000fc80000000000 */
[----:B------:R0:W-:Y:S01]  /*bf00*/  STL [R1+0x14], R154 ;  /* 0x0000149a01007387 */ /* 0x0001e20000100800 */
[----:B------:R-:W-:Y:S01]  /*bf10*/  ISETP.GE.AND P2, PT, R214, R154, PT ;  /* 0x0000009ad600720c */ /* 0x000fe20003f46270 */
[----:B------:R-:W-:-:S05]  /*bf20*/  @!P1 VIADD R173, R173, 0x32460 ;  /* 0x00032460adad9836 */ /* 0x000fca0000000000 */
[----:B------:R-:W-:Y:S01]  /*bf30*/  @!P1 PRMT R173, RZ, 0x654, R173 ;  /* 0x00000654ffad9816 */ /* 0x000fe200000000ad */
[----:B------:R-:W-:Y:S02]  /*bf40*/  WARPGROUP.DEPBAR.LE gsb0, 0x0 ;  /* 0x00008000000079c5 */ /* 0x000fe40000010000 */
[----:B------:R-:W-:-:S06]  /*bf50*/  WARPGROUP.ARRIVE ;  /* 0x00000000000079c5 */ /* 0x000fcc0000000000 */
[----:B------:R-:W-:Y:S03]  /*bf60*/  HGMMA.64x256x16.F32.BF16 R24, R168, gdesc[UR24].tnspB, R24, gsb0 ;  /* 0x43e00018a8187df0 */ /* 0x000fe60008001818 */
[----:B------:R-:W-:Y:S02]  /*bf70*/  WARPGROUP.DEPBAR.LE gsb0, 0x0 ;  /* 0x00008000000079c5 */ /* 0x000fe40000010000 */
[----:B------:R0:W-:Y:S01]  /*bf80*/  @!P1 SYNCS.ARRIVE.TRANS64.RED.A1T0 RZ, [R173+URZ], RZ ;  /* 0x000000ffadff99a7 */ /* 0x0001e2000810043f */
[----:B------:R-:W-:Y:S05]  /*bf90*/  @!P2 BRA `(.L_x_4450) ;  /* 0x0000002c00e4a947 */ /* 0x000fea0003800000 */
[----:B------:R-:W-:Y:S02]  /*bfa0*/  IMAD.MOV.U32 R202, RZ, RZ, R23 ;  /* 0x000000ffffca7224 */ /* 0x000fe400078e0017 */
[----:B------:R-:W-:Y:S02]  /*bfb0*/  IMAD.MOV.U32 R203, RZ, RZ, R10 ;  /* 0x000000ffffcb7224 */ /* 0x000fe400078e000a */
[----:B------:R-:W-:-:S07]  /*bfc0*/  IMAD.MOV.U32 R200, RZ, RZ, R214 ;  /* 0x000000ffffc87224 */ /* 0x000fce00078e00d6 */
.L_x_4460:
[----:B------:R-:W-:Y:S01]  /*bfd0*/  VIADD R2, R2, 0x1 ;  /* 0x0000000102027836 */ /* 0x000fe20000000000 */
[----:B------:R-:W-:Y:S05]  /*bfe0*/  YIELD ;  /* 0x0000000000007946 */ /* 0x000fea0003800000 */
[----:B------:R-:W-:-:S04]  /*bff0*/  ISETP.NE.AND P2, PT, R2, 0x2, PT ;  /* 0x000000020200780c */ /* 0x000fc80003f45270 */
[----:B------:R-:W-:Y:S02]  /*c000*/  SEL R10, RZ, 0x1, P2 ;  /* 0x00000001ff0a7807 */ /* 0x000fe40001000000 */
[----:B------:R-:W-:Y:S02]  /*c010*/  SEL R2, R2, RZ, P2 ;  /* 0x000000ff02027207 */ /* 0x000fe40001000000 */
[----:B------:R-:W-:Y:S01]  /*c020*/  LOP3.LUT R19, R19, R10, RZ, 0x3c, !PT ;  /* 0x0000000a13137212 */ /* 0x000fe200078e3cff */
[----:B-1---5:R-:W-:Y:S06]  /*c030*/  @!P0 BRA `(.L_x_4451) ;  /* 0x0000000000048947 */ /* 0x022fec0003800000 */
[----:B------:R-:W-:Y:S01]  /*c040*/  BPT.TRAP 0x1 ;  /* 0x000000040000795c */ /* 0x000fe20000300000 */
.L_x_4451:
[----:B------:R-:W-:Y:S01]  /*c050*/  IMAD R201, R2, 0x8, R17 ;  /* 0x0000000802c97824 */ /* 0x000fe200078e0211 */
[----:B------:R-:W-:-:S04]  /*c060*/  SHF.L.U32 R10, R19, 0x1f, RZ ;  /* 0x0000001f130a7819 */ /* 0x000fc800000006ff */
[----:B------:R1:W2:Y:S01]  /*c070*/  SYNCS.PHASECHK.TRANS64.TRYWAIT P2, [R201+URZ+0x32430], R10 ;  /* 0x0324300ac90075a7 */ /* 0x0002a2000804017f */
[----:B------:R-:W-:Y:S05]  /*c080*/  @!P0 BRA `(.L_x_4452) ;  /* 0x0000000000048947 */ /* 0x000fea0003800000 */
[----:B------:R-:W-:Y:S01]  /*c090*/  BPT.TRAP 0x1 ;  /* 0x000000040000795c */ /* 0x000fe20000300000 */
.L_x_4452:
[----:B------:R-:W3:Y:S01]  /*c0a0*/  LDL R11, [R1+0x8] ;  /* 0x00000800010b7983 */ /* 0x000ee20000100800 */
[----:B------:R-:W-:Y:S02]  /*c0b0*/  IMAD.MOV.U32 R157, RZ, RZ, 0x40000040 ;  /* 0x40000040ff9d7424 */ /* 0x000fe400078e00ff */
[----:B---3--:R-:W-:Y:S01]  /*c0c0*/  IMAD R156, R2, 0x300, R11 ;  /* 0x00000300029c7824 */ /* 0x008fe200078e020b */
[----:B--2---:R-:W-:Y:S06]  /*c0d0*/  @P2 BRA `(.L_x_4453) ;  /* 0x0000000000082947 */ /* 0x004fec0003800000 */
[----:B------:R-:W2:Y:S02]  /*c0e0*/  SYNCS.PHASECHK.TRANS64.TRYWAIT P2, [R201+URZ+0x32430], R10 ;  /* 0x0324300ac90075a7 */ /* 0x000ea4000804017f */
[----:B--2---:R-:W-:Y:S05]  /*c0f0*/  @!P2 BRA `(.L_x_4454) ;  /* 0x000000f4007ca947 */ /* 0x004fea0003800000 */
.L_x_4453:
[----:B------:R-:W-:Y:S05]  /*c100*/  WARPSYNC.ALL ;  /* 0x0000000000007948 */ /* 0x000fea0003800000 */
[C---:B------:R-:W-:Y:S01]  /*c110*/  R2UR UR6, R156.reuse ;  /* 0x000000009c0672ca */ /* 0x040fe200000e0000 */
[C---:B0-----:R-:W-:Y:S01]  /*c120*/  VIADD R154, R156.reuse, 0x2 ;  /* 0x000000029c9a7836 */ /* 0x041fe20000000000 */
[----:B------:R-:W-:Y:S01]  /*c130*/  R2UR UR7, R157 ;  /* 0x000000009d0772ca */ /* 0x000fe200000e0000 */
[----:B------:R-:W-:Y:S01]  /*c140*/  VIADD R152, R156, 0x4 ;  /* 0x000000049c987836 */ /* 0x000fe20000000000 */
[----:B------:R-:W-:Y:S01]  /*c150*/  R2UR UR4, R216 ;  /* 0x00000000d80472ca */ /* 0x000fe200000e0000 */
[----:B------:R-:W-:Y:S01]  /*c160*/  VIADD R156, R156, 0x6 ;  /* 0x000000069c9c7836 */ /* 0x000fe20000000000 */
[----:B------:R-:W-:Y:S01]  /*c170*/  R2UR UR5, R217 ;  /* 0x00000000d90572ca */ /* 0x000fe200000e0000 */
[----:B------:R-:W-:Y:S01]  /*c180*/  IMAD.MOV.U32 R155, RZ, RZ, 0x40000040 ;  /* 0x40000040ff9b7424 */ /* 0x000fe200078e00ff */
[----:B------:R-:W-:Y:S01]  /*c190*/  R2UR UR10, R154 ;  /* 0x000000009a0a72ca */ /* 0x000fe200000e0000 */
[----:B------:R-:W-:Y:S01]  /*c1a0*/  IMAD.MOV.U32 R153, RZ, RZ, 0x40000040 ;  /* 0x40000040ff997424 */ /* 0x000fe200078e00ff */
[----:B------:R-:W-:Y:S01]  /*c1b0*/  R2UR UR14, R152 ;  /* 0x00000000980e72ca */ /* 0x000fe200000e0000 */
[----:B------:R-:W-:Y:S01]  /*c1c0*/  IMAD.MOV.U32 R157, RZ, RZ, 0x40000040 ;  /* 0x40000040ff9d7424 */ /* 0x000fe200078e00ff */
[----:B------:R-:W-:-:S02]  /*c1d0*/  R2UR UR11, R155 ;  /* 0x000000009b0b72ca */ /* 0x000fc400000e0000 */
[----:B------:R-:W-:Y:S02]  /*c1e0*/  R2UR UR15, R153 ;  /* 0x00000000990f72ca */ /* 0x000fe400000e0000 */
[----:B------:R-:W-:Y:S02]  /*c1f0*/  R2UR UR18, R156 ;  /* 0x000000009c1272ca */ /* 0x000fe400000e0000 */
[----:B------:R-:W-:Y:S02]  /*c200*/  R2UR UR19, R157 ;  /* 0x000000009d1372ca */ /* 0x000fe400000e0000 */
[----:B------:R-:W-:Y:S01]  /*c210*/  WARPGROUP.ARRIVE ;  /* 0x00000000000079c5 */ /* 0x000fe20000000000 */
[----:B------:R-:W-:Y:S02]  /*c220*/  R2UR UR8, R236 ;  /* 0x00000000ec0872ca */ /* 0x000fe400000e0000 */
[----:B------:R-:W-:Y:S02]  /*c230*/  R2UR UR9, R237 ;  /* 0x00000000ed0972ca */ /* 0x000fe400000e0000 */
[----:B------:R-:W-:Y:S01]  /*c240*/  R2UR UR12, R234 ;  /* 0x00000000ea0c72ca */ /* 0x000fe200000e0000 */
[----:B------:R-:W-:Y:S01]  /*c250*/  HGMMA.64x96x16.F32.BF16 R152, gdesc[UR4], RZ, !UPT, gsb0 ;  /* 0x01600000049879f0 */ /* 0x000fe2000c0018ff */
[----:B------:R-:W-:-:S02]  /*c260*/  R2UR UR13, R235 ;  /* 0x00000000eb0d72ca */ /* 0x000fc400000e0000 */
        /* <DEDUP_REMOVED lines=14> */
.L_x_4455:
[----:B------:R0:W3:Y:S01]  /*c350*/  SYNCS.PHASECHK.TRANS64.TRYWAIT P2, [R201+URZ+0x32450], R10 ;  /* 0x0324500ac90075a7 */ /* 0x0000e2000804017f */
[----:B------:R-:W-:Y:S05]  /*c360*/  @!P0 BRA `(.L_x_4456) ;  /* 0x0000000000048947 */ /* 0x000fea0003800000 */
[----:B------:R-:W-:Y:S01]  /*c370*/  BPT.TRAP 0x1 ;  /* 0x000000040000795c */ /* 0x000fe20000300000 */
.L_x_4456:
[----:B------:R-:W-:Y:S04]  /*c380*/  BSSY B0, `(.L_x_4457) ;  /* 0x0000004000007945 */ /* 0x000fe80003800000 */
[----:B---3--:R-:W-:Y:S05]  /*c390*/  @P2 BRA `(.L_x_4458) ;  /* 0x0000000000082947 */ /* 0x008fea0003800000 */
[----:B------:R-:W3:Y:S02]  /*c3a0*/  SYNCS.PHASECHK.TRANS64.TRYWAIT P2, [R201+URZ+0x32450], R10 ;  /* 0x0324500ac90075a7 */ /* 0x000ee4000804017f */
[----:B---3--:R-:W-:Y:S05]  /*c3b0*/  @!P2 BRA `(.L_x_4459) ;  /* 0x000000f000e0a947 */ /* 0x008fea0003800000 */
.L_x_4458:
[----:B------:R-:W-:Y:S05]  /*c3c0*/  BSYNC B0 ;  /* 0x0000000000007941 */ /* 0x000fea0003800000 */
.L_x_4457:
[----:B------:R-:W-:Y:S05]  /*c3d0*/  WARPSYNC.ALL ;  /* 0x0000000000007948 */ /* 0x000fea0003800000 */
[----:B------:R-:W0:Y:S01]  /*c3e0*/  LDL R23, [R1+0xc] ;  /* 0x00000c0001177983 */ /* 0x000e220000100800 */
[----:B------:R-:W-:Y:S01]  /*c3f0*/  IMAD.MOV.U32 R11, RZ, RZ, 0x40000040 ;  /* 0x40000040ff0b7424 */ /* 0x000fe200078e00ff */
[----:B------:R-:W-:Y:S02]  /*c400*/  R2UR UR4, R4 ;  /* 0x00000000040472ca */ /* 0x000fe400000e0000 */
[----:B------:R-:W-:Y:S01]  /*c410*/  R2UR UR5, R5 ;  /* 0x00000000050572ca */ /* 0x000fe200000e0000 */
[----:B------:R-:W-:Y:S01]  /*c420*/  WARPGROUP.ARRIVE ;  /* 0x00000000000079c5 */ /* 0x000fe20000000000 */
[----:B------:R-:W-:Y:S01]  /*c430*/  R2UR UR7, R11 ;  /* 0x000000000b0772ca */ /* 0x000fe200000e0000 */
[----:B------:R-:W-:Y:S01]  /*c440*/  IMAD.MOV.U32 R215, RZ, RZ, 0x40000040 ;  /* 0x40000040ffd77424 */ /* 0x000fe200078e00ff */
[----:B------:R4:W-:Y:S04]  /*c450*/  STL [R1+0x5c], R16 ;  /* 0x00005c1001007387 */ /* 0x0009e80000100800 */
[----:B----4-:R-:W4:Y:S01]  /*c460*/  LDL.LU R16, [R1] ;  /* 0x0000000001107983 */ /* 0x010f220000300800 */
[----:B0123--:R-:W-:-:S03]  /*c470*/  IMAD R10, R2, 0xc00, R23 ;  /* 0x00000c00020a7824 */ /* 0x00ffc600078e0217 */
[----:B------:R-:W2:Y:S02]  /*c480*/  LDL R23, [R1+0x30] ;  /* 0x0000300001177983 */ /* 0x000ea40000100800 */
[----:B------:R-:W-:-:S13]  /*c490*/  R2UR UR6, R10 ;  /* 0x000000000a0672ca */ /* 0x000fda00000e0000 */
[----:B------:R-:W-:Y:S01]  /*c4a0*/  HGMMA.64x96x16.F32.BF16 R152, gdesc[UR4], R152, gsb0 ;  /* 0x01600000049879f0 */ /* 0x000fe20008001898 */
[----:B------:R-:W-:Y:S01]  /*c4b0*/  VIADD R214, R10, 0x2 ;  /* 0x000000020ad67836 */ /* 0x000fe20000000000 */
[----:B------:R-:W-:Y:S02]  /*c4c0*/  R2UR UR7, R215 ;  /* 0x00000000d70772ca */ /* 0x000fe400000e0000 */
[----:B------:R-:W-:Y:S02]  /*c4d0*/  R2UR UR4, R230 ;  /* 0x00000000e60472ca */ /* 0x000fe400000e0000 */
[----:B------:R-:W-:Y:S02]  /*c4e0*/  R2UR UR6, R214 ;  /* 0x00000000d60672ca */ /* 0x000fe400000e0000 */
[----:B------:R-:W-:Y:S01]  /*c4f0*/  R2UR UR5, R231 ;  /* 0x00000000e70572ca */ /* 0x000fe200000e0000 */
[----:B------:R-:W-:Y:S01]  /*c500*/  VIADD R214, R10, 0x4 ;  /* 0x000000040ad67836 */ /* 0x000fe20000000000 */
[----:B----4-:R-:W-:Y:S01]  /*c510*/  LOP3.LUT R16, R16, 0xfffffeff, RZ, 0xc0, !PT ;  /* 0xfffffeff10107812 */ /* 0x010fe200078ec0ff */
[----:B------:R-:W-:-:S02]  /*c520*/  IMAD.MOV.U32 R215, RZ, RZ, 0x40000040 ;  /* 0x40000040ffd77424 */ /* 0x000fc400078e00ff */
[----:B------:R-:W-:Y:S01]  /*c530*/  IMAD.MOV.U32 R11, RZ, RZ, 0x40000040 ;  /* 0x40000040ff0b7424 */ /* 0x000fe200078e00ff */
[----:B------:R-:W-:-:S04]  /*c540*/  @P1 LOP3.LUT R16, R16, 0x100, RZ, 0xfc, !PT ;  /* 0x0000010010101812 */ /* 0x000fc800078efcff */
[----:B------:R-:W-:-:S04]  /*c550*/  LOP3.LUT R16, R16, 0xffffff7f, RZ, 0xc0, !PT ;  /* 0xffffff7f10107812 */ /* 0x000fc800078ec0ff */
[----:B------:R-:W-:Y:S01]  /*c560*/  @P0 LOP3.LUT R16, R16, 0x80, RZ, 0xfc, !PT ;  /* 0x0000008010100812 */ /* 0x000fe200078efcff */
        /* <DEDUP_REMOVED lines=112> */
[----:B------:R-:W3:Y:S01]  /*cc70*/  LDL R214, [R1+0x10] ;  /* 0x0000100001d67983 */ /* 0x000ee20000100800 */
[----:B------:R-:W-:-:S03]  /*cc80*/  R2UR UR7, R215 ;  /* 0x00000000d70772ca */ /* 0x000fc600000e0000 */
[----:B------:R-:W4:Y:S01]  /*cc90*/  LDL R215, [R1+0x2c] ;  /* 0x00002c0001d77983 */ /* 0x000f220000100800 */
[----:B------:R-:W-:Y:S02]  /*cca0*/  R2UR UR4, R8 ;  /* 0x00000000080472ca */ /* 0x000fe400000e0000 */
[----:B------:R-:W-:Y:S01]  /*ccb0*/  R2UR UR5, R9 ;  /* 0x00000000090572ca */ /* 0x000fe200000e0000 */
[----:B------:R-:W-:Y:S01]  /*ccc0*/  VIADD R10, R10, 0x906 ;  /* 0x000009060a0a7836 */ /* 0x000fe20000000000 */
[----:B------:R-:W-:Y:S02]  /*ccd0*/  WARPGROUP.DEPBAR.LE gsb0, 0x0 ;  /* 0x00008000000079c5 */ /* 0x000fe40000010000 */
[----:B------:R-:W-:-:S09]  /*cce0*/  WARPGROUP.ARRIVE ;  /* 0x00000000000079c5 */ /* 0x000fd20000000000 */
[----:B------:R-:W-:Y:S01]  /*ccf0*/  HGMMA.64x96x16.F32.BF16 R152, gdesc[UR4], R152, gsb0 ;  /* 0x01600000049879f0 */ /* 0x000fe20008001898 */
[----:B------:R-:W-:Y:S02]  /*cd00*/  R2UR UR6, R10 ;  /* 0x000000000a0672ca */ /* 0x000fe400000e0000 */
[----:B------:R-:W-:Y:S02]  /*cd10*/  R2UR UR7, R11 ;  /* 0x000000000b0772ca */ /* 0x000fe400000e0000 */
[----:B------:R-:W-:Y:S02]  /*cd20*/  R2UR UR4, R6 ;  /* 0x00000000060472ca */ /* 0x000fe400000e0000 */
[----:B------:R-:W-:Y:S01]  /*cd30*/  R2UR UR5, R7 ;  /* 0x00000000070572ca */ /* 0x000fe200000e0000 */
[----:B------:R-:W-:-:S04]  /*cd40*/  IMAD.SHL.U32 R10, R225, 0x80, RZ ;  /* 0x00000080e10a7824 */ /* 0x000fc800078e00ff */
[----:B------:R-:W-:Y:S01]  /*cd50*/  IMAD R10, R200, -0x60, R10 ;  /* 0xffffffa0c80a7824 */ /* 0x000fe200078e020a */
[----:B------:R-:W-:Y:S02]  /*cd60*/  WARPGROUP.DEPBAR.LE gsb0, 0x0 ;  /* 0x00008000000079c5 */ /* 0x000fe40000010000 */
[----:B------:R-:W-:-:S06]  /*cd70*/  WARPGROUP.ARRIVE ;  /* 0x00000000000079c5 */ /* 0x000fcc0000000000 */
[----:B------:R-:W-:Y:S01]  /*cd80*/  HGMMA.64x96x16.F32.BF16 R152, gdesc[UR4], R152, gsb0 ;  /* 0x01600000049879f0 */ /* 0x000fe20008001898 */
[----:B---3--:R-:W-:-:S05]  /*cd90*/  IADD3 R10, R10, 0x1, R214 ;  /* 0x000000010a0a7810 */ /* 0x008fca0007ffe0d6 */
[----:B------:R-:W-:-:S04]  /*cda0*/  IMAD.IADD R10, R10, 0x1, -R224 ;  /* 0x000000010a0a7824 */ /* 0x000fc800078e0ae0 */
[----:B----4-:R-:W-:-:S04]  /*cdb0*/  IMAD R10, R215, -0x2, R10 ;  /* 0xfffffffed70a7824 */ /* 0x010fc800078e020a */
[----:B--2---:R-:W-:-:S05]  /*cdc0*/  IMAD.IADD R23, R23, 0x1, R10 ;  /* 0x0000000117177824 */ /* 0x004fca00078e020a */
[C---:B------:R-:W-:Y:S01]  /*cdd0*/  ISETP.GT.AND P5, PT, R23.reuse, RZ, PT ;  /* 0x000000ff1700720c */ /* 0x040fe20003fa4270 */
[----:B------:R-:W-:Y:S02]  /*cde0*/  WARPGROUP.DEPBAR.LE gsb0, 0x0 ;  /* 0x00008000000079c5 */ /* 0x000fe40000010000 */
[C---:B------:R-:W-:Y:S02]  /*cdf0*/  ISETP.GT.AND P4, PT, R23.reuse, 0x1, PT ;  /* 0x000000011700780c */ /* 0x040fe40003f84270 */
        /* <DEDUP_REMOVED lines=70> */
[----:B------:R-:W0:Y:S02]  /*d260*/  SHFL.BFLY PT, R11, R10, 0x2, 0x1f ;  /* 0x0c401f000a0b7f89 */ /* 0x000e2400000e0000 */
[----:B0-----:R-:W-:-:S05]  /*d270*/  FMNMX.FTZ R10, R10, R11, !PT ;  /* 0x0000000b0a0a7209 */ /* 0x001fca0007810000 */
[----:B------:R-:W0:Y:S01]  /*d280*/  SHFL.BFLY PT, R11, R10, 0x1, 0x1f ;  /* 0x0c201f000a0b7f89 */ /* 0x000e2200000e0000 */
[----:B------:R-:W-:Y:S01]  /*d290*/  VIADD R23, R23, 0x8 ;  /* 0x0000000817177836 */ /* 0x000fe20000000000 */
[----:B0-----:R-:W-:-:S04]  /*d2a0*/  FMNMX.FTZ R10, R10, R11, !PT ;  /* 0x0000000b0a0a7209 */ /* 0x001fc80007810000 */
[----:B------:R-:W-:-:S04]  /*d2b0*/  FSETP.NEU.FTZ.AND P6, PT, R10, -INF , PT ;  /* 0xff8000000a00780b */ /* 0x000fc80003fdd000 */
[----:B------:R-:W-:-:S05]  /*d2c0*/  FSEL R11, R10, RZ, P6 ;  /* 0x000000ff0a0b7208 */ /* 0x000fca0003000000 */
[----:B------:R-:W-:Y:S02]  /*d2d0*/  FADD.FTZ R203, -R11, R203 ;  /* 0x000000cb0bcb7221 */ /* 0x000fe40000010100 */
[----:B------:R-:W0:Y:S01]  /*d2e0*/  LDC R11, c[0x0][0xa80] ;  /* 0x0002a000ff0b7b82 */ /* 0x000e220000000800 */
[C---:B------:R-:W-:Y:S02]  /*d2f0*/  ISETP.GT.AND P1, PT, R23.reuse, 0x41, PT ;  /* 0x000000411700780c */ /* 0x040fe40003f24270 */
[----:B------:R-:W-:Y:S02]  /*d300*/  ISETP.GT.AND P5, PT, R23, RZ, PT ;  /* 0x000000ff1700720c */ /* 0x000fe40003fa4270 */
[----:B------:R-:W-:Y:S02]  /*d310*/  LOP3.LUT R16, R16, 0xfffffdff, RZ, 0xc0, !PT ;  /* 0xfffffdff10107812 */ /* 0x000fe400078ec0ff */
[----:B------:R-:W-:-:S07]  /*d320*/  FSEL R193, R154, -INF , P5 ;  /* 0xff8000009ac17808 */ /* 0x000fce0002800000 */
[----:B------:R-:W-:Y:S02]  /*d330*/  @P1 LOP3.LUT R16, R16, 0x200, RZ, 0xfc, !PT ;  /* 0x0000020010101812 */ /* 0x000fe400078efcff */
[C---:B------:R-:W-:Y:S02]  /*d340*/  ISETP.GT.AND P1, PT, R23.reuse, 0x40, PT ;  /* 0x000000401700780c */ /* 0x040fe40003f24270 */
[----:B------:R-:W-:Y:S02]  /*d350*/  ISETP.GT.AND P0, PT, R23, 0x48, PT ;  /* 0x000000481700780c */ /* 0x000fe40003f04270 */
[----:B------:R-:W-:Y:S01]  /*d360*/  FSEL R186, R186, -INF , P1 ;  /* 0xff800000baba7808 */ /* 0x000fe20000800000 */
[----:B0-----:R-:W-:Y:S01]  /*d370*/  FMUL.FTZ R154, R10, R11 ;  /* 0x0000000b0a9a7220 */ /* 0x001fe20000410000 */
[----:B------:R-:W-:-:S04]  /*d380*/  LOP3.LUT P1, RZ, R16, 0x200, RZ, 0xc0, !PT ;  /* 0x0000020010ff7812 */ /* 0x000fc8000782c0ff */
[----:B------:R-:W-:Y:S01]  /*d390*/  FSEL R154, R154, RZ, P6 ;  /* 0x000000ff9a9a7208 */ /* 0x000fe20003000000 */
[----:B------:R0:W-:Y:S01]  /*d3a0*/  STL [R1], R16 ;  /* 0x0000001001007387 */ /* 0x0001e20000100800 */
[----:B------:R-:W-:Y:S02]  /*d3b0*/  FSEL R187, R187, -INF , P1 ;  /* 0xff800000bbbb7808 */ /* 0x000fe40000800000 */
[----:B------:R-:W-:Y:S01]  /*d3c0*/  FSEL R190, R190, -INF , P0 ;  /* 0xff800000bebe7808 */ /* 0x000fe20000000000 */
[-C--:B------:R-:W-:Y:S01]  /*d3d0*/  FFMA.FTZ R215, R168, R11.reuse, -R154 ;  /* 0x0000000ba8d77223 */ /* 0x080fe2000001089a */
[C---:B------:R-:W-:Y:S01]  /*d3e0*/  LOP3.LUT P1, RZ, R16.reuse, 0x100, RZ, 0xc0, !PT ;  /* 0x0000010010ff7812 */ /* 0x040fe2000782c0ff */
[----:B------:R-:W-:Y:S01]  /*d3f0*/  FMUL.FTZ R168, R203, R11 ;  /* 0x0000000bcba87220 */ /* 0x000fe20000410000 */
[----:B------:R-:W-:Y:S02]  /*d400*/  LOP3.LUT P0, RZ, R16, 0x80, RZ, 0xc0, !PT ;  /* 0x0000008010ff7812 */ /* 0x000fe4000780c0ff */
[----:B0-----:R1:W5:Y:S04]  /*d410*/  LDL.LU R16, [R1+0x5c] ;  /* 0x00005c0001107983 */ /* 0x0013680000300800 */
[----:B------:R-:W2:Y:S01]  /*d420*/  LDL R203, [R1+0x4] ;  /* 0x0000040001cb7983 */ /* 0x000ea20000100800 */
[----:B------:R-:W-:-:S02]  /*d430*/  ISETP.GT.AND P4, PT, R23, 0x1, PT ;  /* 0x000000011700780c */ /* 0x000fc40003f84270 */
[C---:B------:R-:W-:Y:S02]  /*d440*/  ISETP.GT.AND P3, PT, R23.reuse, 0x8, PT ;  /* 0x000000081700780c */ /* 0x040fe40003f64270 */
[----:B------:R-:W-:Y:S02]  /*d450*/  ISETP.GT.AND P2, PT, R23, 0x9, PT ;  /* 0x000000091700780c */ /* 0x000fe40003f44270 */
[----:B------:R-:W-:Y:S02]  /*d460*/  FSEL R155, R155, -INF , P4 ;  /* 0xff8000009b9b7808 */ /* 0x000fe40002000000 */
[----:B------:R-:W-:Y:S02]  /*d470*/  FSEL R158, R158, -INF , P3 ;  /* 0xff8000009e9e7808 */ /* 0x000fe40001800000 */
[----:B------:R-:W-:Y:S02]  /*d480*/  FSEL R159, R159, -INF , P2 ;  /* 0xff8000009f9f7808 */ /* 0x000fe40001000000 */
[----:B------:R-:W-:-:S02]  /*d490*/  ISETP.GT.AND P5, PT, R23, 0x10, PT ;  /* 0x000000101700780c */ /* 0x000fc40003fa4270 */
[C---:B------:R-:W-:Y:S02]  /*d4a0*/  ISETP.GT.AND P4, PT, R23.reuse, 0x11, PT ;  /* 0x000000111700780c */ /* 0x040fe40003f84270 */
[C---:B------:R-:W-:Y:S02]  /*d4b0*/  ISETP.GT.AND P3, PT, R23.reuse, 0x18, PT ;  /* 0x000000181700780c */ /* 0x040fe40003f64270 */
[----:B------:R-:W-:Y:S02]  /*d4c0*/  ISETP.GT.AND P2, PT, R23, 0x19, PT ;  /* 0x000000191700780c */ /* 0x000fe40003f44270 */
[----:B------:R-:W-:Y:S02]  /*d4d0*/  FSEL R162, R162, -INF , P5 ;  /* 0xff800000a2a27808 */ /* 0x000fe40002800000 */
[----:B------:R-:W-:Y:S02]  /*d4e0*/  FSEL R163, R163, -INF , P4 ;  /* 0xff800000a3a37808 */ /* 0x000fe40002000000 */
[----:B------:R-:W-:-:S02]  /*d4f0*/  FSEL R166, R166, -INF , P3 ;  /* 0xff800000a6a67808 */ /* 0x000fc40001800000 */
[----:B------:R-:W-:Y:S02]  /*d500*/  FSEL R167, R167, -INF , P2 ;  /* 0xff800000a7a77808 */ /* 0x000fe40001000000 */
[C---:B------:R-:W-:Y:S02]  /*d510*/  ISETP.GT.AND P5, PT, R23.reuse, 0x20, PT ;  /* 0x000000201700780c */ /* 0x040fe40003fa4270 */
[C---:B------:R-:W-:Y:S02]  /*d520*/  ISETP.GT.AND P4, PT, R23.reuse, 0x21, PT ;  /* 0x000000211700780c */ /* 0x040fe40003f84270 */
[C---:B------:R-:W-:Y:S02]  /*d530*/  ISETP.GT.AND P3, PT, R23.reuse, 0x28, PT ;  /* 0x000000281700780c */ /* 0x040fe40003f64270 */
[----:B------:R-:W-:Y:S01]  /*d540*/  ISETP.GT.AND P2, PT, R23, 0x29, PT ;  /* 0x000000291700780c */ /* 0x000fe20003f44270 */
[----:B------:R-:W-:Y:S01]  /*d550*/  FFMA.FTZ R152, R152, R11, -R154 ;  /* 0x0000000b98987223 */ /* 0x000fe2000001089a */
[----:B------:R-:W-:-:S02]  /*d560*/  FSEL R170, R170, -INF , P5 ;  /* 0xff800000aaaa7808 */ /* 0x000fc40002800000 */
[----:B------:R-:W-:Y:S02]  /*d570*/  FSEL R171, R171, -INF , P4 ;  /* 0xff800000abab7808 */ /* 0x000fe40002000000 */
[----:B------:R-:W-:Y:S02]  /*d580*/  FSEL R174, R174, -INF , P3 ;  /* 0xff800000aeae7808 */ /* 0x000fe40001800000 */
[----:B------:R-:W-:Y:S02]  /*d590*/  FSEL R175, R175, -INF , P2 ;  /* 0xff800000afaf7808 */ /* 0x000fe40001000000 */
[C---:B------:R-:W-:Y:S02]  /*d5a0*/  ISETP.GT.AND P5, PT, R23.reuse, 0x30, PT ;  /* 0x000000301700780c */ /* 0x040fe40003fa4270 */
[C---:B------:R-:W-:Y:S02]  /*d5b0*/  ISETP.GT.AND P4, PT, R23.reuse, 0x31, PT ;  /* 0x000000311700780c */ /* 0x040fe40003f84270 */
[----:B------:R-:W-:-:S02]  /*d5c0*/  ISETP.GT.AND P3, PT, R23, 0x38, PT ;  /* 0x000000381700780c */ /* 0x000fc40003f64270 */
[----:B------:R-:W-:Y:S01]  /*d5d0*/  ISETP.GT.AND P2, PT, R23, 0x39, PT ;  /* 0x000000391700780c */ /* 0x000fe20003f44270 */
[----:B------:R-:W-:Y:S01]  /*d5e0*/  FFMA.FTZ R153, R153, R11, -R154 ;  /* 0x0000000b99997223 */ /* 0x000fe2000001089a */
[----:B------:R-:W-:Y:S01]  /*d5f0*/  FSEL R178, R178, -INF , P5 ;  /* 0xff800000b2b27808 */ /* 0x000fe20002800000 */
[----:B------:R-:W-:Y:S01]  /*d600*/  MUFU.EX2 R152, R152 ;  /* 0x0000009800987308 */ /* 0x000fe20000000800 */
[----:B------:R-:W-:Y:S02]  /*d610*/  FSEL R179, R179, -INF , P4 ;  /* 0xff800000b3b37808 */ /* 0x000fe40002000000 */
[----:B------:R-:W-:Y:S02]  /*d620*/  FSEL R182, R182, -INF , P3 ;  /* 0xff800000b6b67808 */ /* 0x000fe40001800000 */
[----:B------:R-:W-:Y:S02]  /*d630*/  FSEL R183, R183, -INF , P2 ;  /* 0xff800000b7b77808 */ /* 0x000fe40001000000 */
[C---:B------:R-:W-:Y:S01]  /*d640*/  ISETP.GT.AND P2, PT, R23.reuse, 0x50, PT ;  /* 0x000000501700780c */ /* 0x040fe20003f44270 */
[----:B------:R-:W0:Y:S01]  /*d650*/  MUFU.EX2 R168, R168 ;  /* 0x000000a800a87308 */ /* 0x000e220000000800 */
[----:B------:R-:W-:-:S02]  /*d660*/  ISETP.GT.AND P3, PT, R23, 0x51, PT ;  /* 0x000000511700780c */ /* 0x000fc40003f64270 */
[C---:B------:R-:W-:Y:S02]  /*d670*/  ISETP.GT.AND P4, PT, R23.reuse, 0x58, PT ;  /* 0x000000581700780c */ /* 0x040fe40003f84270 */
[C---:B------:R-:W-:Y:S02]  /*d680*/  ISETP.GT.AND P5, PT, R23.reuse, 0x59, PT ;  /* 0x000000591700780c */ /* 0x040fe40003fa4270 */
[----:B------:R-:W-:Y:S01]  /*d690*/  ISETP.GT.AND P6, PT, R23, 0x49, PT ;  /* 0x000000491700780c */ /* 0x000fe20003fc4270 */
[-CC-:B------:R-:W-:Y:S01]  /*d6a0*/  FFMA.FTZ R23, R156, R11.reuse, -R154.reuse ;  /* 0x0000000b9c177223 */ /* 0x180fe2000001089a */
[----:B------:R-:W3:Y:S01]  /*d6b0*/  MUFU.EX2 R153, R153 ;  /* 0x0000009900997308 */ /* 0x000ee20000000800 */
[-CC-:B------:R-:W-:Y:S01]  /*d6c0*/  FFMA.FTZ R157, R157, R11.reuse, -R154.reuse ;  /* 0x0000000b9d9d7223 */ /* 0x180fe2000001089a */
[-CC-:B------:R-:W-:Y:S01]  /*d6d0*/  FFMA.FTZ R160, R160, R11.reuse, -R154.reuse ;  /* 0x0000000ba0a07223 */ /* 0x180fe2000001089a */
[-CC-:B------:R-:W-:Y:S01]  /*d6e0*/  FFMA.FTZ R161, R161, R11.reuse, -R154.reuse ;  /* 0x0000000ba1a17223 */ /* 0x180fe2000001089a */
[-CC-:B------:R-:W-:Y:S01]  /*d6f0*/  FFMA.FTZ R164, R164, R11.reuse, -R154.reuse ;  /* 0x0000000ba4a47223 */ /* 0x180fe2000001089a */
[----:B------:R-:W-:-:S03]  /*d700*/  FFMA.FTZ R165, R165, R11, -R154 ;  /* 0x0000000ba5a57223 */ /* 0x000fc6000001089a */
        /* <DEDUP_REMOVED lines=15> */
[----:B------:R-:W-:-:S02]  /*d800*/  FFMA.FTZ R197, R197, R11, -R154 ;  /* 0x0000000bc5c57223 */ /* 0x000fc4000001089a */
[----:B------:R-:W1:Y:S01]  /*d810*/  MUFU.EX2 R154, R157 ;  /* 0x0000009d009a7308 */ /* 0x000e620000000800 */
[----:B0-----:R-:W-:-:S04]  /*d820*/  FFMA.FTZ R3, R168, R3, R152 ;  /* 0x00000003a8037223 */ /* 0x001fc80000010098 */
[----:B---3--:R-:W-:-:S04]  /*d830*/  FADD.FTZ R3, R153, R3 ;  /* 0x0000000399037221 */ /* 0x008fc80000010000 */
[----:B----4-:R-:W-:-:S04]  /*d840*/  FADD.FTZ R3, R23, R3 ;  /* 0x0000000317037221 */ /* 0x010fc80000010000 */
[C---:B-1----:R-:W-:Y:S01]  /*d850*/  FADD.FTZ R3, R154.reuse, R3 ;  /* 0x000000039a037221 */ /* 0x042fe20000010000 */
[----:B------:R-:W-:Y:S02]  /*d860*/  F2FP.BF16.F32.PACK_AB R154, R154, R23 ;  /* 0x000000179a9a723e */ /* 0x000fe400000010ff */
        /* <DEDUP_REMOVED lines=26> */
[----:B------:R-:W-:Y:S02]  /*da10*/  FSEL R199, R199, -INF , P5 ;  /* 0xff800000c7c77808 */ /* 0x000fe40002800000 */
[----:B------:R-:W-:-:S04]  /*da20*/  FMNMX.FTZ R23, R198, R23, !PT ;  /* 0x00000017c6177209 */ /* 0x000fc80007810000 */
[----:B------:R-:W-:Y:S02]  /*da30*/  FMNMX.FTZ R23, R199, R23, !PT ;  /* 0x00000017c7177209 */ /* 0x000fe40007810000 */
[----:B------:R-:W-:-:S03]  /*da40*/  F2FP.BF16.F32.PACK_AB R152, R153, R152 ;  /* 0x000000989998723e */ /* 0x000fc600000010ff */
[----:B------:R-:W0:Y:S02]  /*da50*/  SHFL.BFLY PT, R153, R23, 0x2, 0x1f ;  /* 0x0c401f0017997f89 */ /* 0x000e2400000e0000 */
[----:B0-----:R-:W-:-:S05]  /*da60*/  FMNMX.FTZ R23, R23, R153, !PT ;  /* 0x0000009917177209 */ /* 0x001fca0007810000 */
[----:B------:R-:W0:Y:S02]  /*da70*/  SHFL.BFLY PT, R153, R23, 0x1, 0x1f ;  /* 0x0c201f0017997f89 */ /* 0x000e2400000e0000 */
[----:B0-----:R-:W-:-:S04]  /*da80*/  FMNMX.FTZ R23, R23, R153, !PT ;  /* 0x0000009917177209 */ /* 0x001fc80007810000 */
[C---:B------:R-:W-:Y:S01]  /*da90*/  FSETP.NEU.FTZ.AND P2, PT, R23.reuse, -INF , PT ;  /* 0xff8000001700780b */ /* 0x040fe20003f5d000 */
[----:B------:R-:W-:-:S03]  /*daa0*/  FMUL.FTZ R172, R23, R11 ;  /* 0x0000000b17ac7220 */ /* 0x000fc60000410000 */
[----:B------:R-:W-:Y:S02]  /*dab0*/  FSEL R153, R23, RZ, P2 ;  /* 0x000000ff17997208 */ /* 0x000fe40001000000 */
[----:B------:R-:W-:-:S03]  /*dac0*/  FSEL R172, R172, RZ, P2 ;  /* 0x000000ffacac7208 */ /* 0x000fc60001000000 */
[----:B------:R-:W-:Y:S02]  /*dad0*/  FADD.FTZ R153, -R153, R202 ;  /* 0x000000ca99997221 */ /* 0x000fe40000010100 */
[-CC-:B------:R-:W-:Y:S01]  /*dae0*/  FFMA.FTZ R202, R155, R11.reuse, -R172.reuse ;  /* 0x0000000b9bca7223 */ /* 0x180fe200000108ac */
[-CC-:B------:R-:W-:Y:S01]  /*daf0*/  FFMA.FTZ R155, R158, R11.reuse, -R172.reuse ;  /* 0x0000000b9e9b7223 */ /* 0x180fe200000108ac */
[-CC-:B------:R-:W-:Y:S01]  /*db00*/  FFMA.FTZ R193, R193, R11.reuse, -R172.reuse ;  /* 0x0000000bc1c17223 */ /* 0x180fe200000108ac */
[-C--:B------:R-:W-:Y:S01]  /*db10*/  FMUL.FTZ R153, R153, R11.reuse ;  /* 0x0000000b99997220 */ /* 0x080fe20000410000 */
[----:B--2---:R-:W-:Y:S02]  /*db20*/  IMAD R158, R2, 0xc00, R203 ;  /* 0x00000c00029e7824 */ /* 0x004fe400078e02cb */
[----:B------:R-:W0:Y:S01]  /*db30*/  S2R R203, SR_TID.X ;  /* 0x0000000000cb7919 */ /* 0x000e220000002100 */
        /* <DEDUP_REMOVED lines=22> */
[----:B------:R-:W1:Y:S01]  /*dca0*/  MUFU.EX2 R172, R153 ;  /* 0x0000009900ac7308 */ /* 0x000e620000000800 */
[----:B------:R-:W-:-:S02]  /*dcb0*/  IMAD.MOV.U32 R159, RZ, RZ, 0x40000040 ;  /* 0x40000040ff9f7424 */ /* 0x000fc400078e00ff */
        /* <DEDUP_REMOVED lines=64> */
[----:B------:R-:W-:Y:S01]  /*e0c0*/  R2UR UR7, R159 ;  /* 0x000000009f0772ca */ /* 0x000fe200000e0000 */
[----:B------:R-:W-:Y:S01]  /*e0d0*/  @!P1 VIADD R159, R201, 0x32440 ;  /* 0x00032440c99f9836 */ /* 0x000fe20000000000 */
[----:B0-----:R-:W-:Y:S01]  /*e0e0*/  SHF.R.U32.HI R168, RZ, 0x7, R203 ;  /* 0x00000007ffa87819 */ /* 0x001fe200000116cb */
[----:B-1----:R-:W-:Y:S01]  /*e0f0*/  FFMA.FTZ R0, R172, R0, R193 ;  /* 0x00000000ac007223 */ /* 0x002fe200000100c1 */
        /* <DEDUP_REMOVED lines=64> */
[----:B------:R-:W-:-:S02]  /*e500*/  IADD3 R172, -R168, 0xb, RZ ;  /* 0x0000000ba8ac7810 */ /* 0x000fc40007ffe1ff */
[----:B------:R-:W-:-:S03]  /*e510*/  @!P1 PRMT R159, RZ, 0x654, R159 ;  /* 0x00000654ff9f9816 */ /* 0x000fc6000000009f */
[----:B------:R1:W-:Y:S06]  /*e520*/  BAR.ARV R172, 0x100 ;  /* 0x000400ac0000751d */ /* 0x0003ec0000002000 */
[----:B------:R0:W-:Y:S01]  /*e530*/  @!P1 SYNCS.ARRIVE.TRANS64.RED.A1T0 RZ, [R159+URZ], RZ ;  /* 0x000000ff9fff99a7 */ /* 0x0001e2000810043f */
[----:B------:R-:W2:Y:S01]  /*e540*/  MUFU.EX2 R153, R202 ;  /* 0x000000ca00997308 */ /* 0x000ea20000000800 */
[----:B0-----:R-:W-:-:S07]  /*e550*/  VIADD R159, R168, 0x8 ;  /* 0x00000008a89f7836 */ /* 0x001fce0000000000 */
[----:B------:R-:W0:Y:S01]  /*e560*/  MUFU.EX2 R155, R155 ;  /* 0x0000009b009b7308 */ /* 0x000e220000000800 */
[----:B------:R-:W-:Y:S01]  /*e570*/  R2UR UR6, R158 ;  /* 0x000000009e0672ca */ /* 0x000fe200000e0000 */
[----:B------:R-:W3:Y:S01]  /*e580*/  LDL R168, [R1+0x14] ;  /* 0x0000140001a87983 */ /* 0x000ee20000100800 */
[----:B------:R4:W-:Y:S06]  /*e590*/  BAR.SYNC.DEFER_BLOCKING R159, 0x100 ;  /* 0x0004009f0000751d */ /* 0x0009ec0000010000 */
[----:B------:R-:W1:Y:S01]  /*e5a0*/  MUFU.EX2 R157, R157 ;  /* 0x0000009d009d7308 */ /* 0x000e620000000800 */
[C---:B--2---:R-:W-:Y:S01]  /*e5b0*/  FADD.FTZ R0, R153.reuse, R0 ;  /* 0x0000000099007221 */ /* 0x044fe20000010000 */
[----:B------:R-:W-:-:S03]  /*e5c0*/  F2FP.BF16.F32.PACK_AB R153, R153, R193 ;  /* 0x000000c19999723e */ /* 0x000fc600000010ff */
[----:B0-----:R-:W-:Y:S01]  /*e5d0*/  FADD.FTZ R0, R155, R0 ;  /* 0x000000009b007221 */ /* 0x001fe20000010000 */
[----:B-1----:R-:W-:-:S04]  /*e5e0*/  F2FP.BF16.F32.PACK_AB R155, R157, R155 ;  /* 0x0000009b9d9b723e */ /* 0x002fc800000010ff */
[----:B------:R-:W-:-:S06]  /*e5f0*/  WARPGROUP.ARRIVE ;  /* 0x00000000000079c5 */ /* 0x000fcc0000000000 */
[----:B------:R-:W-:Y:S01]  /*e600*/  HGMMA.64x256x16.F32.BF16 R24, R152, gdesc[UR4].tnspB, R24, gsb0 ;  /* 0x43e0000498187df0 */ /* 0x000fe20008001818 */
[----:B------:R-:W0:Y:S08]  /*e610*/  MUFU.EX2 R160, R160 ;  /* 0x000000a000a07308 */ /* 0x000e300000000800 */
[----:B------:R-:W1:Y:S08]  /*e620*/  MUFU.EX2 R161, R161 ;  /* 0x000000a100a17308 */ /* 0x000e700000000800 */
[----:B------:R-:W-:Y:S08]  /*e630*/  MUFU.EX2 R165, R165 ;  /* 0x000000a500a57308 */ /* 0x000ff00000000800 */
[----:B------:R-:W-:Y:S08]  /*e640*/  MUFU.EX2 R162, R162 ;  /* 0x000000a200a27308 */ /* 0x000ff00000000800 */
[----:B------:R-:W2:Y:S08]  /*e650*/  MUFU.EX2 R163, R163 ;  /* 0x000000a300a37308 */ /* 0x000eb00000000800 */
[----:B------:R-:W-:Y:S08]  /*e660*/  MUFU.EX2 R166, R166 ;  /* 0x000000a600a67308 */ /* 0x000ff00000000800 */
[----:B------:R-:W4:Y:S01]  /*e670*/  MUFU.EX2 R167, R167 ;  /* 0x000000a700a77308 */ /* 0x000f220000000800 */
[----:B0-----:R-:W-:-:S04]  /*e680*/  FADD.FTZ R3, R160, R3 ;  /* 0x00000003a0037221 */ /* 0x001fc80000010000 */
[----:B-1----:R-:W-:-:S03]  /*e690*/  FADD.FTZ R3, R161, R3 ;  /* 0x00000003a1037221 */ /* 0x002fc60000010000 */
[----:B------:R-:W-:Y:S08]  /*e6a0*/  MUFU.EX2 R215, R215 ;  /* 0x000000d700d77308 */ /* 0x000ff00000000800 */
[----:B------:R-:W-:Y:S08]  /*e6b0*/  MUFU.EX2 R169, R169 ;  /* 0x000000a900a97308 */ /* 0x000ff00000000800 */
[----:B------:R-:W-:Y:S01]  /*e6c0*/  MUFU.EX2 R173, R173 ;  /* 0x000000ad00ad7308 */ /* 0x000fe20000000800 */
[----:B------:R-:W-:-:S07]  /*e6d0*/  WARPGROUP.DEPBAR.LE gsb0, 0x0 ;  /* 0x00008000000079c5 */ /* 0x000fce0000010000 */
[----:B------:R-:W0:Y:S01]  /*e6e0*/  MUFU.EX2 R154, R164 ;  /* 0x000000a4009a7308 */ /* 0x000e220000000800 */
[----:B------:R-:W-:Y:S02]  /*e6f0*/  VIADD R152, R158, 0x80 ;  /* 0x000000809e987836 */ /* 0x000fe40000000000 */
[----:B------:R-:W-:-:S03]  /*e700*/  IMAD.MOV.U32 R153, RZ, RZ, 0x40000040 ;  /* 0x40000040ff997424 */ /* 0x000fc600078e00ff */
[----:B------:R-:W-:Y:S02]  /*e710*/  R2UR UR6, R152 ;  /* 0x00000000980672ca */ /* 0x000fe400000e0000 */
[----:B------:R-:W-:Y:S02]  /*e720*/  R2UR UR7, R153 ;  /* 0x00000000990772ca */ /* 0x000fe400000e0000 */
[----:B------:R-:W-:Y:S02]  /*e730*/  F2FP.BF16.F32.PACK_AB R152, R161, R160 ;  /* 0x000000a0a198723e */ /* 0x000fe400000010ff */
[----:B--2---:R-:W-:Y:S02]  /*e740*/  F2FP.BF16.F32.PACK_AB R153, R163, R162 ;  /* 0x000000a2a399723e */ /* 0x004fe400000010ff */
[----:B----4-:R-:W-:Y:S01]  /*e750*/  F2FP.BF16.F32.PACK_AB R155, R167, R166 ;  /* 0x000000a6a79b723e */ /* 0x010fe200000010ff */
[----:B0-----:R-:W-:Y:S01]  /*e760*/  FADD.FTZ R3, R154, R3 ;  /* 0x000000039a037221 */ /* 0x001fe20000010000 */
[----:B------:R-:W-:-:S04]  /*e770*/  F2FP.BF16.F32.PACK_AB R154, R165, R154 ;  /* 0x0000009aa59a723e */ /* 0x000fc800000010ff */
[----:B------:R-:W-:-:S06]  /*e780*/  WARPGROUP.ARRIVE ;  /* 0x00000000000079c5 */ /* 0x000fcc0000000000 */
[----:B------:R-:W-:Y:S01]  /*e790*/  HGMMA.64x256x16.F32.BF16 R24, R152, gdesc[UR4].tnspB, R24, gsb0 ;  /* 0x43e0000498187df0 */ /* 0x000fe20008001818 */
[----:B------:R-:W-:Y:S01]  /*e7a0*/  MUFU.EX2 R170, R170 ;  /* 0x000000aa00aa7308 */ /* 0x000fe20000000800 */
[----:B------:R-:W-:-:S07]  /*e7b0*/  FADD.FTZ R3, R165, R3 ;  /* 0x00000003a5037221 */ /* 0x000fce0000010000 */
[----:B------:R-:W0:Y:S08]  /*e7c0*/  MUFU.EX2 R171, R171 ;  /* 0x000000ab00ab7308 */ /* 0x000e300000000800 */
[----:B------:R-:W-:Y:S08]  /*e7d0*/  MUFU.EX2 R174, R174 ;  /* 0x000000ae00ae7308 */ /* 0x000ff00000000800 */
[----:B------:R-:W1:Y:S01]  /*e7e0*/  MUFU.EX2 R175, R175 ;  /* 0x000000af00af7308 */ /* 0x000e620000000800 */
[----:B------:R-:W-:-:S04]  /*e7f0*/  FADD.FTZ R3, R215, R3 ;  /* 0x00000003d7037221 */ /* 0x000fc80000010000 */
[----:B------:R-:W-:-:S03]  /*e800*/  FADD.FTZ R3, R169, R3 ;  /* 0x00000003a9037221 */ /* 0x000fc60000010000 */
[----:B------:R-:W-:Y:S08]  /*e810*/  MUFU.EX2 R176, R176 ;  /* 0x000000b000b07308 */ /* 0x000ff00000000800 */
[----:B------:R-:W-:Y:S08]  /*e820*/  MUFU.EX2 R177, R177 ;  /* 0x000000b100b17308 */ /* 0x000ff00000000800 */
[----:B------:R-:W-:Y:S08]  /*e830*/  MUFU.EX2 R181, R181 ;  /* 0x000000b500b57308 */ /* 0x000ff00000000800 */
[----:B------:R-:W-:Y:S08]  /*e840*/  MUFU.EX2 R178, R178 ;  /* 0x000000b200b27308 */ /* 0x000ff00000000800 */
[----:B------:R-:W-:Y:S08]  /*e850*/  MUFU.EX2 R179, R179 ;  /* 0x000000b300b37308 */ /* 0x000ff00000000800 */
[----:B------:R-:W-:Y:S01]  /*e860*/  MUFU.EX2 R182, R182 ;  /* 0x000000b600b67308 */ /* 0x000fe20000000800 */
[----:B------:R-:W-:-:S07]  /*e870*/  WARPGROUP.DEPBAR.LE gsb0, 0x0 ;  /* 0x00008000000079c5 */ /* 0x000fce0000010000 */
[----:B------:R-:W2:Y:S01]  /*e880*/  MUFU.EX2 R154, R156 ;  /* 0x0000009c009a7308 */ /* 0x000ea20000000800 */
[----:B------:R-:W-:Y:S02]  /*e890*/  VIADD R152, R158, 0x100 ;  /* 0x000001009e987836 */ /* 0x000fe40000000000 */
[----:B------:R-:W-:-:S03]  /*e8a0*/  IMAD.MOV.U32 R153, RZ, RZ, 0x40000040 ;  /* 0x40000040ff997424 */ /* 0x000fc600078e00ff */
[----:B------:R-:W-:Y:S02]  /*e8b0*/  R2UR UR6, R152 ;  /* 0x00000000980672ca */ /* 0x000fe400000e0000 */
[----:B------:R-:W-:Y:S02]  /*e8c0*/  R2UR UR7, R153 ;  /* 0x00000000990772ca */ /* 0x000fe400000e0000 */
[----:B------:R-:W-:Y:S02]  /*e8d0*/  F2FP.BF16.F32.PACK_AB R152, R169, R215 ;  /* 0x000000d7a998723e */ /* 0x000fe400000010ff */
[----:B0-----:R-:W-:Y:S02]  /*e8e0*/  F2FP.BF16.F32.PACK_AB R153, R171, R170 ;  /* 0x000000aaab99723e */ /* 0x001fe400000010ff */
[----:B-1----:R-:W-:Y:S01]  /*e8f0*/  F2FP.BF16.F32.PACK_AB R155, R175, R174 ;  /* 0x000000aeaf9b723e */ /* 0x002fe200000010ff */
[----:B--2---:R-:W-:Y:S01]  /*e900*/  FADD.FTZ R3, R154, R3 ;  /* 0x000000039a037221 */ /* 0x004fe20000010000 */
[----:B------:R-:W-:-:S04]  /*e910*/  F2FP.BF16.F32.PACK_AB R154, R173, R154 ;  /* 0x0000009aad9a723e */ /* 0x000fc800000010ff */
[----:B------:R-:W-:-:S06]  /*e920*/  WARPGROUP.ARRIVE ;  /* 0x00000000000079c5 */ /* 0x000fcc0000000000 */
[----:B------:R-:W-:Y:S01]  /*e930*/  HGMMA.64x256x16.F32.BF16 R24, R152, gdesc[UR4].tnspB, R24, gsb0 ;  /* 0x43e0000498187df0 */ /* 0x000fe20008001818 */
[----:B------:R-:W0:Y:S01]  /*e940*/  MUFU.EX2 R183, R183 ;  /* 0x000000b700b77308 */ /* 0x000e220000000800 */
[----:B------:R-:W-:-:S04]  /*e950*/  FADD.FTZ R3, R173, R3 ;  /* 0x00000003ad037221 */ /* 0x000fc80000010000 */
[----:B------:R-:W-:-:S04]  /*e960*/  FADD.FTZ R3, R176, R3 ;  /* 0x00000003b0037221 */ /* 0x000fc80000010000 */
[----:B------:R-:W-:Y:S01]  /*e970*/  FADD.FTZ R3, R177, R3 ;  /* 0x00000003b1037221 */ /* 0x000fe20000010000 */
[----:B------:R-:W-:Y:S08]  /*e980*/  MUFU.EX2 R184, R184 ;  /* 0x000000b800b87308 */ /* 0x000ff00000000800 */
[----:B------:R-:W-:Y:S08]  /*e990*/  MUFU.EX2 R185, R185 ;  /* 0x000000b900b97308 */ /* 0x000ff00000000800 */
[----:B------:R-:W-:Y:S08]  /*e9a0*/  MUFU.EX2 R189, R189 ;  /* 0x000000bd00bd7308 */ /* 0x000ff00000000800 */
[----:B------:R-:W-:Y:S08]  /*e9b0*/  MUFU.EX2 R186, R186 ;  /* 0x000000ba00ba7308 */ /* 0x000ff00000000800 */
[----:B------:R-:W-:Y:S08]  /*e9c0*/  MUFU.EX2 R187, R187 ;  /* 0x000000bb00bb7308 */ /* 0x000ff00000000800 */
[----:B------:R-:W-:Y:S08]  /*e9d0*/  MUFU.EX2 R190, R190 ;  /* 0x000000be00be7308 */ /* 0x000ff00000000800 */
[----:B------:R-:W-:Y:S01]  /*e9e0*/  MUFU.EX2 R191, R191 ;  /* 0x000000bf00bf7308 */ /* 0x000fe20000000800 */
[----:B------:R-:W-:-:S07]  /*e9f0*/  WARPGROUP.DEPBAR.LE gsb0, 0x0 ;  /* 0x00008000000079c5 */ /* 0x000fce0000010000 */
[----:B------:R-:W1:Y:S01]  /*ea00*/  MUFU.EX2 R154, R180 ;  /* 0x000000b4009a7308 */ /* 0x000e620000000800 */
[----:B------:R-:W-:Y:S02]  /*ea10*/  VIADD R152, R158, 0x180 ;  /* 0x000001809e987836 */ /* 0x000fe40000000000 */
[----:B------:R-:W-:-:S03]  /*ea20*/  IMAD.MOV.U32 R153, RZ, RZ, 0x40000040 ;  /* 0x40000040ff997424 */ /* 0x000fc600078e00ff */
[----:B------:R-:W-:Y:S02]  /*ea30*/  R2UR UR6, R152 ;  /* 0x00000000980672ca */ /* 0x000fe400000e0000 */
[----:B------:R-:W-:Y:S02]  /*ea40*/  R2UR UR7, R153 ;  /* 0x00000000990772ca */ /* 0x000fe400000e0000 */
[----:B------:R-:W-:Y:S02]  /*ea50*/  F2FP.BF16.F32.PACK_AB R152, R177, R176 ;  /* 0x000000b0b198723e */ /* 0x000fe400000010ff */
[----:B------:R-:W-:Y:S02]  /*ea60*/  F2FP.BF16.F32.PACK_AB R153, R179, R178 ;  /* 0x000000b2b399723e */ /* 0x000fe400000010ff */
[----:B0-----:R-:W-:Y:S01]  /*ea70*/  F2FP.BF16.F32.PACK_AB R155, R183, R182 ;  /* 0x000000b6b79b723e */ /* 0x001fe200000010ff */
[----:B-1----:R-:W-:Y:S01]  /*ea80*/  FADD.FTZ R3, R154, R3 ;  /* 0x000000039a037221 */ /* 0x002fe20000010000 */
[----:B------:R-:W-:-:S04]  /*ea90*/  F2FP.BF16.F32.PACK_AB R154, R181, R154 ;  /* 0x0000009ab59a723e */ /* 0x000fc800000010ff */
[----:B------:R-:W-:-:S06]  /*eaa0*/  WARPGROUP.ARRIVE ;  /* 0x00000000000079c5 */ /* 0x000fcc0000000000 */
[----:B------:R-:W-:Y:S01]  /*eab0*/  HGMMA.64x256x16.F32.BF16 R24, R152, gdesc[UR4].tnspB, R24, gsb0 ;  /* 0x43e0000498187df0 */ /* 0x000fe20008001818 */
        /* <DEDUP_REMOVED lines=8> */
[----:B------:R-:W-:Y:S01]  /*eb40*/  MUFU.EX2 R199, R199 ;  /* 0x000000c700c77308 */ /* 0x000fe20000000800 */
[----:B------:R-:W-:Y:S01]  /*eb50*/  IMAD.MOV.U32 R159, RZ, RZ, 0x40000040 ;  /* 0x40000040ff9f7424 */ /* 0x000fe200078e00ff */
[----:B------:R-:W-:-:S06]  /*eb60*/  WARPGROUP.DEPBAR.LE gsb0, 0x0 ;  /* 0x00008000000079c5 */ /* 0x000fcc0000010000 */
[----:B------:R-:W0:Y:S01]  /*eb70*/  MUFU.EX2 R154, R188 ;  /* 0x000000bc009a7308 */ /* 0x000e220000000800 */
[----:B------:R-:W-:Y:S02]  /*eb80*/  VIADD R152, R158, 0x200 ;  /* 0x000002009e987836 */ /* 0x000fe40000000000 */
[----:B------:R-:W-:-:S03]  /*eb90*/  IMAD.MOV.U32 R153, RZ, RZ, 0x40000040 ;  /* 0x40000040ff997424 */ /* 0x000fc600078e00ff */
[----:B------:R-:W-:Y:S02]  /*eba0*/  R2UR UR6, R152 ;  /* 0x00000000980672ca */ /* 0x000fe400000e0000 */
[----:B------:R-:W-:Y:S02]  /*ebb0*/  R2UR UR7, R153 ;  /* 0x00000000990772ca */ /* 0x000fe400000e0000 */
[----:B------:R-:W-:Y:S02]  /*ebc0*/  F2FP.BF16.F32.PACK_AB R152, R185, R184 ;  /* 0x000000b8b998723e */ /* 0x000fe400000010ff */
[----:B------:R-:W-:Y:S02]  /*ebd0*/  F2FP.BF16.F32.PACK_AB R153, R187, R186 ;  /* 0x000000babb99723e */ /* 0x000fe400000010ff */
[----:B------:R-:W-:Y:S01]  /*ebe0*/  F2FP.BF16.F32.PACK_AB R155, R191, R190 ;  /* 0x000000bebf9b723e */ /* 0x000fe200000010ff */
[----:B0-----:R-:W-:Y:S01]  /*ebf0*/  FADD.FTZ R3, R154, R3 ;  /* 0x000000039a037221 */ /* 0x001fe20000010000 */
[----:B------:R-:W-:-:S04]  /*ec00*/  F2FP.BF16.F32.PACK_AB R154, R189, R154 ;  /* 0x0000009abd9a723e */ /* 0x000fc800000010ff */
[----:B------:R-:W-:-:S06]  /*ec10*/  WARPGROUP.ARRIVE ;  /* 0x00000000000079c5 */ /* 0x000fcc0000000000 */
[----:B------:R-:W-:Y:S01]  /*ec20*/  HGMMA.64x256x16.F32.BF16 R24, R152, gdesc[UR4].tnspB, R24, gsb0 ;  /* 0x43e0000498187df0 */ /* 0x000fe20008001818 */
[----:B------:R-:W-:Y:S01]  /*ec30*/  FADD.FTZ R3, R189, R3 ;  /* 0x00000003bd037221 */ /* 0x000fe20000010000 */
[----:B------:R-:W-:Y:S01]  /*ec40*/  VIADD R158, R158, 0x280 ;  /* 0x000002809e9e7836 */ /* 0x000fe20000000000 */
[----:B------:R-:W-:-:S04]  /*ec50*/  R2UR UR7, R159 ;  /* 0x000000009f0772ca */ /* 0x000fc800000e0000 */
[----:B------:R-:W-:Y:S01]  /*ec60*/  R2UR UR6, R158 ;  /* 0x000000009e0672ca */ /* 0x000fe200000e0000 */
[----:B------:R-:W-:-:S04]  /*ec70*/  FADD.FTZ R0, R157, R0 ;  /* 0x000000009d007221 */ /* 0x000fc80000010000 */
        /* <DEDUP_REMOVED lines=14> */
[----:B------:R-:W-:Y:S01]  /*ed60*/  FADD.FTZ R190, R190, R187 ;  /* 0x000000bbbebe7221 */ /* 0x000fe20000010000 */
[----:B---3--:R-:W-:-:S03]  /*ed70*/  ISETP.GT.AND P2, PT, R200, R168, PT ;  /* 0x000000a8c800720c */ /* 0x008fc60003f44270 */
[----:B------:R-:W-:Y:S01]  /*ed80*/  FADD.FTZ R191, R191, R190 ;  /* 0x000000bebfbf7221 */ /* 0x000fe20000010000 */
[----:B------:R-:W-:Y:S01]  /*ed90*/  @!P1 VIADD R201, R201, 0x32460 ;  /* 0x00032460c9c99836 */ /* 0x000fe20000000000 */
[----:B------:R-:W-:Y:S02]  /*eda0*/  WARPGROUP.DEPBAR.LE gsb0, 0x0 ;  /* 0x00008000000079c5 */ /* 0x000fe40000010000 */
[----:B------:R-:W0:Y:S08]  /*edb0*/  MUFU.EX2 R152, R192 ;  /* 0x000000c000987308 */ /* 0x000e300000000800 */
[----:B------:R-:W1:Y:S01]  /*edc0*/  MUFU.EX2 R154, R196 ;  /* 0x000000c4009a7308 */ /* 0x000e620000000800 */
[----:B0-----:R-:W-:-:S04]  /*edd0*/  FADD.FTZ R3, R152, R3 ;  /* 0x0000000398037221 */ /* 0x001fc80000010000 */
[C---:B------:R-:W-:Y:S01]  /*ede0*/  FADD.FTZ R3, R214.reuse, R3 ;  /* 0x00000003d6037221 */ /* 0x040fe20000010000 */
[----:B------:R-:W-:Y:S02]  /*edf0*/  F2FP.BF16.F32.PACK_AB R152, R214, R152 ;  /* 0x00000098d698723e */ /* 0x000fe400000010ff */
[----:B------:R-:W-:Y:S01]  /*ee00*/  F2FP.BF16.F32.PACK_AB R153, R195, R194 ;  /* 0x000000c2c399723e */ /* 0x000fe200000010ff */
[----:B-1----:R-:W-:Y:S01]  /*ee10*/  FADD.FTZ R3, R154, R3 ;  /* 0x000000039a037221 */ /* 0x002fe20000010000 */
[----:B------:R-:W-:Y:S02]  /*ee20*/  F2FP.BF16.F32.PACK_AB R154, R197, R154 ;  /* 0x0000009ac59a723e */ /* 0x000fe400000010ff */
[----:B------:R-:W-:-:S04]  /*ee30*/  F2FP.BF16.F32.PACK_AB R155, R199, R198 ;  /* 0x000000c6c79b723e */ /* 0x000fc800000010ff */
[----:B------:R-:W-:-:S06]  /*ee40*/  WARPGROUP.ARRIVE ;  /* 0x00000000000079c5 */ /* 0x000fcc0000000000 */
[----:B------:R-:W-:Y:S01]  /*ee50*/  HGMMA.64x256x16.F32.BF16 R24, R152, gdesc[UR4].tnspB, R24, gsb0 ;  /* 0x43e0000498187df0 */ /* 0x000fe20008001818 */
[----:B------:R-:W-:Y:S01]  /*ee60*/  FADD.FTZ R194, R194, R191 ;  /* 0x000000bfc2c27221 */ /* 0x000fe20000010000 */
[----:B------:R-:W-:-:S03]  /*ee70*/  @!P1 PRMT R201, RZ, 0x654, R201 ;  /* 0x00000654ffc99816 */ /* 0x000fc600000000c9 */
[----:B------:R-:W-:-:S04]  /*ee80*/  FADD.FTZ R195, R195, R194 ;  /* 0x000000c2c3c37221 */ /* 0x000fc80000010000 */
[----:B------:R-:W-:Y:S01]  /*ee90*/  FADD.FTZ R0, R198, R195 ;  /* 0x000000c3c6007221 */ /* 0x000fe20000010000 */
[----:B------:R-:W-:Y:S01]  /*eea0*/  FADD.FTZ R3, R197, R3 ;  /* 0x00000003c5037221 */ /* 0x000fe20000010000 */
[----:B------:R-:W-:Y:S02]  /*eeb0*/  VIADD R200, R200, 0xffffffff ;  /* 0xffffffffc8c87836 */ /* 0x000fe40000000000 */
[----:B------:R-:W-:Y:S01]  /*eec0*/  FADD.FTZ R0, R199, R0 ;  /* 0x00000000c7007221 */ /* 0x000fe20000010000 */
[----:B------:R-:W-:Y:S02]  /*eed0*/  IMAD.MOV.U32 R202, RZ, RZ, R23 ;  /* 0x000000ffffca7224 */ /* 0x000fe400078e0017 */
[----:B------:R-:W-:Y:S01]  /*eee0*/  IMAD.MOV.U32 R203, RZ, RZ, R10 ;  /* 0x000000ffffcb7224 */ /* 0x000fe200078e000a */
[----:B------:R-:W-:Y:S02]  /*eef0*/  WARPGROUP.DEPBAR.LE gsb0, 0x0 ;  /* 0x00008000000079c5 */ /* 0x000fe40000010000 */
[----:B------:R1:W-:Y:S01]  /*ef00*/  @!P1 SYNCS.ARRIVE.TRANS64.RED.A1T0 RZ, [R201+URZ], RZ ;  /* 0x000000ffc9ff99a7 */ /* 0x0003e2000810043f */
[----:B------:R-:W-:Y:S05]  /*ef10*/  @P2 BRA `(.L_x_4460) ;  /* 0xffffffd0002c2947 */ /* 0x000fea000383ffff */
[----:B------:R-:W-:-:S07]  /*ef20*/  IMAD.MOV.U32 R214, RZ, RZ, R200 ;  /* 0x000000ffffd67224 */ /* 0x000fce00078e00c8 */
.L_x_4450:
[----:B------:R-:W-:-:S13]  /*ef30*/  ISETP.GE.AND P2, PT, R214, RZ, PT ;  /* 0x000000ffd600720c */ /* 0x000fda0003f46270 */
[----:B------:R-:W-:Y:S05]  /*ef40*/  @!P2 BRA `(.L_x_4461) ;  /* 0x0000002400e4a947 */ /* 0x000fea0003800000 */
[----:B-1----:R-:W-:Y:S02]  /*ef50*/  IMAD.MOV.U32 R201, RZ, RZ, R23 ;  /* 0x000000ffffc97224 */ /* 0x002fe400078e0017 */
[----:B------:R-:W-:-:S07]  /*ef60*/  IMAD.MOV.U32 R202, RZ, RZ, R10 ;  /* 0x000000ffffca7224 */ /* 0x000fce00078e000a */
.L_x_4471:
[----:B------:R-:W-:Y:S01]  /*ef70*/  VIADD R2, R2, 0x1 ;  /* 0x0000000102027836 */ /* 0x000fe20000000000 */
[----:B------:R-:W-:Y:S05]  /*ef80*/  YIELD ;  /* 0x0000000000007946 */ /* 0x000fea0003800000 */
[----:B------:R-:W-:-:S04]  /*ef90*/  ISETP.NE.AND P2, PT, R2, 0x2, PT ;  /* 0x000000020200780c */ /* 0x000fc80003f45270 */
[----:B------:R-:W-:Y:S02]  /*efa0*/  SEL R10, RZ, 0x1, P2 ;  /* 0x00000001ff0a7807 */ /* 0x000fe40001000000 */
[----:B------:R-:W-:Y:S02]  /*efb0*/  SEL R2, R2, RZ, P2 ;  /* 0x000000ff02027207 */ /* 0x000fe40001000000 */
[----:B------:R-:W-:Y:S01]  /*efc0*/  LOP3.LUT R19, R19, R10, RZ, 0x3c, !PT ;  /* 0x0000000a13137212 */ /* 0x000fe200078e3cff */
[----:B--2---:R-:W-:Y:S06]  /*efd0*/  @!P0 BRA `(.L_x_4462) ;  /* 0x0000000000048947 */ /* 0x004fec0003800000 */
[----:B------:R-:W-:Y:S01]  /*efe0*/  BPT.TRAP 0x1 ;  /* 0x000000040000795c */ /* 0x000fe20000300000 */
.L_x_4462:
[----:B------:R-:W-:Y:S01]  /*eff0*/  IMAD R215, R2, 0x8, R17 ;  /* 0x0000000802d77824 */ /* 0x000fe200078e0211 */
[----:B------:R-:W-:-:S04]  /*f000*/  SHF.L.U32 R10, R19, 0x1f, RZ ;  /* 0x0000001f130a7819 */ /* 0x000fc800000006ff */
[----:B------:R1:W2:Y:S01]  /*f010*/  SYNCS.PHASECHK.TRANS64.TRYWAIT P2, [R215+URZ+0x32430], R10 ;  /* 0x0324300ad70075a7 */ /* 0x0002a2000804017f */
[----:B------:R-:W-:Y:S05]  /*f020*/  @!P0 BRA `(.L_x_4463) ;  /* 0x0000000000048947 */ /* 0x000fea0003800000 */
[----:B------:R-:W-:Y:S01]  /*f030*/  BPT.TRAP 0x1 ;  /* 0x000000040000795c */ /* 0x000fe20000300000 */
.L_x_4463:
[----:B------:R-:W3:Y:S01]  /*f040*/  LDL R11, [R1+0x8] ;  /* 0x00000800010b7983 */ /* 0x000ee20000100800 */
[----:B------:R-:W-:Y:S02]  /*f050*/  IMAD.MOV.U32 R157, RZ, RZ, 0x40000040 ;  /* 0x40000040ff9d7424 */ /* 0x000fe400078e00ff */
[----:B---3--:R-:W-:Y:S01]  /*f060*/  IMAD R156, R2, 0x300, R11 ;  /* 0x00000300029c7824 */ /* 0x008fe200078e020b */
[----:B--2---:R-:W-:Y:S06]  /*f070*/  @P2 BRA `(.L_x_4464) ;  /* 0x0000000000082947 */ /* 0x004fec0003800000 */
[----:B------:R-:W2:Y:S02]  /*f080*/  SYNCS.PHASECHK.TRANS64.TRYWAIT P2, [R215+URZ+0x32430], R10 ;  /* 0x0324300ad70075a7 */ /* 0x000ea4000804017f */
[----:B--2---:R-:W-:Y:S05]  /*f090*/  @!P2 BRA `(.L_x_4465) ;  /* 0x000000c400bca947 */ /* 0x004fea0003800000 */
.L_x_4464:
        /* <DEDUP_REMOVED lines=37> */
.L_x_4466:
[----:B------:R0:W3:Y:S01]  /*f2f0*/  SYNCS.PHASECHK.TRANS64.TRYWAIT P2, [R215+URZ+0x32450], R10 ;  /* 0x0324500ad70075a7 */ /* 0x0000e2000804017f */
[----:B------:R-:W-:Y:S05]  /*f300*/  @!P0 BRA `(.L_x_4467) ;  /* 0x0000000000048947 */ /* 0x000fea0003800000 */
[----:B------:R-:W-:Y:S01]  /*f310*/  BPT.TRAP 0x1 ;  /* 0x000000040000795c */ /* 0x000fe20000300000 */
.L_x_4467:
[----:B------:R-:W-:Y:S04]  /*f320*/  BSSY B0, `(.L_x_4468) ;  /* 0x0000004000007945 */ /* 0x000fe80003800000 */
[----:B---3--:R-:W-:Y:S05]  /*f330*/  @P2 BRA `(.L_x_4469) ;  /* 0x0000000000082947 */ /* 0x008fea0003800000 */
[----:B------:R-:W3:Y:S02]  /*f340*/  SYNCS.PHASECHK.TRANS64.TRYWAIT P2, [R215+URZ+0x32450], R10 ;  /* 0x0324500ad70075a7 */ /* 0x000ee4000804017f */
[----:B---3--:R-:W-:Y:S05]  /*f350*/  @!P2 BRA `(.L_x_4470) ;  /* 0x000000c40020a947 */ /* 0x008fea0003800000 */
.L_x_4469:
[----:B------:R-:W-:Y:S05]  /*f360*/  BSYNC B0 ;  /* 0x0000000000007941 */ /* 0x000fea0003800000 */
.L_x_4468:
[----:B------:R-:W-:Y:S05]  /*f370*/  WARPSYNC.ALL ;  /* 0x0000000000007948 */ /* 0x000fea0003800000 */
[----:B------:R-:W0:Y:S01]  /*f380*/  LDL R23, [R1+0xc] ;  /* 0x00000c0001177983 */ /* 0x000e220000100800 */
[----:B------:R-:W-:Y:S01]  /*f390*/  IMAD.MOV.U32 R11, RZ, RZ, 0x40000040 ;  /* 0x40000040ff0b7424 */ /* 0x000fe200078e00ff */
[----:B------:R-:W-:Y:S01]  /*f3a0*/  R2UR UR4, R4 ;  /* 0x00000000040472ca */ /* 0x000fe200000e0000 */
[----:B------:R-:W-:Y:S01]  /*f3b0*/  WARPGROUP.ARRIVE ;  /* 0x00000000000079c5 */ /* 0x000fe20000000000 */
[----:B------:R-:W-:Y:S01]  /*f3c0*/  R2UR UR5, R5 ;  /* 0x00000000050572ca */ /* 0x000fe200000e0000 */
[----:B------:R-:W-:Y:S01]  /*f3d0*/  IMAD.MOV.U32 R225, RZ, RZ, 0x40000040 ;  /* 0x40000040ffe17424 */ /* 0x000fe200078e00ff */
[----:B------:R-:W-:Y:S01]  /*f3e0*/  R2UR UR7, R11 ;  /* 0x000000000b0772ca */ /* 0x000fe200000e0000 */
[----:B0123--:R-:W-:-:S04]  /*f3f0*/  IMAD R10, R2, 0xc00, R23 ;  /* 0x00000c00020a7824 */ /* 0x00ffc800078e0217 */
[C---:B------:R-:W-:Y:S01]  /*f400*/  VIADD R224, R10.reuse, 0x2 ;  /* 0x000000020ae07836 */ /* 0x040fe20000000000 */
[----:B------:R-:W-:-:S13]  /*f410*/  R2UR UR6, R10 ;  /* 0x000000000a0672ca */ /* 0x000fda00000e0000 */
[----:B------:R-:W-:Y:S01]  /*f420*/  HGMMA.64x96x16.F32.BF16 R152, gdesc[UR4], R152, gsb0 ;  /* 0x01600000049879f0 */ /* 0x000fe20008001898 */
[----:B------:R-:W-:Y:S01]  /*f430*/  R2UR UR6, R224 ;  /* 0x00000000e00672ca */ /* 0x000fe200000e0000 */
[----:B------:R-:W-:Y:S01]  /*f440*/  VIADD R224, R10, 0x4 ;  /* 0x000000040ae07836 */ /* 0x000fe20000000000 */
[----:B------:R-:W-:Y:S01]  /*f450*/  R2UR UR7, R225 ;  /* 0x00000000e10772ca */ /* 0x000fe200000e0000 */
[----:B------:R-:W-:Y:S01]  /*f460*/  IMAD.MOV.U32 R225, RZ, RZ, 0x40000040 ;  /* 0x40000040ffe17424 */ /* 0x000fe200078e00ff */
[----:B------:R-:W-:Y:S02]  /*f470*/  R2UR UR4, R230 ;  /* 0x00000000e60472ca */ /* 0x000fe400000e0000 */
[----:B------:R-:W-:Y:S01]  /*f480*/  R2UR UR5, R231 ;  /* 0x00000000e70572ca */ /* 0x000fe200000e0000 */
[----:B------:R-:W-:Y:S02]  /*f490*/  WARPGROUP.DEPBAR.LE gsb0, 0x0 ;  /* 0x00008000000079c5 */ /* 0x000fe40000010000 */
[----:B------:R-:W-:-:S10]  /*f4a0*/  WARPGROUP.ARRIVE ;  /* 0x00000000000079c5 */ /* 0x000fd40000000000 */
        /* <DEDUP_REMOVED lines=109> */
[----:B------:R-:W-:Y:S02]  /*fb80*/  R2UR UR6, R224 ;  /* 0x00000000e00672ca */ /* 0x000fe400000e0000 */
[----:B------:R-:W-:Y:S02]  /*fb90*/  R2UR UR7, R225 ;  /* 0x00000000e10772ca */ /* 0x000fe400000e0000 */
[----:B------:R-:W-:Y:S01]  /*fba0*/  R2UR UR4, R8 ;  /* 0x00000000080472ca */ /* 0x000fe200000e0000 */
[----:B------:R-:W-:Y:S01]  /*fbb0*/  VIADD R10, R10, 0x906 ;  /* 0x000009060a0a7836 */ /* 0x000fe20000000000 */
[----:B------:R-:W-:Y:S01]  /*fbc0*/  R2UR UR5, R9 ;  /* 0x00000000090572ca */ /* 0x000fe200000e0000 */
[----:B------:R-:W-:Y:S01]  /*fbd0*/  IMAD.MOV.U32 R11, RZ, RZ, 0x40000040 ;  /* 0x40000040ff0b7424 */ /* 0x000fe200078e00ff */
[----:B------:R-:W2:Y:S01]  /*fbe0*/  LDL R225, [R1+0x4] ;  /* 0x0000040001e17983 */ /* 0x000ea20000100800 */
[----:B------:R-:W-:-:S02]  /*fbf0*/  WARPGROUP.DEPBAR.LE gsb0, 0x0 ;  /* 0x00008000000079c5 */ /* 0x000fc40000010000 */
        /* <DEDUP_REMOVED lines=35> */
[----:B0-----:R-:W-:-:S05]  /*fe30*/  FMNMX.FTZ R10, R10, R11, !PT ;  /* 0x0000000b0a0a7209 */ /* 0x001fca0007810000 */
[----:B------:R-:W0:Y:S02]  /*fe40*/  SHFL.BFLY PT, R11, R10, 0x1, 0x1f ;  /* 0x0c201f000a0b7f89 */ /* 0x000e2400000e0000 */
[----:B0-----:R-:W-:Y:S02]  /*fe50*/  FMNMX.FTZ R10, R10, R11, !PT ;  /* 0x0000000b0a0a7209 */ /* 0x001fe40007810000 */
[----:B------:R-:W0:Y:S03]  /*fe60*/  LDC R11, c[0x0][0xa80] ;  /* 0x0002a000ff0b7b82 */ /* 0x000e260000000800 */
[C---:B------:R-:W-:Y:S01]  /*fe70*/  FADD.FTZ R202, -R10.reuse, R202 ;  /* 0x000000ca0aca7221 */ /* 0x040fe20000010100 */
[----:B0-----:R-:W-:-:S04]  /*fe80*/  FMUL.FTZ R200, R10, R11 ;  /* 0x0000000b0ac87220 */ /* 0x001fc80000410000 */
[-CC-:B------:R-:W-:Y:S01]  /*fe90*/  FFMA.FTZ R23, R156, R11.reuse, -R200.reuse ;  /* 0x0000000b9c177223 */ /* 0x180fe200000108c8 */
[-CC-:B------:R-:W-:Y:S01]  /*fea0*/  FFMA.FTZ R156, R172, R11.reuse, -R200.reuse ;  /* 0x0000000bac9c7223 */ /* 0x180fe200000108c8 */
[-CC-:B------:R-:W-:Y:S01]  /*feb0*/  FFMA.FTZ R152, R152, R11.reuse, -R200.reuse ;  /* 0x0000000b98987223 */ /* 0x180fe200000108c8 */
[-C--:B------:R-:W-:Y:S01]  /*fec0*/  FMUL.FTZ R172, R202, R11.reuse ;  /* 0x0000000bcaac7220 */ /* 0x080fe20000410000 */
[-CC-:B------:R-:W-:Y:S01]  /*fed0*/  FFMA.FTZ R153, R153, R11.reuse, -R200.reuse ;  /* 0x0000000b99997223 */ /* 0x180fe200000108c8 */
[----:B------:R-:W-:-:S03]  /*fee0*/  FFMA.FTZ R157, R157, R11, -R200 ;  /* 0x0000000b9d9d7223 */ /* 0x000fc600000108c8 */
[----:B------:R-:W-:Y:S08]  /*fef0*/  MUFU.EX2 R152, R152 ;  /* 0x0000009800987308 */ /* 0x000ff00000000800 */
[----:B------:R-:W0:Y:S08]  /*ff00*/  MUFU.EX2 R172, R172 ;  /* 0x000000ac00ac7308 */ /* 0x000e300000000800 */
[----:B------:R-:W1:Y:S08]  /*ff10*/  MUFU.EX2 R153, R153 ;  /* 0x0000009900997308 */ /* 0x000e700000000800 */
[----:B------:R-:W3:Y:S08]  /*ff20*/  MUFU.EX2 R23, R23 ;  /* 0x0000001700177308 */ /* 0x000ef00000000800 */
[----:B------:R-:W4:Y:S01]  /*ff30*/  MUFU.EX2 R157, R157 ;  /* 0x0000009d009d7308 */ /* 0x000f220000000800 */
[----:B0-----:R-:W-:-:S04]  /*ff40*/  FFMA.FTZ R3, R172, R3, R152 ;  /* 0x00000003ac037223 */ /* 0x001fc80000010098 */
[----:B-1----:R-:W-:-:S04]  /*ff50*/  FADD.FTZ R3, R153, R3 ;  /* 0x0000000399037221 */ /* 0x002fc80000010000 */
[----:B---3--:R-:W-:Y:S01]  /*ff60*/  FADD.FTZ R3, R23, R3 ;  /* 0x0000000317037221 */ /* 0x008fe20000010000 */
[----:B----4-:R-:W-:Y:S02]  /*ff70*/  F2FP.BF16.F32.PACK_AB R202, R157, R23 ;  /* 0x000000179dca723e */ /* 0x010fe400000010ff */
        /* <DEDUP_REMOVED lines=23> */
[----:B------:R-:W-:-:S03]  /*100f0*/  FFMA.FTZ R160, R160, R11, -R200 ;  /* 0x0000000ba0a07223 */ /* 0x000fc600000108c8 */
[----:B------:R-:W-:Y:S01]  /*10100*/  FMNMX.FTZ R23, R199, R23, !PT ;  /* 0x00000017c7177209 */ /* 0x000fe20007810000 */
        /* <DEDUP_REMOVED lines=18> */
[----:B------:R-:W-:-:S02]  /*10230*/  F2FP.BF16.F32.PACK_AB R200, R153, R152 ;  /* 0x0000009899c8723e */ /* 0x000fc400000010ff */
[----:B------:R-:W0:Y:S02]  /*10240*/  SHFL.BFLY PT, R152, R23, 0x2, 0x1f ;  /* 0x0c401f0017987f89 */ /* 0x000e2400000e0000 */
[----:B0-----:R-:W-:-:S05]  /*10250*/  FMNMX.FTZ R23, R23, R152, !PT ;  /* 0x0000009817177209 */ /* 0x001fca0007810000 */
[----:B------:R-:W0:Y:S01]  /*10260*/  SHFL.BFLY PT, R152, R23, 0x1, 0x1f ;  /* 0x0c201f0017987f89 */ /* 0x000e2200000e0000 */
[----:B------:R-:W-:Y:S01]  /*10270*/  FADD.FTZ R3, R157, R3 ;  /* 0x000000039d037221 */ /* 0x000fe20000010000 */
[----:B0-----:R-:W-:-:S05]  /*10280*/  FMNMX.FTZ R23, R23, R152, !PT ;  /* 0x0000009817177209 */ /* 0x001fca0007810000 */
[----:B------:R-:W-:-:S04]  /*10290*/  FMUL.FTZ R152, R23, R11 ;  /* 0x0000000b17987220 */ /* 0x000fc80000410000 */
[-CC-:B------:R-:W-:Y:S01]  /*102a0*/  FFMA.FTZ R157, R170, R11.reuse, -R152.reuse ;  /* 0x0000000baa9d7223 */ /* 0x180fe20000010898 */
[----:B--2---:R-:W-:Y:S02]  /*102b0*/  IMAD R170, R2, 0xc00, R225 ;  /* 0x00000c0002aa7824 */ /* 0x004fe400078e02e1 */
[----:B------:R-:W0:Y:S01]  /*102c0*/  S2R R225, SR_TID.X ;  /* 0x0000000000e17919 */ /* 0x000e220000002100 */
[----:B------:R-:W-:Y:S01]  /*102d0*/  FADD.FTZ R201, -R23, R201 ;  /* 0x000000c917c97221 */ /* 0x000fe20000010100 */
[-CC-:B------:R-:W-:Y:S01]  /*102e0*/  FFMA.FTZ R154, R154, R11.reuse, -R152.reuse ;  /* 0x0000000b9a9a7223 */ /* 0x180fe20000010898 */
[-C--:B------:R-:W-:Y:S02]  /*102f0*/  FFMA.FTZ R155, R155, R11.reuse, -R152 ;  /* 0x0000000b9b9b7223 */ /* 0x080fe40000010898 */
[----:B------:R-:W-:-:S03]  /*10300*/  FMUL.FTZ R201, R201, R11 ;  /* 0x0000000bc9c97220 */ /* 0x000fc60000410000 */
[----:B------:R-:W-:Y:S08]  /*10310*/  MUFU.EX2 R154, R154 ;  /* 0x0000009a009a7308 */ /* 0x000ff00000000800 */
[----:B------:R-:W1:Y:S08]  /*10320*/  MUFU.EX2 R203, R201 ;  /* 0x000000c900cb7308 */ /* 0x000e700000000800 */
        /* <DEDUP_REMOVED lines=9> */
[----:B-1----:R-:W-:Y:S01]  /*103c0*/  FFMA.FTZ R0, R203, R0, R154 ;  /* 0x00000000cb007223 */ /* 0x002fe2000001009a */
[-CC-:B------:R-:W-:Y:S01]  /*103d0*/  FFMA.FTZ R175, R175, R11.reuse, -R152.reuse ;  /* 0x0000000bafaf7223 */ /* 0x180fe20000010898 */
[-CC-:B------:R-:W-:Y:S01]  /*103e0*/  FFMA.FTZ R178, R178, R11.reuse, -R152.reuse ;  /* 0x0000000bb2b27223 */ /* 0x180fe20000010898 */
[-CC-:B------:R-:W-:Y:S01]  /*103f0*/  FFMA.FTZ R179, R179, R11.reuse, -R152.reuse ;  /* 0x0000000bb3b37223 */ /* 0x180fe20000010898 */
[-CC-:B------:R-:W-:Y:S01]  /*10400*/  FFMA.FTZ R182, R182, R11.reuse, -R152.reuse ;  /* 0x0000000bb6b67223 */ /* 0x180fe20000010898 */
[-CC-:B------:R-:W-:Y:S01]  /*10410*/  FFMA.FTZ R183, R183, R11.reuse, -R152.reuse ;  /* 0x0000000bb7b77223 */ /* 0x180fe20000010898 */
[-CC-:B------:R-:W-:Y:S01]  /*10420*/  FFMA.FTZ R186, R186, R11.reuse, -R152.reuse ;  /* 0x0000000bbaba7223 */ /* 0x180fe20000010898 */
[-CC-:B------:R-:W-:Y:S01]  /*10430*/  FFMA.FTZ R187, R187, R11.reuse, -R152.reuse ;  /* 0x0000000bbbbb7223 */ /* 0x180fe20000010898 */
[----:B--2---:R-:W-:Y:S01]  /*10440*/  F2FP.BF16.F32.PACK_AB R201, R155, R154 ;  /* 0x0000009a9bc9723e */ /* 0x004fe200000010ff */
[-CC-:B------:R-:W-:Y:S01]  /*10450*/  FFMA.FTZ R190, R190, R11.reuse, -R152.reuse ;  /* 0x0000000bbebe7223 */ /* 0x180fe20000010898 */
[-CC-:B------:R-:W-:Y:S01]  /*10460*/  FFMA.FTZ R191, R191, R11.reuse, -R152.reuse ;  /* 0x0000000bbfbf7223 */ /* 0x180fe20000010898 */
[-CC-:B------:R-:W-:Y:S01]  /*10470*/  FFMA.FTZ R194, R194, R11.reuse, -R152.reuse ;  /* 0x0000000bc2c27223 */ /* 0x180fe20000010898 */
[-CC-:B------:R-:W-:Y:S01]  /*10480*/  FFMA.FTZ R195, R195, R11.reuse, -R152.reuse ;  /* 0x0000000bc3c37223 */ /* 0x180fe20000010898 */
[-CC-:B------:R-:W-:Y:S01]  /*10490*/  FFMA.FTZ R198, R198, R11.reuse, -R152.reuse ;  /* 0x0000000bc6c67223 */ /* 0x180fe20000010898 */
[----:B------:R-:W-:Y:S01]  /*104a0*/  FFMA.FTZ R199, R199, R11, -R152 ;  /* 0x0000000bc7c77223 */ /* 0x000fe20000010898 */
[----:B0-----:R-:W-:Y:S01]  /*104b0*/  SHF.R.U32.HI R154, RZ, 0x7, R225 ;  /* 0x00000007ff9a7819 */ /* 0x001fe200000116e1 */
[----:B------:R-:W-:-:S02]  /*104c0*/  @!P1 VIADD R152, R215, 0x32440 ;  /* 0x00032440d7989836 */ /* 0x000fc40000000000 */
        /* <DEDUP_REMOVED lines=68> */
[----:B------:R-:W-:Y:S02]  /*10910*/  IMAD.MOV.U32 R171, RZ, RZ, 0x40000040 ;  /* 0x40000040ffab7424 */ /* 0x000fe400078e00ff */
[----:B0-----:R-:W-:-:S03]  /*10920*/  VIADD R152, R154, 0x8 ;  /* 0x000000089a987836 */ /* 0x001fc60000000000 */
[----:B------:R-:W-:Y:S01]  /*10930*/  R2UR UR7, R171 ;  /* 0x00000000ab0772ca */ /* 0x000fe200000e0000 */
[----:B------:R-:W-:Y:S01]  /*10940*/  MUFU.EX2 R158, R158 ;  /* 0x0000009e009e7308 */ /* 0x000fe20000000800 */
[----:B------:R0:W-:Y:S07]  /*10950*/  BAR.SYNC.DEFER_BLOCKING R152, 0x100 ;  /* 0x000400980000751d */ /* 0x0001ee0000010000 */
[----:B------:R-:W1:Y:S01]  /*10960*/  MUFU.EX2 R171, R153 ;  /* 0x0000009900ab7308 */ /* 0x000e620000000800 */
        /* <DEDUP_REMOVED lines=65> */
[----:B-1----:R-:W-:-:S05]  /*10d80*/  F2FP.BF16.F32.PACK_AB R203, R171, R158 ;  /* 0x0000009eabcb723e */ /* 0x002fca00000010ff */
[----:B------:R-:W-:-:S06]  /*10d90*/  WARPGROUP.ARRIVE ;  /* 0x00000000000079c5 */ /* 0x000fcc0000000000 */
[----:B------:R-:W-:Y:S01]  /*10da0*/  HGMMA.64x256x16.F32.BF16 R24, R200, gdesc[UR4].tnspB, R24, gsb0 ;  /* 0x43e00004c8187df0 */ /* 0x000fe20008001818 */
[----:B------:R-:W1:Y:S08]  /*10db0*/  MUFU.EX2 R160, R160 ;  /* 0x000000a000a07308 */ /* 0x000e700000000800 */
[----:B------:R-:W3:Y:S08]  /*10dc0*/  MUFU.EX2 R161, R161 ;  /* 0x000000a100a17308 */ /* 0x000ef00000000800 */
[----:B------:R-:W4:Y:S08]  /*10dd0*/  MUFU.EX2 R154, R164 ;  /* 0x000000a4009a7308 */ /* 0x000f300000000800 */
[----:B------:R-:W2:Y:S01]  /*10de0*/  MUFU.EX2 R165, R165 ;  /* 0x000000a500a57308 */ /* 0x000ea20000000800 */
[----:B-1----:R-:W-:Y:S01]  /*10df0*/  FADD.FTZ R3, R160, R3 ;  /* 0x00000003a0037221 */ /* 0x002fe20000010000 */
[----:B0-----:R-:W-:-:S02]  /*10e00*/  VIADD R152, R170, 0x80 ;  /* 0x00000080aa987836 */ /* 0x001fc40000000000 */
[----:B------:R-:W-:Y:S02]  /*10e10*/  IMAD.MOV.U32 R153, RZ, RZ, 0x40000040 ;  /* 0x40000040ff997424 */ /* 0x000fe400078e00ff */
[----:B---3--:R-:W-:Y:S01]  /*10e20*/  FADD.FTZ R3, R161, R3 ;  /* 0x00000003a1037221 */ /* 0x008fe20000010000 */
[----:B------:R-:W-:Y:S02]  /*10e30*/  R2UR UR6, R152 ;  /* 0x00000000980672ca */ /* 0x000fe400000e0000 */
[----:B------:R-:W-:Y:S01]  /*10e40*/  R2UR UR7, R153 ;  /* 0x00000000990772ca */ /* 0x000fe200000e0000 */
[----:B------:R-:W-:Y:S01]  /*10e50*/  FADD.FTZ R0, R155, R0 ;  /* 0x000000009b007221 */ /* 0x000fe20000010000 */
[----:B----4-:R-:W-:Y:S01]  /*10e60*/  FADD.FTZ R3, R154, R3 ;  /* 0x000000039a037221 */ /* 0x010fe20000010000 */
[----:B------:R-:W-:Y:S02]  /*10e70*/  F2FP.BF16.F32.PACK_AB R152, R161, R160 ;  /* 0x000000a0a198723e */ /* 0x000fe400000010ff */
[----:B--2---:R-:W-:Y:S01]  /*10e80*/  F2FP.BF16.F32.PACK_AB R154, R165, R154 ;  /* 0x0000009aa59a723e */ /* 0x004fe200000010ff */
[----:B------:R-:W-:Y:S01]  /*10e90*/  MUFU.EX2 R168, R168 ;  /* 0x000000a800a87308 */ /* 0x000fe20000000800 */
[----:B------:R-:W-:-:S07]  /*10ea0*/  FADD.FTZ R0, R158, R0 ;  /* 0x000000009e007221 */ /* 0x000fce0000010000 */
[----:B------:R-:W-:Y:S01]  /*10eb0*/  MUFU.EX2 R169, R169 ;  /* 0x000000a900a97308 */ /* 0x000fe20000000800 */
[----:B------:R-:W-:-:S07]  /*10ec0*/  FADD.FTZ R3, R165, R3 ;  /* 0x00000003a5037221 */ /* 0x000fce0000010000 */
[----:B------:R-:W-:Y:S08]  /*10ed0*/  MUFU.EX2 R158, R156 ;  /* 0x0000009c009e7308 */ /* 0x000ff00000000800 */
[----:B------:R-:W-:Y:S08]  /*10ee0*/  MUFU.EX2 R173, R173 ;  /* 0x000000ad00ad7308 */ /* 0x000ff00000000800 */
[----:B------:R-:W-:Y:S01]  /*10ef0*/  MUFU.EX2 R174, R174 ;  /* 0x000000ae00ae7308 */ /* 0x000fe20000000800 */
[----:B------:R-:W-:-:S07]  /*10f00*/  WARPGROUP.DEPBAR.LE gsb0, 0x0 ;  /* 0x00008000000079c5 */ /* 0x000fce0000010000 */
[----:B------:R-:W-:Y:S08]  /*10f10*/  MUFU.EX2 R203, R162 ;  /* 0x000000a200cb7308 */ /* 0x000ff00000000800 */
[----:B------:R-:W0:Y:S08]  /*10f20*/  MUFU.EX2 R202, R163 ;  /* 0x000000a300ca7308 */ /* 0x000e300000000800 */
[----:B------:R-:W-:Y:S08]  /*10f30*/  MUFU.EX2 R201, R166 ;  /* 0x000000a600c97308 */ /* 0x000ff00000000800 */
[----:B------:R-:W1:Y:S01]  /*10f40*/  MUFU.EX2 R200, R167 ;  /* 0x000000a700c87308 */ /* 0x000e620000000800 */
[----:B0-----:R-:W-:-:S02]  /*10f50*/  F2FP.BF16.F32.PACK_AB R153, R202, R203 ;  /* 0x000000cbca99723e */ /* 0x001fc400000010ff */
[----:B-1----:R-:W-:-:S04]  /*10f60*/  F2FP.BF16.F32.PACK_AB R155, R200, R201 ;  /* 0x000000c9c89b723e */ /* 0x002fc800000010ff */
[----:B------:R-:W-:-:S06]  /*10f70*/  WARPGROUP.ARRIVE ;  /* 0x00000000000079c5 */ /* 0x000fcc0000000000 */
[----:B------:R-:W-:Y:S01]  /*10f80*/  HGMMA.64x256x16.F32.BF16 R24, R152, gdesc[UR4].tnspB, R24, gsb0 ;  /* 0x43e0000498187df0 */ /* 0x000fe20008001818 */
[----:B------:R-:W-:Y:S01]  /*10f90*/  MUFU.EX2 R175, R175 ;  /* 0x000000af00af7308 */ /* 0x000fe20000000800 */
[----:B------:R-:W-:-:S04]  /*10fa0*/  FADD.FTZ R3, R168, R3 ;  /* 0x00000003a8037221 */ /* 0x000fc80000010000 */
[C---:B------:R-:W-:Y:S01]  /*10fb0*/  FADD.FTZ R3, R169.reuse, R3 ;  /* 0x00000003a9037221 */ /* 0x040fe20000010000 */
[----:B------:R-:W-:-:S03]  /*10fc0*/  F2FP.BF16.F32.PACK_AB R156, R169, R168 ;  /* 0x000000a8a99c723e */ /* 0x000fc600000010ff */
[----:B------:R-:W-:Y:S01]  /*10fd0*/  FADD.FTZ R3, R158, R3 ;  /* 0x000000039e037221 */ /* 0x000fe20000010000 */
[C---:B------:R-:W-:Y:S01]  /*10fe0*/  F2FP.BF16.F32.PACK_AB R158, R173.reuse, R158 ;  /* 0x0000009ead9e723e */ /* 0x040fe200000010ff */
[----:B------:R-:W0:Y:S08]  /*10ff0*/  MUFU.EX2 R160, R176 ;  /* 0x000000b000a07308 */ /* 0x000e300000000800 */
[----:B------:R-:W1:Y:S01]  /*11000*/  MUFU.EX2 R177, R177 ;  /* 0x000000b100b17308 */ /* 0x000e620000000800 */
[----:B------:R-:W-:-:S07]  /*11010*/  FADD.FTZ R3, R173, R3 ;  /* 0x00000003ad037221 */ /* 0x000fce0000010000 */
[----:B------:R-:W-:Y:S08]  /*11020*/  MUFU.EX2 R162, R180 ;  /* 0x000000b400a27308 */ /* 0x000ff00000000800 */
[----:B------:R-:W-:Y:S08]  /*11030*/  MUFU.EX2 R181, R181 ;  /* 0x000000b500b57308 */ /* 0x000ff00000000800 */
[----:B------:R-:W-:Y:S08]  /*11040*/  MUFU.EX2 R178, R178 ;  /* 0x000000b200b27308 */ /* 0x000ff00000000800 */
[----:B------:R-:W2:Y:S08]  /*11050*/  MUFU.EX2 R179, R179 ;  /* 0x000000b300b37308 */ /* 0x000eb00000000800 */
[----:B------:R-:W-:Y:S08]  /*11060*/  MUFU.EX2 R182, R182 ;  /* 0x000000b600b67308 */ /* 0x000ff00000000800 */
[----:B------:R-:W-:Y:S01]  /*11070*/  MUFU.EX2 R183, R183 ;  /* 0x000000b700b77308 */ /* 0x000fe20000000800 */
[----:B0-----:R-:W-:-:S04]  /*11080*/  FADD.FTZ R3, R160, R3 ;  /* 0x00000003a0037221 */ /* 0x001fc80000010000 */
[C---:B-1----:R-:W-:Y:S01]  /*11090*/  FADD.FTZ R3, R177.reuse, R3 ;  /* 0x00000003b1037221 */ /* 0x042fe20000010000 */
[----:B------:R-:W-:Y:S02]  /*110a0*/  F2FP.BF16.F32.PACK_AB R160, R177, R160 ;  /* 0x000000a0b1a0723e */ /* 0x000fe400000010ff */
[----:B--2---:R-:W-:Y:S01]  /*110b0*/  F2FP.BF16.F32.PACK_AB R161, R179, R178 ;  /* 0x000000b2b3a1723e */ /* 0x004fe200000010ff */
[----:B------:R-:W-:Y:S01]  /*110c0*/  FADD.FTZ R3, R162, R3 ;  /* 0x00000003a2037221 */ /* 0x000fe20000010000 */
[----:B------:R-:W-:Y:S01]  /*110d0*/  F2FP.BF16.F32.PACK_AB R162, R181, R162 ;  /* 0x000000a2b5a2723e */ /* 0x000fe200000010ff */
[----:B------:R-:W-:Y:S02]  /*110e0*/  WARPGROUP.DEPBAR.LE gsb0, 0x0 ;  /* 0x00008000000079c5 */ /* 0x000fe40000010000 */
[----:B------:R-:W-:Y:S08]  /*110f0*/  MUFU.EX2 R154, R157 ;  /* 0x0000009d009a7308 */ /* 0x000ff00000000800 */
[----:B------:R0:W1:Y:S01]  /*11100*/  MUFU.EX2 R155, R159 ;  /* 0x0000009f009b7308 */ /* 0x0000620000000800 */
[----:B------:R-:W-:-:S02]  /*11110*/  VIADD R152, R170, 0x100 ;  /* 0x00000100aa987836 */ /* 0x000fc40000000000 */
[----:B------:R-:W-:-:S03]  /*11120*/  IMAD.MOV.U32 R153, RZ, RZ, 0x40000040 ;  /* 0x40000040ff997424 */ /* 0x000fc600078e00ff */
[----:B------:R-:W-:Y:S02]  /*11130*/  R2UR UR6, R152 ;  /* 0x00000000980672ca */ /* 0x000fe400000e0000 */
[----:B------:R-:W-:Y:S02]  /*11140*/  R2UR UR7, R153 ;  /* 0x00000000990772ca */ /* 0x000fe400000e0000 */
[----:B0-----:R-:W-:Y:S02]  /*11150*/  F2FP.BF16.F32.PACK_AB R159, R175, R174 ;  /* 0x000000aeaf9f723e */ /* 0x001fe400000010ff */
[----:B-1----:R-:W-:-:S04]  /*11160*/  F2FP.BF16.F32.PACK_AB R157, R155, R154 ;  /* 0x0000009a9b9d723e */ /* 0x002fc800000010ff */
[----:B------:R-:W-:-:S06]  /*11170*/  WARPGROUP.ARRIVE ;  /* 0x00000000000079c5 */ /* 0x000fcc0000000000 */
[----:B------:R-:W-:Y:S01]  /*11180*/  HGMMA.64x256x16.F32.BF16 R24, R156, gdesc[UR4].tnspB, R24, gsb0 ;  /* 0x43e000049c187df0 */ /* 0x000fe20008001818 */
[----:B------:R-:W-:Y:S02]  /*11190*/  VIADD R152, R170, 0x180 ;  /* 0x00000180aa987836 */ /* 0x000fe40000000000 */
[----:B------:R-:W-:-:S03]  /*111a0*/  IMAD.MOV.U32 R153, RZ, RZ, 0x40000040 ;  /* 0x40000040ff997424 */ /* 0x000fc600078e00ff */
[----:B------:R-:W-:Y:S02]  /*111b0*/  R2UR UR6, R152 ;  /* 0x00000000980672ca */ /* 0x000fe400000e0000 */
[----:B------:R-:W-:Y:S02]  /*111c0*/  R2UR UR7, R153 ;  /* 0x00000000990772ca */ /* 0x000fe400000e0000 */
[----:B------:R-:W-:Y:S01]  /*111d0*/  F2FP.BF16.F32.PACK_AB R163, R183, R182 ;  /* 0x000000b6b7a3723e */ /* 0x000fe200000010ff */
        /* <DEDUP_REMOVED lines=8> */
[----:B------:R-:W3:Y:S01]  /*11260*/  MUFU.EX2 R191, R191 ;  /* 0x000000bf00bf7308 */ /* 0x000ee20000000800 */
[----:B0-----:R-:W-:Y:S01]  /*11270*/  FADD.FTZ R3, R164, R3 ;  /* 0x00000003a4037221 */ /* 0x001fe20000010000 */
[----:B------:R-:W-:-:S02]  /*11280*/  VIADD R152, R170, 0x200 ;  /* 0x00000200aa987836 */ /* 0x000fc40000000000 */
[----:B------:R-:W-:Y:S02]  /*11290*/  IMAD.MOV.U32 R153, RZ, RZ, 0x40000040 ;  /* 0x40000040ff997424 */ /* 0x000fe400078e00ff */
[C---:B-1----:R-:W-:Y:S01]  /*112a0*/  FADD.FTZ R3, R185.reuse, R3 ;  /* 0x00000003b9037221 */ /* 0x042fe20000010000 */
[----:B------:R-:W-:Y:S02]  /*112b0*/  F2FP.BF16.F32.PACK_AB R164, R185, R164 ;  /* 0x000000a4b9a4723e */ /* 0x000fe400000010ff */
[----:B--2---:R-:W-:Y:S01]  /*112c0*/  F2FP.BF16.F32.PACK_AB R165, R187, R186 ;  /* 0x000000babba5723e */ /* 0x004fe200000010ff */
[----:B------:R-:W-:Y:S01]  /*112d0*/  FADD.FTZ R3, R166, R3 ;  /* 0x00000003a6037221 */ /* 0x000fe20000010000 */
[----:B------:R-:W-:Y:S02]  /*112e0*/  F2FP.BF16.F32.PACK_AB R166, R189, R166 ;  /* 0x000000a6bda6723e */ /* 0x000fe400000010ff */
[----:B---3--:R-:W-:Y:S01]  /*112f0*/  F2FP.BF16.F32.PACK_AB R167, R191, R190 ;  /* 0x000000bebfa7723e */ /* 0x008fe200000010ff */
[----:B------:R-:W-:-:S02]  /*11300*/  WARPGROUP.DEPBAR.LE gsb0, 0x0 ;  /* 0x00008000000079c5 */ /* 0x000fc40000010000 */
[----:B------:R-:W-:-:S06]  /*11310*/  WARPGROUP.ARRIVE ;  /* 0x00000000000079c5 */ /* 0x000fcc0000000000 */
[----:B------:R-:W-:Y:S01]  /*11320*/  HGMMA.64x256x16.F32.BF16 R24, R160, gdesc[UR4].tnspB, R24, gsb0 ;  /* 0x43e00004a0187df0 */ /* 0x000fe20008001818 */
[----:B------:R-:W-:Y:S02]  /*11330*/  R2UR UR6, R152 ;  /* 0x00000000980672ca */ /* 0x000fe400000e0000 */
[----:B------:R-:W-:Y:S01]  /*11340*/  R2UR UR7, R153 ;  /* 0x00000000990772ca */ /* 0x000fe200000e0000 */
[----:B------:R-:W-:Y:S08]  /*11350*/  MUFU.EX2 R168, R192 ;  /* 0x000000c000a87308 */ /* 0x000ff00000000800 */
[----:B------:R-:W-:Y:S08]  /*11360*/  MUFU.EX2 R193, R193 ;  /* 0x000000c100c17308 */ /* 0x000ff00000000800 */
[----:B------:R-:W-:Y:S08]  /*11370*/  MUFU.EX2 R196, R196 ;  /* 0x000000c400c47308 */ /* 0x000ff00000000800 */
[----:B------:R-:W0:Y:S08]  /*11380*/  MUFU.EX2 R197, R197 ;  /* 0x000000c500c57308 */ /* 0x000e300000000800 */
[----:B------:R-:W-:Y:S08]  /*11390*/  MUFU.EX2 R194, R194 ;  /* 0x000000c200c27308 */ /* 0x000ff00000000800 */
[----:B------:R-:W1:Y:S08]  /*113a0*/  MUFU.EX2 R195, R195 ;  /* 0x000000c300c37308 */ /* 0x000e700000000800 */
[----:B------:R-:W-:Y:S08]  /*113b0*/  MUFU.EX2 R198, R198 ;  /* 0x000000c600c67308 */ /* 0x000ff00000000800 */
[----:B------:R-:W2:Y:S01]  /*113c0*/  MUFU.EX2 R199, R199 ;  /* 0x000000c700c77308 */ /* 0x000ea20000000800 */
[----:B------:R-:W-:-:S02]  /*113d0*/  VIADD R152, R170, 0x280 ;  /* 0x00000280aa987836 */ /* 0x000fc40000000000 */
[----:B------:R-:W-:Y:S02]  /*113e0*/  IMAD.MOV.U32 R153, RZ, RZ, 0x40000040 ;  /* 0x40000040ff997424 */ /* 0x000fe400078e00ff */
[----:B------:R-:W-:Y:S01]  /*113f0*/  FADD.FTZ R3, R189, R3 ;  /* 0x00000003bd037221 */ /* 0x000fe20000010000 */
[----:B------:R-:W-:Y:S01]  /*11400*/  FADD.FTZ R0, R171, R0 ;  /* 0x00000000ab007221 */ /* 0x000fe20000010000 */
[----:B0-----:R-:W-:Y:S02]  /*11410*/  F2FP.BF16.F32.PACK_AB R170, R197, R196 ;  /* 0x000000c4c5aa723e */ /* 0x001fe400000010ff */
[----:B------:R-:W-:Y:S01]  /*11420*/  FADD.FTZ R3, R168, R3 ;  /* 0x00000003a8037221 */ /* 0x000fe20000010000 */
[----:B------:R-:W-:Y:S02]  /*11430*/  F2FP.BF16.F32.PACK_AB R168, R193, R168 ;  /* 0x000000a8c1a8723e */ /* 0x000fe400000010ff */
[----:B-1----:R-:W-:Y:S02]  /*11440*/  F2FP.BF16.F32.PACK_AB R169, R195, R194 ;  /* 0x000000c2c3a9723e */ /* 0x002fe400000010ff */
[----:B--2---:R-:W-:Y:S01]  /*11450*/  F2FP.BF16.F32.PACK_AB R171, R199, R198 ;  /* 0x000000c6c7ab723e */ /* 0x004fe200000010ff */
[----:B------:R-:W-:-:S02]  /*11460*/  WARPGROUP.DEPBAR.LE gsb0, 0x0 ;  /* 0x00008000000079c5 */ /* 0x000fc40000010000 */
[----:B------:R-:W-:-:S06]  /*11470*/  WARPGROUP.ARRIVE ;  /* 0x00000000000079c5 */ /* 0x000fcc0000000000 */
[----:B------:R-:W-:Y:S01]  /*11480*/  HGMMA.64x256x16.F32.BF16 R24, R164, gdesc[UR4].tnspB, R24, gsb0 ;  /* 0x43e00004a4187df0 */ /* 0x000fe20008001818 */
[----:B------:R-:W-:Y:S02]  /*11490*/  R2UR UR6, R152 ;  /* 0x00000000980672ca */ /* 0x000fe400000e0000 */
        /* <DEDUP_REMOVED lines=16> */
[----:B------:R-:W-:-:S03]  /*115a0*/  ISETP.GT.AND P2, PT, R214, RZ, PT ;  /* 0x000000ffd600720c */ /* 0x000fc60003f44270 */
[----:B------:R-:W-:Y:S01]  /*115b0*/  FADD.FTZ R191, R191, R190 ;  /* 0x000000bebfbf7221 */ /* 0x000fe20000010000 */
[----:B------:R-:W-:-:S03]  /*115c0*/  @!P1 VIADD R215, R215, 0x32460 ;  /* 0x00032460d7d79836 */ /* 0x000fc60000000000 */
[----:B------:R-:W-:Y:S01]  /*115d0*/  FADD.FTZ R194, R194, R191 ;  /* 0x000000bfc2c27221 */ /* 0x000fe20000010000 */
[----:B------:R-:W-:Y:S01]  /*115e0*/  FADD.FTZ R3, R193, R3 ;  /* 0x00000003c1037221 */ /* 0x000fe20000010000 */
[----:B------:R-:W-:Y:S02]  /*115f0*/  @!P1 PRMT R215, RZ, 0x654, R215 ;  /* 0x00000654ffd79816 */ /* 0x000fe400000000d7 */
[----:B------:R-:W-:Y:S01]  /*11600*/  FADD.FTZ R195, R195, R194 ;  /* 0x000000c2c3c37221 */ /* 0x000fe20000010000 */
[----:B------:R-:W-:-:S03]  /*11610*/  FADD.FTZ R3, R196, R3 ;  /* 0x00000003c4037221 */ /* 0x000fc60000010000 */
[----:B------:R-:W-:Y:S01]  /*11620*/  FADD.FTZ R0, R198, R195 ;  /* 0x000000c3c6007221 */ /* 0x000fe20000010000 */
[----:B------:R-:W-:Y:S01]  /*11630*/  FADD.FTZ R3, R197, R3 ;  /* 0x00000003c5037221 */ /* 0x000fe20000010000 */
[----:B------:R-:W-:Y:S02]  /*11640*/  VIADD R214, R214, 0xffffffff ;  /* 0xffffffffd6d67836 */ /* 0x000fe40000000000 */
[----:B------:R-:W-:Y:S01]  /*11650*/  FADD.FTZ R0, R199, R0 ;  /* 0x00000000c7007221 */ /* 0x000fe20000010000 */
[----:B------:R-:W-:Y:S02]  /*11660*/  IMAD.MOV.U32 R201, RZ, RZ, R23 ;  /* 0x000000ffffc97224 */ /* 0x000fe400078e0017 */
[----:B------:R-:W-:Y:S01]  /*11670*/  IMAD.MOV.U32 R202, RZ, RZ, R10 ;  /* 0x000000ffffca7224 */ /* 0x000fe200078e000a */
[----:B------:R-:W-:Y:S02]  /*11680*/  WARPGROUP.DEPBAR.LE gsb0, 0x0 ;  /* 0x00008000000079c5 */ /* 0x000fe40000010000 */
[----:B------:R-:W-:-:S06]  /*11690*/  WARPGROUP.ARRIVE ;  /* 0x00000000000079c5 */ /* 0x000fcc0000000000 */
[----:B------:R-:W-:Y:S03]  /*116a0*/  HGMMA.64x256x16.F32.BF16 R24, R168, gdesc[UR4].tnspB, R24, gsb0 ;  /* 0x43e00004a8187df0 */ /* 0x000fe60008001818 */
[----:B------:R-:W-:Y:S02]  /*116b0*/  WARPGROUP.DEPBAR.LE gsb0, 0x0 ;  /* 0x00008000000079c5 */ /* 0x000fe40000010000 */
[----:B------:R2:W-:Y:S01]  /*116c0*/  @!P1 SYNCS.ARRIVE.TRANS64.RED.A1T0 RZ, [R215+URZ], RZ ;  /* 0x000000ffd7ff99a7 */ /* 0x0005e2000810043f */
[----:B------:R-:W-:Y:S05]  /*116d0*/  @P2 BRA `(.L_x_4471) ;  /* 0xffffffd800242947 */ /* 0x000fea000383ffff */
.L_x_4461:
[----:B0-----:R-:W3:Y:S01]  /*116e0*/  LDL.LU R173, [R1+0x44] ;  /* 0x0000440001ad7983 */ /* 0x001ee20000300800 */
[----:B------:R-:W-:Y:S05]  /*116f0*/  WARPSYNC.ALL ;  /* 0x0000000000007948 */ /* 0x000fea0003800000 */
[----:B------:R-:W0:Y:S01]  /*11700*/  SHFL.BFLY PT, R4, R3, 0x2, 0x1f ;  /* 0x0c401f0003047f89 */ /* 0x000e2200000e0000 */
[----:B------:R-:W-:Y:S01]  /*11710*/  IMAD.MOV.U32 R9, RZ, RZ, RZ ;  /* 0x000000ffff097224 */ /* 0x000fe200078e00ff */
[----:B------:R4:W-:Y:S06]  /*11720*/  BAR.ARV R172, 0x100 ;  /* 0x000400ac0000751d */ /* 0x0009ec0000002000 */
[----:B------:R-:W-:-:S02]  /*11730*/  VIADD R2, R2, 0x1 ;  /* 0x0000000102027836 */ /* 0x000fc40000000000 */
[----:B------:R-:W-:Y:S06]  /*11740*/  BAR.ARV 0x8, 0x120 ;  /* 0x0204800000007b1d */ /* 0x000fec0000002000 */
[C---:B------:R-:W-:Y:S01]  /*11750*/  ISETP.NE.AND P0, PT, R2.reuse, 0x2, PT ;  /* 0x000000020200780c */ /* 0x040fe20003f05270 */
[----:B------:R-:W1:Y:S01]  /*11760*/  SHFL.BFLY PT, R7, R0, 0x2, 0x1f ;  /* 0x0c401f0000077f89 */ /* 0x000e6200000e0000 */
[----:B------:R-:W-:Y:S02]  /*11770*/  PLOP3.LUT P1, PT, PT, PT, PT, 0x8, 0x0 ;  /* 0x000000000000781c */ /* 0x000fe40003f2e170 */
[----:B------:R-:W-:Y:S01]  /*11780*/  SEL R2, R2, RZ, P0 ;  /* 0x000000ff02027207 */ /* 0x000fe20000000000 */
[----:B0-----:R-:W-:Y:S01]  /*11790*/  FADD.FTZ R4, R4, R3 ;  /* 0x0000000304047221 */ /* 0x001fe20000010000 */
[----:B------:R-:W-:-:S04]  /*117a0*/  IMAD.MOV.U32 R3, RZ, RZ, -0x800000 ;  /* 0xff800000ff037424 */ /* 0x000fc800078e00ff */
[----:B------:R-:W0:Y:S01]  /*117b0*/  SHFL.BFLY PT, R5, R4, 0x1, 0x1f ;  /* 0x0c201f0004057f89 */ /* 0x000e2200000e0000 */
[----:B-1----:R-:W-:Y:S01]  /*117c0*/  FADD.FTZ R7, R7, R0 ;  /* 0x0000000007077221 */ /* 0x002fe20000010000 */
[----:B------:R-:W-:-:S04]  /*117d0*/  IMAD.MOV.U32 R0, RZ, RZ, RZ ;  /* 0x000000ffff007224 */ /* 0x000fc800078e00ff */
[----:B------:R-:W1:Y:S01]  /*117e0*/  SHFL.BFLY PT, R8, R7, 0x1, 0x1f ;  /* 0x0c201f0007087f89 */ /* 0x000e6200000e0000 */
[----:B0-----:R-:W-:Y:S01]  /*117f0*/  FADD.FTZ R6, R4, R5 ;  /* 0x0000000504067221 */ /* 0x001fe20000010000 */
[----:B------:R-:W-:-:S04]  /*11800*/  SEL R4, RZ, 0x1, P0 ;  /* 0x00000001ff047807 */ /* 0x000fc80000000000 */
[----:B------:R-:W-:Y:S02]  /*11810*/  FSETP.NE.FTZ.AND P2, PT, R6, RZ, PT ;  /* 0x000000ff0600720b */ /* 0x000fe40003f55000 */
[----:B------:R-:W-:Y:S01]  /*11820*/  LOP3.LUT R19, R19, R4, RZ, 0x3c, !PT ;  /* 0x0000000413137212 */ /* 0x000fe200078e3cff */
[----:B------:R-:W-:-:S10]  /*11830*/  IMAD.MOV.U32 R4, RZ, RZ, -0x800000 ;  /* 0xff800000ff047424 */ /* 0x000fd400078e00ff */
[----:B------:R-:W0:Y:S01]  /*11840*/  @P2 MUFU.RCP R9, R6 ;  /* 0x0000000600092308 */ /* 0x000e220000001000 */
[----:B-1----:R-:W-:Y:S01]  /*11850*/  FADD.FTZ R5, R7, R8 ;  /* 0x0000000807057221 */ /* 0x002fe20000010000 */
[----:B------:R-:W-:-:S04]  /*11860*/  @P2 FMUL.FTZ R7, R11, 0.69314718246459960938 ;  /* 0x3f3172180b072820 */ /* 0x000fc80000410000 */
[----:B------:R-:W-:Y:S02]  /*11870*/  FSETP.NE.FTZ.AND P3, PT, R5, RZ, PT ;  /* 0x000000ff0500720b */ /* 0x000fe40003f75000 */
[----:B------:R-:W1:Y:S01]  /*11880*/  @P2 MUFU.LG2 R6, R6 ;  /* 0x0000000600062308 */ /* 0x000e620000000c00 */
        /* <DEDUP_REMOVED lines=64> */
[----:B------:R-:W0:Y:S01]  /*11c90*/  @P3 MUFU.RCP R0, R5 ;  /* 0x0000000500003308 */ /* 0x000e220000001000 */
[----:B------:R-:W-:Y:S01]  /*11ca0*/  @P3 FMUL.FTZ R8, R11, 0.69314718246459960938 ;  /* 0x3f3172180b083820 */ /* 0x000fe20000410000 */
[----:B-1----:R-:W-:-:S04]  /*11cb0*/  @P2 FMUL.FTZ R6, R6, 0.69314718246459960938 ;  /* 0x3f31721806062820 */ /* 0x002fc80000410000 */
[----:B------:R-:W-:Y:S02]  /*11cc0*/  @P2 FFMA.FTZ R4, R7, R10, R6 ;  /* 0x0000000a07042223 */ /* 0x000fe40000010006 */
[----:B------:R0:W1:Y:S02]  /*11cd0*/  @P3 MUFU.LG2 R9, R5 ;  /* 0x0000000500093308 */ /* 0x0000640000000c00 */
        /* <DEDUP_REMOVED lines=66> */
[----:B---3--:R-:W-:-:S05]  /*12100*/  VIADD R173, R173, 0x1 ;  /* 0x00000001adad7836 */ /* 0x008fca0000000000 */
[----:B------:R0:W-:Y:S02]  /*12110*/  STL [R1+0x44], R173 ;  /* 0x000044ad01007387 */ /* 0x0001e40000100800 */
.L_x_4393:
[----:B------:R-:W-:Y:S05]  /*12120*/  WARPSYNC.ALL ;  /* 0x0000000000007948 */ /* 0x000fea0003800000 */
[----:B------:R-:W1:Y:S08]  /*12130*/  S2UR UR5, SR_CgaCtaId ;  /* 0x00000000000579c3 */ /* 0x000e700000008800 */
[----:B------:R-:W-:Y:S06]  /*12140*/  BAR.SYNC.DEFER_BLOCKING 0x5, 0x120 ;  /* 0x0144800000007b1d */ /* 0x000fec0000010000 */
[----:B------:R-:W-:Y:S01]  /*12150*/  UMOV UR4, 0x400 ;  /* 0x0000040000047882 */ /* 0x000fe20000000000 */
[----:B------:R-:W-:Y:S01]  /*12160*/  BSSY B0, `(.L_x_4472) ;  /* 0x00002ab000007945 */ /* 0x000fe20003800000 */
[----:B-1----:R-:W-:-:S06]  /*12170*/  ULEA UR4, UR5, UR4, 0x18 ;  /* 0x0000000405047291 */ /* 0x002fcc000f8ec03f */
[----:B------:R-:W-:-:S05]  /*12180*/  IMAD.U32 R17, RZ, RZ, UR4 ;  /* 0x00000004ff117e24 */ /* 0x000fca000f8e00ff */
[----:B------:R1:W3:Y:S01]  /*12190*/  LDS.128 R224, [R17+0x324d0] ;  /* 0x0324d00011e07984 */ /* 0x0002e20000000c00 */
[----:B------:R-:W-:Y:S06]  /*121a0*/  BAR.ARV 0x4, 0x120 ;  /* 0x0104800000007b1d */ /* 0x000fec0000002000 */
[----:B------:R-:W-:Y:S05]  /*121b0*/  @P1 BRA `(.L_x_4473) ;  /* 0x0000001c00941947 */ /* 0x000fea0003800000 */
[----:B------:R-:W4:Y:S04]  /*121c0*/  LDL R9, [R1+0x58] ;  /* 0x0000580001097983 */ /* 0x000f280000100800 */
[----:B------:R-:W2:Y:S04]  /*121d0*/  LDL.64 R188, [R1+0x20] ;  /* 0x0000200001bc7983 */ /* 0x000ea80000100a00 */
[----:B------:R-:W3:Y:S04]  /*121e0*/  LDL.LU R178, [R1+0x38] ;  /* 0x0000380001b27983 */ /* 0x000ee80000300800 */
[----:B------:R-:W2:Y:S01]  /*121f0*/  LDL.LU R176, [R1+0x3c] ;  /* 0x00003c0001b07983 */ /* 0x000ea20000300800 */
[----:B------:R-:W0:Y:S01]  /*12200*/  S2R R8, SR_SWINHI ;  /* 0x0000000000087919 */ /* 0x000e220000002f00 */
[----:B------:R-:W-:Y:S05]  /*12210*/  WARPSYNC.ALL ;  /* 0x0000000000007948 */ /* 0x000fea0003800000 */
[----:B------:R-:W-:Y:S01]  /*12220*/  F2FP.BF16.F32.PACK_AB R24, R25, R24 ;  /* 0x000000181918723e */ /* 0x000fe200000010ff */
[----:B------:R-:W-:Y:S01]  /*12230*/  ULDC.64 UR4, c[0x0][0xcd8] ;  /* 0x0003360000047ab9 */ /* 0x000fe20000000a00 */
[----:B------:R-:W-:Y:S01]  /*12240*/  F2FP.BF16.F32.PACK_AB R32, R33, R32 ;  /* 0x000000202120723e */ /* 0x000fe200000010ff */
[----:B------:R0:W2:Y:S01]  /*12250*/  LDL.64 R186, [R1+0x20] ;  /* 0x0000200001ba7983 */ /* 0x0000a20000100a00 */
[----:B------:R-:W-:-:S02]  /*12260*/  MOV R6, R17 ;  /* 0x0000001100067202 */ /* 0x000fc40000000f00 */
[----:B0-----:R-:W-:Y:S02]  /*12270*/  MOV R7, R8 ;  /* 0x0000000800077202 */ /* 0x001fe40000000f00 */
        /* <DEDUP_REMOVED lines=49> */
[----:B----4-:R-:W-:-:S03]  /*12590*/  IMAD.WIDE R110, R9, 0x2, R6 ;  /* 0x00000002096e7825 */ /* 0x010fc600078e0206 */
[C---:B------:R-:W-:Y:S02]  /*125a0*/  IADD3 R173, P1, R110.reuse, 0x20, RZ ;  /* 0x000000206ead7810 */ /* 0x040fe40007f3e0ff */
[C---:B------:R-:W-:Y:S02]  /*125b0*/  IADD3 R175, P2, R110.reuse, 0x40, RZ ;  /* 0x000000406eaf7810 */ /* 0x040fe40007f5e0ff */
[----:B------:R-:W-:Y:S02]  /*125c0*/  IADD3 R177, P3, R110, 0x60, RZ ;  /* 0x000000606eb17810 */ /* 0x000fe40007f7e0ff */
[----:B------:R-:W-:Y:S02]  /*125d0*/  LOP3.LUT R12, R173, 0x380, RZ, 0xc0, !PT ;  /* 0x00000380ad0c7812 */ /* 0x000fe400078ec0ff */
[----:B------:R-:W-:Y:S01]  /*125e0*/  LOP3.LUT R14, R175, 0x380, RZ, 0xc0, !PT ;  /* 0x00000380af0e7812 */ /* 0x000fe200078ec0ff */
[--C-:B------:R-:W-:Y:S01]  /*125f0*/  IMAD.X R15, RZ, RZ, R111.reuse, P2 ;  /* 0x000000ffff0f7224 */ /* 0x100fe200010e066f */
[----:B------:R-:W-:Y:S01]  /*12600*/  SHF.R.U64 R12, R12, 0x3, RZ ;  /* 0x000000030c0c7819 */ /* 0x000fe200000012ff */
[----:B------:R-:W-:Y:S01]  /*12610*/  IMAD.X R21, RZ, RZ, R111, P3 ;  /* 0x000000ffff157224 */ /* 0x000fe200018e066f */
[----:B------:R-:W-:-:S02]  /*12620*/  IADD3 R179, P4, R110, 0x4000, RZ ;  /* 0x000040006eb37810 */ /* 0x000fc40007f9e0ff */
[----:B------:R-:W-:Y:S02]  /*12630*/  IADD3 R62, P2, R110, 0x8000, RZ ;  /* 0x000080006e3e7810 */ /* 0x000fe40007f5e0ff */
[----:B------:R-:W-:Y:S02]  /*12640*/  SHF.R.U64 R14, R14, 0x3, RZ ;  /* 0x000000030e0e7819 */ /* 0x000fe400000012ff */
[C---:B------:R-:W-:Y:S02]  /*12650*/  IADD3 R70, P3, R110.reuse, 0x8020, RZ ;  /* 0x000080206e467810 */ /* 0x040fe40007f7e0ff */
[C---:B------:R-:W-:Y:S02]  /*12660*/  IADD3 R181, P5, R110.reuse, 0x4020, RZ ;  /* 0x000040206eb57810 */ /* 0x040fe40007fbe0ff */
[----:B------:R-:W-:Y:S02]  /*12670*/  IADD3 R183, P0, R110, 0x4040, RZ ;  /* 0x000040406eb77810 */ /* 0x000fe40007f1e0ff */
[----:B------:R-:W-:Y:S01]  /*12680*/  LOP3.LUT R12, R12, R173, RZ, 0x3c, !PT ;  /* 0x000000ad0c0c7212 */ /* 0x000fe200078e3cff */
[----:B------:R-:W-:Y:S01]  /*12690*/  IMAD.X R13, RZ, RZ, R111, P1 ;  /* 0x000000ffff0d7224 */ /* 0x000fe200008e066f */
[----:B------:R-:W-:-:S02]  /*126a0*/  LOP3.LUT R14, R14, R175, RZ, 0x3c, !PT ;  /* 0x000000af0e0e7212 */ /* 0x000fc400078e3cff */
[----:B------:R-:W-:Y:S02]  /*126b0*/  LOP3.LUT R30, R179, 0x380, RZ, 0xc0, !PT ;  /* 0x00000380b31e7812 */ /* 0x000fe400078ec0ff */
[----:B------:R-:W-:Y:S02]  /*126c0*/  LOP3.LUT R173, R62, 0x380, RZ, 0xc0, !PT ;  /* 0x000003803ead7812 */ /* 0x000fe400078ec0ff */
[----:B------:R-:W-:Y:S02]  /*126d0*/  LOP3.LUT R11, R110, 0x380, RZ, 0xc0, !PT ;  /* 0x000003806e0b7812 */ /* 0x000fe400078ec0ff */
[----:B------:R-:W-:Y:S02]  /*126e0*/  LOP3.LUT R175, R70, 0x380, RZ, 0xc0, !PT ;  /* 0x0000038046af7812 */ /* 0x000fe400078ec0ff */
[----:B------:R-:W-:Y:S02]  /*126f0*/  IADD3 R185, P1, R110, 0x4060, RZ ;  /* 0x000040606eb97810 */ /* 0x000fe40007f3e0ff */
[----:B------:R-:W-:Y:S01]  /*12700*/  LOP3.LUT R20, R177, 0x380, RZ, 0xc0, !PT ;  /* 0x00000380b1147812 */ /* 0x000fe200078ec0ff */
[--C-:B------:R-:W-:Y:S01]  /*12710*/  IMAD.X R39, RZ, RZ, R111.reuse, P5 ;  /* 0x000000ffff277224 */ /* 0x100fe200028e066f */
[----:B------:R-:W-:Y:S01]  /*12720*/  SHF.R.U64 R30, R30, 0x3, RZ ;  /* 0x000000031e1e7819 */ /* 0x000fe200000012ff */
[--C-:B------:R-:W-:Y:S01]  /*12730*/  IMAD.X R47, RZ, RZ, R111.reuse, P0 ;  /* 0x000000ffff2f7224 */ /* 0x100fe200000e066f */
[----:B------:R-:W-:Y:S01]  /*12740*/  SHF.R.U64 R173, R173, 0x3, RZ ;  /* 0x00000003adad7819 */ /* 0x000fe200000012ff */
[--C-:B------:R-:W-:Y:S01]  /*12750*/  IMAD.X R63, RZ, RZ, R111.reuse, P2 ;  /* 0x000000ffff3f7224 */ /* 0x100fe200010e066f */
[C---:B------:R-:W-:Y:S01]  /*12760*/  IADD3 R98, P5, R110.reuse, 0x8060, RZ ;  /* 0x000080606e627810 */ /* 0x040fe20007fbe0ff */
[--C-:B------:R-:W-:Y:S01]  /*12770*/  IMAD.X R71, RZ, RZ, R111.reuse, P3 ;  /* 0x000000ffff477224 */ /* 0x100fe200018e066f */
[----:B------:R-:W-:Y:S01]  /*12780*/  IADD3 R8, P0, R110, 0xc000, RZ ;  /* 0x0000c0006e087810 */ /* 0x000fe20007f1e0ff */
[----:B------:R-:W-:Y:S01]  /*12790*/  IMAD.X R31, RZ, RZ, R111, P4 ;  /* 0x000000ffff1f7224 */ /* 0x000fe200020e066f */
[----:B------:R-:W-:-:S02]  /*127a0*/  SHF.R.U64 R11, R11, 0x3, RZ ;  /* 0x000000030b0b7819 */ /* 0x000fc400000012ff */
[----:B------:R-:W-:Y:S01]  /*127b0*/  SHF.R.U64 R175, R175, 0x3, RZ ;  /* 0x00000003afaf7819 */ /* 0x000fe200000012ff */
[----:B------:R-:W-:Y:S01]  /*127c0*/  IMAD.X R55, RZ, RZ, R111, P1 ;  /* 0x000000ffff377224 */ /* 0x000fe200008e066f */
[C---:B------:R-:W-:Y:S02]  /*127d0*/  IADD3 R151, P2, R110.reuse, 0xc040, RZ ;  /* 0x0000c0406e977810 */ /* 0x040fe40007f5e0ff */
[----:B------:R-:W-:Y:S02]  /*127e0*/  IADD3 R10, P3, R110, 0xc060, RZ ;  /* 0x0000c0606e0a7810 */ /* 0x000fe40007f7e0ff */
[----:B------:R-:W-:Y:S02]  /*127f0*/  SHF.R.U64 R20, R20, 0x3, RZ ;  /* 0x0000000314147819 */ /* 0x000fe400000012ff */
[----:B------:R-:W-:Y:S02]  /*12800*/  LOP3.LUT R38, R181, 0x380, RZ, 0xc0, !PT ;  /* 0x00000380b5267812 */ /* 0x000fe400078ec0ff */
[----:B------:R-:W-:-:S02]  /*12810*/  IADD3 R94, P4, R110, 0x8040, RZ ;  /* 0x000080406e5e7810 */ /* 0x000fc40007f9e0ff */
[----:B------:R-:W-:Y:S02]  /*12820*/  LOP3.LUT R46, R183, 0x380, RZ, 0xc0, !PT ;  /* 0x00000380b72e7812 */ /* 0x000fe400078ec0ff */
[----:B-----5:R-:W-:Y:S02]  /*12830*/  IADD3 R23, P1, R110, 0xc020, RZ ;  /* 0x0000c0206e177810 */ /* 0x020fe40007f3e0ff */
[----:B------:R-:W-:Y:S02]  /*12840*/  LOP3.LUT R54, R185, 0x380, RZ, 0xc0, !PT ;  /* 0x00000380b9367812 */ /* 0x000fe400078ec0ff */
[----:B------:R-:W-:Y:S02]  /*12850*/  LOP3.LUT R30, R30, R179, RZ, 0x3c, !PT ;  /* 0x000000b31e1e7212 */ /* 0x000fe400078e3cff */
[----:B------:R-:W-:Y:S02]  /*12860*/  LOP3.LUT R62, R173, R62, RZ, 0x3c, !PT ;  /* 0x0000003ead3e7212 */ /* 0x000fe400078e3cff */
[----:B------:R-:W-:-:S02]  /*12870*/  LOP3.LUT R110, R11, R110, RZ, 0x3c, !PT ;  /* 0x0000006e0b6e7212 */ /* 0x000fc400078e3cff */
[----:B------:R-:W-:Y:S02]  /*12880*/  LOP3.LUT R179, R98, 0x380, RZ, 0xc0, !PT ;  /* 0x0000038062b37812 */ /* 0x000fe400078ec0ff */
[----:B------:R-:W-:Y:S02]  /*12890*/  LOP3.LUT R70, R175, R70, RZ, 0x3c, !PT ;  /* 0x00000046af467212 */ /* 0x000fe400078e3cff */
[----:B------:R-:W-:Y:S02]  /*128a0*/  LOP3.LUT R173, R8, 0x380, RZ, 0xc0, !PT ;  /* 0x0000038008ad7812 */ /* 0x000fe400078ec0ff */
[----:B------:R-:W-:Y:S02]  /*128b0*/  LOP3.LUT R20, R20, R177, RZ, 0x3c, !PT ;  /* 0x000000b114147212 */ /* 0x000fe400078e3cff */
[----:B------:R-:W-:Y:S02]  /*128c0*/  SHF.R.U64 R38, R38, 0x3, RZ ;  /* 0x0000000326267819 */ /* 0x000fe400000012ff */
[----:B------:R-:W-:-:S02]  /*128d0*/  LOP3.LUT R174, R151, 0x380, RZ, 0xc0, !PT ;  /* 0x0000038097ae7812 */ /* 0x000fc400078ec0ff */
[----:B------:R-:W-:Y:S02]  /*128e0*/  LOP3.LUT R175, R10, 0x380, RZ, 0xc0, !PT ;  /* 0x000003800aaf7812 */ /* 0x000fe400078ec0ff */
[----:B------:R-:W-:Y:S02]  /*128f0*/  SHF.R.U64 R46, R46, 0x3, RZ ;  /* 0x000000032e2e7819 */ /* 0x000fe400000012ff */
[----:B------:R-:W-:Y:S02]  /*12900*/  LOP3.LUT R177, R94, 0x380, RZ, 0xc0, !PT ;  /* 0x000003805eb17812 */ /* 0x000fe400078ec0ff */
[----:B------:R-:W-:Y:S02]  /*12910*/  SHF.R.U64 R54, R54, 0x3, RZ ;  /* 0x0000000336367819 */ /* 0x000fe400000012ff */
[----:B------:R-:W-:Y:S02]  /*12920*/  LOP3.LUT R106, R23, 0x380, RZ, 0xc0, !PT ;  /* 0x00000380176a7812 */ /* 0x000fe400078ec0ff */
[----:B------:R-:W-:-:S02]  /*12930*/  SHF.R.U64 R179, R179, 0x3, RZ ;  /* 0x00000003b3b37819 */ /* 0x000fc400000012ff */
[----:B------:R-:W-:Y:S02]  /*12940*/  SHF.R.U64 R173, R173, 0x3, RZ ;  /* 0x00000003adad7819 */ /* 0x000fe400000012ff */
[----:B------:R-:W-:Y:S01]  /*12950*/  MOV R110, R110 ;  /* 0x0000006e006e7202 */ /* 0x000fe20000000f00 */
[----:B------:R-:W-:Y:S01]  /*12960*/  BAR.SYNC.DEFER_BLOCKING 0x1, 0x100 ;  /* 0x0044000000007b1d */ /* 0x000fe20000010000 */
[----:B------:R-:W-:Y:S02]  /*12970*/  LOP3.LUT R38, R38, R181, RZ, 0x3c, !PT ;  /* 0x000000b526267212 */ /* 0x000fe400078e3cff */
[----:B------:R-:W-:Y:S02]  /*12980*/  SHF.R.U64 R174, R174, 0x3, RZ ;  /* 0x00000003aeae7819 */ /* 0x000fe400000012ff */
[----:B------:R-:W-:Y:S02]  /*12990*/  SHF.R.U64 R175, R175, 0x3, RZ ;  /* 0x00000003afaf7819 */ /* 0x000fe400000012ff */
[----:B------:R-:W-:Y:S01]  /*129a0*/  MOV R13, R12 ;  /* 0x0000000c000d7202 */ /* 0x000fe20000000f00 */
[----:B------:R-:W-:Y:S01]  /*129b0*/  IMAD.X R99, RZ, RZ, R111, P5 ;  /* 0x000000ffff637224 */ /* 0x000fe200028e066f */
[----:B------:R-:W-:-:S02]  /*129c0*/  LOP3.LUT R46, R46, R183, RZ, 0x3c, !PT ;  /* 0x000000b72e2e7212 */ /* 0x000fc400078e3cff */
[----:B------:R-:W-:Y:S02]  /*129d0*/  SHF.R.U64 R177, R177, 0x3, RZ ;  /* 0x00000003b1b17819 */ /* 0x000fe400000012ff */
[----:B------:R-:W-:Y:S01]  /*129e0*/  MOV R14, R14 ;  /* 0x0000000e000e7202 */ /* 0x000fe20000000f00 */
[--C-:B------:R-:W-:Y:S01]  /*129f0*/  IMAD.X R9, RZ, RZ, R111.reuse, P2 ;  /* 0x000000ffff097224 */ /* 0x100fe200010e066f */
[----:B------:R-:W-:Y:S01]  /*12a00*/  LOP3.LUT R54, R54, R185, RZ, 0x3c, !PT ;  /* 0x000000b936367212 */ /* 0x000fe200078e3cff */
[--C-:B------:R-:W-:Y:S01]  /*12a10*/  IMAD.X R11, RZ, RZ, R111.reuse, P3 ;  /* 0x000000ffff0b7224 */ /* 0x100fe200018e066f */
[----:B------:R-:W-:Y:S02]  /*12a20*/  SHF.R.U64 R106, R106, 0x3, RZ ;  /* 0x000000036a6a7819 */ /* 0x000fe400000012ff */
[----:B------:R-:W-:Y:S01]  /*12a30*/  MOV R12, R20 ;  /* 0x00000014000c7202 */ /* 0x000fe20000000f00 */
[----:B------:R-:W-:Y:S01]  /*12a40*/  IMAD.X R95, RZ, RZ, R111, P4 ;  /* 0x000000ffff5f7224 */ /* 0x000fe200020e066f */
[----:B------:R-:W-:-:S02]  /*12a50*/  LOP3.LUT R98, R179, R98, RZ, 0x3c, !PT ;  /* 0x00000062b3627212 */ /* 0x000fc400078e3cff */
[----:B------:R-:W-:Y:S01]  /*12a60*/  LOP3.LUT R102, R173, R8, RZ, 0x3c, !PT ;  /* 0x00000008ad667212 */ /* 0x000fe200078e3cff */
[----:B------:R-:W-:Y:S01]  /*12a70*/  STSM.16.M88.4 [R110], R24 ;  /* 0x000000186e007844 */ /* 0x000fe20000000200 */
[----:B------:R-:W-:Y:S02]  /*12a80*/  MOV R30, R30 ;  /* 0x0000001e001e7202 */ /* 0x000fe40000000f00 */
[----:B------:R-:W-:Y:S01]  /*12a90*/  LOP3.LUT R8, R174, R151, RZ, 0x3c, !PT ;  /* 0x00000097ae087212 */ /* 0x000fe200078e3cff */
[----:B------:R-:W-:Y:S01]  /*12aa0*/  STSM.16.M88.4 [R13], R32 ;  /* 0x000000200d007844 */ /* 0x000fe20000000200 */
[----:B------:R-:W-:Y:S02]  /*12ab0*/  LOP3.LUT R10, R175, R10, RZ, 0x3c, !PT ;  /* 0x0000000aaf0a7212 */ /* 0x000fe400078e3cff */
[----:B------:R-:W-:Y:S01]  /*12ac0*/  MOV R38, R38 ;  /* 0x0000002600267202 */ /* 0x000fe20000000f00 */
[----:B------:R-:W-:Y:S01]  /*12ad0*/  STSM.16.M88.4 [R14], R40 ;  /* 0x000000280e007844 */ /* 0x000fe20000000200 */
[----:B------:R-:W-:-:S02]  /*12ae0*/  LOP3.LUT R94, R177, R94, RZ, 0x3c, !PT ;  /* 0x0000005eb15e7212 */ /* 0x000fc400078e3cff */
[----:B------:R-:W-:Y:S01]  /*12af0*/  MOV R46, R46 ;  /* 0x0000002e002e7202 */ /* 0x000fe20000000f00 */
[----:B------:R0:W-:Y:S01]  /*12b00*/  STSM.16.M88.4 [R12], R48 ;  /* 0x000000300c007844 */ /* 0x0001e20000000200 */
[----:B------:R-:W-:Y:S02]  /*12b10*/  LOP3.LUT R106, R106, R23, RZ, 0x3c, !PT ;  /* 0x000000176a6a7212 */ /* 0x000fe400078e3cff */
[----:B------:R-:W-:Y:S01]  /*12b20*/  MOV R54, R54 ;  /* 0x0000003600367202 */ /* 0x000fe20000000f00 */
[----:B------:R-:W-:Y:S01]  /*12b30*/  STSM.16.M88.4 [R30], R56 ;  /* 0x000000381e007844 */ /* 0x000fe20000000200 */
[----:B------:R-:W-:Y:S02]  /*12b40*/  MOV R62, R62 ;  /* 0x0000003e003e7202 */ /* 0x000fe40000000f00 */
[----:B------:R-:W-:Y:S01]  /*12b50*/  MOV R23, R98 ;  /* 0x0000006200177202 */ /* 0x000fe20000000f00 */
[----:B------:R-:W-:Y:S01]  /*12b60*/  STSM.16.M88.4 [R38], R64 ;  /* 0x0000004026007844 */ /* 0x000fe20000000200 */
[----:B------:R-:W-:-:S02]  /*12b70*/  MOV R70, R70 ;  /* 0x0000004600467202 */ /* 0x000fc40000000f00 */
[----:B------:R-:W-:Y:S02]  /*12b80*/  MOV R21, R8 ;  /* 0x0000000800157202 */ /* 0x000fe40000000f00 */
[----:B------:R-:W-:Y:S02]  /*12b90*/  MOV R20, R10 ;  /* 0x0000000a00147202 */ /* 0x000fe40000000f00 */
[----:B------:R-:W-:Y:S02]  /*12ba0*/  F2FP.BF16.F32.PACK_AB R98, R101, R100 ;  /* 0x000000646562723e */ /* 0x000fe400000010ff */
[----:B------:R-:W-:Y:S01]  /*12bb0*/  F2FP.BF16.F32.PACK_AB R99, R163, R162 ;  /* 0x000000a2a363723e */ /* 0x000fe200000010ff */
[----:B------:R-:W-:Y:S01]  /*12bc0*/  IMAD.X R103, RZ, RZ, R111, P0 ;  /* 0x000000ffff677224 */ /* 0x000fe200000e066f */
[----:B------:R-:W-:Y:S01]  /*12bd0*/  MOV R94, R94 ;  /* 0x0000005e005e7202 */ /* 0x000fe20000000f00 */
[----:B------:R-:W-:Y:S01]  /*12be0*/  STSM.16.M88.4 [R46], R72 ;  /* 0x000000482e007844 */ /* 0x000fe20000000200 */
[----:B------:R-:W-:-:S02]  /*12bf0*/  F2FP.BF16.F32.PACK_AB R8, R105, R168 ;  /* 0x000000a86908723e */ /* 0x000fc400000010ff */
[----:B------:R-:W-:Y:S02]  /*12c00*/  F2FP.BF16.F32.PACK_AB R9, R165, R164 ;  /* 0x000000a4a509723e */ /* 0x000fe400000010ff */
[----:B------:R-:W-:Y:S02]  /*12c10*/  F2FP.BF16.F32.PACK_AB R10, R109, R169 ;  /* 0x000000a96d0a723e */ /* 0x000fe400000010ff */
[----:B------:R-:W-:Y:S01]  /*12c20*/  F2FP.BF16.F32.PACK_AB R11, R167, R166 ;  /* 0x000000a6a70b723e */ /* 0x000fe200000010ff */
[----:B------:R-:W-:Y:S01]  /*12c30*/  IMAD.X R107, RZ, RZ, R111, P1 ;  /* 0x000000ffff6b7224 */ /* 0x000fe200008e066f */
[----:B------:R-:W-:Y:S01]  /*12c40*/  STSM.16.M88.4 [R54], R80 ;  /* 0x0000005036007844 */ /* 0x000fe20000000200 */
[----:B0-----:R-:W-:-:S03]  /*12c50*/  F2FP.BF16.F32.PACK_AB R12, R113, R170 ;  /* 0x000000aa710c723e */ /* 0x001fc600000010ff */
[----:B------:R-:W-:Y:S01]  /*12c60*/  STSM.16.M88.4 [R62], R76 ;  /* 0x0000004c3e007844 */ /* 0x000fe20000000200 */
[----:B------:R-:W-:Y:S02]  /*12c70*/  F2FP.BF16.F32.PACK_AB R13, R115, R114 ;  /* 0x00000072730d723e */ /* 0x000fe400000010ff */
[----:B------:R-:W-:Y:S01]  /*12c80*/  F2FP.BF16.F32.PACK_AB R14, R117, R171 ;  /* 0x000000ab750e723e */ /* 0x000fe200000010ff */
[----:B------:R-:W-:Y:S01]  /*12c90*/  STSM.16.M88.4 [R70], R96 ;  /* 0x0000006046007844 */ /* 0x000fe20000000200 */
[----:B------:R-:W-:Y:S02]  /*12ca0*/  F2FP.BF16.F32.PACK_AB R15, R119, R118 ;  /* 0x00000076770f723e */ /* 0x000fe400000010ff */
[----:B------:R-:W-:Y:S01]  /*12cb0*/  MOV R102, R102 ;  /* 0x0000006600667202 */ /* 0x000fe20000000f00 */
[----:B------:R3:W-:Y:S01]  /*12cc0*/  STSM.16.M88.4 [R94], R8 ;  /* 0x000000085e007844 */ /* 0x0007e20000000200 */
[----:B------:R-:W-:Y:S02]  /*12cd0*/  F2FP.BF16.F32.PACK_AB R173, R123, R122 ;  /* 0x0000007a7bad723e */ /* 0x000fe400000010ff */
[----:B------:R-:W-:-:S02]  /*12ce0*/  F2FP.BF16.F32.PACK_AB R174, R125, R124 ;  /* 0x0000007c7dae723e */ /* 0x000fc400000010ff */
[----:B------:R-:W-:Y:S02]  /*12cf0*/  F2FP.BF16.F32.PACK_AB R175, R127, R126 ;  /* 0x0000007e7faf723e */ /* 0x000fe400000010ff */
[----:B------:R-:W-:Y:S02]  /*12d00*/  ISETP.NE.U32.AND P0, PT, RZ, UR4, PT ;  /* 0x00000004ff007c0c */ /* 0x000fe4000bf05070 */
[----:B------:R-:W-:Y:S01]  /*12d10*/  MOV R106, R106 ;  /* 0x0000006a006a7202 */ /* 0x000fe20000000f00 */
[----:B------:R0:W-:Y:S01]  /*12d20*/  STSM.16.M88.4 [R23], R12 ;  /* 0x0000000c17007844 */ /* 0x0001e20000000200 */
[----:B------:R-:W-:Y:S02]  /*12d30*/  ISETP.NE.AND.EX P0, PT, RZ, UR5, PT, P0 ;  /* 0x00000005ff007c0c */ /* 0x000fe4000bf05300 */
[----:B---3--:R-:W-:Y:S01]  /*12d40*/  IADD3 R10, P1, R178, UR4, RZ ;  /* 0x00000004b20a7c10 */ /* 0x008fe2000ff3e0ff */
[----:B------:R3:W-:Y:S03]  /*12d50*/  STSM.16.M88.4 [R102], R172 ;  /* 0x000000ac66007844 */ /* 0x0007e60000000200 */
[----:B--2---:R-:W-:Y:S01]  /*12d60*/  IADD3.X R11, R176, UR5, RZ, P1, !PT ;  /* 0x00000005b00b7c10 */ /* 0x004fe20008ffe4ff */
[----:B------:R-:W-:Y:S01]  /*12d70*/  ULDC.64 UR4, c[0x0][0xce0] ;  /* 0x0003380000047ab9 */ /* 0x000fe20000000a00 */
[----:B------:R3:W-:Y:S01]  /*12d80*/  STSM.16.M88.4 [R106], R128 ;  /* 0x000000806a007844 */ /* 0x0007e20000000200 */
[----:B------:R-:W-:-:S03]  /*12d90*/  ISETP.NE.U32.AND P1, PT, RZ, UR4, PT ;  /* 0x00000004ff007c0c */ /* 0x000fc6000bf25070 */
[----:B------:R3:W-:Y:S01]  /*12da0*/  STSM.16.M88.4 [R21], R136 ;  /* 0x0000008815007844 */ /* 0x0007e20000000200 */
[----:B------:R-:W-:-:S03]  /*12db0*/  ISETP.NE.AND.EX P1, PT, RZ, UR5, PT, P1 ;  /* 0x00000005ff007c0c */ /* 0x000fc6000bf25310 */
[----:B------:R3:W-:Y:S01]  /*12dc0*/  STSM.16.M88.4 [R20], R144 ;  /* 0x0000009014007844 */ /* 0x0007e20000000200 */
[----:B0-----:R-:W-:Y:S01]  /*12dd0*/  IMAD.MOV.U32 R23, RZ, RZ, RZ ;  /* 0x000000ffff177224 */ /* 0x001fe200078e00ff */
[----:B------:R-:W-:Y:S08]  /*12de0*/  BAR.SYNC.DEFER_BLOCKING 0x1, 0x100 ;  /* 0x0044000000007b1d */ /* 0x000ff00000010000 */
[----:B------:R-:W-:Y:S01]  /*12df0*/  @P1 IADD3 R8, P2, R178, UR4, RZ ;  /* 0x00000004b2081c10 */ /* 0x000fe2000ff5e0ff */
[----:B------:R-:W-:-:S02]  /*12e00*/  ULDC UR4, c[0x0][0xb88] ;  /* 0x0002e20000047ab9 */ /* 0x000fc40000000800 */
[----:B------:R-:W-:Y:S01]  /*12e10*/  IMAD.U32 R0, RZ, RZ, UR4 ;  /* 0x00000004ff007e24 */ /* 0x000fe2000f8e00ff */
[----:B------:R-:W-:Y:S01]  /*12e20*/  @P1 IADD3.X R9, R176, UR5, RZ, P2, !PT ;  /* 0x00000005b0091c10 */ /* 0x000fe200097fe4ff */
[----:B------:R3:W5:Y:S04]  /*12e30*/  @P0 LDG.E R23, desc[UR52][R10.64] ;  /* 0x000000340a170981 */ /* 0x000768000c1e1900 */
[----:B------:R3:W5:Y:S01]  /*12e40*/  @P1 LDG.E R0, desc[UR52][R8.64] ;  /* 0x0000003408001981 */ /* 0x000762000c1e1900 */
[----:B------:R-:W-:-:S04]  /*12e50*/  IMAD.MOV.U32 R186, RZ, RZ, R188 ;  /* 0x000000ffffba7224 */ /* 0x000fc800078e00bc */
[----:B------:R-:W-:-:S04]  /*12e60*/  IMAD R5, R186, 0x40, R219 ;  /* 0x00000040ba057824 */ /* 0x000fc800078e02db */
[----:B------:R-:W-:-:S03]  /*12e70*/  IMAD.WIDE R6, R5, 0x2, R6 ;  /* 0x0000000205067825 */ /* 0x000fc600078e0206 */
[----:B------:R-:W-:Y:S01]  /*12e80*/  IADD3 R13, P4, R6, 0x1000, RZ ;  /* 0x00001000060d7810 */ /* 0x000fe20007f9e0ff */
[----:B---3--:R-:W-:-:S12]  /*12e90*/  @P1 BRA `(.L_x_4474) ;  /* 0x0000000000101947 */ /* 0x008fd80003800000 */
[----:B------:R-:W-:Y:S05]  /*12ea0*/  @!P0 BRA `(.L_x_4474) ;  /* 0x00000000000c8947 */ /* 0x000fea0003800000 */
[----:B------:R-:W2:Y:S04]  /*12eb0*/  LDG.E R5, desc[UR52][R10.64] ;  /* 0x000000340a057981 */ /* 0x000ea8000c1e1900 */
[----:B-----5:R-:W2:Y:S02]  /*12ec0*/  LDG.E R0, desc[UR52][R10.64+0x4] ;  /* 0x000004340a007981 */ /* 0x020ea4000c1e1900 */
[----:B--2---:R-:W-:-:S07]  /*12ed0*/  IMAD.IADD R0, R0, 0x1, -R5 ;  /* 0x0000000100007824 */ /* 0x004fce00078e0a05 */
.L_x_4474:
[----:B------:R-:W2:Y:S01]  /*12ee0*/  LDL.LU R14, [R1+0x50] ;  /* 0x00005000010e7983 */ /* 0x000ea20000300800 */
[----:B------:R-:W-:-:S03]  /*12ef0*/  ULDC.64 UR4, c[0x0][0xc70] ;  /* 0x00031c0000047ab9 */ /* 0x000fc60000000a00 */
[----:B------:R-:W3:Y:S04]  /*12f00*/  LDL.LU R11, [R1+0x40] ;  /* 0x00004000010b7983 */ /* 0x000ee80000300800 */
[----:B------:R-:W4:Y:S04]  /*12f10*/  LDL R10, [R1+0x30] ;  /* 0x00003000010a7983 */ /* 0x000f280000100800 */
[----:B------:R-:W4:Y:S04]  /*12f20*/  LDL.LU R85, [R1+0x34] ;  /* 0x0000340001557983 */ /* 0x000f280000300800 */
[----:B------:R-:W4:Y:S01]  /*12f30*/  LDL.LU R84, [R1+0x48] ;  /* 0x0000480001547983 */ /* 0x000f220000300800 */
[--C-:B-----5:R-:W-:Y:S01]  /*12f40*/  SHF.R.S32.HI R21, RZ, 0x1f, R23.reuse ;  /* 0x0000001fff157819 */ /* 0x120fe20000011417 */
[----:B------:R-:W-:Y:S01]  /*12f50*/  IMAD.MOV.U32 R20, RZ, RZ, R23 ;  /* 0x000000ffff147224 */ /* 0x000fe200078e0017 */
[----:B------:R-:W-:-:S02]  /*12f60*/  IADD3 R25, P5, R6, 0x2000, RZ ;  /* 0x0000200006197810 */ /* 0x000fc40007fbe0ff */
[C---:B------:R-:W-:Y:S02]  /*12f70*/  IADD3 R37, P2, R6.reuse, 0x5000, RZ ;  /* 0x0000500006257810 */ /* 0x040fe40007f5e0ff */
[----:B------:R-:W-:Y:S02]  /*12f80*/  IADD3 R33, P1, R6, 0x4000, RZ ;  /* 0x0000400006217810 */ /* 0x000fe40007f3e0ff */
        /* <DEDUP_REMOVED lines=15> */
[----:B------:R-:W-:Y:S02]  /*13080*/  IADD3 R49, P5, R6, 0x8000, RZ ;  /* 0x0000800006317810 */ /* 0x000fe40007fbe0ff */
[----:B------:R-:W-:Y:S01]  /*13090*/  LOP3.LUT R32, R32, R33, RZ, 0x3c, !PT ;  /* 0x0000002120207212 */ /* 0x000fe200078e3cff */
[----:B------:R-:W-:Y:S01]  /*130a0*/  IMAD.X R33, RZ, RZ, R7, P1 ;  /* 0x000000ffff217224 */ /* 0x000fe200008e0607 */
[C---:B------:R-:W-:Y:S02]  /*130b0*/  IADD3 R57, P2, R6.reuse, 0xb000, RZ ;  /* 0x0000b00006397810 */ /* 0x040fe40007f5e0ff */
[----:B------:R-:W-:Y:S02]  /*130c0*/  IADD3 R53, P1, R6, 0xa000, RZ ;  /* 0x0000a00006357810 */ /* 0x000fe40007f3e0ff */
        /* <DEDUP_REMOVED lines=12> */
[----:B------:R-:W-:Y:S01]  /*13190*/  LOP3.LUT R56, R56, R57, RZ, 0x3c, !PT ;  /* 0x0000003938387212 */ /* 0x000fe200078e3cff */
[--C-:B------:R-:W-:Y:S01]  /*131a0*/  IMAD.X R57, RZ, RZ, R7.reuse, P2 ;  /* 0x000000ffff397224 */ /* 0x100fe200010e0607 */
[C---:B------:R-:W-:Y:S02]  /*131b0*/  IADD3 R69, P4, R6.reuse, 0xd000, RZ ;  /* 0x0000d00006457810 */ /* 0x040fe40007f9e0ff */
[----:B------:R-:W-:Y:S02]  /*131c0*/  IADD3 R65, P5, R6, 0xe000, RZ ;  /* 0x0000e00006417810 */ /* 0x000fe40007fbe0ff */
[----:B------:R-:W-:Y:S01]  /*131d0*/  LOP3.LUT R52, R52, R53, RZ, 0x3c, !PT ;  /* 0x0000003534347212 */ /* 0x000fe200078e3cff */
[----:B------:R-:W-:Y:S01]  /*131e0*/  IMAD.X R53, RZ, RZ, R7, P1 ;  /* 0x000000ffff357224 */ /* 0x000fe200008e0607 */
        /* <DEDUP_REMOVED lines=8> */
[--C-:B------:R-:W-:Y:S01]  /*13270*/  SHF.R.S32.HI R79, RZ, 0x1f, R219.reuse ;  /* 0x0000001fff4f7819 */ /* 0x100fe200000114db */
[----:B------:R-:W-:Y:S01]  /*13280*/  IMAD.MOV.U32 R78, RZ, RZ, R219 ;  /* 0x000000ffff4e7224 */ /* 0x000fe200078e00db */
[----:B------:R-:W-:-:S05]  /*13290*/  SHF.R.S32.HI R187, RZ, 0x1f, R186 ;  /* 0x0000001fffbb7819 */ /* 0x000fca00000114ba */
[----:B------:R-:W-:Y:S01]  /*132a0*/  STL [R1+0x24], R187 ;  /* 0x000024bb01007387 */ /* 0x000fe20000100800 */
[----:B------:R-:W-:Y:S01]  /*132b0*/  BSSY B1, `(.L_x_4475) ;  /* 0x0000084000017945 */ /* 0x000fe20003800000 */
[----:B--2---:R-:W-:Y:S02]  /*132c0*/  SEL R83, R14, RZ, !P0 ;  /* 0x000000ff0e537207 */ /* 0x004fe40004000000 */
[----:B------:R-:W0:Y:S01]  /*132d0*/  S2R R14, SR_TID.X ;  /* 0x00000000000e7919 */ /* 0x000e220000002100 */
[----:B---3--:R-:W-:Y:S02]  /*132e0*/  SEL R82, R11, RZ, !P0 ;  /* 0x000000ff0b527207 */ /* 0x008fe40004000000 */
[----:B------:R-:W-:-:S04]  /*132f0*/  IADD3 R29, P0, R6, 0x3000, RZ ;  /* 0x00003000061d7810 */ /* 0x000fc80007f1e0ff */
[----:B------:R-:W-:Y:S02]  /*13300*/  LOP3.LUT R28, R29, 0x380, RZ, 0xc0, !PT ;  /* 0x000003801d1c7812 */ /* 0x000fe400078ec0ff */
[----:B----4-:R-:W-:Y:S01]  /*13310*/  SHF.R.S32.HI R81, RZ, 0x1f, R85 ;  /* 0x0000001fff517819 */ /* 0x010fe20000011455 */
[----:B------:R-:W-:Y:S01]  /*13320*/  IMAD.WIDE.U32 R8, R85, UR4, R20 ;  /* 0x0000000455087c25 */ /* 0x000fe2000f8e0014 */
[----:B------:R-:W-:-:S03]  /*13330*/  SHF.R.U64 R28, R28, 0x3, RZ ;  /* 0x000000031c1c7819 */ /* 0x000fc600000012ff */
[----:B------:R-:W-:Y:S01]  /*13340*/  IMAD R5, R81, UR4, RZ ;  /* 0x0000000451057c24 */ /* 0x000fe2000f8e02ff */
[----:B------:R-:W-:Y:S01]  /*13350*/  LOP3.LUT R28, R28, R29, RZ, 0x3c, !PT ;  /* 0x0000001d1c1c7212 */ /* 0x000fe200078e3cff */
[----:B------:R-:W-:Y:S02]  /*13360*/  IMAD R11, R84, 0x80, R10 ;  /* 0x00000080540b7824 */ /* 0x000fe400078e020a */
[----:B------:R-:W-:Y:S01]  /*13370*/  IMAD R5, R85, UR5, R5 ;  /* 0x0000000555057c24 */ /* 0x000fe2000f8e0205 */
[----:B------:R-:W-:Y:S01]  /*13380*/  ULDC.64 UR4, c[0x0][0xc78] ;  /* 0x00031e0000047ab9 */ /* 0x000fe20000000a00 */
[----:B------:R-:W-:Y:S01]  /*13390*/  IMAD.X R29, RZ, RZ, R7, P0 ;  /* 0x000000ffff1d7224 */ /* 0x000fe200000e0607 */
[----:B------:R-:W-:Y:S01]  /*133a0*/  IADD3 R77, P0, R6, 0x9000, RZ ;  /* 0x00009000064d7810 */ /* 0x000fe20007f1e0ff */
[----:B------:R-:W-:Y:S02]  /*133b0*/  IMAD.IADD R9, R9, 0x1, R5 ;  /* 0x0000000109097824 */ /* 0x000fe400078e0205 */
[----:B------:R-:W-:Y:S01]  /*133c0*/  IMAD R5, R83, UR4, RZ ;  /* 0x0000000453057c24 */ /* 0x000fe2000f8e02ff */
[----:B------:R-:W-:Y:S01]  /*133d0*/  LOP3.LUT R76, R77, 0x380, RZ, 0xc0, !PT ;  /* 0x000003804d4c7812 */ /* 0x000fe200078ec0ff */
[----:B------:R-:W-:-:S03]  /*133e0*/  IMAD.WIDE.U32 R8, R82, UR4, R8 ;  /* 0x0000000452087c25 */ /* 0x000fc6000f8e0008 */
[----:B------:R-:W-:Y:S01]  /*133f0*/  SHF.R.U64 R76, R76, 0x3, RZ ;  /* 0x000000034c4c7819 */ /* 0x000fe200000012ff */
[----:B------:R-:W-:Y:S01]  /*13400*/  IMAD R10, R82, UR5, R5 ;  /* 0x00000005520a7c24 */ /* 0x000fe2000f8e0205 */
[----:B------:R-:W-:Y:S01]  /*13410*/  SHF.R.S32.HI R5, RZ, 0x1f, R11 ;  /* 0x0000001fff057819 */ /* 0x000fe2000001140b */
[----:B0-----:R-:W-:Y:S01]  /*13420*/  VIADD R15, R14, 0xffffff80 ;  /* 0xffffff800e0f7836 */ /* 0x001fe20000000000 */
[----:B------:R-:W-:Y:S01]  /*13430*/  IADD3 R8, P3, R11, R8, RZ ;  /* 0x000000080b087210 */ /* 0x000fe20007f7e0ff */
[----:B------:R-:W-:Y:S01]  /*13440*/  ULDC.64 UR4, c[0x0][0xc40] ;  /* 0x0003100000047ab9 */ /* 0x000fe20000000a00 */
[----:B------:R-:W-:Y:S01]  /*13450*/  LOP3.LUT R76, R76, R77, RZ, 0x3c, !PT ;  /* 0x0000004d4c4c7212 */ /* 0x000fe200078e3cff */
[----:B------:R-:W-:Y:S01]  /*13460*/  IMAD.X R77, RZ, RZ, R7, P0 ;  /* 0x000000ffff4d7224 */ /* 0x000fe200000e0607 */
[----:B------:R-:W-:Y:S02]  /*13470*/  IADD3.X R5, R5, R9, R10, P3, !PT ;  /* 0x0000000905057210 */ /* 0x000fe40001ffe40a */
[----:B------:R-:W-:-:S02]  /*13480*/  LEA R54, P3, R8, UR4, 0x2 ;  /* 0x0000000408367c11 */ /* 0x000fc4000f8610ff */
[----:B------:R-:W-:Y:S02]  /*13490*/  SHF.R.S32.HI R14, RZ, 0x1f, R15 ;  /* 0x0000001fff0e7819 */ /* 0x000fe4000001140f */
[----:B------:R-:W-:Y:S01]  /*134a0*/  LEA.HI.X R55, R8, UR5, R5, 0x2, P3 ;  /* 0x0000000508377c11 */ /* 0x000fe200098f1405 */
[----:B------:R-:W-:Y:S01]  /*134b0*/  VIADD R5, R11, 0x8 ;  /* 0x000000080b057836 */ /* 0x000fe20000000000 */
[----:B------:R-:W-:Y:S01]  /*134c0*/  LEA.HI R14, R14, R15, RZ, 0x7 ;  /* 0x0000000f0e0e7211 */ /* 0x000fe200078f38ff */
[----:B------:R-:W-:Y:S01]  /*134d0*/  ULDC.64 UR4, c[0x0][0xba0] ;  /* 0x0002e80000047ab9 */ /* 0x000fe20000000a00 */
[----:B------:R-:W-:Y:S02]  /*134e0*/  IADD3 R41, P3, R6, 0x6000, RZ ;  /* 0x0000600006297810 */ /* 0x000fe40007f7e0ff */
[----:B------:R-:W-:Y:S02]  /*134f0*/  LOP3.LUT R14, R14, 0xffffff80, RZ, 0xc0, !PT ;  /* 0xffffff800e0e7812 */ /* 0x000fe400078ec0ff */
[----:B------:R-:W-:-:S02]  /*13500*/  LOP3.LUT R40, R41, 0x380, RZ, 0xc0, !PT ;  /* 0x0000038029287812 */ /* 0x000fc400078ec0ff */
[----:B------:R-:W-:Y:S01]  /*13510*/  IADD3 R10, P2, R6, 0xf000, RZ ;  /* 0x0000f000060a7810 */ /* 0x000fe20007f5e0ff */
[----:B------:R-:W-:Y:S01]  /*13520*/  IMAD.IADD R14, R15, 0x1, -R14 ;  /* 0x000000010f0e7824 */ /* 0x000fe200078e0a0e */
[----:B------:R-:W-:Y:S02]  /*13530*/  SHF.R.U64 R40, R40, 0x3, RZ ;  /* 0x0000000328287819 */ /* 0x000fe400000012ff */
[----:B------:R-:W-:Y:S01]  /*13540*/  LOP3.LUT R9, R6, 0x380, RZ, 0xc0, !PT ;  /* 0x0000038006097812 */ /* 0x000fe200078ec0ff */
[--C-:B------:R-:W-:Y:S01]  /*13550*/  IMAD.X R61, RZ, RZ, R7.reuse, P2 ;  /* 0x000000ffff3d7224 */ /* 0x100fe200010e0607 */
[----:B------:R-:W-:Y:S01]  /*13560*/  LOP3.LUT R40, R40, R41, RZ, 0x3c, !PT ;  /* 0x0000002928287212 */ /* 0x000fe200078e3cff */
[----:B------:R-:W-:Y:S01]  /*13570*/  IMAD.X R41, RZ, RZ, R7, P3 ;  /* 0x000000ffff297224 */ /* 0x000fe200018e0607 */
[----:B------:R-:W-:Y:S02]  /*13580*/  LOP3.LUT P0, RZ, R14, 0x3, RZ, 0xc0, !PT ;  /* 0x000000030eff7812 */ /* 0x000fe4000780c0ff */
[----:B------:R-:W-:-:S02]  /*13590*/  IADD3 R73, P3, R6, 0xc000, RZ ;  /* 0x0000c00006497810 */ /* 0x000fc40007f7e0ff */
[-C--:B------:R-:W-:Y:S02]  /*135a0*/  ISETP.GE.OR P1, PT, R11, R0.reuse, P0 ;  /* 0x000000000b00720c */ /* 0x080fe40000726670 */
[----:B------:R-:W-:Y:S02]  /*135b0*/  LOP3.LUT R72, R73, 0x380, RZ, 0xc0, !PT ;  /* 0x0000038049487812 */ /* 0x000fe400078ec0ff */
[----:B------:R-:W-:Y:S02]  /*135c0*/  ISETP.GE.OR P0, PT, R5, R0, P0 ;  /* 0x000000000500720c */ /* 0x000fe40000706670 */
[----:B------:R-:W-:Y:S02]  /*135d0*/  LOP3.LUT R5, R10, 0x380, RZ, 0xc0, !PT ;  /* 0x000003800a057812 */ /* 0x000fe400078ec0ff */
[----:B------:R-:W-:Y:S02]  /*135e0*/  SHF.R.U64 R72, R72, 0x3, RZ ;  /* 0x0000000348487819 */ /* 0x000fe400000012ff */
[----:B------:R-:W-:-:S02]  /*135f0*/  SHF.R.U64 R9, R9, 0x3, RZ ;  /* 0x0000000309097819 */ /* 0x000fc400000012ff */
[----:B------:R-:W-:Y:S01]  /*13600*/  SHF.R.U64 R5, R5, 0x3, RZ ;  /* 0x0000000305057819 */ /* 0x000fe200000012ff */
[----:B------:R0:W-:Y:S01]  /*13610*/  @!P1 STG.E desc[UR52][R54.64], R4 ;  /* 0x0000000436009986 */ /* 0x0001e2000c101934 */
[----:B------:R-:W-:Y:S01]  /*13620*/  LOP3.LUT R72, R72, R73, RZ, 0x3c, !PT ;  /* 0x0000004948487212 */ /* 0x000fe200078e3cff */
[--C-:B------:R-:W-:Y:S01]  /*13630*/  IMAD.X R73, RZ, RZ, R7.reuse, P3 ;  /* 0x000000ffff497224 */ /* 0x100fe200018e0607 */
[----:B------:R-:W-:Y:S01]  /*13640*/  LOP3.LUT R8, R9, R6, RZ, 0x3c, !PT ;  /* 0x0000000609087212 */ /* 0x000fe200078e3cff */
[----:B------:R-:W-:Y:S01]  /*13650*/  IMAD.MOV.U32 R9, RZ, RZ, R7 ;  /* 0x000000ffff097224 */ /* 0x000fe200078e0007 */
[----:B------:R-:W-:Y:S01]  /*13660*/  LOP3.LUT R60, R5, R10, RZ, 0x3c, !PT ;  /* 0x0000000a053c7212 */ /* 0x000fe200078e3cff */
[----:B------:R2:W-:Y:S04]  /*13670*/  @!P0 STG.E desc[UR52][R54.64+0x20], R3 ;  /* 0x0000200336008986 */ /* 0x0005e8000c101934 */
        /* <DEDUP_REMOVED lines=9> */
[----:B0-----:R0:W5:Y:S04]  /*13710*/  LD.E.128 R4, desc[UR52][R76.64] ;  /* 0x000000344c047980 */ /* 0x001168000c101d00 */
[----:B--2---:R-:W5:Y:S04]  /*13720*/  LD.E.128 R52, desc[UR52][R52.64] ;  /* 0x0000003434347980 */ /* 0x004f68000c101d00 */
[----:B------:R-:W5:Y:S04]  /*13730*/  LD.E.128 R56, desc[UR52][R56.64] ;  /* 0x0000003438387980 */ /* 0x000f68000c101d00 */
[----:B------:R-:W5:Y:S04]  /*13740*/  LD.E.128 R72, desc[UR52][R72.64] ;  /* 0x0000003448487980 */ /* 0x000f68000c101d00 */
[----:B------:R-:W5:Y:S04]  /*13750*/  LD.E.128 R68, desc[UR52][R68.64] ;  /* 0x0000003444447980 */ /* 0x000f68000c101d00 */
[----:B------:R-:W5:Y:S04]  /*13760*/  LD.E.128 R64, desc[UR52][R64.64] ;  /* 0x0000003440407980 */ /* 0x000f68000c101d00 */
[----:B------:R-:W5:Y:S01]  /*13770*/  LD.E.128 R60, desc[UR52][R60.64] ;  /* 0x000000343c3c7980 */ /* 0x000f62000c101d00 */
[----:B------:R-:W-:-:S02]  /*13780*/  IMAD R80, R21, UR4, RZ ;  /* 0x0000000415507c24 */ /* 0x000fc4000f8e02ff */
[C---:B------:R-:W-:Y:S01]  /*13790*/  IMAD.WIDE.U32 R20, R23.reuse, UR4, R78 ;  /* 0x0000000417147c25 */ /* 0x040fe2000f8e004e */
[----:B------:R-:W-:Y:S01]  /*137a0*/  @!PT LDS RZ, [RZ] ;  /* 0x00000000fffff984 */ /* 0x000fe20000000800 */
[----:B------:R-:W-:Y:S01]  /*137b0*/  @!PT LDS RZ, [RZ] ;  /* 0x00000000fffff984 */ /* 0x000fe20000000800 */
[----:B------:R-:W-:Y:S01]  /*137c0*/  @!PT LDS RZ, [RZ] ;  /* 0x00000000fffff984 */ /* 0x000fe20000000800 */
[----:B------:R-:W-:Y:S01]  /*137d0*/  @!PT LDS RZ, [RZ] ;  /* 0x00000000fffff984 */ /* 0x000fe20000000800 */
[----:B------:R2:W-:Y:S06]  /*137e0*/  MEMBAR.ALL.CTA ;  /* 0x0000000000007992 */ /* 0x0005ec0000008000 */
[----:B--2---:R-:W2:Y:S01]  /*137f0*/  FENCE.VIEW.ASYNC.S ;  /* 0x00000000000073c6 */ /* 0x004ea20000000000 */
[----:B------:R-:W-:Y:S01]  /*13800*/  IMAD R23, R23, UR5, R80 ;  /* 0x0000000517177c24 */ /* 0x000fe2000f8e0250 */
[----:B------:R-:W-:Y:S01]  /*13810*/  ULDC.64 UR4, c[0x0][0xbe0] ;  /* 0x0002f80000047ab9 */ /* 0x000fe20000000a00 */
[----:B------:R-:W-:-:S02]  /*13820*/  IMAD R78, R84, -0x80, R0 ;  /* 0xffffff80544e7824 */ /* 0x000fc400078e0200 */
[C---:B------:R-:W-:Y:S02]  /*13830*/  VIADD R0, R186.reuse, 0x40 ;  /* 0x00000040ba007836 */ /* 0x040fe40000000000 */
[----:B------:R-:W-:Y:S01]  /*13840*/  IMAD.IADD R21, R21, 0x1, R23 ;  /* 0x0000000115157824 */ /* 0x000fe200078e0217 */
[-C--:B------:R-:W-:Y:S01]  /*13850*/  ISETP.GE.AND P3, PT, R186, R78.reuse, PT ;  /* 0x0000004eba00720c */ /* 0x080fe20003f66270 */
[----:B0-----:R-:W-:Y:S01]  /*13860*/  IMAD R76, R81, UR4, RZ ;  /* 0x00000004514c7c24 */ /* 0x001fe2000f8e02ff */
[-C--:B------:R-:W-:Y:S01]  /*13870*/  ISETP.GE.AND P0, PT, R0, R78.reuse, PT ;  /* 0x0000004e0000720c */ /* 0x080fe20003f06270 */
[----:B------:R-:W-:Y:S02]  /*13880*/  VIADD R3, R186, 0x20 ;  /* 0x00000020ba037836 */ /* 0x000fe40000000000 */
[C---:B------:R-:W-:Y:S02]  /*13890*/  IMAD R77, R85.reuse, UR5, R76 ;  /* 0x00000005554d7c24 */ /* 0x040fe4000f8e024c */
[----:B------:R-:W-:Y:S01]  /*138a0*/  IMAD.WIDE.U32 R20, R85, UR4, R20 ;  /* 0x0000000455147c25 */ /* 0x000fe2000f8e0014 */
[----:B------:R-:W-:Y:S01]  /*138b0*/  ULDC.64 UR4, c[0x0][0xbe8] ;  /* 0x0002fa0000047ab9 */ /* 0x000fe20000000a00 */
[----:B------:R-:W-:-:S02]  /*138c0*/  ISETP.GE.AND P2, PT, R3, R78, PT ;  /* 0x0000004e0300720c */ /* 0x000fc40003f46270 */
[----:B------:R-:W-:Y:S02]  /*138d0*/  VIADD R0, R17, 0x32420 ;  /* 0x0003242011007836 */ /* 0x000fe40000000000 */
[----:B------:R-:W-:Y:S02]  /*138e0*/  VIADD R23, R186, 0x60 ;  /* 0x00000060ba177836 */ /* 0x000fe40000000000 */
[----:B------:R-:W-:Y:S01]  /*138f0*/  IMAD.IADD R21, R21, 0x1, R77 ;  /* 0x0000000115157824 */ /* 0x000fe200078e024d */
[----:B------:R-:W-:Y:S01]  /*13900*/  PRMT R0, RZ, 0x654, R0 ;  /* 0x00000654ff007816 */ /* 0x000fe20000000000 */
[----:B------:R-:W-:Y:S01]  /*13910*/  IMAD R3, R83, UR4, RZ ;  /* 0x0000000453037c24 */ /* 0x000fe2000f8e02ff */
[----:B------:R-:W-:Y:S01]  /*13920*/  ISETP.GE.AND P1, PT, R23, R78, PT ;  /* 0x0000004e1700720c */ /* 0x000fe20003f26270 */
[C---:B------:R-:W-:Y:S01]  /*13930*/  IMAD.WIDE.U32 R78, R82.reuse, UR4, R20 ;  /* 0x00000004524e7c25 */ /* 0x040fe2000f8e0014 */
[----:B--2---:R0:W-:Y:S03]  /*13940*/  SYNCS.ARRIVE.TRANS64.RED.A1T0 RZ, [R0+URZ], RZ ;  /* 0x000000ff00ff79a7 */ /* 0x0041e6000810043f */
        /* <DEDUP_REMOVED lines=26> */
.L_x_4476:
[----:B------:R-:W-:Y:S05]  /*13af0*/  BSYNC B1 ;  /* 0x0000000000017941 */ /* 0x000fea0003800000 */
.L_x_4475:
        /* <DEDUP_REMOVED lines=26> */
.L_x_4478:
[----:B------:R-:W-:Y:S05]  /*13ca0*/  BSYNC B1 ;  /* 0x0000000000017941 */ /* 0x000fea0003800000 */
.L_x_4477:
[----:B------:R-:W-:Y:S04]  /*13cb0*/  BSSY B1, `(.L_x_4479) ;  /* 0x000001a000017945 */ /* 0x000fe80003800000 */
[----:B------:R-:W-:Y:S05]  /*13cc0*/  @P0 BRA `(.L_x_4480) ;  /* 0x0000000000600947 */ /* 0x000fea0003800000 */
[----:B------:R-:W-:Y:S01]  /*13cd0*/  IADD3 R3, P0, R76, 0x40, RZ ;  /* 0x000000404c037810 */ /* 0x000fe20007f1e0ff */
[C---:B--2--5:R-:W-:Y:S01]  /*13ce0*/  VIADD R4, R219.reuse, 0x40 ;  /* 0x00000040db047836 */ /* 0x064fe20000000000 */
        /* <DEDUP_REMOVED lines=22> */
.L_x_4480:
[----:B------:R-:W-:Y:S05]  /*13e50*/  BSYNC B1 ;  /* 0x0000000000017941 */ /* 0x000fea0003800000 */
.L_x_4479:
        /* <DEDUP_REMOVED lines=17> */
[----:B---3--:R-:W-:Y:S01]  /*13f70*/  LEA R6, P0, R4, UR6, 0x1 ;  /* 0x0000000604067c11 */ /* 0x008fe2000f8008ff */
        /* <DEDUP_REMOVED lines=9> */
.L_x_4473:
[----:B------:R-:W4:Y:S01]  /*14010*/  LDL.LU R6, [R1+0x38] ;  /* 0x0000380001067983 */ /* 0x000f220000300800 */
[----:B------:R-:W-:-:S03]  /*14020*/  ULDC.64 UR4, c[0x0][0xcd8] ;  /* 0x0003360000047ab9 */ /* 0x000fc60000000a00 */
[----:B------:R-:W2:Y:S01]  /*14030*/  LDL.LU R0, [R1+0x3c] ;  /* 0x00003c0001007983 */ /* 0x000ea20000300800 */
[----:B------:R-:W-:Y:S01]  /*14040*/  ISETP.NE.U32.AND P0, PT, RZ, UR4, PT ;  /* 0x00000004ff007c0c */ /* 0x000fe2000bf05070 */
[----:B------:R-:W-:-:S03]  /*14050*/  IMAD.MOV.U32 R3, RZ, RZ, RZ ;  /* 0x000000ffff037224 */ /* 0x000fc600078e00ff */
[----:B------:R-:W-:Y:S02]  /*14060*/  ISETP.NE.AND.EX P0, PT, RZ, UR5, PT, P0 ;  /* 0x00000005ff007c0c */ /* 0x000fe4000bf05300 */
[----:B----4-:R-:W-:-:S04]  /*14070*/  IADD3 R4, P1, R6, UR4, RZ ;  /* 0x0000000406047c10 */ /* 0x010fc8000ff3e0ff */
[----:B--2---:R-:W-:Y:S01]  /*14080*/  IADD3.X R5, R0, UR5, RZ, P1, !PT ;  /* 0x0000000500057c10 */ /* 0x004fe20008ffe4ff */
[----:B------:R-:W-:Y:S02]  /*14090*/  ULDC.64 UR4, c[0x0][0xce0] ;  /* 0x0003380000047ab9 */ /* 0x000fe40000000a00 */
[----:B------:R-:W-:-:S04]  /*140a0*/  ISETP.NE.U32.AND P1, PT, RZ, UR4, PT ;  /* 0x00000004ff007c0c */ /* 0x000fc8000bf25070 */
[----:B------:R2:W5:Y:S01]  /*140b0*/  @P0 LDG.E R3, desc[UR52][R4.64] ;  /* 0x0000003404030981 */ /* 0x000562000c1e1900 */
[----:B------:R-:W-:Y:S01]  /*140c0*/  ISETP.NE.AND.EX P1, PT, RZ, UR5, PT, P1 ;  /* 0x00000005ff007c0c */ /* 0x000fe2000bf25310 */
[----:B------:R-:W4:-:S12]  /*140d0*/  S2R R8, SR_TID.X ;  /* 0x0000000000087919 */ /* 0x000f180000002100 */
[----:B------:R-:W-:Y:S01]  /*140e0*/  @P1 IADD3 R6, P2, R6, UR4, RZ ;  /* 0x0000000406061c10 */ /* 0x000fe2000ff5e0ff */
[----:B------:R-:W-:-:S03]  /*140f0*/  ULDC UR4, c[0x0][0xb88] ;  /* 0x0002e20000047ab9 */ /* 0x000fc60000000800 */
[----:B------:R-:W-:Y:S01]  /*14100*/  @P1 IADD3.X R7, R0, UR5, RZ, P2, !PT ;  /* 0x0000000500071c10 */ /* 0x000fe200097fe4ff */
[----:B------:R-:W-:-:S06]  /*14110*/  IMAD.U32 R0, RZ, RZ, UR4 ;  /* 0x00000004ff007e24 */ /* 0x000fcc000f8e00ff */
[----:B------:R2:W5:Y:S01]  /*14120*/  @P1 LDG.E R0, desc[UR52][R6.64] ;  /* 0x0000003406001981 */ /* 0x000562000c1e1900 */
[----:B----4-:R-:W-:-:S05]  /*14130*/  VIADD R8, R8, 0xffffff80 ;  /* 0xffffff8008087836 */ /* 0x010fca0000000000 */
[----:B------:R-:W-:Y:S01]  /*14140*/  ISETP.GT.AND P2, PT, R8, 0x7f, PT ;  /* 0x0000007f0800780c */ /* 0x000fe20003f44270 */
[----:B--2---:R-:W-:-:S12]  /*14150*/  @P1 BRA `(.L_x_4482) ;  /* 0x0000000000101947 */ /* 0x004fd80003800000 */
[----:B------:R-:W-:Y:S05]  /*14160*/  @!P0 BRA `(.L_x_4482) ;  /* 0x00000000000c8947 */ /* 0x000fea0003800000 */
[----:B------:R-:W2:Y:S04]  /*14170*/  LDG.E R7, desc[UR52][R4.64] ;  /* 0x0000003404077981 */ /* 0x000ea8000c1e1900 */
[----:B-----5:R-:W2:Y:S02]  /*14180*/  LDG.E R0, desc[UR52][R4.64+0x4] ;  /* 0x0000043404007981 */ /* 0x020ea4000c1e1900 */
[----:B--2---:R-:W-:-:S07]  /*14190*/  IMAD.IADD R0, R0, 0x1, -R7 ;  /* 0x0000000100007824 */ /* 0x004fce00078e0a07 */
.L_x_4482:
[----:B------:R-:W2:Y:S04]  /*141a0*/  LDL.LU R5, [R1+0x40] ;  /* 0x0000400001057983 */ /* 0x000ea80000300800 */
[----:B------:R-:W4:Y:S04]  /*141b0*/  LDL.LU R4, [R1+0x50] ;  /* 0x0000500001047983 */ /* 0x000f280000300800 */
[----:B------:R-:W3:Y:S04]  /*141c0*/  LDL R14, [R1+0x34] ;  /* 0x00003400010e7983 */ /* 0x000ee80000100800 */
[----:B------:R0:W5:Y:S01]  /*141d0*/  LDL R13, [R1+0x48] ;  /* 0x00004800010d7983 */ /* 0x0001620000100800 */
[----:B------:R-:W-:Y:S01]  /*141e0*/  BSSY B1, `(.L_x_4483) ;  /* 0x000001d000017945 */ /* 0x000fe20003800000 */
[----:B------:R-:W-:-:S02]  /*141f0*/  SHF.R.S32.HI R10, RZ, 0x1f, R219 ;  /* 0x0000001fff0a7819 */ /* 0x000fc400000114db */
[----:B-----5:R-:W-:Y:S02]  /*14200*/  SHF.R.S32.HI R8, RZ, 0x1f, R3 ;  /* 0x0000001fff087819 */ /* 0x020fe40000011403 */
[----:B--2---:R-:W-:Y:S02]  /*14210*/  SEL R11, R5, RZ, !P0 ;  /* 0x000000ff050b7207 */ /* 0x004fe40004000000 */
[----:B----4-:R-:W-:Y:S02]  /*14220*/  SEL R12, R4, RZ, !P0 ;  /* 0x000000ff040c7207 */ /* 0x010fe40004000000 */
[----:B---3--:R-:W-:Y:S01]  /*14230*/  SHF.R.S32.HI R9, RZ, 0x1f, R14 ;  /* 0x0000001fff097819 */ /* 0x008fe2000001140e */
[----:B0-----:R-:W-:Y:S06]  /*14240*/  @P2 BRA `(.L_x_4484) ;  /* 0x0000000000582947 */ /* 0x001fec0003800000 */
        /* <DEDUP_REMOVED lines=22> */
.L_x_4484:
[----:B------:R-:W-:Y:S05]  /*143b0*/  BSYNC B1 ;  /* 0x0000000000017941 */ /* 0x000fea0003800000 */
.L_x_4483:
[----:B------:R-:W2:Y:S01]  /*143c0*/  LDL.64 R20, [R1+0x20] ;  /* 0x0000200001147983 */ /* 0x000ea20000100a00 */
        /* <DEDUP_REMOVED lines=9> */
[----:B------:R-:W-:Y:S02]  /*14460*/  IMAD R6, R9, UR4, RZ ;  /* 0x0000000409067c24 */ /* 0x000fe4000f8e02ff */
[----:B------:R-:W-:Y:S02]  /*14470*/  IMAD.IADD R5, R5, 0x1, R3 ;  /* 0x0000000105057824 */ /* 0x000fe400078e0203 */
[C---:B------:R-:W-:Y:S02]  /*14480*/  IMAD R3, R14.reuse, UR5, R6 ;  /* 0x000000050e037c24 */ /* 0x040fe4000f8e0206 */
[----:B------:R-:W-:Y:S01]  /*14490*/  IMAD.WIDE.U32 R4, R14, UR4, R4 ;  /* 0x000000040e047c25 */ /* 0x000fe2000f8e0004 */
[----:B------:R-:W-:-:S03]  /*144a0*/  ULDC.64 UR4, c[0x0][0xbe8] ;  /* 0x0002fa0000047ab9 */ /* 0x000fc60000000a00 */
[----:B------:R-:W-:Y:S02]  /*144b0*/  IMAD.IADD R5, R5, 0x1, R3 ;  /* 0x0000000105057824 */ /* 0x000fe400078e0203 */
[----:B------:R-:W-:-:S04]  /*144c0*/  IMAD R0, R12, UR4, RZ ;  /* 0x000000040c007c24 */ /* 0x000fc8000f8e02ff */
[----:B------:R-:W-:Y:S01]  /*144d0*/  IMAD R3, R11, UR5, R0 ;  /* 0x000000050b037c24 */ /* 0x000fe2000f8e0200 */
[C---:B--2---:R-:W-:Y:S01]  /*144e0*/  ISETP.GE.AND P1, PT, R20.reuse, R10, PT ;  /* 0x0000000a1400720c */ /* 0x044fe20003f26270 */
[----:B------:R-:W-:Y:S01]  /*144f0*/  VIADD R7, R20, 0x20 ;  /* 0x0000002014077836 */ /* 0x000fe20000000000 */
[--C-:B------:R-:W-:Y:S01]  /*14500*/  SHF.R.S32.HI R9, RZ, 0x1f, R20.reuse ;  /* 0x0000001fff097819 */ /* 0x100fe20000011414 */
[----:B------:R-:W-:-:S03]  /*14510*/  IMAD.MOV.U32 R8, RZ, RZ, R20 ;  /* 0x000000ffff087224 */ /* 0x000fc600078e0014 */
[----:B------:R-:W-:Y:S01]  /*14520*/  ISETP.GE.AND P0, PT, R7, R10, PT ;  /* 0x0000000a0700720c */ /* 0x000fe20003f06270 */
        /* <DEDUP_REMOVED lines=9> */
[----:B------:R-:W-:Y:S01]  /*145c0*/  IMAD.MOV.U32 R4, RZ, RZ, R6 ;  /* 0x000000ffff047224 */ /* 0x000fe200078e0006 */
[----:B------:R-:W-:Y:S01]  /*145d0*/  ISETP.GE.AND P3, PT, R0, UR4, PT ;  /* 0x0000000400007c0c */ /* 0x000fe2000bf66270 */
[----:B------:R-:W-:Y:S01]  /*145e0*/  VIADD R0, R219, 0xc0 ;  /* 0x000000c0db007836 */ /* 0x000fe20000000000 */
        /* <DEDUP_REMOVED lines=15> */
.L_x_4486:
[----:B------:R-:W-:Y:S05]  /*146e0*/  BSYNC B1 ;  /* 0x0000000000017941 */ /* 0x000fea0003800000 */
.L_x_4485:
        /* <DEDUP_REMOVED lines=28> */
.L_x_4488:
[----:B------:R-:W-:Y:S05]  /*148b0*/  BSYNC B1 ;  /* 0x0000000000017941 */ /* 0x000fea0003800000 */
.L_x_4487:
        /* <DEDUP_REMOVED lines=27> */
.L_x_4490:
[----:B------:R-:W-:Y:S05]  /*14a70*/  BSYNC B1 ;  /* 0x0000000000017941 */ /* 0x000fea0003800000 */
.L_x_4489:
        /* <DEDUP_REMOVED lines=25> */
.L_x_4481:
[----:B------:R-:W-:Y:S05]  /*14c10*/  BSYNC B0 ;  /* 0x0000000000007941 */ /* 0x000fea0003800000 */
.L_x_4472:
[----:B------:R-:W-:Y:S02]  /*14c20*/  ULDC UR4, c[0x0][0xd14] ;  /* 0x0003450000047ab9 */ /* 0x000fe40000000800 */
[----:B------:R-:W-:-:S13]  /*14c30*/  ISETP.GE.AND P0, PT, R227, UR4, PT ;  /* 0x00000004e3007c0c */ /* 0x000fda000bf06270 */
[----:B------:R-:W-:Y:S05]  /*14c40*/  @!P0 BRA `(.L_x_4491) ;  /* 0xfffffec400088947 */ /* 0x000fea000383ffff */
[----:B------:R-:W-:Y:S05]  /*14c50*/  BRA `(.L_x_4335) ;  /* 0x0000005c002c7947 */ /* 0x000fea0003800000 */
.L_x_4333:
[----:B------:R-:W-:-:S08]  /*14c60*/  NOP ;  /* 0x0000000000007918 */ /* 0x000fd00000000000 */
[----:B--2---:R-:W0:-:S00]  /*14c70*/  USETMAXREG.DEALLOC.CTAPOOL 0x18 ;  /* 0x00000018000079c8 */ /* 0x004e0000080e0500 */
        /* <DEDUP_REMOVED lines=60> */
.L_x_4496:
        /* <DEDUP_REMOVED lines=16> */
.L_x_4495:
[----:B------:R-:W-:Y:S05]  /*15140*/  BSYNC B0 ;  /* 0x0000000000007941 */ /* 0x000fea0003800000 */
.L_x_4494:
        /* <DEDUP_REMOVED lines=25> */
.L_x_4492:
        /* <DEDUP_REMOVED lines=20> */
.L_x_4497:
        /* <DEDUP_REMOVED lines=26> */
[----:B------:R-:W-:Y:S01]  /*155c0*/  IMAD.IADD R0, R5, 0x1, R0 ;  /* 0x0000000105007824 */ /* 0x000fe200078e0200 */
[----:B------:R-:W-:Y:S02]  /*155d0*/  IABS R6, R5 ;  /* 0x0000000500067213 */ /* 0x000fe40000000000 */
[----:B------:R-:W-:-:S04]  /*155e0*/  IABS R4, R8 ;  /* 0x0000000800047213 */ /* 0x000fc80000000000 */
[----:B------:R-:W1:Y:S08]  /*155f0*/  I2F.RP R9, R4 ;  /* 0x0000000400097306 */ /* 0x000e700000209400 */
[----:B-1----:R-:W1:Y:S02]  /*15600*/  MUFU.RCP R9, R9 ;  /* 0x0000000900097308 */ /* 0x002e640000001000 */
[----:B-1----:R-:W-:-:S06]  /*15610*/  VIADD R2, R9, 0xffffffe ;  /* 0x0ffffffe09027836 */ /* 0x002fcc0000000000 */
[----:B------:R1:W2:Y:S02]  /*15620*/  F2I.FTZ.U32.TRUNC.NTZ R3, R2 ;  /* 0x0000000200037305 */ /* 0x0002a4000021f000 */
[----:B-1----:R-:W-:Y:S02]  /*15630*/  IMAD.MOV.U32 R2, RZ, RZ, RZ ;  /* 0x000000ffff027224 */ /* 0x002fe400078e00ff */
[----:B--2---:R-:W-:-:S04]  /*15640*/  IMAD.MOV R7, RZ, RZ, -R3 ;  /* 0x000000ffff077224 */ /* 0x004fc800078e0a03 */
        /* <DEDUP_REMOVED lines=21> */
.L_x_4493:
[----:B------:R-:W-:Y:S02]  /*157a0*/  IMAD.MOV.U32 R17, RZ, RZ, RZ ;  /* 0x000000ffff117224 */ /* 0x000fe400078e00ff */
[----:B------:R-:W-:Y:S02]  /*157b0*/  IMAD.U32 R16, RZ, RZ, UR6 ;  /* 0x00000006ff107e24 */ /* 0x000fe4000f8e00ff */
[----:B------:R-:W-:-:S07]  /*157c0*/  IMAD.MOV.U32 R18, RZ, RZ, RZ ;  /* 0x000000ffff127224 */ /* 0x000fce00078e00ff */
.L_x_4498:
        /* <DEDUP_REMOVED lines=22> */
.L_x_4583:
[----:B--2---:R-:W2:Y:S02]  /*15930*/  LDC.64 R2, c[0x0][0xd60] ;  /* 0x00035800ff027b82 */ /* 0x004ea40000000a00 */
[----:B--2---:R-:W-:-:S05]  /*15940*/  IMAD.WIDE R2, R19, 0x4, R2 ;  /* 0x0000000413027825 */ /* 0x004fca00078e0202 */
[----:B0-----:R-:W1:Y:S01]  /*15950*/  LDG.E R11, desc[UR52][R2.64] ;  /* 0x00000034020b7981 */ /* 0x001e62000c1e1900 */
        /* <DEDUP_REMOVED lines=54> */
.L_x_4500:
        /* <DEDUP_REMOVED lines=14> */
.L_x_4501:
[----:B------:R-:W-:Y:S05]  /*15da0*/  @!P3 BRA `(.L_x_4502) ;  /* 0x00000000000cb947 */ /* 0x000fea0003800000 */
[----:B------:R-:W2:Y:S04]  /*15db0*/  LDG.E R9, desc[UR52][R6.64] ;  /* 0x0000003406097981 */ /* 0x000ea8000c1e1900 */
[----:B------:R-:W2:Y:S02]  /*15dc0*/  LDG.E R6, desc[UR52][R6.64+0x4] ;  /* 0x0000043406067981 */ /* 0x000ea4000c1e1900 */
[----:B--2---:R-:W-:-:S07]  /*15dd0*/  IMAD.IADD R9, R6, 0x1, -R9 ;  /* 0x0000000106097824 */ /* 0x004fce00078e0a09 */
.L_x_4502:
        /* <DEDUP_REMOVED lines=42> */
.L_x_4653:
[----:B------:R-:W-:-:S03]  /*16080*/  UMOV UR4, 0xffffffff ;  /* 0xffffffff00047882 */ /* 0x000fc60000000000 */
[----:B------:R-:W-:Y:S05]  /*16090*/  BRA.DIV UR4, `(.L_x_4506) ;  /* 0x0000005a04187947 */ /* 0x000fea000b800000 */
[----:B------:R-:W-:-:S13]  /*160a0*/  ELECT P6, URZ, PT ;  /* 0x00000000003f782f */ /* 0x000fda00038c0000 */
.L_x_4656:
[----:B------:R-:W2:Y:S01]  /*160b0*/  LDL R5, [R1+0x2c] ;  /* 0x00002c0001057983 */ /* 0x000ea20000100800 */
        /* <DEDUP_REMOVED lines=10> */
.L_x_4657:
        /* <DEDUP_REMOVED lines=8> */
.L_x_4658:
        /* <DEDUP_REMOVED lines=11> */
.L_x_4511:
        /* <DEDUP_REMOVED lines=19> */
.L_x_4659:
        /* <DEDUP_REMOVED lines=8> */
.L_x_4513:
        /* <DEDUP_REMOVED lines=31> */
.L_x_4509:
[----:B------:R-:W-:Y:S05]  /*16630*/  BSYNC B1 ;  /* 0x0000000000017941 */ /* 0x000fea0003800000 */
.L_x_4508:
        /* <DEDUP_REMOVED lines=12> */
[----:B0-----:R-:W-:Y:S05]  /*16700*/  @!P0 BRA `(.L_x_4504) ;  /* 0x0000000400748947 */ /* 0x001fea0003800000 */
[C---:B------:R-:W-:Y:S02]  /*16710*/  IMAD R5, R2.reuse, 0x60, R20 ;  /* 0x0000006002057824 */ /* 0x040fe400078e0214 */
[----:B------:R-:W-:Y:S02]  /*16720*/  VIADD R2, R2, 0xffffffff ;  /* 0xffffffff02027836 */ /* 0x000fe40000000000 */
[----:B------:R-:W-:-:S07]  /*16730*/  VIADD R5, R5, 0xffffff40 ;  /* 0xffffff4005057836 */ /* 0x000fce0000000000 */
.L_x_4520:
        /* <DEDUP_REMOVED lines=9> */
.L_x_4660:
        /* <DEDUP_REMOVED lines=11> */
.L_x_4517:
        /* <DEDUP_REMOVED lines=17> */
.L_x_4661:
        /* <DEDUP_REMOVED lines=8> */
.L_x_4519:
        /* <DEDUP_REMOVED lines=31> */
.L_x_4515:
[----:B------:R-:W-:Y:S05]  /*16c00*/  BSYNC B1 ;  /* 0x0000000000017941 */ /* 0x000fea0003800000 */
.L_x_4514:
        /* <DEDUP_REMOVED lines=13> */
.L_x_4504:
[----:B------:R-:W-:Y:S05]  /*16ce0*/  BSYNC B0 ;  /* 0x0000000000007941 */ /* 0x000fea0003800000 */
.L_x_4503:
[----:B0-----:R-:W2:Y:S01]  /*16cf0*/  LDL R6, [R1+0x20] ;  /* 0x0000200001067983 */ /* 0x001ea20000100800 */
[----:B------:R-:W-:Y:S05]  /*16d00*/  @!P2 WARPSYNC.ALL ;  /* 0x000000000000a948 */ /* 0x000fea0003800000 */
[----:B------:R-:W-:Y:S01]  /*16d10*/  BSSY B6, `(.L_x_4521) ;  /* 0x00002c6000067945 */ /* 0x000fe20003800000 */
[----:B------:R-:W-:Y:S01]  /*16d20*/  @!P2 BAR.SYNC.DEFER_BLOCKING 0xc, 0x120 ;  /* 0x030480000000ab1d */ /* 0x000fe20000010000 */
[----:B--2---:R-:W-:-:S13]  /*16d30*/  ISETP.GT.AND P0, PT, R6, RZ, PT ;  /* 0x000000ff0600720c */ /* 0x004fda0003f04270 */
[----:B------:R-:W-:Y:S05]  /*16d40*/  @P0 BRA `(.L_x_4522) ;  /* 0x0000000000440947 */ /* 0x000fea0003800000 */
[----:B------:R-:W0:Y:S02]  /*16d50*/  S2R R6, SR_TID.X ;  /* 0x0000000000067919 */ /* 0x000e240000002100 */
[----:B0-----:R-:W-:-:S04]  /*16d60*/  LOP3.LUT R6, R6, 0x1f, RZ, 0xc0, !PT ;  /* 0x0000001f06067812 */ /* 0x001fc800078ec0ff */
[----:B------:R-:W-:-:S13]  /*16d70*/  ISETP.NE.AND P1, PT, R6, RZ, PT ;  /* 0x000000ff0600720c */ /* 0x000fda0003f25270 */
[----:B------:R-:W-:Y:S05]  /*16d80*/  @P1 BRA `(.L_x_4523) ;  /* 0x0000002800f81947 */ /* 0x000fea0003800000 */
[----:B------:R-:W0:Y:S01]  /*16d90*/  S2R R7, SR_LANEID ;  /* 0x0000000000077919 */ /* 0x000e220000000000 */
        /* <DEDUP_REMOVED lines=12> */
.L_x_4522:
        /* <DEDUP_REMOVED lines=23> */
.L_x_4524:
        /* <DEDUP_REMOVED lines=20> */
.L_x_4526:
        /* <DEDUP_REMOVED lines=16> */
.L_x_4525:
        /* <DEDUP_REMOVED lines=31> */
.L_x_4527:
        /* <DEDUP_REMOVED lines=19> */
.L_x_4664:
[----:B------:R-:W-:Y:S01]  /*17530*/  UMOV UR4, 0xffffffff ;  /* 0xffffffff00047882 */ /* 0x000fe20000000000 */
[----:B------:R-:W-:Y:S02]  /*17540*/  SHF.R.S32.HI R8, RZ, 0x1f, R0 ;  /* 0x0000001fff087819 */ /* 0x000fe40000011400 */
[----:B------:R-:W-:Y:S05]  /*17550*/  BRA.DIV UR4, `(.L_x_4529) ;  /* 0x0000004604a07947 */ /* 0x000fea000b800000 */
[----:B------:R-:W-:-:S13]  /*17560*/  ELECT P6, URZ, PT ;  /* 0x00000000003f782f */ /* 0x000fda00038c0000 */
.L_x_4667:
        /* <DEDUP_REMOVED lines=22> */
.L_x_4531:
        /* <DEDUP_REMOVED lines=9> */
.L_x_4668:
        /* <DEDUP_REMOVED lines=11> */
.L_x_4533:
        /* <DEDUP_REMOVED lines=22> */
.L_x_4530:
        /* <DEDUP_REMOVED lines=55> */
.L_x_4535:
[----:B------:R-:W-:Y:S05]  /*17ce0*/  BSYNC B0 ;  /* 0x0000000000007941 */ /* 0x000fea0003800000 */
.L_x_4534:
[----:B------:R-:W2:Y:S02]  /*17cf0*/  LDL.LU R10, [R1+0x2c] ;  /* 0x00002c00010a7983 */ /* 0x000ea40000300800 */
        /* <DEDUP_REMOVED lines=8> */
.L_x_4669:
        /* <DEDUP_REMOVED lines=13> */
.L_x_4670:
        /* <DEDUP_REMOVED lines=11> */
.L_x_4540:
        /* <DEDUP_REMOVED lines=37> */
.L_x_4538:
[----:B------:R-:W-:Y:S05]  /*18150*/  BSYNC B0 ;  /* 0x0000000000007941 */ /* 0x000fea0003800000 */
.L_x_4537:
        /* <DEDUP_REMOVED lines=43> */
.L_x_4547:
[----:B-1----:R-:W1:Y:S01]  /*18410*/  S2R R3, SR_CgaCtaId ;  /* 0x0000000000037919 */ /* 0x002e620000008800 */
[----:B------:R-:W-:-:S04]  /*18420*/  MOV R2, 0x400 ;  /* 0x0000040000027802 */ /* 0x000fc80000000f00 */
[----:B-1----:R-:W-:Y:S02]  /*18430*/  LEA R2, R3, R2, 0x18 ;  /* 0x0000000203027211 */ /* 0x002fe400078ec0ff */
[----:B------:R-:W-:-:S03]  /*18440*/  SHF.L.U32 R3, R12, 0x1f, RZ ;  /* 0x0000001f0c037819 */ /* 0x000fc600000006ff */
[----:B------:R-:W-:-:S04]  /*18450*/  IMAD R2, R13, 0x8, R2 ;  /* 0x000000080d027824 */ /* 0x000fc800078e0202 */
[----:B------:R-:W1:Y:S02]  /*18460*/  SYNCS.PHASECHK.TRANS64.TRYWAIT P0, [R2+URZ+0x32440], R3 ;  /* 0x03244003020075a7 */ /* 0x000e64000800017f */
[----:B-1----:R-:W-:Y:S05]  /*18470*/  @!P0 BRA `(.L_x_4548) ;  /* 0x0000003800408947 */ /* 0x002fea0003800000 */
.L_x_4671:
        /* <DEDUP_REMOVED lines=11> */
.L_x_4549:
[----:B--2---:R-:W2:Y:S01]  /*18530*/  LDL R7, [R1] ;  /* 0x0000000001077983 */ /* 0x004ea20000100800 */
        /* <DEDUP_REMOVED lines=21> */
.L_x_4672:
        /* <DEDUP_REMOVED lines=8> */
.L_x_4551:
        /* <DEDUP_REMOVED lines=34> */
.L_x_4546:
[----:B------:R-:W-:Y:S05]  /*18930*/  BSYNC B2 ;  /* 0x0000000000027941 */ /* 0x000fea0003800000 */
.L_x_4545:
[----:B------:R-:W2:Y:S02]  /*18940*/  LDL.LU R2, [R1+0x20] ;  /* 0x0000200001027983 */ /* 0x000ea40000300800 */
[----:B--2---:R-:W-:-:S07]  /*18950*/  VIADD R5, R2, 0xfffffffd ;  /* 0xfffffffd02057836 */ /* 0x004fce0000000000 */
.L_x_4544:
[----:B------:R-:W-:Y:S05]  /*18960*/  BSYNC B1 ;  /* 0x0000000000017941 */ /* 0x000fea0003800000 */
.L_x_4543:
[----:B------:R-:W-:-:S13]  /*18970*/  ISETP.NE.AND P0, PT, R9, RZ, PT ;  /* 0x000000ff0900720c */ /* 0x000fda0003f05270 */
[----:B------:R-:W-:Y:S05]  /*18980*/  @!P0 BRA `(.L_x_4542) ;  /* 0x0000000c00888947 */ /* 0x000fea0003800000 */
.L_x_4566:
        /* <DEDUP_REMOVED lines=14> */
[----:B------:R-:W1:Y:S02]  /*18a70*/  LDC R6, c[0x0][0x41c] ;  /* 0x00010700ff067b82 */ /* 0x000e640000000800 */
[----:B-1----:R-:W-:-:S13]  /*18a80*/  ISETP.NE.AND P0, PT, R6, 0x1, PT ;  /* 0x000000010600780c */ /* 0x002fda0003f05270 */
        /* <DEDUP_REMOVED lines=14> */
.L_x_4554:
[----:B------:R-:W2:Y:S01]  /*18b70*/  S2R R3, SR_CgaCtaId ;  /* 0x0000000000037919 */ /* 0x000ea20000008800 */
[----:B------:R-:W-:-:S04]  /*18b80*/  MOV R2, 0x400 ;  /* 0x0000040000027802 */ /* 0x000fc80000000f00 */
[----:B--2---:R-:W-:Y:S02]  /*18b90*/  LEA R2, R3, R2, 0x18 ;  /* 0x0000000203027211 */ /* 0x004fe400078ec0ff */
[----:B------:R-:W-:-:S03]  /*18ba0*/  SHF.L.U32 R3, R9, 0x1f, RZ ;  /* 0x0000001f09037819 */ /* 0x000fc600000006ff */
[----:B------:R-:W-:-:S04]  /*18bb0*/  IMAD R2, R10, 0x8, R2 ;  /* 0x000000080a027824 */ /* 0x000fc800078e0202 */
[----:B------:R-:W2:Y:S02]  /*18bc0*/  SYNCS.PHASECHK.TRANS64.TRYWAIT P0, [R2+URZ+0x32440], R3 ;  /* 0x03244003020075a7 */ /* 0x000ea4000800017f */
[----:B--2---:R-:W-:Y:S05]  /*18bd0*/  @!P0 BRA `(.L_x_4555) ;  /* 0x0000003000908947 */ /* 0x004fea0003800000 */
.L_x_4673:
        /* <DEDUP_REMOVED lines=11> */
.L_x_4556:
[----:B0-----:R-:W3:Y:S01]  /*18c90*/  LDL R12, [R1+0x10] ;  /* 0x00001000010c7983 */ /* 0x001ee20000100800 */
[----:B-1----:R-:W-:Y:S01]  /*18ca0*/  MOV R7, 0x400 ;  /* 0x0000040000077802 */ /* 0x002fe20000000f00 */
        /* <DEDUP_REMOVED lines=19> */
.L_x_4674:
        /* <DEDUP_REMOVED lines=8> */
.L_x_4558:
        /* <DEDUP_REMOVED lines=33> */
.L_x_4553:
[----:B------:R-:W-:Y:S05]  /*19070*/  BSYNC B1 ;  /* 0x0000000000017941 */ /* 0x000fea0003800000 */
.L_x_4552:
        /* <DEDUP_REMOVED lines=29> */
.L_x_4561:
[----:B------:R-:W2:Y:S01]  /*19250*/  S2R R3, SR_CgaCtaId ;  /* 0x0000000000037919 */ /* 0x000ea20000008800 */
[----:B------:R-:W-:-:S04]  /*19260*/  MOV R2, 0x400 ;  /* 0x0000040000027802 */ /* 0x000fc80000000f00 */
[----:B--2---:R-:W-:Y:S02]  /*19270*/  LEA R2, R3, R2, 0x18 ;  /* 0x0000000203027211 */ /* 0x004fe400078ec0ff */
[----:B------:R-:W-:-:S03]  /*19280*/  SHF.L.U32 R3, R11, 0x1f, RZ ;  /* 0x0000001f0b037819 */ /* 0x000fc600000006ff */
[----:B------:R-:W-:-:S04]  /*19290*/  IMAD R2, R12, 0x8, R2 ;  /* 0x000000080c027824 */ /* 0x000fc800078e0202 */
[----:B------:R-:W2:Y:S02]  /*192a0*/  SYNCS.PHASECHK.TRANS64.TRYWAIT P0, [R2+URZ+0x32440], R3 ;  /* 0x03244003020075a7 */ /* 0x000ea4000800017f */
[----:B--2---:R-:W-:Y:S05]  /*192b0*/  @!P0 BRA `(.L_x_4562) ;  /* 0x0000002c00008947 */ /* 0x004fea0003800000 */
.L_x_4675:
        /* <DEDUP_REMOVED lines=11> */
.L_x_4563:
[----:B-1----:R-:W3:Y:S01]  /*19370*/  LDL R7, [R1] ;  /* 0x0000000001077983 */ /* 0x002ee20000100800 */
        /* <DEDUP_REMOVED lines=21> */
.L_x_4676:
        /* <DEDUP_REMOVED lines=8> */
.L_x_4565:
        /* <DEDUP_REMOVED lines=34> */
.L_x_4560:
[----:B------:R-:W-:Y:S05]  /*19770*/  BSYNC B1 ;  /* 0x0000000000017941 */ /* 0x000fea0003800000 */
.L_x_4559:
[C---:B------:R-:W-:Y:S01]  /*19780*/  ISETP.GT.AND P0, PT, R5.reuse, 0x1, PT ;  /* 0x000000010500780c */ /* 0x040fe20003f04270 */
[----:B------:R-:W-:-:S12]  /*19790*/  VIADD R5, R5, 0xfffffffe ;  /* 0xfffffffe05057836 */ /* 0x000fd80000000000 */
[----:B------:R-:W-:Y:S05]  /*197a0*/  @P0 BRA `(.L_x_4566) ;  /* 0xfffffff000780947 */ /* 0x000fea000383ffff */
.L_x_4542:
[----:B------:R-:W-:Y:S05]  /*197b0*/  BSYNC B0 ;  /* 0x0000000000007941 */ /* 0x000fea0003800000 */
.L_x_4541:
        /* <DEDUP_REMOVED lines=15> */
[----:B0-----:R-:W1:Y:S01]  /*198b0*/  POPC R5, UR4 ;  /* 0x0000000400057d09 */ /* 0x001e620008000000 */
[----:B--2---:R-:W-:-:S13]  /*198c0*/  ISETP.EQ.U32.AND P0, PT, R4, R7, PT ;  /* 0x000000070400720c */ /* 0x004fda0003f02070 */
[----:B-1----:R-:W2:Y:S01]  /*198d0*/  @P0 ATOMG.E.ADD.STRONG.GPU PT, R3, desc[UR52][R2.64], R5 ;  /* 0x00000005020309a8 */ /* 0x002ea200081ee1f4 */
[----:B------:R-:W0:Y:S02]  /*198e0*/  S2R R6, SR_LTMASK ;  /* 0x0000000000067919 */ /* 0x000e240000003900 */
[----:B0-----:R-:W-:-:S04]  /*198f0*/  LOP3.LUT R6, R6, UR4, RZ, 0xc0, !PT ;  /* 0x0000000406067c12 */ /* 0x001fc8000f8ec0ff */
[----:B------:R-:W0:Y:S01]  /*19900*/  POPC R7, R6 ;  /* 0x0000000600077309 */ /* 0x000e220000000000 */
[----:B--2---:R-:W0:Y:S02]  /*19910*/  SHFL.IDX PT, R4, R3, R4, 0x1f ;  /* 0x00001f0403047589 */ /* 0x004e2400000e0000 */
[----:B0-----:R-:W-:-:S07]  /*19920*/  IADD3 R16, R4, UR48, R7 ;  /* 0x0000003004107c10 */ /* 0x001fce000fffe007 */
.L_x_4568:
[----:B------:R-:W-:Y:S05]  /*19930*/  BSYNC B0 ;  /* 0x0000000000007941 */ /* 0x000fea0003800000 */
.L_x_4567:
[----:B-1----:R-:W2:Y:S02]  /*19940*/  LDL.LU R2, [R1+0x8] ;  /* 0x0000080001027983 */ /* 0x002ea40000300800 */
[----:B--2---:R-:W-:-:S05]  /*19950*/  LOP3.LUT R2, R2, R0, RZ, 0x3c, !PT ;  /* 0x0000000002027212 */ /* 0x004fca00078e3cff */
[----:B------:R1:W-:Y:S02]  /*19960*/  STL [R1+0x8], R2 ;  /* 0x0000080201007387 */ /* 0x0003e40000100800 */
.L_x_4523:
[----:B------:R-:W-:Y:S05]  /*19970*/  BSYNC B6 ;  /* 0x0000000000067941 */ /* 0x000fea0003800000 */
.L_x_4521:
[----:B------:R-:W-:-:S03]  /*19980*/  UMOV UR4, 0xffffffff ;  /* 0xffffffff00047882 */ /* 0x000fc60000000000 */
[----:B------:R-:W-:Y:S05]  /*19990*/  BRA.DIV UR4, `(.L_x_4569) ;  /* 0x0000002604707947 */ /* 0x000fea000b800000 */
[----:B------:R2:W3:Y:S04]  /*199a0*/  SHFL.IDX PT, R4, R16, RZ, 0x1f ;  /* 0x00001fff10047589 */ /* 0x0004e800000e0000 */
[----:B------:R-:W4:Y:S02]  /*199b0*/  SHFL.IDX PT, R16, R16, 0x1, 0x1f ;  /* 0x00201f0010107f89 */ /* 0x000f2400000e0000 */
.L_x_4680:
[----:B------:R-:W5:Y:S01]  /*199c0*/  S2R R0, SR_TID.X ;  /* 0x0000000000007919 */ /* 0x000f620000002100 */
[----:B------:R-:W-:Y:S01]  /*199d0*/  ULDC UR4, c[0x0][0xd14] ;  /* 0x0003450000047ab9 */ /* 0x000fe20000000800 */
[----:B------:R-:W-:Y:S01]  /*199e0*/  BSSY B0, `(.L_x_4570) ;  /* 0x000000b000007945 */ /* 0x000fe20003800000 */
[----:B------:R-:W-:Y:S01]  /*199f0*/  IMAD.MOV.U32 R17, RZ, RZ, RZ ;  /* 0x000000ffff117224 */ /* 0x000fe200078e00ff */
[----:B-----5:R-:W-:Y:S01]  /*19a00*/  LOP3.LUT R7, R0, 0x1f, RZ, 0xc0, !PT ;  /* 0x0000001f00077812 */ /* 0x020fe200078ec0ff */
[----:B------:R-:W-:-:S03]  /*19a10*/  IMAD.U32 R0, RZ, RZ, UR4 ;  /* 0x00000004ff007e24 */ /* 0x000fc6000f8e00ff */
[C---:B------:R-:W-:Y:S01]  /*19a20*/  ISETP.NE.AND P0, PT, R7.reuse, 0x1f, PT ;  /* 0x0000001f0700780c */ /* 0x040fe20003f05270 */
[----:B0-----:R-:W-:-:S05]  /*19a30*/  IMAD.IADD R5, R7, 0x1, R19 ;  /* 0x0000000107057824 */ /* 0x001fca00078e0213 */
[----:B------:R-:W-:-:S13]  /*19a40*/  ISETP.GE.OR P0, PT, R5, R0, !P0 ;  /* 0x000000000500720c */ /* 0x000fda0004706670 */
[----:B------:R-:W-:Y:S05]  /*19a50*/  @P0 BRA `(.L_x_4571) ;  /* 0x00000000000c0947 */ /* 0x000fea0003800000 */
[----:B-1----:R-:W0:Y:S02]  /*19a60*/  LDC.64 R2, c[0x0][0xd58] ;  /* 0x00035600ff027b82 */ /* 0x002e240000000a00 */
[----:B0-----:R-:W-:-:S05]  /*19a70*/  IMAD.WIDE R2, R5, 0x4, R2 ;  /* 0x0000000405027825 */ /* 0x001fca00078e0202 */
[----:B------:R0:W5:Y:S02]  /*19a80*/  LDG.E R17, desc[UR52][R2.64] ;  /* 0x0000003402117981 */ /* 0x000164000c1e1900 */
.L_x_4571:
[----:B------:R-:W-:Y:S05]  /*19a90*/  BSYNC B0 ;  /* 0x0000000000007941 */ /* 0x000fea0003800000 */
.L_x_4570:
        /* <DEDUP_REMOVED lines=21> */
[----:B-1----:R-:W-:-:S05]  /*19bf0*/  IMAD.IADD R2, R6, 0x1, R7 ;  /* 0x0000000106027824 */ /* 0x002fca00078e0207 */
[----:B------:R0:W1:Y:S02]  /*19c00*/  SHFL.IDX PT, R14, R2, 0x1f, 0x1f ;  /* 0x03e01f00020e7f89 */ /* 0x00006400000e0000 */
.L_x_4688:
[----:B------:R-:W-:Y:S02]  /*19c10*/  ULDC UR4, c[0x0][0xd10] ;  /* 0x0003440000047ab9 */ /* 0x000fe40000000800 */
[----:B------:R-:W-:-:S04]  /*19c20*/  IMAD.U32 R5, RZ, RZ, UR4 ;  /* 0x00000004ff057e24 */ /* 0x000fc8000f8e00ff */
[----:B-1----:R-:W-:-:S04]  /*19c30*/  IMAD R3, R14, R5, RZ ;  /* 0x000000050e037224 */ /* 0x002fc800078e02ff */
[----:B--2-4-:R-:W-:-:S05]  /*19c40*/  IMAD.IADD R16, R16, 0x1, R3 ;  /* 0x0000000110107824 */ /* 0x014fca00078e0203 */
[----:B---3--:R-:W-:-:S13]  /*19c50*/  ISETP.GT.AND P0, PT, R16, R4, PT ;  /* 0x000000041000720c */ /* 0x008fda0003f04270 */
[----:B------:R-:W-:Y:S05]  /*19c60*/  @P0 BRA `(.L_x_4573) ;  /* 0x0000000000b40947 */ /* 0x000fea0003800000 */
[----:B------:R-:W1:Y:S02]  /*19c70*/  LDC R0, c[0x0][0xd14] ;  /* 0x00034500ff007b82 */ /* 0x000e640000000800 */
.L_x_4578:
        /* <DEDUP_REMOVED lines=14> */
.L_x_4576:
[----:B------:R-:W-:Y:S05]  /*19d60*/  BSYNC B0 ;  /* 0x0000000000007941 */ /* 0x000fea0003800000 */
.L_x_4575:
[----:B------:R-:W-:-:S03]  /*19d70*/  UMOV UR4, 0xffffffff ;  /* 0xffffffff00047882 */ /* 0x000fc60000000000 */
[----:B------:R-:W-:Y:S05]  /*19d80*/  BRA.DIV UR4, `(.L_x_4577) ;  /* 0x0000002604907947 */ /* 0x000fea000b800000 */
[----:B-----5:R-:W1:Y:S01]  /*19d90*/  SHFL.UP PT, R14, R17, 0x1, RZ ;  /* 0x04200000110e7989 */ /* 0x020e6200000e00ff */
[C---:B------:R-:W-:Y:S02]  /*19da0*/  ISETP.NE.AND P0, PT, R7.reuse, RZ, PT ;  /* 0x000000ff0700720c */ /* 0x040fe40003f05270 */
[C---:B------:R-:W-:Y:S02]  /*19db0*/  ISETP.GE.U32.AND P1, PT, R7.reuse, 0x2, PT ;  /* 0x000000020700780c */ /* 0x040fe40003f26070 */
        /* <DEDUP_REMOVED lines=18> */
.L_x_4696:
[----:B------:R-:W-:Y:S02]  /*19ee0*/  ULDC UR4, c[0x0][0xd10] ;  /* 0x0003440000047ab9 */ /* 0x000fe40000000800 */
[----:B------:R-:W-:-:S04]  /*19ef0*/  IMAD.U32 R5, RZ, RZ, UR4 ;  /* 0x00000004ff057e24 */ /* 0x000fc8000f8e00ff */
[----:B-1----:R-:W-:-:S04]  /*19f00*/  IMAD R3, R14, R5, RZ ;  /* 0x000000050e037224 */ /* 0x002fc800078e02ff */
[----:B------:R-:W-:-:S05]  /*19f10*/  IMAD.IADD R16, R3, 0x1, R16 ;  /* 0x0000000103107824 */ /* 0x000fca00078e0210 */
[----:B------:R-:W-:-:S13]  /*19f20*/  ISETP.GT.AND P0, PT, R16, R4, PT ;  /* 0x000000041000720c */ /* 0x000fda0003f04270 */
[----:B------:R-:W-:Y:S05]  /*19f30*/  @!P0 BRA `(.L_x_4578) ;  /* 0xfffffffc00508947 */ /* 0x000fea000383ffff */
.L_x_4573:
        /* <DEDUP_REMOVED lines=8> */
.L_x_4700:
[----:B------:R-:W-:Y:S01]  /*19fc0*/  ISETP.NE.AND P0, PT, R3, RZ, PT ;  /* 0x000000ff0300720c */ /* 0x000fe20003f05270 */
[----:B------:R-:W-:-:S12]  /*19fd0*/  IMAD.MOV.U32 R7, RZ, RZ, RZ ;  /* 0x000000ffff077224 */ /* 0x000fd800078e00ff */
[----:B------:R-:W-:Y:S05]  /*19fe0*/  @!P0 BRA `(.L_x_4580) ;  /* 0x0000000000108947 */ /* 0x000fea0003800000 */
[----:B------:R-:W-:Y:S01]  /*19ff0*/  UMOV UR4, 0xffffffff ;  /* 0xffffffff00047882 */ /* 0x000fe20000000000 */
[----:B------:R-:W-:Y:S02]  /*1a000*/  VIADD R12, R6, 0xffffffff ;  /* 0xffffffff060c7836 */ /* 0x000fe40000000000 */
[----:B------:R-:W-:Y:S05]  /*1a010*/  BRA.DIV UR4, `(.L_x_4581) ;  /* 0x0000002a04047947 */ /* 0x000fea000b800000 */
[----:B------:R3:W4:Y:S02]  /*1a020*/  SHFL.IDX PT, R7, R2, R12, 0x1f ;  /* 0x00001f0c02077589 */ /* 0x00072400000e0000 */
.L_x_4580:
[----:B0--3--:R-:W0:Y:S01]  /*1a030*/  LDC.64 R2, c[0x0][0xd68] ;  /* 0x00035a00ff027b82 */ /* 0x009e220000000a00 */
[----:B------:R-:W-:-:S04]  /*1a040*/  IMAD.IADD R19, R6, 0x1, R19 ;  /* 0x0000000106137824 */ /* 0x000fc800078e0213 */
[----:B0-----:R-:W-:-:S05]  /*1a050*/  IMAD.WIDE R2, R19, 0x4, R2 ;  /* 0x0000000413027825 */ /* 0x001fca00078e0202 */
[----:B------:R-:W1:Y:S01]  /*1a060*/  LDG.E R9, desc[UR52][R2.64] ;  /* 0x0000003402097981 */ /* 0x000e62000c1e1900 */
[----:B----4-:R-:W-:-:S04]  /*1a070*/  IMAD R16, R7, R5, R16 ;  /* 0x0000000507107224 */ /* 0x010fc800078e0210 */
[----:B------:R-:W-:Y:S02]  /*1a080*/  IMAD.IADD R7, R4, 0x1, -R16 ;  /* 0x0000000104077824 */ /* 0x000fe400078e0a10 */
[----:B-12---:R-:W-:-:S05]  /*1a090*/  IMAD R6, R17, R9, RZ ;  /* 0x0000000911067224 */ /* 0x006fca00078e02ff */
        /* <DEDUP_REMOVED lines=60> */
.L_x_4574:
[----:B------:R-:W-:Y:S01]  /*1a460*/  UMOV UR4, URZ ;  /* 0x0000003f00047c82 */ /* 0x000fe20008000000 */
[----:B------:R-:W-:Y:S01]  /*1a470*/  UMOV UR5, URZ ;  /* 0x0000003f00057c82 */ /* 0x000fe20008000000 */
[----:B------:R-:W-:Y:S01]  /*1a480*/  ULDC UR6, c[0x0][0xd14] ;  /* 0x0003450000067ab9 */ /* 0x000fe20000000800 */
[----:B------:R-:W-:Y:S02]  /*1a490*/  IMAD.MOV.U32 R16, RZ, RZ, R4 ;  /* 0x000000ffff107224 */ /* 0x000fe400078e0004 */
[----:B------:R-:W-:Y:S02]  /*1a4a0*/  IMAD.U32 R17, RZ, RZ, UR4 ;  /* 0x00000004ff117e24 */ /* 0x000fe4000f8e00ff */
[----:B------:R-:W-:Y:S02]  /*1a4b0*/  IMAD.U32 R18, RZ, RZ, UR5 ;  /* 0x00000005ff127e24 */ /* 0x000fe4000f8e00ff */
[----:B------:R-:W-:-:S07]  /*1a4c0*/  IMAD.U32 R19, RZ, RZ, UR6 ;  /* 0x00000006ff137e24 */ /* 0x000fce000f8e00ff */
.L_x_4582:
        /* <DEDUP_REMOVED lines=12> */
.L_x_4499:
[----:B-1----:R-:W3:Y:S01]  /*1a590*/  LDL.LU R0, [R1+0x2c] ;  /* 0x00002c0001007983 */ /* 0x002ee20000300800 */
        /* <DEDUP_REMOVED lines=10> */
.L_x_4703:
[----:B------:R-:W-:-:S03]  /*1a640*/  UMOV UR4, 0xffffffff ;  /* 0xffffffff00047882 */ /* 0x000fc60000000000 */
[----:B------:R-:W-:Y:S05]  /*1a650*/  BRA.DIV UR4, `(.L_x_4585) ;  /* 0x0000002204b07947 */ /* 0x000fea000b800000 */
[----:B------:R-:W2:Y:S02]  /*1a660*/  S2R R2, SR_TID.X ;  /* 0x0000000000027919 */ /* 0x000ea40000002100 */
[----:B--2---:R-:W-:-:S04]  /*1a670*/  SHF.R.U32.HI R2, RZ, 0x5, R2 ;  /* 0x00000005ff027819 */ /* 0x004fc80000011602 */
[----:B------:R-:W-:-:S05]  /*1a680*/  LOP3.LUT R2, R2, 0x3, RZ, 0xc0, !PT ;  /* 0x0000000302027812 */ /* 0x000fca00078ec0ff */
[----:B------:R2:W3:Y:S02]  /*1a690*/  SHFL.IDX PT, R14, R2, RZ, 0x1f ;  /* 0x00001fff020e7589 */ /* 0x0004e400000e0000 */
.L_x_4706:
[----:B---3--:R-:W-:-:S13]  /*1a6a0*/  ISETP.NE.AND P0, PT, R14, RZ, PT ;  /* 0x000000ff0e00720c */ /* 0x008fda0003f05270 */
[----:B------:R-:W-:Y:S05]  /*1a6b0*/  @P0 BRA `(.L_x_4335) ;  /* 0x0000000000940947 */ /* 0x000fea0003800000 */
[----:B------:R-:W-:-:S03]  /*1a6c0*/  UMOV UR4, 0xffffffff ;  /* 0xffffffff00047882 */ /* 0x000fc60000000000 */
[----:B------:R-:W-:Y:S05]  /*1a6d0*/  BRA.DIV UR4, `(.L_x_4586) ;  /* 0x0000002204c47947 */ /* 0x000fea000b800000 */
[----:B------:R-:W-:-:S13]  /*1a6e0*/  ELECT P6, URZ, PT ;  /* 0x00000000003f782f */ /* 0x000fda00038c0000 */
.L_x_4709:
[----:B------:R-:W-:Y:S05]  /*1a6f0*/  @!P6 BRA `(.L_x_4335) ;  /* 0x000000000084e947 */ /* 0x000fea0003800000 */
[----:B--2---:R-:W2:Y:S02]  /*1a700*/  LDL.LU R2, [R1+0x34] ;  /* 0x0000340001027983 */ /* 0x004ea40000300800 */
[----:B--2---:R-:W-:-:S04]  /*1a710*/  LOP3.LUT R2, R2, 0x2, RZ, 0xfc, !PT ;  /* 0x0000000202027812 */ /* 0x004fc800078efcff */
[----:B------:R-:W-:-:S13]  /*1a720*/  ISETP.NE.AND P2, PT, R2, 0x3, PT ;  /* 0x000000030200780c */ /* 0x000fda0003f45270 */
[----:B------:R-:W-:Y:S05]  /*1a730*/  @!P2 BRA `(.L_x_4587) ;  /* 0x000000000004a947 */ /* 0x000fea0003800000 */
[----:B------:R-:W-:Y:S01]  /*1a740*/  BPT.TRAP 0x1 ;  /* 0x000000040000795c */ /* 0x000fe20000300000 */
.L_x_4587:
        /* <DEDUP_REMOVED lines=14> */
.L_x_4710:
[----:B------:R-:W2:Y:S02]  /*1a830*/  SYNCS.PHASECHK.TRANS64.TRYWAIT P0, [R7+URZ], R2 ;  /* 0x00000002070075a7 */ /* 0x000ea4000800017f */
[----:B--2---:R-:W-:Y:S05]  /*1a840*/  @!P0 BRA `(.L_x_4589) ;  /* 0x00000020009c8947 */ /* 0x004fea0003800000 */
.L_x_4711:
[----:B------:R-:W-:Y:S05]  /*1a850*/  @!P2 BRA `(.L_x_4590) ;  /* 0x000000000004a947 */ /* 0x000fea0003800000 */
[----:B------:R-:W-:Y:S01]  /*1a860*/  BPT.TRAP 0x1 ;  /* 0x000000040000795c */ /* 0x000fe20000300000 */
.L_x_4590:
[----:B------:R-:W3:Y:S01]  /*1a870*/  LDL.LU R4, [R1] ;  /* 0x0000000001047983 */ /* 0x000ee20000300800 */
[----:B------:R-:W-:-:S04]  /*1a880*/  VIADD R0, R0, 0x32460 ;  /* 0x0003246000007836 */ /* 0x000fc80000000000 */
[----:B---3--:R-:W-:-:S04]  /*1a890*/  IMAD R4, R4, 0x8, R0 ;  /* 0x0000000804047824 */ /* 0x008fc800078e0200 */
[----:B------:R-:W3:Y:S02]  /*1a8a0*/  SYNCS.PHASECHK.TRANS64.TRYWAIT P0, [R4+URZ], R5 ;  /* 0x00000005040075a7 */ /* 0x000ee4000800017f */
[----:B---3--:R-:W-:Y:S05]  /*1a8b0*/  @!P0 BRA `(.L_x_4591) ;  /* 0x0000002000948947 */ /* 0x008fea0003800000 */
.L_x_4712:
[----:B------:R-:W-:-:S07]  /*1a8c0*/  IMAD R3, R3, 0x8, R0 ;  /* 0x0000000803037824 */ /* 0x000fce00078e0200 */
.L_x_4592:
[----:B----4-:R4:W0:Y:S02]  /*1a8d0*/  SYNCS.PHASECHK.TRANS64.TRYWAIT P0, [R3+URZ], R2 ;  /* 0x00000002030075a7 */ /* 0x010824000800017f */
[----:B0-----:R-:W-:Y:S05]  /*1a8e0*/  @!P0 NANOSLEEP.SYNCS 0x989680 ;  /* 0x009896800000895d */ /* 0x001fea0003900000 */
[----:B------:R-:W0:Y:S02]  /*1a8f0*/  @!P0 SYNCS.PHASECHK.TRANS64 P0, [R3+URZ], R2 ;  /* 0x00000002030085a7 */ /* 0x000e24000800007f */
[----:B0-----:R-:W-:Y:S05]  /*1a900*/  @!P0 BRA `(.L_x_4592) ;  /* 0xfffffffc00f08947 */ /* 0x001fea000383ffff */
.L_x_4335:
[----:B------:R-:W-:Y:S05]  /*1a910*/  BSYNC B7 ;  /* 0x0000000000077941 */ /* 0x000fea0003800000 */
.L_x_4332:
[----:B------:R-:W-:Y:S05]  /*1a920*/  EXIT ;  /* 0x000000000000794d */ /* 0x000fea0003800000 */
.L_x_4353:
[----:B0-----:R0:W1:Y:S02]  /*1a930*/  SYNCS.PHASECHK.TRANS64.TRYWAIT P6, [R90+URZ+0x32490], R111 ;  /* 0x0324906f5a0075a7 */ /* 0x00106400080c017f */
[----:B-1----:R-:W-:Y:S05]  /*1a940*/  @!P6 NANOSLEEP.SYNCS 0x989680 ;  /* 0x009896800000e95d */ /* 0x002fea0003900000 */
[----:B------:R-:W1:Y:S02]  /*1a950*/  @!P6 SYNCS.PHASECHK.TRANS64 P6, [R90+URZ+0x32490], R111 ;  /* 0x0324906f5a00e5a7 */ /* 0x000e6400080c007f */
[----:B-1----:R-:W-:Y:S05]  /*1a960*/  @!P6 BRA `(.L_x_4353) ;  /* 0xfffffffc00f0e947 */ /* 0x002fea000383ffff */
[----:B------:R-:W-:Y:S05]  /*1a970*/  BRA `(.L_x_4593) ;  /* 0xfffffe8400247947 */ /* 0x000fea000383ffff */
.L_x_4371:
[----:B0-----:R0:W1:Y:S02]  /*1a980*/  SYNCS.PHASECHK.TRANS64.TRYWAIT P5, [R90+URZ+0x32490], R111 ;  /* 0x0324906f5a0075a7 */ /* 0x00106400080a017f */
[----:B-1----:R-:W-:Y:S05]  /*1a990*/  @!P5 NANOSLEEP.SYNCS 0x989680 ;  /* 0x009896800000d95d */ /* 0x002fea0003900000 */
[----:B------:R-:W1:Y:S02]  /*1a9a0*/  @!P5 SYNCS.PHASECHK.TRANS64 P5, [R90+URZ+0x32490], R111 ;  /* 0x0324906f5a00d5a7 */ /* 0x000e6400080a007f */
[----:B-1----:R-:W-:Y:S05]  /*1a9b0*/  @!P5 BRA `(.L_x_4371) ;  /* 0xfffffffc00f0d947 */ /* 0x002fea000383ffff */
[----:B------:R-:W-:Y:S05]  /*1a9c0*/  BRA `(.L_x_4594) ;  /* 0xfffffe9400d87947 */ /* 0x000fea000383ffff */
.L_x_4380:
[----:B0-----:R0:W1:Y:S02]  /*1a9d0*/  SYNCS.PHASECHK.TRANS64.TRYWAIT P4, [R90+URZ+0x32490], R111 ;  /* 0x0324906f5a0075a7 */ /* 0x001064000808017f */
[----:B-1----:R-:W-:Y:S05]  /*1a9e0*/  @!P4 NANOSLEEP.SYNCS 0x989680 ;  /* 0x009896800000c95d */ /* 0x002fea0003900000 */
[----:B------:R-:W1:Y:S02]  /*1a9f0*/  @!P4 SYNCS.PHASECHK.TRANS64 P4, [R90+URZ+0x32490], R111 ;  /* 0x0324906f5a00c5a7 */ /* 0x000e64000808007f */
[----:B-1----:R-:W-:Y:S05]  /*1aa00*/  @!P4 BRA `(.L_x_4380) ;  /* 0xfffffffc00f0c947 */ /* 0x002fea000383ffff */
[----:B------:R-:W-:Y:S05]  /*1aa10*/  BRA `(.L_x_4595) ;  /* 0xfffffea800287947 */ /* 0x000fea000383ffff */
.L_x_4386:
[----:B-1----:R1:W2:Y:S02]  /*1aa20*/  SYNCS.PHASECHK.TRANS64.TRYWAIT P3, [R90+URZ+0x324b0], R111 ;  /* 0x0324b06f5a0075a7 */ /* 0x0022a4000806017f */
[----:B--2---:R-:W-:Y:S05]  /*1aa30*/  @!P3 NANOSLEEP.SYNCS 0x989680 ;  /* 0x009896800000b95d */ /* 0x004fea0003900000 */
[----:B------:R-:W2:Y:S02]  /*1aa40*/  @!P3 SYNCS.PHASECHK.TRANS64 P3, [R90+URZ+0x324b0], R111 ;  /* 0x0324b06f5a00b5a7 */ /* 0x000ea4000806007f */
[----:B--2---:R-:W-:Y:S05]  /*1aa50*/  @!P3 BRA `(.L_x_4386) ;  /* 0xfffffffc00f0b947 */ /* 0x004fea000383ffff */
[----:B------:R-:W-:Y:S05]  /*1aa60*/  BRA `(.L_x_4596) ;  /* 0xfffffea800bc7947 */ /* 0x000fea000383ffff */
.L_x_4394:
        /* <DEDUP_REMOVED lines=13> */
.L_x_4598:
[----:B------:R-:W-:Y:S05]  /*1ab40*/  BSYNC B0 ;  /* 0x0000000000007941 */ /* 0x000fea0003800000 */
.L_x_4597:
[----:B------:R-:W-:Y:S05]  /*1ab50*/  BRA `(.L_x_4599) ;  /* 0xfffffeb400607947 */ /* 0x000fea000383ffff */
.L_x_4410:
        /* <DEDUP_REMOVED lines=8> */
.L_x_4601:
[----:B------:R-:W-:Y:S05]  /*1abe0*/  BSYNC B1 ;  /* 0x0000000000017941 */ /* 0x000fea0003800000 */
.L_x_4600:
[----:B------:R-:W-:Y:S05]  /*1abf0*/  BRA `(.L_x_4602) ;  /* 0xfffffec000e47947 */ /* 0x000fea000383ffff */
.L_x_4411:
        /* <DEDUP_REMOVED lines=8> */
.L_x_4604:
[----:B------:R-:W-:Y:S05]  /*1ac80*/  BSYNC B1 ;  /* 0x0000000000017941 */ /* 0x000fea0003800000 */
.L_x_4603:
[----:B------:R-:W-:Y:S05]  /*1ac90*/  BRA `(.L_x_4605) ;  /* 0xfffffec000c47947 */ /* 0x000fea000383ffff */
.L_x_4412:
        /* <DEDUP_REMOVED lines=8> */
.L_x_4607:
[----:B------:R-:W-:Y:S05]  /*1ad20*/  BSYNC B1 ;  /* 0x0000000000017941 */ /* 0x000fea0003800000 */
.L_x_4606:
[----:B------:R-:W-:Y:S05]  /*1ad30*/  BRA `(.L_x_4608) ;  /* 0xfffffec000a47947 */ /* 0x000fea000383ffff */
.L_x_4413:
        /* <DEDUP_REMOVED lines=8> */
.L_x_4610:
[----:B------:R-:W-:Y:S05]  /*1adc0*/  BSYNC B1 ;  /* 0x0000000000017941 */ /* 0x000fea0003800000 */
.L_x_4609:
[----:B------:R-:W-:Y:S05]  /*1add0*/  BRA `(.L_x_4611) ;  /* 0xfffffec000847947 */ /* 0x000fea000383ffff */
.L_x_4414:
        /* <DEDUP_REMOVED lines=8> */
.L_x_4613:
[----:B------:R-:W-:Y:S05]  /*1ae60*/  BSYNC B1 ;  /* 0x0000000000017941 */ /* 0x000fea0003800000 */
.L_x_4612:
[----:B------:R-:W-:Y:S05]  /*1ae70*/  BRA `(.L_x_4614) ;  /* 0xfffffec000647947 */ /* 0x000fea000383ffff */
.L_x_4415:
        /* <DEDUP_REMOVED lines=8> */
.L_x_4616:
[----:B------:R-:W-:Y:S05]  /*1af00*/  BSYNC B1 ;  /* 0x0000000000017941 */ /* 0x000fea0003800000 */
.L_x_4615:
[----:B------:R-:W-:Y:S05]  /*1af10*/  BRA `(.L_x_4617) ;  /* 0xfffffec000447947 */ /* 0x000fea000383ffff */
.L_x_4416:
        /* <DEDUP_REMOVED lines=8> */
.L_x_4619:
[----:B------:R-:W-:Y:S05]  /*1afa0*/  BSYNC B1 ;  /* 0x0000000000017941 */ /* 0x000fea0003800000 */
.L_x_4618:
[----:B------:R-:W-:Y:S05]  /*1afb0*/  BRA `(.L_x_4620) ;  /* 0xfffffec000247947 */ /* 0x000fea000383ffff */
.L_x_4417:
        /* <DEDUP_REMOVED lines=8> */
.L_x_4622:
[----:B------:R-:W-:Y:S05]  /*1b040*/  BSYNC B1 ;  /* 0x0000000000017941 */ /* 0x000fea0003800000 */
.L_x_4621:
[----:B------:R-:W-:Y:S05]  /*1b050*/  BRA `(.L_x_4623) ;  /* 0xfffffec000047947 */ /* 0x000fea000383ffff */
.L_x_4419:
[----:B0-----:R0:W1:Y:S02]  /*1b060*/  SYNCS.PHASECHK.TRANS64.TRYWAIT P2, [R17+URZ+0x32400], R6 ;  /* 0x03240006110075a7 */ /* 0x001064000804017f */
[----:B-1----:R-:W-:Y:S05]  /*1b070*/  @!P2 NANOSLEEP.SYNCS 0x989680 ;  /* 0x009896800000a95d */ /* 0x002fea0003900000 */
[----:B------:R-:W1:Y:S02]  /*1b080*/  @!P2 SYNCS.PHASECHK.TRANS64 P2, [R17+URZ+0x32400], R6 ;  /* 0x032400061100a5a7 */ /* 0x000e64000804007f */
[----:B-1----:R-:W-:Y:S05]  /*1b090*/  @!P2 BRA `(.L_x_4419) ;  /* 0xfffffffc00f0a947 */ /* 0x002fea000383ffff */
[----:B------:R-:W-:Y:S05]  /*1b0a0*/  BRA `(.L_x_4624) ;  /* 0xfffffec000887947 */ /* 0x000fea000383ffff */
.L_x_4427:
        /* <DEDUP_REMOVED lines=8> */
.L_x_4626:
[----:B------:R-:W-:Y:S05]  /*1b130*/  BSYNC B1 ;  /* 0x0000000000017941 */ /* 0x000fea0003800000 */
.L_x_4625:
[----:B------:R-:W-:Y:S05]  /*1b140*/  BRA `(.L_x_4627) ;  /* 0xfffffed000c07947 */ /* 0x000fea000383ffff */
.L_x_4428:
        /* <DEDUP_REMOVED lines=8> */
.L_x_4629:
[----:B------:R-:W-:Y:S05]  /*1b1d0*/  BSYNC B1 ;  /* 0x0000000000017941 */ /* 0x000fea0003800000 */
.L_x_4628:
[----:B------:R-:W-:Y:S05]  /*1b1e0*/  BRA `(.L_x_4630) ;  /* 0xfffffed000a07947 */ /* 0x000fea000383ffff */
.L_x_4429:
        /* <DEDUP_REMOVED lines=8> */
.L_x_4632:
[----:B------:R-:W-:Y:S05]  /*1b270*/  BSYNC B1 ;  /* 0x0000000000017941 */ /* 0x000fea0003800000 */
.L_x_4631:
[----:B------:R-:W-:Y:S05]  /*1b280*/  BRA `(.L_x_4633) ;  /* 0xfffffed000807947 */ /* 0x000fea000383ffff */
.L_x_4430:
        /* <DEDUP_REMOVED lines=8> */
.L_x_4635:
[----:B------:R-:W-:Y:S05]  /*1b310*/  BSYNC B1 ;  /* 0x0000000000017941 */ /* 0x000fea0003800000 */
.L_x_4634:
[----:B------:R-:W-:Y:S05]  /*1b320*/  BRA `(.L_x_4636) ;  /* 0xfffffed000607947 */ /* 0x000fea000383ffff */
.L_x_4431:
        /* <DEDUP_REMOVED lines=8> */
.L_x_4638:
[----:B------:R-:W-:Y:S05]  /*1b3b0*/  BSYNC B1 ;  /* 0x0000000000017941 */ /* 0x000fea0003800000 */
.L_x_4637:
[----:B------:R-:W-:Y:S05]  /*1b3c0*/  BRA `(.L_x_4639) ;  /* 0xfffffed000407947 */ /* 0x000fea000383ffff */
.L_x_4432:
        /* <DEDUP_REMOVED lines=8> */
.L_x_4641:
[----:B------:R-:W-:Y:S05]  /*1b450*/  BSYNC B1 ;  /* 0x0000000000017941 */ /* 0x000fea0003800000 */
.L_x_4640:
[----:B------:R-:W-:Y:S05]  /*1b460*/  BRA `(.L_x_4642) ;  /* 0xfffffed000247947 */ /* 0x000fea000383ffff */
.L_x_4433:
        /* <DEDUP_REMOVED lines=8> */
.L_x_4644:
[----:B------:R-:W-:Y:S05]  /*1b4f0*/  BSYNC B1 ;  /* 0x0000000000017941 */ /* 0x000fea0003800000 */
.L_x_4643:
[----:B------:R-:W-:Y:S05]  /*1b500*/  BRA `(.L_x_4645) ;  /* 0xfffffed000087947 */ /* 0x000fea000383ffff */
.L_x_4434:
        /* <DEDUP_REMOVED lines=8> */
.L_x_4647:
[----:B------:R-:W-:Y:S05]  /*1b590*/  BSYNC B1 ;  /* 0x0000000000017941 */ /* 0x000fea0003800000 */
.L_x_4646:
[----:B------:R-:W-:Y:S05]  /*1b5a0*/  BRA `(.L_x_4648) ;  /* 0xfffffecc00ec7947 */ /* 0x000fea000383ffff */
.L_x_4436:
[----:B0-----:R0:W1:Y:S02]  /*1b5b0*/  SYNCS.PHASECHK.TRANS64.TRYWAIT P1, [R17+URZ+0x32400], R4 ;  /* 0x03240004110075a7 */ /* 0x001064000802017f */
[----:B-1----:R-:W-:Y:S05]  /*1b5c0*/  @!P1 NANOSLEEP.SYNCS 0x989680 ;  /* 0x009896800000995d */ /* 0x002fea0003900000 */
[----:B------:R-:W1:Y:S02]  /*1b5d0*/  @!P1 SYNCS.PHASECHK.TRANS64 P1, [R17+URZ+0x32400], R4 ;  /* 0x03240004110095a7 */ /* 0x000e64000802007f */
[----:B-1----:R-:W-:Y:S05]  /*1b5e0*/  @!P1 BRA `(.L_x_4436) ;  /* 0xfffffffc00f09947 */ /* 0x002fea000383ffff */
[----:B------:R-:W-:Y:S05]  /*1b5f0*/  BRA `(.L_x_4649) ;  /* 0xfffffed000607947 */ /* 0x000fea000383ffff */
.L_x_4442:
[----:B--2---:R2:W4:Y:S02]  /*1b600*/  SYNCS.PHASECHK.TRANS64.TRYWAIT P1, [R173+URZ+0x32430], R6 ;  /* 0x03243006ad0075a7 */ /* 0x004524000802017f */
[----:B----4-:R-:W-:Y:S05]  /*1b610*/  @!P1 NANOSLEEP.SYNCS 0x989680 ;  /* 0x009896800000995d */ /* 0x010fea0003900000 */
[----:B------:R-:W4:Y:S02]  /*1b620*/  @!P1 SYNCS.PHASECHK.TRANS64 P1, [R173+URZ+0x32430], R6 ;  /* 0x03243006ad0095a7 */ /* 0x000f24000802007f */
[----:B----4-:R-:W-:Y:S05]  /*1b630*/  @!P1 BRA `(.L_x_4442) ;  /* 0xfffffffc00f09947 */ /* 0x010fea000383ffff */
[----:B------:R-:W-:Y:S05]  /*1b640*/  BRA `(.L_x_4441) ;  /* 0xfffffee000307947 */ /* 0x000fea000383ffff */
.L_x_4444:
[----:B---3--:R3:W4:Y:S02]  /*1b650*/  SYNCS.PHASECHK.TRANS64.TRYWAIT P1, [R17+URZ+0x32410], R8 ;  /* 0x03241008110075a7 */ /* 0x008724000802017f */
[----:B----4-:R-:W-:Y:S05]  /*1b660*/  @!P1 NANOSLEEP.SYNCS 0x989680 ;  /* 0x009896800000995d */ /* 0x010fea0003900000 */
[----:B------:R-:W4:Y:S02]  /*1b670*/  @!P1 SYNCS.PHASECHK.TRANS64 P1, [R17+URZ+0x32410], R8 ;  /* 0x03241008110095a7 */ /* 0x000f24000802007f */
[----:B----4-:R-:W-:Y:S05]  /*1b680*/  @!P1 BRA `(.L_x_4444) ;  /* 0xfffffffc00f09947 */ /* 0x010fea000383ffff */
[----:B------:R-:W-:Y:S05]  /*1b690*/  BRA `(.L_x_4650) ;  /* 0xfffffee000dc7947 */ /* 0x000fea000383ffff */
.L_x_4449:
[----:B0-----:R0:W1:Y:S02]  /*1b6a0*/  SYNCS.PHASECHK.TRANS64.TRYWAIT P2, [R173+URZ+0x32450], R6 ;  /* 0x03245006ad0075a7 */ /* 0x001064000804017f */
[----:B-1----:R-:W-:Y:S05]  /*1b6b0*/  @!P2 NANOSLEEP.SYNCS 0x989680 ;  /* 0x009896800000a95d */ /* 0x002fea0003900000 */
[----:B------:R-:W1:Y:S02]  /*1b6c0*/  @!P2 SYNCS.PHASECHK.TRANS64 P2, [R173+URZ+0x32450], R6 ;  /* 0x03245006ad00a5a7 */ /* 0x000e64000804007f */
[----:B-1----:R-:W-:Y:S05]  /*1b6d0*/  @!P2 BRA `(.L_x_4449) ;  /* 0xfffffffc00f0a947 */ /* 0x002fea000383ffff */
[----:B------:R-:W-:Y:S05]  /*1b6e0*/  BRA `(.L_x_4448) ;  /* 0xfffffee000fc7947 */ /* 0x000fea000383ffff */
.L_x_4454:
[----:B--2---:R2:W3:Y:S02]  /*1b6f0*/  SYNCS.PHASECHK.TRANS64.TRYWAIT P2, [R201+URZ+0x32430], R10 ;  /* 0x0324300ac90075a7 */ /* 0x0044e4000804017f */
[----:B---3--:R-:W-:Y:S05]  /*1b700*/  @!P2 NANOSLEEP.SYNCS 0x989680 ;  /* 0x009896800000a95d */ /* 0x008fea0003900000 */
[----:B------:R-:W3:Y:S02]  /*1b710*/  @!P2 SYNCS.PHASECHK.TRANS64 P2, [R201+URZ+0x32430], R10 ;  /* 0x0324300ac900a5a7 */ /* 0x000ee4000804007f */
[----:B---3--:R-:W-:Y:S05]  /*1b720*/  @!P2 BRA `(.L_x_4454) ;  /* 0xfffffffc00f0a947 */ /* 0x008fea000383ffff */
[----:B------:R-:W-:Y:S05]  /*1b730*/  BRA `(.L_x_4453) ;  /* 0xffffff0800707947 */ /* 0x000fea000383ffff */
.L_x_4459:
[----:B---3--:R3:W4:Y:S02]  /*1b740*/  SYNCS.PHASECHK.TRANS64.TRYWAIT P2, [R201+URZ+0x32450], R10 ;  /* 0x0324500ac90075a7 */ /* 0x008724000804017f */
[----:B----4-:R-:W-:Y:S05]  /*1b750*/  @!P2 NANOSLEEP.SYNCS 0x989680 ;  /* 0x009896800000a95d */ /* 0x010fea0003900000 */
[----:B------:R-:W4:Y:S02]  /*1b760*/  @!P2 SYNCS.PHASECHK.TRANS64 P2, [R201+URZ+0x32450], R10 ;  /* 0x0324500ac900a5a7 */ /* 0x000f24000804007f */
[----:B----4-:R-:W-:Y:S05]  /*1b770*/  @!P2 BRA `(.L_x_4459) ;  /* 0xfffffffc00f0a947 */ /* 0x010fea000383ffff */
[----:B------:R-:W-:Y:S05]  /*1b780*/  BRA `(.L_x_4458) ;  /* 0xffffff0c000c7947 */ /* 0x000fea000383ffff */
.L_x_4465:
[----:B--2---:R2:W3:Y:S02]  /*1b790*/  SYNCS.PHASECHK.TRANS64.TRYWAIT P2, [R215+URZ+0x32430], R10 ;  /* 0x0324300ad70075a7 */ /* 0x0044e4000804017f */
[----:B---3--:R-:W-:Y:S05]  /*1b7a0*/  @!P2 NANOSLEEP.SYNCS 0x989680 ;  /* 0x009896800000a95d */ /* 0x008fea0003900000 */
[----:B------:R-:W3:Y:S02]  /*1b7b0*/  @!P2 SYNCS.PHASECHK.TRANS64 P2, [R215+URZ+0x32430], R10 ;  /* 0x0324300ad700a5a7 */ /* 0x000ee4000804007f */
[----:B---3--:R-:W-:Y:S05]  /*1b7c0*/  @!P2 BRA `(.L_x_4465) ;  /* 0xfffffffc00f0a947 */ /* 0x008fea000383ffff */
[----:B------:R-:W-:Y:S05]  /*1b7d0*/  BRA `(.L_x_4464) ;  /* 0xffffff3800307947 */ /* 0x000fea000383ffff */
.L_x_4470:
[----:B---3--:R3:W4:Y:S02]  /*1b7e0*/  SYNCS.PHASECHK.TRANS64.TRYWAIT P2, [R215+URZ+0x32450], R10 ;  /* 0x0324500ad70075a7 */ /* 0x008724000804017f */
[----:B----4-:R-:W-:Y:S05]  /*1b7f0*/  @!P2 NANOSLEEP.SYNCS 0x989680 ;  /* 0x009896800000a95d */ /* 0x010fea0003900000 */
[----:B------:R-:W4:Y:S02]  /*1b800*/  @!P2 SYNCS.PHASECHK.TRANS64 P2, [R215+URZ+0x32450], R10 ;  /* 0x0324500ad700a5a7 */ /* 0x000f24000804007f */
[----:B----4-:R-:W-:Y:S05]  /*1b810*/  @!P2 BRA `(.L_x_4470) ;  /* 0xfffffffc00f0a947 */ /* 0x010fea000383ffff */
[----:B------:R-:W-:Y:S05]  /*1b820*/  BRA `(.L_x_4469) ;  /* 0xffffff3800cc7947 */ /* 0x000fea000383ffff */
.L_x_4505:
        /* <DEDUP_REMOVED lines=11> */
.L_x_4652:
[----:B------:R-:W-:Y:S05]  /*1b8e0*/  BSYNC B1 ;  /* 0x0000000000017941 */ /* 0x000fea0003800000 */
.L_x_4651:
[----:B------:R-:W-:Y:S05]  /*1b8f0*/  BRA `(.L_x_4653) ;  /* 0xffffffa400e07947 */ /* 0x000fea000383ffff */
.L_x_4506:
[----:B------:R-:W-:Y:S01]  /*1b900*/  BSSY B1, `(.L_x_4654) ;  /* 0x0000006000017945 */ /* 0x000fe20003800000 */
[----:B------:R-:W-:-:S07]  /*1b910*/  IMAD.MOV.U32 R15, RZ, RZ, -0x1 ;  /* 0xffffffffff0f7424 */ /* 0x000fce00078e00ff */
[----:B------:R-:W-:Y:S05]  /*1b920*/  WARPSYNC.COLLECTIVE R15, `(.L_x_4655) ;  /* 0x000000000f0c7348 */ /* 0x000fea0003c00000 */
[----:B------:R-:W-:Y:S02]  /*1b930*/  ELECT P6, UR62, PT ;  /* 0x00000000003e782f */ /* 0x000fe400038c0000 */
[----:B------:R-:W-:Y:S01]  /*1b940*/  MOV R14, UR62 ;  /* 0x0000003e000e7c02 */ /* 0x000fe20008000f00 */
[----:B------:R-:W-:Y:S10]  /*1b950*/  ENDCOLLECTIVE ;  /* 0x000000000000791b */ /* 0x000ff40003800000 */
.L_x_4655:
[----:B------:R-:W-:Y:S05]  /*1b960*/  BSYNC B1 ;  /* 0x0000000000017941 */ /* 0x000fea0003800000 */
.L_x_4654:
[----:B------:R-:W-:Y:S05]  /*1b970*/  BRA `(.L_x_4656) ;  /* 0xffffffa400cc7947 */ /* 0x000fea000383ffff */
.L_x_4507:
[----:B0-----:R0:W1:Y:S02]  /*1b980*/  SYNCS.PHASECHK.TRANS64.TRYWAIT P0, [R9+URZ+0x32420], R5 ;  /* 0x03242005090075a7 */ /* 0x001064000800017f */
[----:B-1----:R-:W-:Y:S05]  /*1b990*/  @!P0 NANOSLEEP.SYNCS 0x989680 ;  /* 0x009896800000895d */ /* 0x002fea0003900000 */
[----:B------:R-:W1:Y:S02]  /*1b9a0*/  @!P0 SYNCS.PHASECHK.TRANS64 P0, [R9+URZ+0x32420], R5 ;  /* 0x03242005090085a7 */ /* 0x000e64000800007f */
[----:B-1----:R-:W-:Y:S05]  /*1b9b0*/  @!P0 BRA `(.L_x_4507) ;  /* 0xfffffffc00f08947 */ /* 0x002fea000383ffff */
[----:B------:R-:W-:Y:S05]  /*1b9c0*/  BRA `(.L_x_4657) ;  /* 0xffffffa400e47947 */ /* 0x000fea000383ffff */
.L_x_4510:
[----:B0-----:R0:W1:Y:S02]  /*1b9d0*/  SYNCS.PHASECHK.TRANS64.TRYWAIT P0, [R5+URZ+0x324a0], R7 ;  /* 0x0324a007050075a7 */ /* 0x001064000800017f */
[----:B-1----:R-:W-:Y:S05]  /*1b9e0*/  @!P0 NANOSLEEP.SYNCS 0x989680 ;  /* 0x009896800000895d */ /* 0x002fea0003900000 */
[----:B------:R-:W1:Y:S02]  /*1b9f0*/  @!P0 SYNCS.PHASECHK.TRANS64 P0, [R5+URZ+0x324a0], R7 ;  /* 0x0324a007050085a7 */ /* 0x000e64000800007f */
[----:B-1----:R-:W-:Y:S05]  /*1ba00*/  @!P0 BRA `(.L_x_4510) ;  /* 0xfffffffc00f08947 */ /* 0x002fea000383ffff */
[----:B------:R-:W-:Y:S05]  /*1ba10*/  BRA `(.L_x_4658) ;  /* 0xffffffa400f07947 */ /* 0x000fea000383ffff */
.L_x_4512:
[----:B-1----:R1:W2:Y:S02]  /*1ba20*/  SYNCS.PHASECHK.TRANS64.TRYWAIT P0, [R5+URZ+0x324c0], R7 ;  /* 0x0324c007050075a7 */ /* 0x0022a4000800017f */
[----:B--2---:R-:W-:Y:S05]  /*1ba30*/  @!P0 NANOSLEEP.SYNCS 0x989680 ;  /* 0x009896800000895d */ /* 0x004fea0003900000 */
[----:B------:R-:W2:Y:S02]  /*1ba40*/  @!P0 SYNCS.PHASECHK.TRANS64 P0, [R5+URZ+0x324c0], R7 ;  /* 0x0324c007050085a7 */ /* 0x000ea4000800007f */
[----:B--2---:R-:W-:Y:S05]  /*1ba50*/  @!P0 BRA `(.L_x_4512) ;  /* 0xfffffffc00f08947 */ /* 0x004fea000383ffff */
[----:B------:R-:W-:Y:S05]  /*1ba60*/  BRA `(.L_x_4659) ;  /* 0xffffffa800547947 */ /* 0x000fea000383ffff */
.L_x_4516:
[----:B0-----:R0:W1:Y:S02]  /*1ba70*/  SYNCS.PHASECHK.TRANS64.TRYWAIT P0, [R6+URZ+0x324a0], R7 ;  /* 0x0324a007060075a7 */ /* 0x001064000800017f */
[----:B-1----:R-:W-:Y:S05]  /*1ba80*/  @!P0 NANOSLEEP.SYNCS 0x989680 ;  /* 0x009896800000895d */ /* 0x002fea0003900000 */
[----:B------:R-:W1:Y:S02]  /*1ba90*/  @!P0 SYNCS.PHASECHK.TRANS64 P0, [R6+URZ+0x324a0], R7 ;  /* 0x0324a007060085a7 */ /* 0x000e64000800007f */
[----:B-1----:R-:W-:Y:S05]  /*1baa0*/  @!P0 BRA `(.L_x_4516) ;  /* 0xfffffffc00f08947 */ /* 0x002fea000383ffff */
[----:B------:R-:W-:Y:S05]  /*1bab0*/  BRA `(.L_x_4660) ;  /* 0xffffffac00447947 */ /* 0x000fea000383ffff */
.L_x_4518:
[----:B-1----:R1:W2:Y:S02]  /*1bac0*/  SYNCS.PHASECHK.TRANS64.TRYWAIT P1, [R6+URZ+0x324c0], R7 ;  /* 0x0324c007060075a7 */ /* 0x0022a4000802017f */
[----:B--2---:R-:W-:Y:S05]  /*1bad0*/  @!P1 NANOSLEEP.SYNCS 0x989680 ;  /* 0x009896800000995d */ /* 0x004fea0003900000 */
[----:B------:R-:W2:Y:S02]  /*1bae0*/  @!P1 SYNCS.PHASECHK.TRANS64 P1, [R6+URZ+0x324c0], R7 ;  /* 0x0324c007060095a7 */ /* 0x000ea4000802007f */
[----:B--2---:R-:W-:Y:S05]  /*1baf0*/  @!P1 BRA `(.L_x_4518) ;  /* 0xfffffffc00f09947 */ /* 0x004fea000383ffff */
[----:B------:R-:W-:Y:S05]  /*1bb00*/  BRA `(.L_x_4661) ;  /* 0xffffffac00a07947 */ /* 0x000fea000383ffff */
.L_x_4528:
        /* <DEDUP_REMOVED lines=11> */
.L_x_4663:
[----:B------:R-:W-:Y:S05]  /*1bbc0*/  BSYNC B0 ;  /* 0x0000000000007941 */ /* 0x000fea0003800000 */
.L_x_4662:
[----:B------:R-:W-:Y:S05]  /*1bbd0*/  BRA `(.L_x_4664) ;  /* 0xffffffb800547947 */ /* 0x000fea000383ffff */
.L_x_4529:
[----:B------:R-:W-:Y:S01]  /*1bbe0*/  BSSY B0, `(.L_x_4665) ;  /* 0x0000006000007945 */ /* 0x000fe20003800000 */
[----:B------:R-:W-:-:S07]  /*1bbf0*/  IMAD.MOV.U32 R15, RZ, RZ, -0x1 ;  /* 0xffffffffff0f7424 */ /* 0x000fce00078e00ff */
[----:B------:R-:W-:Y:S05]  /*1bc00*/  WARPSYNC.COLLECTIVE R15, `(.L_x_4666) ;  /* 0x000000000f0c7348 */ /* 0x000fea0003c00000 */
[----:B------:R-:W-:Y:S02]  /*1bc10*/  ELECT P6, UR62, PT ;  /* 0x00000000003e782f */ /* 0x000fe400038c0000 */
[----:B------:R-:W-:Y:S01]  /*1bc20*/  MOV R14, UR62 ;  /* 0x0000003e000e7c02 */ /* 0x000fe20008000f00 */
[----:B------:R-:W-:Y:S10]  /*1bc30*/  ENDCOLLECTIVE ;  /* 0x000000000000791b */ /* 0x000ff40003800000 */
.L_x_4666:
[----:B------:R-:W-:Y:S05]  /*1bc40*/  BSYNC B0 ;  /* 0x0000000000007941 */ /* 0x000fea0003800000 */
.L_x_4665:
[----:B------:R-:W-:Y:S05]  /*1bc50*/  BRA `(.L_x_4667) ;  /* 0xffffffb800447947 */ /* 0x000fea000383ffff */
.L_x_4532:
[----:B0-----:R0:W1:Y:S02]  /*1bc60*/  SYNCS.PHASECHK.TRANS64.TRYWAIT P0, [R9+URZ+0x32440], R10 ;  /* 0x0324400a090075a7 */ /* 0x001064000800017f */
[----:B-1----:R-:W-:Y:S05]  /*1bc70*/  @!P0 NANOSLEEP.SYNCS 0x989680 ;  /* 0x009896800000895d */ /* 0x002fea0003900000 */
[----:B------:R-:W1:Y:S02]  /*1bc80*/  @!P0 SYNCS.PHASECHK.TRANS64 P0, [R9+URZ+0x32440], R10 ;  /* 0x0324400a090085a7 */ /* 0x000e64000800007f */
[----:B-1----:R-:W-:Y:S05]  /*1bc90*/  @!P0 BRA `(.L_x_4532) ;  /* 0xfffffffc00f08947 */ /* 0x002fea000383ffff */
[----:B------:R-:W-:Y:S05]  /*1bca0*/  BRA `(.L_x_4668) ;  /* 0xffffffb800ac7947 */ /* 0x000fea000383ffff */
.L_x_4536:
        /* <DEDUP_REMOVED lines=8> */
.L_x_4539:
[----:B0-----:R0:W1:Y:S02]  /*1bd30*/  SYNCS.PHASECHK.TRANS64.TRYWAIT P0, [R5+URZ+0x32460], R9 ;  /* 0x03246009050075a7 */ /* 0x001064000800017f */
[----:B-1----:R-:W-:Y:S05]  /*1bd40*/  @!P0 NANOSLEEP.SYNCS 0x989680 ;  /* 0x009896800000895d */ /* 0x002fea0003900000 */
[----:B------:R-:W1:Y:S02]  /*1bd50*/  @!P0 SYNCS.PHASECHK.TRANS64 P0, [R5+URZ+0x32460], R9 ;  /* 0x03246009050085a7 */ /* 0x000e64000800007f */
[----:B-1----:R-:W-:Y:S05]  /*1bd60*/  @!P0 BRA `(.L_x_4539) ;  /* 0xfffffffc00f08947 */ /* 0x002fea000383ffff */
[----:B------:R-:W-:Y:S05]  /*1bd70*/  BRA `(.L_x_4670) ;  /* 0xffffffc000347947 */ /* 0x000fea000383ffff */
.L_x_4548:
[----:B-1----:R1:W2:Y:S02]  /*1bd80*/  SYNCS.PHASECHK.TRANS64.TRYWAIT P0, [R2+URZ+0x32440], R3 ;  /* 0x03244003020075a7 */ /* 0x0022a4000800017f */
[----:B--2---:R-:W-:Y:S05]  /*1bd90*/  @!P0 NANOSLEEP.SYNCS 0x989680 ;  /* 0x009896800000895d */ /* 0x004fea0003900000 */
[----:B------:R-:W2:Y:S02]  /*1bda0*/  @!P0 SYNCS.PHASECHK.TRANS64 P0, [R2+URZ+0x32440], R3 ;  /* 0x03244003020085a7 */ /* 0x000ea4000800007f */
[----:B--2---:R-:W-:Y:S05]  /*1bdb0*/  @!P0 BRA `(.L_x_4548) ;  /* 0xfffffffc00f08947 */ /* 0x004fea000383ffff */
[----:B------:R-:W-:Y:S05]  /*1bdc0*/  BRA `(.L_x_4671) ;  /* 0xffffffc400ac7947 */ /* 0x000fea000383ffff */
.L_x_4550:
[----:B0-----:R0:W2:Y:S02]  /*1bdd0*/  SYNCS.PHASECHK.TRANS64.TRYWAIT P0, [R2+URZ+0x32460], R3 ;  /* 0x03246003020075a7 */ /* 0x0010a4000800017f */
[----:B--2---:R-:W-:Y:S05]  /*1bde0*/  @!P0 NANOSLEEP.SYNCS 0x989680 ;  /* 0x009896800000895d */ /* 0x004fea0003900000 */
[----:B------:R-:W2:Y:S02]  /*1bdf0*/  @!P0 SYNCS.PHASECHK.TRANS64 P0, [R2+URZ+0x32460], R3 ;  /* 0x03246003020085a7 */ /* 0x000ea4000800007f */
[----:B--2---:R-:W-:Y:S05]  /*1be00*/  @!P0 BRA `(.L_x_4550) ;  /* 0xfffffffc00f08947 */ /* 0x004fea000383ffff */
[----:B------:R-:W-:Y:S05]  /*1be10*/  BRA `(.L_x_4672) ;  /* 0xffffffc8001c7947 */ /* 0x000fea000383ffff */
.L_x_4555:
[----:B--2---:R2:W3:Y:S02]  /*1be20*/  SYNCS.PHASECHK.TRANS64.TRYWAIT P0, [R2+URZ+0x32440], R3 ;  /* 0x03244003020075a7 */ /* 0x0044e4000800017f */
[----:B---3--:R-:W-:Y:S05]  /*1be30*/  @!P0 NANOSLEEP.SYNCS 0x989680 ;  /* 0x009896800000895d */ /* 0x008fea0003900000 */
[----:B------:R-:W3:Y:S02]  /*1be40*/  @!P0 SYNCS.PHASECHK.TRANS64 P0, [R2+URZ+0x32440], R3 ;  /* 0x03244003020085a7 */ /* 0x000ee4000800007f */
[----:B---3--:R-:W-:Y:S05]  /*1be50*/  @!P0 BRA `(.L_x_4555) ;  /* 0xfffffffc00f08947 */ /* 0x008fea000383ffff */
[----:B------:R-:W-:Y:S05]  /*1be60*/  BRA `(.L_x_4673) ;  /* 0xffffffcc005c7947 */ /* 0x000fea000383ffff */
.L_x_4557:
[----:B0-----:R0:W1:Y:S02]  /*1be70*/  SYNCS.PHASECHK.TRANS64.TRYWAIT P1, [R2+URZ+0x32460], R3 ;  /* 0x03246003020075a7 */ /* 0x001064000802017f */
[----:B-1----:R-:W-:Y:S05]  /*1be80*/  @!P1 NANOSLEEP.SYNCS 0x989680 ;  /* 0x009896800000995d */ /* 0x002fea0003900000 */
[----:B------:R-:W1:Y:S02]  /*1be90*/  @!P1 SYNCS.PHASECHK.TRANS64 P1, [R2+URZ+0x32460], R3 ;  /* 0x03246003020095a7 */ /* 0x000e64000802007f */
[----:B-1----:R-:W-:Y:S05]  /*1bea0*/  @!P1 BRA `(.L_x_4557) ;  /* 0xfffffffc00f09947 */ /* 0x002fea000383ffff */
[----:B------:R-:W-:Y:S05]  /*1beb0*/  BRA `(.L_x_4674) ;  /* 0xffffffcc00c87947 */ /* 0x000fea000383ffff */
.L_x_4562:
[----:B--2---:R2:W3:Y:S02]  /*1bec0*/  SYNCS.PHASECHK.TRANS64.TRYWAIT P0, [R2+URZ+0x32440], R3 ;  /* 0x03244003020075a7 */ /* 0x0044e4000800017f */
[----:B---3--:R-:W-:Y:S05]  /*1bed0*/  @!P0 NANOSLEEP.SYNCS 0x989680 ;  /* 0x009896800000895d */ /* 0x008fea0003900000 */
[----:B------:R-:W3:Y:S02]  /*1bee0*/  @!P0 SYNCS.PHASECHK.TRANS64 P0, [R2+URZ+0x32440], R3 ;  /* 0x03244003020085a7 */ /* 0x000ee4000800007f */
[----:B---3--:R-:W-:Y:S05]  /*1bef0*/  @!P0 BRA `(.L_x_4562) ;  /* 0xfffffffc00f08947 */ /* 0x008fea000383ffff */
[----:B------:R-:W-:Y:S05]  /*1bf00*/  BRA `(.L_x_4675) ;  /* 0xffffffd000ec7947 */ /* 0x000fea000383ffff */
.L_x_4564:
[----:B0-----:R0:W1:Y:S02]  /*1bf10*/  SYNCS.PHASECHK.TRANS64.TRYWAIT P1, [R2+URZ+0x32460], R3 ;  /* 0x03246003020075a7 */ /* 0x001064000802017f */
[----:B-1----:R-:W-:Y:S05]  /*1bf20*/  @!P1 NANOSLEEP.SYNCS 0x989680 ;  /* 0x009896800000995d */ /* 0x002fea0003900000 */
[----:B------:R-:W1:Y:S02]  /*1bf30*/  @!P1 SYNCS.PHASECHK.TRANS64 P1, [R2+URZ+0x32460], R3 ;  /* 0x03246003020095a7 */ /* 0x000e64000802007f */
[----:B-1----:R-:W-:Y:S05]  /*1bf40*/  @!P1 BRA `(.L_x_4564) ;  /* 0xfffffffc00f09947 */ /* 0x002fea000383ffff */
[----:B------:R-:W-:Y:S05]  /*1bf50*/  BRA `(.L_x_4676) ;  /* 0xffffffd4005c7947 */ /* 0x000fea000383ffff */
.L_x_4569:
        /* <DEDUP_REMOVED lines=8> */
.L_x_4678:
[----:B------:R-:W-:Y:S05]  /*1bfe0*/  BSYNC B0 ;  /* 0x0000000000007941 */ /* 0x000fea0003800000 */
.L_x_4677:
        /* <DEDUP_REMOVED lines=8> */
.L_x_4679:
[----:B------:R-:W-:Y:S01]  /*1c070*/  IMAD.MOV.U32 R16, RZ, RZ, R14 ;  /* 0x000000ffff107224 */ /* 0x000fe200078e000e */
[----:B------:R-:W-:Y:S06]  /*1c080*/  BRA `(.L_x_4680) ;  /* 0xffffffd8004c7947 */ /* 0x000fec000383ffff */
.L_x_4572:
        /* <DEDUP_REMOVED lines=8> */
.L_x_4682:
[----:B------:R-:W-:Y:S05]  /*1c110*/  BSYNC B0 ;  /* 0x0000000000007941 */ /* 0x000fea0003800000 */
.L_x_4681:
        /* <DEDUP_REMOVED lines=10> */
.L_x_4683:
        /* <DEDUP_REMOVED lines=8> */
.L_x_4684:
        /* <DEDUP_REMOVED lines=8> */
.L_x_4685:
        /* <DEDUP_REMOVED lines=8> */
.L_x_4686:
        /* <DEDUP_REMOVED lines=8> */
.L_x_4687:
[----:B------:R-:W-:Y:S05]  /*1c3c0*/  BRA `(.L_x_4688) ;  /* 0xffffffd800107947 */ /* 0x000fea000383ffff */
.L_x_4577:
        /* <DEDUP_REMOVED lines=8> */
.L_x_4690:
[----:B------:R-:W-:Y:S05]  /*1c450*/  BSYNC B0 ;  /* 0x0000000000007941 */ /* 0x000fea0003800000 */
.L_x_4689:
        /* <DEDUP_REMOVED lines=10> */
.L_x_4691:
        /* <DEDUP_REMOVED lines=8> */
.L_x_4692:
        /* <DEDUP_REMOVED lines=8> */
.L_x_4693:
        /* <DEDUP_REMOVED lines=8> */
.L_x_4694:
        /* <DEDUP_REMOVED lines=8> */
.L_x_4695:
[----:B------:R-:W-:Y:S05]  /*1c700*/  BRA `(.L_x_4696) ;  /* 0xffffffd400f47947 */ /* 0x000fea000383ffff */
.L_x_4579:
[----:B------:R-:W-:Y:S01]  /*1c710*/  BSSY B0, `(.L_x_4697) ;  /* 0x0000006000007945 */ /* 0x000fe20003800000 */
[----:B------:R-:W-:Y:S01]  /*1c720*/  PLOP3.LUT P6, PT, P6, PT, PT, 0x8, 0x0 ;  /* 0x000000000000781c */ /* 0x000fe200037ce170 */
[----:B------:R-:W-:-:S12]  /*1c730*/  IMAD.MOV.U32 R15, RZ, RZ, -0x1 ;  /* 0xffffffffff0f7424 */ /* 0x000fd800078e00ff */
[----:B0-----:R-:W-:Y:S05]  /*1c740*/  WARPSYNC.COLLECTIVE R15, `(.L_x_4698) ;  /* 0x000000000f087348 */ /* 0x001fea0003c00000 */
[----:B------:R-:W-:Y:S01]  /*1c750*/  VOTE.ANY R14, PT, P6 ;  /* 0x00000000000e7806 */ /* 0x000fe200030e0100 */
[----:B0-----:R-:W-:Y:S06]  /*1c760*/  ENDCOLLECTIVE ;  /* 0x000000000000791b */ /* 0x001fec0003800000 */
.L_x_4698:
[----:B------:R-:W-:Y:S05]  /*1c770*/  BSYNC B0 ;  /* 0x0000000000007941 */ /* 0x000fea0003800000 */
.L_x_4697:
        /* <DEDUP_REMOVED lines=9> */
.L_x_4699:
[----:B------:R-:W-:Y:S01]  /*1c810*/  IMAD.MOV.U32 R17, RZ, RZ, R14 ;  /* 0x000000ffff117224 */ /* 0x000fe200078e000e */
[----:B------:R-:W-:Y:S06]  /*1c820*/  BRA `(.L_x_4700) ;  /* 0xffffffd400e47947 */ /* 0x000fec000383ffff */
.L_x_4581:
[----:B------:R-:W-:Y:S01]  /*1c830*/  BSSY B0, `(.L_x_4701) ;  /* 0x0000007000007945 */ /* 0x000fe20003800000 */
[----:B------:R-:W-:Y:S02]  /*1c840*/  IMAD.MOV.U32 R13, RZ, RZ, R2 ;  /* 0x000000ffff0d7224 */ /* 0x000fe400078e0002 */
[----:B------:R-:W-:Y:S02]  /*1c850*/  IMAD.MOV.U32 R11, RZ, RZ, 0x1f ;  /* 0x0000001fff0b7424 */ /* 0x000fe400078e00ff */
[----:B------:R-:W-:-:S07]  /*1c860*/  IMAD.MOV.U32 R15, RZ, RZ, -0x1 ;  /* 0xffffffffff0f7424 */ /* 0x000fce00078e00ff */
[----:B012---:R-:W-:Y:S05]  /*1c870*/  WARPSYNC.COLLECTIVE R15, `(.L_x_4702) ;  /* 0x000000000f087348 */ /* 0x007fea0003c00000 */
[----:B------:R3:W4:Y:S02]  /*1c880*/  SHFL.IDX P6, R14, R13, R12, R11 ;  /* 0x0000000c0d0e7389 */ /* 0x00072400000c000b */
[----:B01234-:R-:W-:Y:S01]  /*1c890*/  ENDCOLLECTIVE ;  /* 0x000000000000791b */ /* 0x01ffe20003800000 */
.L_x_4702:
[----:B------:R-:W-:Y:S05]  /*1c8a0*/  BSYNC B0 ;  /* 0x0000000000007941 */ /* 0x000fea0003800000 */
.L_x_4701:
[----:B------:R-:W-:Y:S01]  /*1c8b0*/  IMAD.MOV.U32 R7, RZ, RZ, R14 ;  /* 0x000000ffff077224 */ /* 0x000fe200078e000e */
[----:B------:R-:W-:Y:S06]  /*1c8c0*/  BRA `(.L_x_4580) ;  /* 0xffffffd400d87947 */ /* 0x000fec000383ffff */
.L_x_4584:
[----:B-1----:R1:W2:Y:S02]  /*1c8d0*/  SYNCS.PHASECHK.TRANS64.TRYWAIT P0, [R0+URZ+0x32420], R3 ;  /* 0x03242003000075a7 */ /* 0x0022a4000800017f */
[----:B--2---:R-:W-:Y:S05]  /*1c8e0*/  @!P0 NANOSLEEP.SYNCS 0x989680 ;  /* 0x009896800000895d */ /* 0x004fea0003900000 */
[----:B------:R-:W2:Y:S02]  /*1c8f0*/  @!P0 SYNCS.PHASECHK.TRANS64 P0, [R0+URZ+0x32420], R3 ;  /* 0x03242003000085a7 */ /* 0x000ea4000800007f */
[----:B--2---:R-:W-:Y:S05]  /*1c900*/  @!P0 BRA `(.L_x_4584) ;  /* 0xfffffffc00f08947 */ /* 0x004fea000383ffff */
[----:B------:R-:W-:Y:S05]  /*1c910*/  BRA `(.L_x_4703) ;  /* 0xffffffdc00487947 */ /* 0x000fea000383ffff */
.L_x_4585:
        /* <DEDUP_REMOVED lines=11> */
.L_x_4705:
[----:B------:R-:W-:Y:S05]  /*1c9d0*/  BSYNC B0 ;  /* 0x0000000000007941 */ /* 0x000fea0003800000 */
.L_x_4704:
[----:B------:R-:W-:Y:S05]  /*1c9e0*/  BRA `(.L_x_4706) ;  /* 0xffffffdc002c7947 */ /* 0x000fea000383ffff */
.L_x_4586:
[----:B------:R-:W-:Y:S01]  /*1c9f0*/  BSSY B0, `(.L_x_4707) ;  /* 0x0000006000007945 */ /* 0x000fe20003800000 */
[----:B------:R-:W-:-:S07]  /*1ca00*/  IMAD.MOV.U32 R15, RZ, RZ, -0x1 ;  /* 0xffffffffff0f7424 */ /* 0x000fce00078e00ff */
[----:B012---:R-:W-:Y:S05]  /*1ca10*/  WARPSYNC.COLLECTIVE R15, `(.L_x_4708) ;  /* 0x000000000f0c7348 */ /* 0x007fea0003c00000 */
[----:B------:R-:W-:Y:S02]  /*1ca20*/  ELECT P6, UR62, PT ;  /* 0x00000000003e782f */ /* 0x000fe400038c0000 */
[----:B------:R-:W-:Y:S01]  /*1ca30*/  MOV R14, UR62 ;  /* 0x0000003e000e7c02 */ /* 0x000fe20008000f00 */
[----:B012---:R-:W-:Y:S10]  /*1ca40*/  ENDCOLLECTIVE ;  /* 0x000000000000791b */ /* 0x007ff40003800000 */
.L_x_4708:
[----:B------:R-:W-:Y:S05]  /*1ca50*/  BSYNC B0 ;  /* 0x0000000000007941 */ /* 0x000fea0003800000 */
.L_x_4707:
[----:B------:R-:W-:Y:S05]  /*1ca60*/  BRA `(.L_x_4709) ;  /* 0xffffffdc00207947 */ /* 0x000fea000383ffff */
.L_x_4588:
[----:B-1----:R1:W2:Y:S02]  /*1ca70*/  SYNCS.PHASECHK.TRANS64.TRYWAIT P0, [R6+URZ], R5 ;  /* 0x00000005060075a7 */ /* 0x0022a4000800017f */
[----:B--2---:R-:W-:Y:S05]  /*1ca80*/  @!P0 NANOSLEEP.SYNCS 0x989680 ;  /* 0x009896800000895d */ /* 0x004fea0003900000 */
[----:B------:R-:W2:Y:S02]  /*1ca90*/  @!P0 SYNCS.PHASECHK.TRANS64 P0, [R6+URZ], R5 ;  /* 0x00000005060085a7 */ /* 0x000ea4000800007f */
[----:B--2---:R-:W-:Y:S05]  /*1caa0*/  @!P0 BRA `(.L_x_4588) ;  /* 0xfffffffc00f08947 */ /* 0x004fea000383ffff */
[----:B------:R-:W-:Y:S05]  /*1cab0*/  BRA `(.L_x_4710) ;  /* 0xffffffdc005c7947 */ /* 0x000fea000383ffff */
.L_x_4589:
[----:B--2---:R2:W3:Y:S02]  /*1cac0*/  SYNCS.PHASECHK.TRANS64.TRYWAIT P0, [R7+URZ], R2 ;  /* 0x00000002070075a7 */ /* 0x0044e4000800017f */
[----:B---3--:R-:W-:Y:S05]  /*1cad0*/  @!P0 NANOSLEEP.SYNCS 0x989680 ;  /* 0x009896800000895d */ /* 0x008fea0003900000 */
[----:B------:R-:W3:Y:S02]  /*1cae0*/  @!P0 SYNCS.PHASECHK.TRANS64 P0, [R7+URZ], R2 ;  /* 0x00000002070085a7 */ /* 0x000ee4000800007f */
[----:B---3--:R-:W-:Y:S05]  /*1caf0*/  @!P0 BRA `(.L_x_4589) ;  /* 0xfffffffc00f08947 */ /* 0x008fea000383ffff */
[----:B------:R-:W-:Y:S05]  /*1cb00*/  BRA `(.L_x_4711) ;  /* 0xffffffdc00507947 */ /* 0x000fea000383ffff */
.L_x_4591:
[----:B---3--:R3:W4:Y:S02]  /*1cb10*/  SYNCS.PHASECHK.TRANS64.TRYWAIT P0, [R4+URZ], R5 ;  /* 0x00000005040075a7 */ /* 0x008724000800017f */
[----:B----4-:R-:W-:Y:S05]  /*1cb20*/  @!P0 NANOSLEEP.SYNCS 0x989680 ;  /* 0x009896800000895d */ /* 0x010fea0003900000 */
[----:B------:R-:W4:Y:S02]  /*1cb30*/  @!P0 SYNCS.PHASECHK.TRANS64 P0, [R4+URZ], R5 ;  /* 0x00000005040085a7 */ /* 0x000f24000800007f */
[----:B----4-:R-:W-:Y:S05]  /*1cb40*/  @!P0 BRA `(.L_x_4591) ;  /* 0xfffffffc00f08947 */ /* 0x010fea000383ffff */
[----:B------:R-:W-:Y:S05]  /*1cb50*/  BRA `(.L_x_4712) ;  /* 0xffffffdc00587947 */ /* 0x000fea000383ffff */
.L_x_4713:
        /* <DEDUP_REMOVED lines=10> */
.L_x_4734:


//--------------------- .nv.global.init           --------------------------
	.section	.nv.global.init,"aw",@progbits
.nv.global.init:
	.type		$str$20,@object
	.size		$str$20,($str$21 - $str$20)
$str$20:
        /*0000*/ 	.byte	0x28, 0x61, 0x64, 0x64, 0x72, 0x65, 0x73, 0x73, 0x20, 0x26, 0x20, 0x6d, 0x61, 0x73, 0x6b, 0x29
        /*0010*/ 	.byte	0x20, 0x3d, 0x3d, 0x20, 0x30, 0x00
	.type		$str$21,@object
	.size		$str$21,(__unnamed_6 - $str$21)
$str$21:
        /*0016*/ 	.byte	0x2f, 0x74, 0x6d, 0x70, 0x2f, 0x6f, 0x73, 0x73, 0x5f, 0x6b, 0x65, 0x72, 0x6e, 0x65, 0x6c, 0x73
        /*0026*/ 	.byte	0x5f, 0x73, 0x72, 0x63, 0x2f, 0x66, 0x6c, 0x61, 0x73, 0x68, 0x5f, 0x61, 0x74, 0x74, 0x65, 0x6e
        /*0036*/ 	.byte	0x74, 0x69, 0x6f, 0x6e, 0x2f, 0x63, 0x73, 0x72, 0x63, 0x2f, 0x63, 0x75, 0x74, 0x6c, 0x61, 0x73
        /*0046*/ 	.byte	0x73, 0x2f, 0x69, 0x6e, 0x63, 0x6c, 0x75, 0x64, 0x65, 0x2f, 0x63, 0x75, 0x74, 0x65, 0x2f, 0x70
        /*0056*/ 	.byte	0x6f, 0x69, 0x6e, 0x74, 0x65, 0x72, 0x5f, 0x66, 0x6c, 0x61, 0x67, 0x67, 0x65, 0x64, 0x2e, 0x68
        /*0066*/ 	.byte	0x70, 0x70, 0x00
	.type		__unnamed_6,@object
	.size		__unnamed_6,(__unnamed_5 - __unnamed_6)
__unnamed_6:
        /* <DEDUP_REMOVED lines=24> */
        /*01e9*/ 	.byte	0x00
	.type		__unnamed_5,@object
	.size		__unnamed_5,(__unnamed_4 - __unnamed_5)
__unnamed_5:
        /* <DEDUP_REMOVED lines=25> */
	.type		__unnamed_4,@object
	.size		__unnamed_4,(__unnamed_1 - __unnamed_4)
__unnamed_4:
        /* <DEDUP_REMOVED lines=29> */
	.type		__unnamed_1,@object
	.size		__unnamed_1,(__unnamed_3 - __unnamed_1)
__unnamed_1:
        /* <DEDUP_REMOVED lines=28> */
        /*06fa*/ 	.byte	0x3c, 0x36, 0x31, 0x34, 0x34, 0x3e, 0x3e, 0x3e, 0x3e, 0x3e, 0x20, 0x26, 0x5d, 0x00
	.type		__unnamed_3,@object
	.size		__unnamed_3,(__unnamed_2 - __unnamed_3)
__unnamed_3:
        /* <DEDUP_REMOVED lines=29> */
	.type		__unnamed_2,@object
	.size		__unnamed_2,(.L_1 - __unnamed_2)
__unnamed_2:
        /* <DEDUP_REMOVED lines=29> */
.L_1:


//--------------------- .nv.shared._ZN7cutlass13device_kernelIN5flash11enable_sm90INS1_16FlashAttnFwdSm90INS1_25CollectiveMainloopFwdSm90ILi2EN4cute5tupleIJNS5_1CILi1EEES8_S8_EEENS6_IJNS7_ILi128EEENS7_ILi96EEENS7_ILi64EEEEEELi256ENS_10bfloat16_tEfNS_4arch4Sm90ELb0ELb0ELb0ELb0ELb0ELb0ELb0ELb1ELb0ELb0ELb0ELb0EEENS1_21CollectiveEpilogueFwdINS6_IJSA_NS7_ILi256EEESB_EEES9_SE_SG_Li256ELb0ELb0ELb0ELb0EEENS1_29StaticPersistentTileSchedulerILb0EEEEEEEEEvNT_6ParamsE --------------------------
	.section	.nv.shared._ZN7cutlass13device_kernelIN5flash11enable_sm90INS1_16FlashAttnFwdSm90INS1_25CollectiveMainloopFwdSm90ILi2EN4cute5tupleIJNS5_1CILi1EEES8_S8_EEENS6_IJNS7_ILi128EEENS7_ILi96EEENS7_ILi64EEEEEELi256ENS_10bfloat16_tEfNS_4arch4Sm90ELb0ELb0ELb0ELb0ELb0ELb0ELb0ELb1ELb0ELb0ELb0ELb0EEENS1_21CollectiveEpilogueFwdINS6_IJSA_NS7_ILi256EEESB_EEES9_SE_SG_Li256ELb0ELb0ELb0ELb0EEENS1_29StaticPersistentTileSchedulerILb0EEEEEEEEEvNT_6ParamsE,"aw",@nobits
	.sectionflags	@""
	.align	16
	.zero		1024


//--------------------- .nv.shared.reserved.0     --------------------------
	.section	.nv.shared.reserved.0,"aw",@nobits
	.weak		__nv_reservedSMEM_offset_0_alias
	.size		__nv_reservedSMEM_offset_0_alias, 0, 0
	.other		__nv_reservedSMEM_offset_0_alias,@"STO_CUDA_RESERVED_SHARED STV_DEFAULT"
__nv_reservedSMEM_offset_0_alias:
	.zero		0


//--------------------- .nv.global                --------------------------
	.section	.nv.global,"aw",@nobits
.nv.global:
	.type		_ZN69_INTERNAL_76323324_33_flash_fwd_hdim64_256_bf16_sm90_cu_61719c98_51854cute1_E,@object
	.size		_ZN69_INTERNAL_76323324_33_flash_fwd_hdim64_256_bf16_sm90_cu_61719c98_51854cute1_E,(_ZN69_INTERNAL_76323324_33_flash_fwd_hdim64_256_bf16_sm90_cu_61719c98_51854cuda3std3__45__cpo6cbeginE - _ZN69_INTERNAL_76323324_33_flash_fwd_hdim64_256_bf16_sm90_cu_61719c98_51854cute1_E)
_ZN69_INTERNAL_76323324_33_flash_fwd_hdim64_256_bf16_sm90_cu_61719c98_51854cute1_E:
	.zero		1
	.type		_ZN69_INTERNAL_76323324_33_flash_fwd_hdim64_256_bf16_sm90_cu_61719c98_51854cuda3std3__45__cpo6cbeginE,@object
	.size		_ZN69_INTERNAL_76323324_33_flash_fwd_hdim64_256_bf16_sm90_cu_61719c98_51854cuda3std3__45__cpo6cbeginE,(_ZN69_INTERNAL_76323324_33_flash_fwd_hdim64_256_bf16_sm90_cu_61719c98_51854cuda3std3__48in_placeE - _ZN69_INTERNAL_76323324_33_flash_fwd_hdim64_256_bf16_sm90_cu_61719c98_51854cuda3std3__45__cpo6cbeginE)
_ZN69_INTERNAL_76323324_33_flash_fwd_hdim64_256_bf16_sm90_cu_61719c98_51854cuda3std3__45__cpo6cbeginE:
	.zero		1
	.type		_ZN69_INTERNAL_76323324_33_flash_fwd_hdim64_256_bf16_sm90_cu_61719c98_51854cuda3std3__48in_placeE,@object
	.size		_ZN69_INTERNAL_76323324_33_flash_fwd_hdim64_256_bf16_sm90_cu_61719c98_51854cuda3std3__48in_placeE,(_ZN69_INTERNAL_76323324_33_flash_fwd_hdim64_256_bf16_sm90_cu_61719c98_51854cuda3std6ranges3__45__cpo9iter_moveE - _ZN69_INTERNAL_76323324_33_flash_fwd_hdim64_256_bf16_sm90_cu_61719c98_51854cuda3std3__48in_placeE)
_ZN69_INTERNAL_76323324_33_flash_fwd_hdim64_256_bf16_sm90_cu_61719c98_51854cuda3std3__48in_placeE:
	.zero		1
	.type		_ZN69_INTERNAL_76323324_33_flash_fwd_hdim64_256_bf16_sm90_cu_61719c98_51854cuda3std6ranges3__45__cpo9iter_moveE,@object
	.size		_ZN69_INTERNAL_76323324_33_flash_fwd_hdim64_256_bf16_sm90_cu_61719c98_51854cuda3std6ranges3__45__cpo9iter_moveE,(_ZN69_INTERNAL_76323324_33_flash_fwd_hdim64_256_bf16_sm90_cu_61719c98_51854cuda3std3__45__cpo5beginE - _ZN69_INTERNAL_76323324_33_flash_fwd_hdim64_256_bf16_sm90_cu_61719c98_51854cuda3std6ranges3__45__cpo9iter_moveE)
_ZN69_INTERNAL_76323324_33_flash_fwd_hdim64_256_bf16_sm90_cu_61719c98_51854cuda3std6ranges3__45__cpo9iter_moveE:
	.zero		1
	.type		_ZN69_INTERNAL_76323324_33_flash_fwd_hdim64_256_bf16_sm90_cu_61719c98_51854cuda3std3__45__cpo5beginE,@object
	.size		_ZN69_INTERNAL_76323324_33_flash_fwd_hdim64_256_bf16_sm90_cu_61719c98_51854cuda3std3__45__cpo5beginE,(_ZN69_INTERNAL_76323324_33_flash_fwd_hdim64_256_bf16_sm90_cu_61719c98_51854cuda3std3__471_GLOBAL__N__76323324_33_flash_fwd_hdim64_256_bf16_sm90_cu_61719c98_51856ignoreE - _ZN69_INTERNAL_76323324_33_flash_fwd_hdim64_256_bf16_sm90_cu_61719c98_51854cuda3std3__45__cpo5beginE)
_ZN69_INTERNAL_76323324_33_flash_fwd_hdim64_256_bf16_sm90_cu_61719c98_51854cuda3std3__45__cpo5beginE:
	.zero		1
	.type		_ZN69_INTERNAL_76323324_33_flash_fwd_hdim64_256_bf16_sm90_cu_61719c98_51854cuda3std3__471_GLOBAL__N__76323324_33_flash_fwd_hdim64_256_bf16_sm90_cu_61719c98_51856ignoreE,@object
	.size		_ZN69_INTERNAL_76323324_33_flash_fwd_hdim64_256_bf16_sm90_cu_61719c98_51854cuda3std3__471_GLOBAL__N__76323324_33_flash_fwd_hdim64_256_bf16_sm90_cu_61719c98_51856ignoreE,(_ZN69_INTERNAL_76323324_33_flash_fwd_hdim64_256_bf16_sm90_cu_61719c98_51854cute7productE - _ZN69_INTERNAL_76323324_33_flash_fwd_hdim64_256_bf16_sm90_cu_61719c98_51854cuda3std3__471_GLOBAL__N__76323324_33_flash_fwd_hdim64_256_bf16_sm90_cu_61719c98_51856ignoreE)
_ZN69_INTERNAL_76323324_33_flash_fwd_hdim64_256_bf16_sm90_cu_61719c98_51854cuda3std3__471_GLOBAL__N__76323324_33_flash_fwd_hdim64_256_bf16_sm90_cu_61719c98_51856ignoreE:
	.zero		1
	.type		_ZN69_INTERNAL_76323324_33_flash_fwd_hdim64_256_bf16_sm90_cu_61719c98_51854cute7productE,@object
	.size		_ZN69_INTERNAL_76323324_33_flash_fwd_hdim64_256_bf16_sm90_cu_61719c98_51854cute7productE,(_ZN69_INTERNAL_76323324_33_flash_fwd_hdim64_256_bf16_sm90_cu_61719c98_51854cuda3std3__45__cpo3endE - _ZN69_INTERNAL_76323324_33_flash_fwd_hdim64_256_bf16_sm90_cu_61719c98_51854cute7productE)
_ZN69_INTERNAL_76323324_33_flash_fwd_hdim64_256_bf16_sm90_cu_61719c98_51854cute7productE:
	.zero		1
	.type		_ZN69_INTERNAL_76323324_33_flash_fwd_hdim64_256_bf16_sm90_cu_61719c98_51854cuda3std3__45__cpo3endE,@object
	.size		_ZN69_INTERNAL_76323324_33_flash_fwd_hdim64_256_bf16_sm90_cu_61719c98_51854cuda3std3__45__cpo3endE,(_ZN69_INTERNAL_76323324_33_flash_fwd_hdim64_256_bf16_sm90_cu_61719c98_51854cuda3std3__419piecewise_constructE - _ZN69_INTERNAL_76323324_33_flash_fwd_hdim64_256_bf16_sm90_cu_61719c98_51854cuda3std3__45__cpo3endE)
_ZN69_INTERNAL_76323324_33_flash_fwd_hdim64_256_bf16_sm90_cu_61719c98_51854cuda3std3__45__cpo3endE:
	.zero		1
	.type		_ZN69_INTERNAL_76323324_33_flash_fwd_hdim64_256_bf16_sm90_cu_61719c98_51854cuda3std3__419piecewise_constructE,@object
	.size		_ZN69_INTERNAL_76323324_33_flash_fwd_hdim64_256_bf16_sm90_cu_61719c98_51854cuda3std3__419piecewise_constructE,(_ZN69_INTERNAL_76323324_33_flash_fwd_hdim64_256_bf16_sm90_cu_61719c98_51854cuda3std3__45__cpo4cendE - _ZN69_INTERNAL_76323324_33_flash_fwd_hdim64_256_bf16_sm90_cu_61719c98_51854cuda3std3__419piecewise_constructE)
_ZN69_INTERNAL_76323324_33_flash_fwd_hdim64_256_bf16_sm90_cu_61719c98_51854cuda3std3__419piecewise_constructE:
	.zero		1
	.type		_ZN69_INTERNAL_76323324_33_flash_fwd_hdim64_256_bf16_sm90_cu_61719c98_51854cuda3std3__45__cpo4cendE,@object
	.size		_ZN69_INTERNAL_76323324_33_flash_fwd_hdim64_256_bf16_sm90_cu_61719c98_51854cuda3std3__45__cpo4cendE,(_ZN69_INTERNAL_76323324_33_flash_fwd_hdim64_256_bf16_sm90_cu_61719c98_51854cuda3std6ranges3__45__cpo4swapE - _ZN69_INTERNAL_76323324_33_flash_fwd_hdim64_256_bf16_sm90_cu_61719c98_51854cuda3std3__45__cpo4cendE)
_ZN69_INTERNAL_76323324_33_flash_fwd_hdim64_256_bf16_sm90_cu_61719c98_51854cuda3std3__45__cpo4cendE:
	.zero		1
	.type		_ZN69_INTERNAL_76323324_33_flash_fwd_hdim64_256_bf16_sm90_cu_61719c98_51854cuda3std6ranges3__45__cpo4swapE,@object
	.size		_ZN69_INTERNAL_76323324_33_flash_fwd_hdim64_256_bf16_sm90_cu_61719c98_51854cuda3std6ranges3__45__cpo4swapE,(.L_13 - _ZN69_INTERNAL_76323324_33_flash_fwd_hdim64_256_bf16_sm90_cu_61719c98_51854cuda3std6ranges3__45__cpo4swapE)
_ZN69_INTERNAL_76323324_33_flash_fwd_hdim64_256_bf16_sm90_cu_61719c98_51854cuda3std6ranges3__45__cpo4swapE:
	.zero		1
.L_13:


//--------------------- .nv.shared._ZN7cutlass13device_kernelIN5flash11enable_sm90INS1_16FlashAttnFwdSm90INS1_25CollectiveMainloopFwdSm90ILi2EN4cute5tupleIJNS5_1CILi1EEES8_S8_EEENS6_IJNS7_ILi128EEENS7_ILi96EEENS7_ILi64EEEEEELi256ENS_10bfloat16_tEfNS_4arch4Sm90ELb0ELb0ELb0ELb0ELb0ELb0ELb1ELb1ELb0ELb0ELb0ELb0EEENS1_21CollectiveEpilogueFwdINS6_IJSA_NS7_ILi256EEESB_EEES9_SE_SG_Li256ELb0ELb0ELb0ELb0EEENS1_29StaticPersistentTileSchedulerILb0EEEEEEEEEvNT_6ParamsE --------------------------
	.section	.nv.shared._ZN7cutlass13device_kernelIN5flash11enable_sm90INS1_16FlashAttnFwdSm90INS1_25CollectiveMainloopFwdSm90ILi2EN4cute5tupleIJNS5_1CILi1EEES8_S8_EEENS6_IJNS7_ILi128EEENS7_ILi96EEENS7_ILi64EEEEEELi256ENS_10bfloat16_tEfNS_4arch4Sm90ELb0ELb0ELb0ELb0ELb0ELb0ELb1ELb1ELb0ELb0ELb0ELb0EEENS1_21CollectiveEpilogueFwdINS6_IJSA_NS7_ILi256EEESB_EEES9_SE_SG_Li256ELb0ELb0ELb0ELb0EEENS1_29StaticPersistentTileSchedulerILb0EEEEEEEEEvNT_6ParamsE,"aw",@nobits
	.sectionflags	@""
	.align	16
	.zero		1024


//--------------------- .nv.shared._ZN7cutlass13device_kernelIN5flash11enable_sm90INS1_16FlashAttnFwdSm90INS1_25CollectiveMainloopFwdSm90ILi2EN4cute5tupleIJNS5_1CILi1EEES8_S8_EEENS6_IJNS7_ILi128EEENS7_ILi96EEENS7_ILi64EEEEEELi256ENS_10bfloat16_tEfNS_4arch4Sm90ELb0ELb0ELb0ELb1ELb0ELb0ELb0ELb1ELb0ELb0ELb0ELb0EEENS1_21CollectiveEpilogueFwdINS6_IJSA_NS7_ILi256EEESB_EEES9_SE_SG_Li256ELb1ELb0ELb0ELb0EEENS1_36VarlenDynamicPersistentTileSchedulerILi128ELi96ELi256ELi32ELb0ELb0ELb1ELb0ELb1ELb1EEEEEEEEEvNT_6ParamsE --------------------------
	.section	.nv.shared._ZN7cutlass13device_kernelIN5flash11enable_sm90INS1_16FlashAttnFwdSm90INS1_25CollectiveMainloopFwdSm90ILi2EN4cute5tupleIJNS5_1CILi1EEES8_S8_EEENS6_IJNS7_ILi128EEENS7_ILi96EEENS7_ILi64EEEEEELi256ENS_10bfloat16_tEfNS_4arch4Sm90ELb0ELb0ELb0ELb1ELb0ELb0ELb0ELb1ELb0ELb0ELb0ELb0EEENS1_21CollectiveEpilogueFwdINS6_IJSA_NS7_ILi256EEESB_EEES9_SE_SG_Li256ELb1ELb0ELb0ELb0EEENS1_36VarlenDynamicPersistentTileSchedulerILi128ELi96ELi256ELi32ELb0ELb0ELb1ELb0ELb1ELb1EEEEEEEEEvNT_6ParamsE,"aw",@nobits
	.sectionflags	@""
	.align	16
	.zero		1024


//--------------------- .nv.shared._ZN7cutlass13device_kernelIN5flash11enable_sm90INS1_16FlashAttnFwdSm90INS1_25CollectiveMainloopFwdSm90ILi2EN4cute5tupleIJNS5_1CILi1EEES8_S8_EEENS6_IJNS7_ILi128EEENS7_ILi96EEENS7_ILi64EEEEEELi256ENS_10bfloat16_tEfNS_4arch4Sm90ELb0ELb0ELb0ELb1ELb0ELb1ELb0ELb1ELb0ELb0ELb0ELb0EEENS1_21CollectiveEpilogueFwdINS6_IJSA_NS7_ILi256EEESB_EEES9_SE_SG_Li256ELb1ELb0ELb0ELb0EEENS1_36VarlenDynamicPersistentTileSchedulerILi128ELi96ELi256ELi32ELb0ELb0ELb1ELb0ELb1ELb1EEEEEEEEEvNT_6ParamsE --------------------------
	.section	.nv.shared._ZN7cutlass13device_kernelIN5flash11enable_sm90INS1_16FlashAttnFwdSm90INS1_25CollectiveMainloopFwdSm90ILi2EN4cute5tupleIJNS5_1CILi1EEES8_S8_EEENS6_IJNS7_ILi128EEENS7_ILi96EEENS7_ILi64EEEEEELi256ENS_10bfloat16_tEfNS_4arch4Sm90ELb0ELb0ELb0ELb1ELb0ELb1ELb0ELb1ELb0ELb0ELb0ELb0EEENS1_21CollectiveEpilogueFwdINS6_IJSA_NS7_ILi256EEESB_EEES9_SE_SG_Li256ELb1ELb0ELb0ELb0EEENS1_36VarlenDynamicPersistentTileSchedulerILi128ELi96ELi256ELi32ELb0ELb0ELb1ELb0ELb1ELb1EEEEEEEEEvNT_6ParamsE,"aw",@nobits
	.sectionflags	@""
	.align	16
	.zero		1024


//--------------------- .nv.shared._ZN7cutlass13device_kernelIN5flash11enable_sm90INS1_16FlashAttnFwdSm90INS1_25CollectiveMainloopFwdSm90ILi2EN4cute5tupleIJNS5_1CILi1EEES8_S8_EEENS6_IJNS7_ILi128EEENS7_ILi96EEENS7_ILi64EEEEEELi256ENS_10bfloat16_tEfNS_4arch4Sm90ELb0ELb0ELb0ELb1ELb0ELb0ELb1ELb1ELb0ELb0ELb0ELb0EEENS1_21CollectiveEpilogueFwdINS6_IJSA_NS7_ILi256EEESB_EEES9_SE_SG_Li256ELb1ELb0ELb0ELb0EEENS1_36VarlenDynamicPersistentTileSchedulerILi128ELi96ELi256ELi32ELb0ELb0ELb1ELb0ELb1ELb1EEEEEEEEEvNT_6ParamsE --------------------------
	.section	.nv.shared._ZN7cutlass13device_kernelIN5flash11enable_sm90INS1_16FlashAttnFwdSm90INS1_25CollectiveMainloopFwdSm90ILi2EN4cute5tupleIJNS5_1CILi1EEES8_S8_EEENS6_IJNS7_ILi128EEENS7_ILi96EEENS7_ILi64EEEEEELi256ENS_10bfloat16_tEfNS_4arch4Sm90ELb0ELb0ELb0ELb1ELb0ELb0ELb1ELb1ELb0ELb0ELb0ELb0EEENS1_21CollectiveEpilogueFwdINS6_IJSA_NS7_ILi256EEESB_EEES9_SE_SG_Li256ELb1ELb0ELb0ELb0EEENS1_36VarlenDynamicPersistentTileSchedulerILi128ELi96ELi256ELi32ELb0ELb0ELb1ELb0ELb1ELb1EEEEEEEEEvNT_6ParamsE,"aw",@nobits
	.sectionflags	@""
	.align	16
	.zero		1024


//--------------------- .nv.shared._ZN7cutlass13device_kernelIN5flash11enable_sm90INS1_16FlashAttnFwdSm90INS1_25CollectiveMainloopFwdSm90ILi2EN4cute5tupleIJNS5_1CILi1EEES8_S8_EEENS6_IJNS7_ILi128EEENS7_ILi96EEENS7_ILi64EEEEEELi256ENS_10bfloat16_tEfNS_4arch4Sm90ELb0ELb0ELb0ELb1ELb0ELb1ELb1ELb1ELb0ELb0ELb0ELb0EEENS1_21CollectiveEpilogueFwdINS6_IJSA_NS7_ILi256EEESB_EEES9_SE_SG_Li256ELb1ELb0ELb0ELb0EEENS1_36VarlenDynamicPersistentTileSchedulerILi128ELi96ELi256ELi32ELb0ELb0ELb1ELb0ELb1ELb1EEEEEEEEEvNT_6ParamsE --------------------------
	.section	.nv.shared._ZN7cutlass13device_kernelIN5flash11enable_sm90INS1_16FlashAttnFwdSm90INS1_25CollectiveMainloopFwdSm90ILi2EN4cute5tupleIJNS5_1CILi1EEES8_S8_EEENS6_IJNS7_ILi128EEENS7_ILi96EEENS7_ILi64EEEEEELi256ENS_10bfloat16_tEfNS_4arch4Sm90ELb0ELb0ELb0ELb1ELb0ELb1ELb1ELb1ELb0ELb0ELb0ELb0EEENS1_21CollectiveEpilogueFwdINS6_IJSA_NS7_ILi256EEESB_EEES9_SE_SG_Li256ELb1ELb0ELb0ELb0EEENS1_36VarlenDynamicPersistentTileSchedulerILi128ELi96ELi256ELi32ELb0ELb0ELb1ELb0ELb1ELb1EEEEEEEEEvNT_6ParamsE,"aw",@nobits
	.sectionflags	@""
	.align	16
	.zero		1024


//--------------------- .nv.shared._ZN7cutlass13device_kernelIN5flash11enable_sm90INS1_16FlashAttnFwdSm90INS1_25CollectiveMainloopFwdSm90ILi2EN4cute5tupleIJNS5_1CILi1EEES8_S8_EEENS6_IJNS7_ILi128EEENS7_ILi96EEENS7_ILi64EEEEEELi256ENS_10bfloat16_tEfNS_4arch4Sm90ELb0ELb1ELb0ELb0ELb0ELb0ELb0ELb1ELb0ELb0ELb0ELb0EEENS1_21CollectiveEpilogueFwdINS6_IJSA_NS7_ILi256EEESB_EEES9_SE_SG_Li256ELb0ELb0ELb0ELb0EEENS1_30DynamicPersistentTileSchedulerILi256ELi32ELb0ELb0ELb1EEEEEEEEEvNT_6ParamsE --------------------------
	.section	.nv.shared._ZN7cutlass13device_kernelIN5flash11enable_sm90INS1_16FlashAttnFwdSm90INS1_25CollectiveMainloopFwdSm90ILi2EN4cute5tupleIJNS5_1CILi1EEES8_S8_EEENS6_IJNS7_ILi128EEENS7_ILi96EEENS7_ILi64EEEEEELi256ENS_10bfloat16_tEfNS_4arch4Sm90ELb0ELb1ELb0ELb0ELb0ELb0ELb0ELb1ELb0ELb0ELb0ELb0EEENS1_21CollectiveEpilogueFwdINS6_IJSA_NS7_ILi256EEESB_EEES9_SE_SG_Li256ELb0ELb0ELb0ELb0EEENS1_30DynamicPersistentTileSchedulerILi256ELi32ELb0ELb0ELb1EEEEEEEEEvNT_6ParamsE,"aw",@nobits
	.sectionflags	@""
	.align	16
	.zero		1024


//--------------------- .nv.shared._ZN7cutlass13device_kernelIN5flash11enable_sm90INS1_16FlashAttnFwdSm90INS1_25CollectiveMainloopFwdSm90ILi2EN4cute5tupleIJNS5_1CILi1EEES8_S8_EEENS6_IJNS7_ILi128EEENS7_ILi96EEENS7_ILi64EEEEEELi256ENS_10bfloat16_tEfNS_4arch4Sm90ELb0ELb1ELb0ELb0ELb0ELb0ELb1ELb1ELb0ELb0ELb0ELb0EEENS1_21CollectiveEpilogueFwdINS6_IJSA_NS7_ILi256EEESB_EEES9_SE_SG_Li256ELb0ELb0ELb0ELb0EEENS1_30DynamicPersistentTileSchedulerILi256ELi32ELb0ELb0ELb1EEEEEEEEEvNT_6ParamsE --------------------------
	.section	.nv.shared._ZN7cutlass13device_kernelIN5flash11enable_sm90INS1_16FlashAttnFwdSm90INS1_25CollectiveMainloopFwdSm90ILi2EN4cute5tupleIJNS5_1CILi1EEES8_S8_EEENS6_IJNS7_ILi128EEENS7_ILi96EEENS7_ILi64EEEEEELi256ENS_10bfloat16_tEfNS_4arch4Sm90ELb0ELb1ELb0ELb0ELb0ELb0ELb1ELb1ELb0ELb0ELb0ELb0EEENS1_21CollectiveEpilogueFwdINS6_IJSA_NS7_ILi256EEESB_EEES9_SE_SG_Li256ELb0ELb0ELb0ELb0EEENS1_30DynamicPersistentTileSchedulerILi256ELi32ELb0ELb0ELb1EEEEEEEEEvNT_6ParamsE,"aw",@nobits
	.sectionflags	@""
	.align	16
	.zero		1024


//--------------------- .nv.shared._ZN7cutlass13device_kernelIN5flash11enable_sm90INS1_16FlashAttnFwdSm90INS1_25CollectiveMainloopFwdSm90ILi2EN4cute5tupleIJNS5_1CILi1EEES8_S8_EEENS6_IJNS7_ILi128EEENS7_ILi96EEENS7_ILi64EEEEEELi256ENS_10bfloat16_tEfNS_4arch4Sm90ELb0ELb1ELb0ELb1ELb0ELb0ELb0ELb1ELb0ELb0ELb0ELb0EEENS1_21CollectiveEpilogueFwdINS6_IJSA_NS7_ILi256EEESB_EEES9_SE_SG_Li256ELb1ELb0ELb0ELb0EEENS1_36VarlenDynamicPersistentTileSchedulerILi128ELi96ELi256ELi32ELb0ELb0ELb1ELb1ELb0ELb1EEEEEEEEEvNT_6ParamsE --------------------------
	.section	.nv.shared._ZN7cutlass13device_kernelIN5flash11enable_sm90INS1_16FlashAttnFwdSm90INS1_25CollectiveMainloopFwdSm90ILi2EN4cute5tupleIJNS5_1CILi1EEES8_S8_EEENS6_IJNS7_ILi128EEENS7_ILi96EEENS7_ILi64EEEEEELi256ENS_10bfloat16_tEfNS_4arch4Sm90ELb0ELb1ELb0ELb1ELb0ELb0ELb0ELb1ELb0ELb0ELb0ELb0EEENS1_21CollectiveEpilogueFwdINS6_IJSA_NS7_ILi256EEESB_EEES9_SE_SG_Li256ELb1ELb0ELb0ELb0EEENS1_36VarlenDynamicPersistentTileSchedulerILi128ELi96ELi256ELi32ELb0ELb0ELb1ELb1ELb0ELb1EEEEEEEEEvNT_6ParamsE,"aw",@nobits
	.sectionflags	@""
	.align	16
	.zero		1024


//--------------------- .nv.shared._ZN7cutlass13device_kernelIN5flash11enable_sm90INS1_16FlashAttnFwdSm90INS1_25CollectiveMainloopFwdSm90ILi2EN4cute5tupleIJNS5_1CILi1EEES8_S8_EEENS6_IJNS7_ILi128EEENS7_ILi96EEENS7_ILi64EEEEEELi256ENS_10bfloat16_tEfNS_4arch4Sm90ELb0ELb1ELb0ELb1ELb0ELb1ELb0ELb1ELb0ELb0ELb0ELb0EEENS1_21CollectiveEpilogueFwdINS6_IJSA_NS7_ILi256EEESB_EEES9_SE_SG_Li256ELb1ELb0ELb0ELb0EEENS1_36VarlenDynamicPersistentTileSchedulerILi128ELi96ELi256ELi32ELb0ELb0ELb1ELb1ELb0ELb1EEEEEEEEEvNT_6ParamsE --------------------------
	.section	.nv.shared._ZN7cutlass13device_kernelIN5flash11enable_sm90INS1_16FlashAttnFwdSm90INS1_25CollectiveMainloopFwdSm90ILi2EN4cute5tupleIJNS5_1CILi1EEES8_S8_EEENS6_IJNS7_ILi128EEENS7_ILi96EEENS7_ILi64EEEEEELi256ENS_10bfloat16_tEfNS_4arch4Sm90ELb0ELb1ELb0ELb1ELb0ELb1ELb0ELb1ELb0ELb0ELb0ELb0EEENS1_21CollectiveEpilogueFwdINS6_IJSA_NS7_ILi256EEESB_EEES9_SE_SG_Li256ELb1ELb0ELb0ELb0EEENS1_36VarlenDynamicPersistentTileSchedulerILi128ELi96ELi256ELi32ELb0ELb0ELb1ELb1ELb0ELb1EEEEEEEEEvNT_6ParamsE,"aw",@nobits
	.sectionflags	@""
	.align	16
	.zero		1024


//--------------------- .nv.shared._ZN7cutlass13device_kernelIN5flash11enable_sm90INS1_16FlashAttnFwdSm90INS1_25CollectiveMainloopFwdSm90ILi2EN4cute5tupleIJNS5_1CILi1EEES8_S8_EEENS6_IJNS7_ILi128EEENS7_ILi96EEENS7_ILi64EEEEEELi256ENS_10bfloat16_tEfNS_4arch4Sm90ELb0ELb1ELb0ELb1ELb0ELb0ELb1ELb1ELb0ELb0ELb0ELb0EEENS1_21CollectiveEpilogueFwdINS6_IJSA_NS7_ILi256EEESB_EEES9_SE_SG_Li256ELb1ELb0ELb0ELb0EEENS1_36VarlenDynamicPersistentTileSchedulerILi128ELi96ELi256ELi32ELb0ELb0ELb1ELb1ELb0ELb1EEEEEEEEEvNT_6ParamsE --------------------------
	.section	.nv.shared._ZN7cutlass13device_kernelIN5flash11enable_sm90INS1_16FlashAttnFwdSm90INS1_25CollectiveMainloopFwdSm90ILi2EN4cute5tupleIJNS5_1CILi1EEES8_S8_EEENS6_IJNS7_ILi128EEENS7_ILi96EEENS7_ILi64EEEEEELi256ENS_10bfloat16_tEfNS_4arch4Sm90ELb0ELb1ELb0ELb1ELb0ELb0ELb1ELb1ELb0ELb0ELb0ELb0EEENS1_21CollectiveEpilogueFwdINS6_IJSA_NS7_ILi256EEESB_EEES9_SE_SG_Li256ELb1ELb0ELb0ELb0EEENS1_36VarlenDynamicPersistentTileSchedulerILi128ELi96ELi256ELi32ELb0ELb0ELb1ELb1ELb0ELb1EEEEEEEEEvNT_6ParamsE,"aw",@nobits
	.sectionflags	@""
	.align	16
	.zero		1024


//--------------------- .nv.shared._ZN7cutlass13device_kernelIN5flash11enable_sm90INS1_16FlashAttnFwdSm90INS1_25CollectiveMainloopFwdSm90ILi2EN4cute5tupleIJNS5_1CILi1EEES8_S8_EEENS6_IJNS7_ILi128EEENS7_ILi96EEENS7_ILi64EEEEEELi256ENS_10bfloat16_tEfNS_4arch4Sm90ELb0ELb1ELb0ELb1ELb0ELb1ELb1ELb1ELb0ELb0ELb0ELb0EEENS1_21CollectiveEpilogueFwdINS6_IJSA_NS7_ILi256EEESB_EEES9_SE_SG_Li256ELb1ELb0ELb0ELb0EEENS1_36VarlenDynamicPersistentTileSchedulerILi128ELi96ELi256ELi32ELb0ELb0ELb1ELb1ELb0ELb1EEEEEEEEEvNT_6ParamsE --------------------------
	.section	.nv.shared._ZN7cutlass13device_kernelIN5flash11enable_sm90INS1_16FlashAttnFwdSm90INS1_25CollectiveMainloopFwdSm90ILi2EN4cute5tupleIJNS5_1CILi1EEES8_S8_EEENS6_IJNS7_ILi128EEENS7_ILi96EEENS7_ILi64EEEEEELi256ENS_10bfloat16_tEfNS_4arch4Sm90ELb0ELb1ELb0ELb1ELb0ELb1ELb1ELb1ELb0ELb0ELb0ELb0EEENS1_21CollectiveEpilogueFwdINS6_IJSA_NS7_ILi256EEESB_EEES9_SE_SG_Li256ELb1ELb0ELb0ELb0EEENS1_36VarlenDynamicPersistentTileSchedulerILi128ELi96ELi256ELi32ELb0ELb0ELb1ELb1ELb0ELb1EEEEEEEEEvNT_6ParamsE,"aw",@nobits
	.sectionflags	@""
	.align	16
	.zero		1024


//--------------------- .nv.shared._ZN7cutlass13device_kernelIN5flash11enable_sm90INS1_16FlashAttnFwdSm90INS1_25CollectiveMainloopFwdSm90ILi2EN4cute5tupleIJNS5_1CILi1EEES8_S8_EEENS6_IJNS7_ILi128EEENS7_ILi96EEENS7_ILi64EEEEEELi256ENS_10bfloat16_tEfNS_4arch4Sm90ELb1ELb0ELb0ELb0ELb0ELb0ELb0ELb1ELb0ELb0ELb0ELb0EEENS1_21CollectiveEpilogueFwdINS6_IJSA_NS7_ILi256EEESB_EEES9_SE_SG_Li256ELb0ELb0ELb0ELb0EEENS1_30DynamicPersistentTileSchedulerILi256ELi32ELb0ELb0ELb1EEEEEEEEEvNT_6ParamsE --------------------------
	.section	.nv.shared._ZN7cutlass13device_kernelIN5flash11enable_sm90INS1_16FlashAttnFwdSm90INS1_25CollectiveMainloopFwdSm90ILi2EN4cute5tupleIJNS5_1CILi1EEES8_S8_EEENS6_IJNS7_ILi128EEENS7_ILi96EEENS7_ILi64EEEEEELi256ENS_10bfloat16_tEfNS_4arch4Sm90ELb1ELb0ELb0ELb0ELb0ELb0ELb0ELb1ELb0ELb0ELb0ELb0EEENS1_21CollectiveEpilogueFwdINS6_IJSA_NS7_ILi256EEESB_EEES9_SE_SG_Li256ELb0ELb0ELb0ELb0EEENS1_30DynamicPersistentTileSchedulerILi256ELi32ELb0ELb0ELb1EEEEEEEEEvNT_6ParamsE,"aw",@nobits
	.sectionflags	@""
	.align	16
	.zero		1024


//--------------------- .nv.shared._ZN7cutlass13device_kernelIN5flash11enable_sm90INS1_16FlashAttnFwdSm90INS1_25CollectiveMainloopFwdSm90ILi2EN4cute5tupleIJNS5_1CILi1EEES8_S8_EEENS6_IJNS7_ILi128EEENS7_ILi96EEENS7_ILi64EEEEEELi256ENS_10bfloat16_tEfNS_4arch4Sm90ELb1ELb0ELb0ELb0ELb0ELb0ELb1ELb1ELb0ELb0ELb0ELb0EEENS1_21CollectiveEpilogueFwdINS6_IJSA_NS7_ILi256EEESB_EEES9_SE_SG_Li256ELb0ELb0ELb0ELb0EEENS1_30DynamicPersistentTileSchedulerILi256ELi32ELb0ELb0ELb1EEEEEEEEEvNT_6ParamsE --------------------------
	.section	.nv.shared._ZN7cutlass13device_kernelIN5flash11enable_sm90INS1_16FlashAttnFwdSm90INS1_25CollectiveMainloopFwdSm90ILi2EN4cute5tupleIJNS5_1CILi1EEES8_S8_EEENS6_IJNS7_ILi128EEENS7_ILi96EEENS7_ILi64EEEEEELi256ENS_10bfloat16_tEfNS_4arch4Sm90ELb1ELb0ELb0ELb0ELb0ELb0ELb1ELb1ELb0ELb0ELb0ELb0EEENS1_21CollectiveEpilogueFwdINS6_IJSA_NS7_ILi256EEESB_EEES9_SE_SG_Li256ELb0ELb0ELb0ELb0EEENS1_30DynamicPersistentTileSchedulerILi256ELi32ELb0ELb0ELb1EEEEEEEEEvNT_6ParamsE,"aw",@nobits
	.sectionflags	@""
	.align	16
	.zero		1024


//--------------------- .nv.shared._ZN7cutlass13device_kernelIN5flash11enable_sm90INS1_16FlashAttnFwdSm90INS1_25CollectiveMainloopFwdSm90ILi2EN4cute5tupleIJNS5_1CILi1EEES8_S8_EEENS6_IJNS7_ILi128EEENS7_ILi96EEENS7_ILi64EEEEEELi256ENS_10bfloat16_tEfNS_4arch4Sm90ELb1ELb0ELb0ELb1ELb0ELb0ELb0ELb1ELb0ELb0ELb0ELb0EEENS1_21CollectiveEpilogueFwdINS6_IJSA_NS7_ILi256EEESB_EEES9_SE_SG_Li256ELb1ELb0ELb0ELb0EEENS1_36VarlenDynamicPersistentTileSchedulerILi128ELi96ELi256ELi32ELb0ELb0ELb1ELb1ELb1ELb1EEEEEEEEEvNT_6ParamsE --------------------------
	.section	.nv.shared._ZN7cutlass13device_kernelIN5flash11enable_sm90INS1_16FlashAttnFwdSm90INS1_25CollectiveMainloopFwdSm90ILi2EN4cute5tupleIJNS5_1CILi1EEES8_S8_EEENS6_IJNS7_ILi128EEENS7_ILi96EEENS7_ILi64EEEEEELi256ENS_10bfloat16_tEfNS_4arch4Sm90ELb1ELb0ELb0ELb1ELb0ELb0ELb0ELb1ELb0ELb0ELb0ELb0EEENS1_21CollectiveEpilogueFwdINS6_IJSA_NS7_ILi256EEESB_EEES9_SE_SG_Li256ELb1ELb0ELb0ELb0EEENS1_36VarlenDynamicPersistentTileSchedulerILi128ELi96ELi256ELi32ELb0ELb0ELb1ELb1ELb1ELb1EEEEEEEEEvNT_6ParamsE,"aw",@nobits
	.sectionflags	@""
	.align	16
	.zero		1024


//--------------------- .nv.shared._ZN7cutlass13device_kernelIN5flash11enable_sm90INS1_16FlashAttnFwdSm90INS1_25CollectiveMainloopFwdSm90ILi2EN4cute5tupleIJNS5_1CILi1EEES8_S8_EEENS6_IJNS7_ILi128EEENS7_ILi96EEENS7_ILi64EEEEEELi256ENS_10bfloat16_tEfNS_4arch4Sm90ELb1ELb0ELb0ELb1ELb0ELb1ELb0ELb1ELb0ELb0ELb0ELb0EEENS1_21CollectiveEpilogueFwdINS6_IJSA_NS7_ILi256EEESB_EEES9_SE_SG_Li256ELb1ELb0ELb0ELb0EEENS1_36VarlenDynamicPersistentTileSchedulerILi128ELi96ELi256ELi32ELb0ELb0ELb1ELb1ELb1ELb1EEEEEEEEEvNT_6ParamsE --------------------------
	.section	.nv.shared._ZN7cutlass13device_kernelIN5flash11enable_sm90INS1_16FlashAttnFwdSm90INS1_25CollectiveMainloopFwdSm90ILi2EN4cute5tupleIJNS5_1CILi1EEES8_S8_EEENS6_IJNS7_ILi128EEENS7_ILi96EEENS7_ILi64EEEEEELi256ENS_10bfloat16_tEfNS_4arch4Sm90ELb1ELb0ELb0ELb1ELb0ELb1ELb0ELb1ELb0ELb0ELb0ELb0EEENS1_21CollectiveEpilogueFwdINS6_IJSA_NS7_ILi256EEESB_EEES9_SE_SG_Li256ELb1ELb0ELb0ELb0EEENS1_36VarlenDynamicPersistentTileSchedulerILi128ELi96ELi256ELi32ELb0ELb0ELb1ELb1ELb1ELb1EEEEEEEEEvNT_6ParamsE,"aw",@nobits
	.sectionflags	@""
	.align	16
	.zero		1024


//--------------------- .nv.shared._ZN7cutlass13device_kernelIN5flash11enable_sm90INS1_16FlashAttnFwdSm90INS1_25CollectiveMainloopFwdSm90ILi2EN4cute5tupleIJNS5_1CILi1EEES8_S8_EEENS6_IJNS7_ILi128EEENS7_ILi96EEENS7_ILi64EEEEEELi256ENS_10bfloat16_tEfNS_4arch4Sm90ELb1ELb0ELb0ELb1ELb0ELb0ELb1ELb1ELb0ELb0ELb0ELb0EEENS1_21CollectiveEpilogueFwdINS6_IJSA_NS7_ILi256EEESB_EEES9_SE_SG_Li256ELb1ELb0ELb0ELb0EEENS1_36VarlenDynamicPersistentTileSchedulerILi128ELi96ELi256ELi32ELb0ELb0ELb1ELb1ELb1ELb1EEEEEEEEEvNT_6ParamsE --------------------------
	.section	.nv.shared._ZN7cutlass13device_kernelIN5flash11enable_sm90INS1_16FlashAttnFwdSm90INS1_25CollectiveMainloopFwdSm90ILi2EN4cute5tupleIJNS5_1CILi1EEES8_S8_EEENS6_IJNS7_ILi128EEENS7_ILi96EEENS7_ILi64EEEEEELi256ENS_10bfloat16_tEfNS_4arch4Sm90ELb1ELb0ELb0ELb1ELb0ELb0ELb1ELb1ELb0ELb0ELb0ELb0EEENS1_21CollectiveEpilogueFwdINS6_IJSA_NS7_ILi256EEESB_EEES9_SE_SG_Li256ELb1ELb0ELb0ELb0EEENS1_36VarlenDynamicPersistentTileSchedulerILi128ELi96ELi256ELi32ELb0ELb0ELb1ELb1ELb1ELb1EEEEEEEEEvNT_6ParamsE,"aw",@nobits
	.sectionflags	@""
	.align	16
	.zero		1024


//--------------------- .nv.shared._ZN7cutlass13device_kernelIN5flash11enable_sm90INS1_16FlashAttnFwdSm90INS1_25CollectiveMainloopFwdSm90ILi2EN4cute5tupleIJNS5_1CILi1EEES8_S8_EEENS6_IJNS7_ILi128EEENS7_ILi96EEENS7_ILi64EEEEEELi256ENS_10bfloat16_tEfNS_4arch4Sm90ELb1ELb0ELb0ELb1ELb0ELb1ELb1ELb1ELb0ELb0ELb0ELb0EEENS1_21CollectiveEpilogueFwdINS6_IJSA_NS7_ILi256EEESB_EEES9_SE_SG_Li256ELb1ELb0ELb0ELb0EEENS1_36VarlenDynamicPersistentTileSchedulerILi128ELi96ELi256ELi32ELb0ELb0ELb1ELb1ELb1ELb1EEEEEEEEEvNT_6ParamsE --------------------------
	.section	.nv.shared._ZN7cutlass13device_kernelIN5flash11enable_sm90INS1_16FlashAttnFwdSm90INS1_25CollectiveMainloopFwdSm90ILi2EN4cute5tupleIJNS5_1CILi1EEES8_S8_EEENS6_IJNS7_ILi128EEENS7_ILi96EEENS7_ILi64EEEEEELi256ENS_10bfloat16_tEfNS_4arch4Sm90ELb1ELb0ELb0ELb1ELb0ELb1ELb1ELb1ELb0ELb0ELb0ELb0EEENS1_21CollectiveEpilogueFwdINS6_IJSA_NS7_ILi256EEESB_EEES9_SE_SG_Li256ELb1ELb0ELb0ELb0EEENS1_36VarlenDynamicPersistentTileSchedulerILi128ELi96ELi256ELi32ELb0ELb0ELb1ELb1ELb1ELb1EEEEEEEEEvNT_6ParamsE,"aw",@nobits
	.sectionflags	@""
	.align	16
	.zero		1024


//--------------------- .nv.constant0._ZN7cutlass13device_kernelIN5flash11enable_sm90INS1_16FlashAttnFwdSm90INS1_25CollectiveMainloopFwdSm90ILi2EN4cute5tupleIJNS5_1CILi1EEES8_S8_EEENS6_IJNS7_ILi128EEENS7_ILi96EEENS7_ILi64EEEEEELi256ENS_10bfloat16_tEfNS_4arch4Sm90ELb0ELb0ELb0ELb0ELb0ELb0ELb0ELb1ELb0ELb0ELb0ELb0EEENS1_21CollectiveEpilogueFwdINS6_IJSA_NS7_ILi256EEESB_EEES9_SE_SG_Li256ELb0ELb0ELb0ELb0EEENS1_29StaticPersistentTileSchedulerILb0EEEEEEEEEvNT_6ParamsE --------------------------
	.section	.nv.constant0._ZN7cutlass13device_kernelIN5flash11enable_sm90INS1_16FlashAttnFwdSm90INS1_25CollectiveMainloopFwdSm90ILi2EN4cute5tupleIJNS5_1CILi1EEES8_S8_EEENS6_IJNS7_ILi128EEENS7_ILi96EEENS7_ILi64EEEEEELi256ENS_10bfloat16_tEfNS_4arch4Sm90ELb0ELb0ELb0ELb0ELb0ELb0ELb0ELb1ELb0ELb0ELb0ELb0EEENS1_21CollectiveEpilogueFwdINS6_IJSA_NS7_ILi256EEESB_EEES9_SE_SG_Li256ELb0ELb0ELb0ELb0EEENS1_29StaticPersistentTileSchedulerILb0EEEEEEEEEvNT_6ParamsE,"a",@progbits
	.sectionflags	@""
	.align	4
.nv.constant0._ZN7cutlass13device_kernelIN5flash11enable_sm90INS1_16FlashAttnFwdSm90INS1_25CollectiveMainloopFwdSm90ILi2EN4cute5tupleIJNS5_1CILi1EEES8_S8_EEENS6_IJNS7_ILi128EEENS7_ILi96EEENS7_ILi64EEEEEELi256ENS_10bfloat16_tEfNS_4arch4Sm90ELb0ELb0ELb0ELb0ELb0ELb0ELb0ELb1ELb0ELb0ELb0ELb0EEENS1_21CollectiveEpilogueFwdINS6_IJSA_NS7_ILi256EEESB_EEES9_SE_SG_Li256ELb0ELb0ELb0ELb0EEENS1_29StaticPersistentTileSchedulerILb0EEEEEEEEEvNT_6ParamsE:
	.zero		3584


//--------------------- .nv.constant0._ZN7cutlass13device_kernelIN5flash11enable_sm90INS1_16FlashAttnFwdSm90INS1_25CollectiveMainloopFwdSm90ILi2EN4cute5tupleIJNS5_1CILi1EEES8_S8_EEENS6_IJNS7_ILi128EEENS7_ILi96EEENS7_ILi64EEEEEELi256ENS_10bfloat16_tEfNS_4arch4Sm90ELb0ELb0ELb0ELb0ELb0ELb0ELb1ELb1ELb0ELb0ELb0ELb0EEENS1_21CollectiveEpilogueFwdINS6_IJSA_NS7_ILi256EEESB_EEES9_SE_SG_Li256ELb0ELb0ELb0ELb0EEENS1_29StaticPersistentTileSchedulerILb0EEEEEEEEEvNT_6ParamsE --------------------------
	.section	.nv.constant0._ZN7cutlass13device_kernelIN5flash11enable_sm90INS1_16FlashAttnFwdSm90INS1_25CollectiveMainloopFwdSm90ILi2EN4cute5tupleIJNS5_1CILi1EEES8_S8_EEENS6_IJNS7_ILi128EEENS7_ILi96EEENS7_ILi64EEEEEELi256ENS_10bfloat16_tEfNS_4arch4Sm90ELb0ELb0ELb0ELb0ELb0ELb0ELb1ELb1ELb0ELb0ELb0ELb0EEENS1_21CollectiveEpilogueFwdINS6_IJSA_NS7_ILi256EEESB_EEES9_SE_SG_Li256ELb0ELb0ELb0ELb0EEENS1_29StaticPersistentTileSchedulerILb0EEEEEEEEEvNT_6ParamsE,"a",@progbits
	.sectionflags	@""
	.align	4
.nv.constant0._ZN7cutlass13device_kernelIN5flash11enable_sm90INS1_16FlashAttnFwdSm90INS1_25CollectiveMainloopFwdSm90ILi2EN4cute5tupleIJNS5_1CILi1EEES8_S8_EEENS6_IJNS7_ILi128EEENS7_ILi96EEENS7_ILi64EEEEEELi256ENS_10bfloat16_tEfNS_4arch4Sm90ELb0ELb0ELb0ELb0ELb0ELb0ELb1ELb1ELb0ELb0ELb0ELb0EEENS1_21CollectiveEpilogueFwdINS6_IJSA_NS7_ILi256EEESB_EEES9_SE_SG_Li256ELb0ELb0ELb0ELb0EEENS1_29StaticPersistentTileSchedulerILb0EEEEEEEEEvNT_6ParamsE:
	.zero		3840


//--------------------- .nv.constant0._ZN7cutlass13device_kernelIN5flash11enable_sm90INS1_16FlashAttnFwdSm90INS1_25CollectiveMainloopFwdSm90ILi2EN4cute5tupleIJNS5_1CILi1EEES8_S8_EEENS6_IJNS7_ILi128EEENS7_ILi96EEENS7_ILi64EEEEEELi256ENS_10bfloat16_tEfNS_4arch4Sm90ELb0ELb0ELb0ELb1ELb0ELb0ELb0ELb1ELb0ELb0ELb0ELb0EEENS1_21CollectiveEpilogueFwdINS6_IJSA_NS7_ILi256EEESB_EEES9_SE_SG_Li256ELb1ELb0ELb0ELb0EEENS1_36VarlenDynamicPersistentTileSchedulerILi128ELi96ELi256ELi32ELb0ELb0ELb1ELb0ELb1ELb1EEEEEEEEEvNT_6ParamsE --------------------------
	.section	.nv.constant0._ZN7cutlass13device_kernelIN5flash11enable_sm90INS1_16FlashAttnFwdSm90INS1_25CollectiveMainloopFwdSm90ILi2EN4cute5tupleIJNS5_1CILi1EEES8_S8_EEENS6_IJNS7_ILi128EEENS7_ILi96EEENS7_ILi64EEEEEELi256ENS_10bfloat16_tEfNS_4arch4Sm90ELb0ELb0ELb0ELb1ELb0ELb0ELb0ELb1ELb0ELb0ELb0ELb0EEENS1_21CollectiveEpilogueFwdINS6_IJSA_NS7_ILi256EEESB_EEES9_SE_SG_Li256ELb1ELb0ELb0ELb0EEENS1_36VarlenDynamicPersistentTileSchedulerILi128ELi96ELi256ELi32ELb0ELb0ELb1ELb0ELb1ELb1EEEEEEEEEvNT_6ParamsE,"a",@progbits
	.sectionflags	@""
	.align	4
.nv.constant0._ZN7cutlass13device_kernelIN5flash11enable_sm90INS1_16FlashAttnFwdSm90INS1_25CollectiveMainloopFwdSm90ILi2EN4cute5tupleIJNS5_1CILi1EEES8_S8_EEENS6_IJNS7_ILi128EEENS7_ILi96EEENS7_ILi64EEEEEELi256ENS_10bfloat16_tEfNS_4arch4Sm90ELb0ELb0ELb0ELb1ELb0ELb0ELb0ELb1ELb0ELb0ELb0ELb0EEENS1_21CollectiveEpilogueFwdINS6_IJSA_NS7_ILi256EEESB_EEES9_SE_SG_Li256ELb1ELb0ELb0ELb0EEENS1_36VarlenDynamicPersistentTileSchedulerILi128ELi96ELi256ELi32ELb0ELb0ELb1ELb0ELb1ELb1EEEEEEEEEvNT_6ParamsE:
	.zero		3200


//--------------------- .nv.constant0._ZN7cutlass13device_kernelIN5flash11enable_sm90INS1_16FlashAttnFwdSm90INS1_25CollectiveMainloopFwdSm90ILi2EN4cute5tupleIJNS5_1CILi1EEES8_S8_EEENS6_IJNS7_ILi128EEENS7_ILi96EEENS7_ILi64EEEEEELi256ENS_10bfloat16_tEfNS_4arch4Sm90ELb0ELb0ELb0ELb1ELb0ELb1ELb0ELb1ELb0ELb0ELb0ELb0EEENS1_21CollectiveEpilogueFwdINS6_IJSA_NS7_ILi256EEESB_EEES9_SE_SG_Li256ELb1ELb0ELb0ELb0EEENS1_36VarlenDynamicPersistentTileSchedulerILi128ELi96ELi256ELi32ELb0ELb0ELb1ELb0ELb1ELb1EEEEEEEEEvNT_6ParamsE --------------------------
	.section	.nv.constant0._ZN7cutlass13device_kernelIN5flash11enable_sm90INS1_16FlashAttnFwdSm90INS1_25CollectiveMainloopFwdSm90ILi2EN4cute5tupleIJNS5_1CILi1EEES8_S8_EEENS6_IJNS7_ILi128EEENS7_ILi96EEENS7_ILi64EEEEEELi256ENS_10bfloat16_tEfNS_4arch4Sm90ELb0ELb0ELb0ELb1ELb0ELb1ELb0ELb1ELb0ELb0ELb0ELb0EEENS1_21CollectiveEpilogueFwdINS6_IJSA_NS7_ILi256EEESB_EEES9_SE_SG_Li256ELb1ELb0ELb0ELb0EEENS1_36VarlenDynamicPersistentTileSchedulerILi128ELi96ELi256ELi32ELb0ELb0ELb1ELb0ELb1ELb1EEEEEEEEEvNT_6ParamsE,"a",@progbits
	.sectionflags	@""
	.align	4
.nv.constant0._ZN7cutlass13device_kernelIN5flash11enable_sm90INS1_16FlashAttnFwdSm90INS1_25CollectiveMainloopFwdSm90ILi2EN4cute5tupleIJNS5_1CILi1EEES8_S8_EEENS6_IJNS7_ILi128EEENS7_ILi96EEENS7_ILi64EEEEEELi256ENS_10bfloat16_tEfNS_4arch4Sm90ELb0ELb0ELb0ELb1ELb0ELb1ELb0ELb1ELb0ELb0ELb0ELb0EEENS1_21CollectiveEpilogueFwdINS6_IJSA_NS7_ILi256EEESB_EEES9_SE_SG_Li256ELb1ELb0ELb0ELb0EEENS1_36VarlenDynamicPersistentTileSchedulerILi128ELi96ELi256ELi32ELb0ELb0ELb1ELb0ELb1ELb1EEEEEEEEEvNT_6ParamsE:
	.zero		3200


//--------------------- .nv.constant0._ZN7cutlass13device_kernelIN5flash11enable_sm90INS1_16FlashAttnFwdSm90INS1_25CollectiveMainloopFwdSm90ILi2EN4cute5tupleIJNS5_1CILi1EEES8_S8_EEENS6_IJNS7_ILi128EEENS7_ILi96EEENS7_ILi64EEEEEELi256ENS_10bfloat16_tEfNS_4arch4Sm90ELb0ELb0ELb0ELb1ELb0ELb0ELb1ELb1ELb0ELb0ELb0ELb0EEENS1_21CollectiveEpilogueFwdINS6_IJSA_NS7_ILi256EEESB_EEES9_SE_SG_Li256ELb1ELb0ELb0ELb0EEENS1_36VarlenDynamicPersistentTileSchedulerILi128ELi96ELi256ELi32ELb0ELb0ELb1ELb0ELb1ELb1EEEEEEEEEvNT_6ParamsE --------------------------
	.section	.nv.constant0._ZN7cutlass13device_kernelIN5flash11enable_sm90INS1_16FlashAttnFwdSm90INS1_25CollectiveMainloopFwdSm90ILi2EN4cute5tupleIJNS5_1CILi1EEES8_S8_EEENS6_IJNS7_ILi128EEENS7_ILi96EEENS7_ILi64EEEEEELi256ENS_10bfloat16_tEfNS_4arch4Sm90ELb0ELb0ELb0ELb1ELb0ELb0ELb1ELb1ELb0ELb0ELb0ELb0EEENS1_21CollectiveEpilogueFwdINS6_IJSA_NS7_ILi256EEESB_EEES9_SE_SG_Li256ELb1ELb0ELb0ELb0EEENS1_36VarlenDynamicPersistentTileSchedulerILi128ELi96ELi256ELi32ELb0ELb0ELb1ELb0ELb1ELb1EEEEEEEEEvNT_6ParamsE,"a",@progbits
	.sectionflags	@""
	.align	4
.nv.constant0._ZN7cutlass13device_kernelIN5flash11enable_sm90INS1_16FlashAttnFwdSm90INS1_25CollectiveMainloopFwdSm90ILi2EN4cute5tupleIJNS5_1CILi1EEES8_S8_EEENS6_IJNS7_ILi128EEENS7_ILi96EEENS7_ILi64EEEEEELi256ENS_10bfloat16_tEfNS_4arch4Sm90ELb0ELb0ELb0ELb1ELb0ELb0ELb1ELb1ELb0ELb0ELb0ELb0EEENS1_21CollectiveEpilogueFwdINS6_IJSA_NS7_ILi256EEESB_EEES9_SE_SG_Li256ELb1ELb0ELb0ELb0EEENS1_36VarlenDynamicPersistentTileSchedulerILi128ELi96ELi256ELi32ELb0ELb0ELb1ELb0ELb1ELb1EEEEEEEEEvNT_6ParamsE:
	.zero		3456


//--------------------- .nv.constant0._ZN7cutlass13device_kernelIN5flash11enable_sm90INS1_16FlashAttnFwdSm90INS1_25CollectiveMainloopFwdSm90ILi2EN4cute5tupleIJNS5_1CILi1EEES8_S8_EEENS6_IJNS7_ILi128EEENS7_ILi96EEENS7_ILi64EEEEEELi256ENS_10bfloat16_tEfNS_4arch4Sm90ELb0ELb0ELb0ELb1ELb0ELb1ELb1ELb1ELb0ELb0ELb0ELb0EEENS1_21CollectiveEpilogueFwdINS6_IJSA_NS7_ILi256EEESB_EEES9_SE_SG_Li256ELb1ELb0ELb0ELb0EEENS1_36VarlenDynamicPersistentTileSchedulerILi128ELi96ELi256ELi32ELb0ELb0ELb1ELb0ELb1ELb1EEEEEEEEEvNT_6ParamsE --------------------------
	.section	.nv.constant0._ZN7cutlass13device_kernelIN5flash11enable_sm90INS1_16FlashAttnFwdSm90INS1_25CollectiveMainloopFwdSm90ILi2EN4cute5tupleIJNS5_1CILi1EEES8_S8_EEENS6_IJNS7_ILi128EEENS7_ILi96EEENS7_ILi64EEEEEELi256ENS_10bfloat16_tEfNS_4arch4Sm90ELb0ELb0ELb0ELb1ELb0ELb1ELb1ELb1ELb0ELb0ELb0ELb0EEENS1_21CollectiveEpilogueFwdINS6_IJSA_NS7_ILi256EEESB_EEES9_SE_SG_Li256ELb1ELb0ELb0ELb0EEENS1_36VarlenDynamicPersistentTileSchedulerILi128ELi96ELi256ELi32ELb0ELb0ELb1ELb0ELb1ELb1EEEEEEEEEvNT_6ParamsE,"a",@progbits
	.sectionflags	@""
	.align	4
.nv.constant0._ZN7cutlass13device_kernelIN5flash11enable_sm90INS1_16FlashAttnFwdSm90INS1_25CollectiveMainloopFwdSm90ILi2EN4cute5tupleIJNS5_1CILi1EEES8_S8_EEENS6_IJNS7_ILi128EEENS7_ILi96EEENS7_ILi64EEEEEELi256ENS_10bfloat16_tEfNS_4arch4Sm90ELb0ELb0ELb0ELb1ELb0ELb1ELb1ELb1ELb0ELb0ELb0ELb0EEENS1_21CollectiveEpilogueFwdINS6_IJSA_NS7_ILi256EEESB_EEES9_SE_SG_Li256ELb1ELb0ELb0ELb0EEENS1_36VarlenDynamicPersistentTileSchedulerILi128ELi96ELi256ELi32ELb0ELb0ELb1ELb0ELb1ELb1EEEEEEEEEvNT_6ParamsE:
	.zero		3456


//--------------------- .nv.constant0._ZN7cutlass13device_kernelIN5flash11enable_sm90INS1_16FlashAttnFwdSm90INS1_25CollectiveMainloopFwdSm90ILi2EN4cute5tupleIJNS5_1CILi1EEES8_S8_EEENS6_IJNS7_ILi128EEENS7_ILi96EEENS7_ILi64EEEEEELi256ENS_10bfloat16_tEfNS_4arch4Sm90ELb0ELb1ELb0ELb0ELb0ELb0ELb0ELb1ELb0ELb0ELb0ELb0EEENS1_21CollectiveEpilogueFwdINS6_IJSA_NS7_ILi256EEESB_EEES9_SE_SG_Li256ELb0ELb0ELb0ELb0EEENS1_30DynamicPersistentTileSchedulerILi256ELi32ELb0ELb0ELb1EEEEEEEEEvNT_6ParamsE --------------------------
	.section	.nv.constant0._ZN7cutlass13device_kernelIN5flash11enable_sm90INS1_16FlashAttnFwdSm90INS1_25CollectiveMainloopFwdSm90ILi2EN4cute5tupleIJNS5_1CILi1EEES8_S8_EEENS6_IJNS7_ILi128EEENS7_ILi96EEENS7_ILi64EEEEEELi256ENS_10bfloat16_tEfNS_4arch4Sm90ELb0ELb1ELb0ELb0ELb0ELb0ELb0ELb1ELb0ELb0ELb0ELb0EEENS1_21CollectiveEpilogueFwdINS6_IJSA_NS7_ILi256EEESB_EEES9_SE_SG_Li256ELb0ELb0ELb0ELb0EEENS1_30DynamicPersistentTileSchedulerILi256ELi32ELb0ELb0ELb1EEEEEEEEEvNT_6ParamsE,"a",@progbits
	.sectionflags	@""
	.align	4
.nv.constant0._ZN7cutlass13device_kernelIN5flash11enable_sm90INS1_16FlashAttnFwdSm90INS1_25CollectiveMainloopFwdSm90ILi2EN4cute5tupleIJNS5_1CILi1EEES8_S8_EEENS6_IJNS7_ILi128EEENS7_ILi96EEENS7_ILi64EEEEEELi256ENS_10bfloat16_tEfNS_4arch4Sm90ELb0ELb1ELb0ELb0ELb0ELb0ELb0ELb1ELb0ELb0ELb0ELb0EEENS1_21CollectiveEpilogueFwdINS6_IJSA_NS7_ILi256EEESB_EEES9_SE_SG_Li256ELb0ELb0ELb0ELb0EEENS1_30DynamicPersistentTileSchedulerILi256ELi32ELb0ELb0ELb1EEEEEEEEEvNT_6ParamsE:
	.zero		3584


//--------------------- .nv.constant0._ZN7cutlass13device_kernelIN5flash11enable_sm90INS1_16FlashAttnFwdSm90INS1_25CollectiveMainloopFwdSm90ILi2EN4cute5tupleIJNS5_1CILi1EEES8_S8_EEENS6_IJNS7_ILi128EEENS7_ILi96EEENS7_ILi64EEEEEELi256ENS_10bfloat16_tEfNS_4arch4Sm90ELb0ELb1ELb0ELb0ELb0ELb0ELb1ELb1ELb0ELb0ELb0ELb0EEENS1_21CollectiveEpilogueFwdINS6_IJSA_NS7_ILi256EEESB_EEES9_SE_SG_Li256ELb0ELb0ELb0ELb0EEENS1_30DynamicPersistentTileSchedulerILi256ELi32ELb0ELb0ELb1EEEEEEEEEvNT_6ParamsE --------------------------
	.section	.nv.constant0._ZN7cutlass13device_kernelIN5flash11enable_sm90INS1_16FlashAttnFwdSm90INS1_25CollectiveMainloopFwdSm90ILi2EN4cute5tupleIJNS5_1CILi1EEES8_S8_EEENS6_IJNS7_ILi128EEENS7_ILi96EEENS7_ILi64EEEEEELi256ENS_10bfloat16_tEfNS_4arch4Sm90ELb0ELb1ELb0ELb0ELb0ELb0ELb1ELb1ELb0ELb0ELb0ELb0EEENS1_21CollectiveEpilogueFwdINS6_IJSA_NS7_ILi256EEESB_EEES9_SE_SG_Li256ELb0ELb0ELb0ELb0EEENS1_30DynamicPersistentTileSchedulerILi256ELi32ELb0ELb0ELb1EEEEEEEEEvNT_6ParamsE,"a",@progbits
	.sectionflags	@""
	.align	4
.nv.constant0._ZN7cutlass13device_kernelIN5flash11enable_sm90INS1_16FlashAttnFwdSm90INS1_25CollectiveMainloopFwdSm90ILi2EN4cute5tupleIJNS5_1CILi1EEES8_S8_EEENS6_IJNS7_ILi128EEENS7_ILi96EEENS7_ILi64EEEEEELi256ENS_10bfloat16_tEfNS_4arch4Sm90ELb0ELb1ELb0ELb0ELb0ELb0ELb1ELb1ELb0ELb0ELb0ELb0EEENS1_21CollectiveEpilogueFwdINS6_IJSA_NS7_ILi256EEESB_EEES9_SE_SG_Li256ELb0ELb0ELb0ELb0EEENS1_30DynamicPersistentTileSchedulerILi256ELi32ELb0ELb0ELb1EEEEEEEEEvNT_6ParamsE:
	.zero		3840


//--------------------- .nv.constant0._ZN7cutlass13device_kernelIN5flash11enable_sm90INS1_16FlashAttnFwdSm90INS1_25CollectiveMainloopFwdSm90ILi2EN4cute5tupleIJNS5_1CILi1EEES8_S8_EEENS6_IJNS7_ILi128EEENS7_ILi96EEENS7_ILi64EEEEEELi256ENS_10bfloat16_tEfNS_4arch4Sm90ELb0ELb1ELb0ELb1ELb0ELb0ELb0ELb1ELb0ELb0ELb0ELb0EEENS1_21CollectiveEpilogueFwdINS6_IJSA_NS7_ILi256EEESB_EEES9_SE_SG_Li256ELb1ELb0ELb0ELb0EEENS1_36VarlenDynamicPersistentTileSchedulerILi128ELi96ELi256ELi32ELb0ELb0ELb1ELb1ELb0ELb1EEEEEEEEEvNT_6ParamsE --------------------------
	.section	.nv.constant0._ZN7cutlass13device_kernelIN5flash11enable_sm90INS1_16FlashAttnFwdSm90INS1_25CollectiveMainloopFwdSm90ILi2EN4cute5tupleIJNS5_1CILi1EEES8_S8_EEENS6_IJNS7_ILi128EEENS7_ILi96EEENS7_ILi64EEEEEELi256ENS_10bfloat16_tEfNS_4arch4Sm90ELb0ELb1ELb0ELb1ELb0ELb0ELb0ELb1ELb0ELb0ELb0ELb0EEENS1_21CollectiveEpilogueFwdINS6_IJSA_NS7_ILi256EEESB_EEES9_SE_SG_Li256ELb1ELb0ELb0ELb0EEENS1_36VarlenDynamicPersistentTileSchedulerILi128ELi96ELi256ELi32ELb0ELb0ELb1ELb1ELb0ELb1EEEEEEEEEvNT_6ParamsE,"a",@progbits
	.sectionflags	@""
	.align	4
.nv.constant0._ZN7cutlass13device_kernelIN5flash11enable_sm90INS1_16FlashAttnFwdSm90INS1_25CollectiveMainloopFwdSm90ILi2EN4cute5tupleIJNS5_1CILi1EEES8_S8_EEENS6_IJNS7_ILi128EEENS7_ILi96EEENS7_ILi64EEEEEELi256ENS_10bfloat16_tEfNS_4arch4Sm90ELb0ELb1ELb0ELb1ELb0ELb0ELb0ELb1ELb0ELb0ELb0ELb0EEENS1_21CollectiveEpilogueFwdINS6_IJSA_NS7_ILi256EEESB_EEES9_SE_SG_Li256ELb1ELb0ELb0ELb0EEENS1_36VarlenDynamicPersistentTileSchedulerILi128ELi96ELi256ELi32ELb0ELb0ELb1ELb1ELb0ELb1EEEEEEEEEvNT_6ParamsE:
	.zero		3200


//--------------------- .nv.constant0._ZN7cutlass13device_kernelIN5flash11enable_sm90INS1_16FlashAttnFwdSm90INS1_25CollectiveMainloopFwdSm90ILi2EN4cute5tupleIJNS5_1CILi1EEES8_S8_EEENS6_IJNS7_ILi128EEENS7_ILi96EEENS7_ILi64EEEEEELi256ENS_10bfloat16_tEfNS_4arch4Sm90ELb0ELb1ELb0ELb1ELb0ELb1ELb0ELb1ELb0ELb0ELb0ELb0EEENS1_21CollectiveEpilogueFwdINS6_IJSA_NS7_ILi256EEESB_EEES9_SE_SG_Li256ELb1ELb0ELb0ELb0EEENS1_36VarlenDynamicPersistentTileSchedulerILi128ELi96ELi256ELi32ELb0ELb0ELb1ELb1ELb0ELb1EEEEEEEEEvNT_6ParamsE --------------------------
	.section	.nv.constant0._ZN7cutlass13device_kernelIN5flash11enable_sm90INS1_16FlashAttnFwdSm90INS1_25CollectiveMainloopFwdSm90ILi2EN4cute5tupleIJNS5_1CILi1EEES8_S8_EEENS6_IJNS7_ILi128EEENS7_ILi96EEENS7_ILi64EEEEEELi256ENS_10bfloat16_tEfNS_4arch4Sm90ELb0ELb1ELb0ELb1ELb0ELb1ELb0ELb1ELb0ELb0ELb0ELb0EEENS1_21CollectiveEpilogueFwdINS6_IJSA_NS7_ILi256EEESB_EEES9_SE_SG_Li256ELb1ELb0ELb0ELb0EEENS1_36VarlenDynamicPersistentTileSchedulerILi128ELi96ELi256ELi32ELb0ELb0ELb1ELb1ELb0ELb1EEEEEEEEEvNT_6ParamsE,"a",@progbits
	.sectionflags	@""
	.align	4
.nv.constant0._ZN7cutlass13device_kernelIN5flash11enable_sm90INS1_16FlashAttnFwdSm90INS1_25CollectiveMainloopFwdSm90ILi2EN4cute5tupleIJNS5_1CILi1EEES8_S8_EEENS6_IJNS7_ILi128EEENS7_ILi96EEENS7_ILi64EEEEEELi256ENS_10bfloat16_tEfNS_4arch4Sm90ELb0ELb1ELb0ELb1ELb0ELb1ELb0ELb1ELb0ELb0ELb0ELb0EEENS1_21CollectiveEpilogueFwdINS6_IJSA_NS7_ILi256EEESB_EEES9_SE_SG_Li256ELb1ELb0ELb0ELb0EEENS1_36VarlenDynamicPersistentTileSchedulerILi128ELi96ELi256ELi32ELb0ELb0ELb1ELb1ELb0ELb1EEEEEEEEEvNT_6ParamsE:
	.zero		3200


//--------------------- .nv.constant0._ZN7cutlass13device_kernelIN5flash11enable_sm90INS1_16FlashAttnFwdSm90INS1_25CollectiveMainloopFwdSm90ILi2EN4cute5tupleIJNS5_1CILi1EEES8_S8_EEENS6_IJNS7_ILi128EEENS7_ILi96EEENS7_ILi64EEEEEELi256ENS_10bfloat16_tEfNS_4arch4Sm90ELb0ELb1ELb0ELb1ELb0ELb0ELb1ELb1ELb0ELb0ELb0ELb0EEENS1_21CollectiveEpilogueFwdINS6_IJSA_NS7_ILi256EEESB_EEES9_SE_SG_Li256ELb1ELb0ELb0ELb0EEENS1_36VarlenDynamicPersistentTileSchedulerILi128ELi96ELi256ELi32ELb0ELb0ELb1ELb1ELb0ELb1EEEEEEEEEvNT_6ParamsE --------------------------
	.section	.nv.constant0._ZN7cutlass13device_kernelIN5flash11enable_sm90INS1_16FlashAttnFwdSm90INS1_25CollectiveMainloopFwdSm90ILi2EN4cute5tupleIJNS5_1CILi1EEES8_S8_EEENS6_IJNS7_ILi128EEENS7_ILi96EEENS7_ILi64EEEEEELi256ENS_10bfloat16_tEfNS_4arch4Sm90ELb0ELb1ELb0ELb1ELb0ELb0ELb1ELb1ELb0ELb0ELb0ELb0EEENS1_21CollectiveEpilogueFwdINS6_IJSA_NS7_ILi256EEESB_EEES9_SE_SG_Li256ELb1ELb0ELb0ELb0EEENS1_36VarlenDynamicPersistentTileSchedulerILi128ELi96ELi256ELi32ELb0ELb0ELb1ELb1ELb0ELb1EEEEEEEEEvNT_6ParamsE,"a",@progbits
	.sectionflags	@""
	.align	4
.nv.constant0._ZN7cutlass13device_kernelIN5flash11enable_sm90INS1_16FlashAttnFwdSm90INS1_25CollectiveMainloopFwdSm90ILi2EN4cute5tupleIJNS5_1CILi1EEES8_S8_EEENS6_IJNS7_ILi128EEENS7_ILi96EEENS7_ILi64EEEEEELi256ENS_10bfloat16_tEfNS_4arch4Sm90ELb0ELb1ELb0ELb1ELb0ELb0ELb1ELb1ELb0ELb0ELb0ELb0EEENS1_21CollectiveEpilogueFwdINS6_IJSA_NS7_ILi256EEESB_EEES9_SE_SG_Li256ELb1ELb0ELb0ELb0EEENS1_36VarlenDynamicPersistentTileSchedulerILi128ELi96ELi256ELi32ELb0ELb0ELb1ELb1ELb0ELb1EEEEEEEEEvNT_6ParamsE:
	.zero		3456


//--------------------- .nv.constant0._ZN7cutlass13device_kernelIN5flash11enable_sm90INS1_16FlashAttnFwdSm90INS1_25CollectiveMainloopFwdSm90ILi2EN4cute5tupleIJNS5_1CILi1EEES8_S8_EEENS6_IJNS7_ILi128EEENS7_ILi96EEENS7_ILi64EEEEEELi256ENS_10bfloat16_tEfNS_4arch4Sm90ELb0ELb1ELb0ELb1ELb0ELb1ELb1ELb1ELb0ELb0ELb0ELb0EEENS1_21CollectiveEpilogueFwdINS6_IJSA_NS7_ILi256EEESB_EEES9_SE_SG_Li256ELb1ELb0ELb0ELb0EEENS1_36VarlenDynamicPersistentTileSchedulerILi128ELi96ELi256ELi32ELb0ELb0ELb1ELb1ELb0ELb1EEEEEEEEEvNT_6ParamsE --------------------------
	.section	.nv.constant0._ZN7cutlass13device_kernelIN5flash11enable_sm90INS1_16FlashAttnFwdSm90INS1_25CollectiveMainloopFwdSm90ILi2EN4cute5tupleIJNS5_1CILi1EEES8_S8_EEENS6_IJNS7_ILi128EEENS7_ILi96EEENS7_ILi64EEEEEELi256ENS_10bfloat16_tEfNS_4arch4Sm90ELb0ELb1ELb0ELb1ELb0ELb1ELb1ELb1ELb0ELb0ELb0ELb0EEENS1_21CollectiveEpilogueFwdINS6_IJSA_NS7_ILi256EEESB_EEES9_SE_SG_Li256ELb1ELb0ELb0ELb0EEENS1_36VarlenDynamicPersistentTileSchedulerILi128ELi96ELi256ELi32ELb0ELb0ELb1ELb1ELb0ELb1EEEEEEEEEvNT_6ParamsE,"a",@progbits
	.sectionflags	@""
	.align	4
.nv.constant0._ZN7cutlass13device_kernelIN5flash11enable_sm90INS1_16FlashAttnFwdSm90INS1_25CollectiveMainloopFwdSm90ILi2EN4cute5tupleIJNS5_1CILi1EEES8_S8_EEENS6_IJNS7_ILi128EEENS7_ILi96EEENS7_ILi64EEEEEELi256ENS_10bfloat16_tEfNS_4arch4Sm90ELb0ELb1ELb0ELb1ELb0ELb1ELb1ELb1ELb0ELb0ELb0ELb0EEENS1_21CollectiveEpilogueFwdINS6_IJSA_NS7_ILi256EEESB_EEES9_SE_SG_Li256ELb1ELb0ELb0ELb0EEENS1_36VarlenDynamicPersistentTileSchedulerILi128ELi96ELi256ELi32ELb0ELb0ELb1ELb1ELb0ELb1EEEEEEEEEvNT_6ParamsE:
	.zero		3456


//--------------------- .nv.constant0._ZN7cutlass13device_kernelIN5flash11enable_sm90INS1_16FlashAttnFwdSm90INS1_25CollectiveMainloopFwdSm90ILi2EN4cute5tupleIJNS5_1CILi1EEES8_S8_EEENS6_IJNS7_ILi128EEENS7_ILi96EEENS7_ILi64EEEEEELi256ENS_10bfloat16_tEfNS_4arch4Sm90ELb1ELb0ELb0ELb0ELb0ELb0ELb0ELb1ELb0ELb0ELb0ELb0EEENS1_21CollectiveEpilogueFwdINS6_IJSA_NS7_ILi256EEESB_EEES9_SE_SG_Li256ELb0ELb0ELb0ELb0EEENS1_30DynamicPersistentTileSchedulerILi256ELi32ELb0ELb0ELb1EEEEEEEEEvNT_6ParamsE --------------------------
	.section	.nv.constant0._ZN7cutlass13device_kernelIN5flash11enable_sm90INS1_16FlashAttnFwdSm90INS1_25CollectiveMainloopFwdSm90ILi2EN4cute5tupleIJNS5_1CILi1EEES8_S8_EEENS6_IJNS7_ILi128EEENS7_ILi96EEENS7_ILi64EEEEEELi256ENS_10bfloat16_tEfNS_4arch4Sm90ELb1ELb0ELb0ELb0ELb0ELb0ELb0ELb1ELb0ELb0ELb0ELb0EEENS1_21CollectiveEpilogueFwdINS6_IJSA_NS7_ILi256EEESB_EEES9_SE_SG_Li256ELb0ELb0ELb0ELb0EEENS1_30DynamicPersistentTileSchedulerILi256ELi32ELb0ELb0ELb1EEEEEEEEEvNT_6ParamsE,"a",@progbits
	.sectionflags	@""
	.align	4
.nv.constant0._ZN7cutlass13device_kernelIN5flash11enable_sm90INS1_16FlashAttnFwdSm90INS1_25CollectiveMainloopFwdSm90ILi2EN4cute5tupleIJNS5_1CILi1EEES8_S8_EEENS6_IJNS7_ILi128EEENS7_ILi96EEENS7_ILi64EEEEEELi256ENS_10bfloat16_tEfNS_4arch4Sm90ELb1ELb0ELb0ELb0ELb0ELb0ELb0ELb1ELb0ELb0ELb0ELb0EEENS1_21CollectiveEpilogueFwdINS6_IJSA_NS7_ILi256EEESB_EEES9_SE_SG_Li256ELb0ELb0ELb0ELb0EEENS1_30DynamicPersistentTileSchedulerILi256ELi32ELb0ELb0ELb1EEEEEEEEEvNT_6ParamsE:
	.zero		3584


//--------------------- .nv.constant0._ZN7cutlass13device_kernelIN5flash11enable_sm90INS1_16FlashAttnFwdSm90INS1_25CollectiveMainloopFwdSm90ILi2EN4cute5tupleIJNS5_1CILi1EEES8_S8_EEENS6_IJNS7_ILi128EEENS7_ILi96EEENS7_ILi64EEEEEELi256ENS_10bfloat16_tEfNS_4arch4Sm90ELb1ELb0ELb0ELb0ELb0ELb0ELb1ELb1ELb0ELb0ELb0ELb0EEENS1_21CollectiveEpilogueFwdINS6_IJSA_NS7_ILi256EEESB_EEES9_SE_SG_Li256ELb0ELb0ELb0ELb0EEENS1_30DynamicPersistentTileSchedulerILi256ELi32ELb0ELb0ELb1EEEEEEEEEvNT_6ParamsE --------------------------
	.section	.nv.constant0._ZN7cutlass13device_kernelIN5flash11enable_sm90INS1_16FlashAttnFwdSm90INS1_25CollectiveMainloopFwdSm90ILi2EN4cute5tupleIJNS5_1CILi1EEES8_S8_EEENS6_IJNS7_ILi128EEENS7_ILi96EEENS7_ILi64EEEEEELi256ENS_10bfloat16_tEfNS_4arch4Sm90ELb1ELb0ELb0ELb0ELb0ELb0ELb1ELb1ELb0ELb0ELb0ELb0EEENS1_21CollectiveEpilogueFwdINS6_IJSA_NS7_ILi256EEESB_EEES9_SE_SG_Li256ELb0ELb0ELb0ELb0EEENS1_30DynamicPersistentTileSchedulerILi256ELi32ELb0ELb0ELb1EEEEEEEEEvNT_6ParamsE,"a",@progbits
	.sectionflags	@""
	.align	4
.nv.constant0._ZN7cutlass13device_kernelIN5flash11enable_sm90INS1_16FlashAttnFwdSm90INS1_25CollectiveMainloopFwdSm90ILi2EN4cute5tupleIJNS5_1CILi1EEES8_S8_EEENS6_IJNS7_ILi128EEENS7_ILi96EEENS7_ILi64EEEEEELi256ENS_10bfloat16_tEfNS_4arch4Sm90ELb1ELb0ELb0ELb0ELb0ELb0ELb1ELb1ELb0ELb0ELb0ELb0EEENS1_21CollectiveEpilogueFwdINS6_IJSA_NS7_ILi256EEESB_EEES9_SE_SG_Li256ELb0ELb0ELb0ELb0EEENS1_30DynamicPersistentTileSchedulerILi256ELi32ELb0ELb0ELb1EEEEEEEEEvNT_6ParamsE:
	.zero		3840


//--------------------- .nv.constant0._ZN7cutlass13device_kernelIN5flash11enable_sm90INS1_16FlashAttnFwdSm90INS1_25CollectiveMainloopFwdSm90ILi2EN4cute5tupleIJNS5_1CILi1EEES8_S8_EEENS6_IJNS7_ILi128EEENS7_ILi96EEENS7_ILi64EEEEEELi256ENS_10bfloat16_tEfNS_4arch4Sm90ELb1ELb0ELb0ELb1ELb0ELb0ELb0ELb1ELb0ELb0ELb0ELb0EEENS1_21CollectiveEpilogueFwdINS6_IJSA_NS7_ILi256EEESB_EEES9_SE_SG_Li256ELb1ELb0ELb0ELb0EEENS1_36VarlenDynamicPersistentTileSchedulerILi128ELi96ELi256ELi32ELb0ELb0ELb1ELb1ELb1ELb1EEEEEEEEEvNT_6ParamsE --------------------------
	.section	.nv.constant0._ZN7cutlass13device_kernelIN5flash11enable_sm90INS1_16FlashAttnFwdSm90INS1_25CollectiveMainloopFwdSm90ILi2EN4cute5tupleIJNS5_1CILi1EEES8_S8_EEENS6_IJNS7_ILi128EEENS7_ILi96EEENS7_ILi64EEEEEELi256ENS_10bfloat16_tEfNS_4arch4Sm90ELb1ELb0ELb0ELb1ELb0ELb0ELb0ELb1ELb0ELb0ELb0ELb0EEENS1_21CollectiveEpilogueFwdINS6_IJSA_NS7_ILi256EEESB_EEES9_SE_SG_Li256ELb1ELb0ELb0ELb0EEENS1_36VarlenDynamicPersistentTileSchedulerILi128ELi96ELi256ELi32ELb0ELb0ELb1ELb1ELb1ELb1EEEEEEEEEvNT_6ParamsE,"a",@progbits
	.sectionflags	@""
	.align	4
.nv.constant0._ZN7cutlass13device_kernelIN5flash11enable_sm90INS1_16FlashAttnFwdSm90INS1_25CollectiveMainloopFwdSm90ILi2EN4cute5tupleIJNS5_1CILi1EEES8_S8_EEENS6_IJNS7_ILi128EEENS7_ILi96EEENS7_ILi64EEEEEELi256ENS_10bfloat16_tEfNS_4arch4Sm90ELb1ELb0ELb0ELb1ELb0ELb0ELb0ELb1ELb0ELb0ELb0ELb0EEENS1_21CollectiveEpilogueFwdINS6_IJSA_NS7_ILi256EEESB_EEES9_SE_SG_Li256ELb1ELb0ELb0ELb0EEENS1_36VarlenDynamicPersistentTileSchedulerILi128ELi96ELi256ELi32ELb0ELb0ELb1ELb1ELb1ELb1EEEEEEEEEvNT_6ParamsE:
	.zero		3200


//--------------------- .nv.constant0._ZN7cutlass13device_kernelIN5flash11enable_sm90INS1_16FlashAttnFwdSm90INS1_25CollectiveMainloopFwdSm90ILi2EN4cute5tupleIJNS5_1CILi1EEES8_S8_EEENS6_IJNS7_ILi128EEENS7_ILi96EEENS7_ILi64EEEEEELi256ENS_10bfloat16_tEfNS_4arch4Sm90ELb1ELb0ELb0ELb1ELb0ELb1ELb0ELb1ELb0ELb0ELb0ELb0EEENS1_21CollectiveEpilogueFwdINS6_IJSA_NS7_ILi256EEESB_EEES9_SE_SG_Li256ELb1ELb0ELb0ELb0EEENS1_36VarlenDynamicPersistentTileSchedulerILi128ELi96ELi256ELi32ELb0ELb0ELb1ELb1ELb1ELb1EEEEEEEEEvNT_6ParamsE --------------------------
	.section	.nv.constant0._ZN7cutlass13device_kernelIN5flash11enable_sm90INS1_16FlashAttnFwdSm90INS1_25CollectiveMainloopFwdSm90ILi2EN4cute5tupleIJNS5_1CILi1EEES8_S8_EEENS6_IJNS7_ILi128EEENS7_ILi96EEENS7_ILi64EEEEEELi256ENS_10bfloat16_tEfNS_4arch4Sm90ELb1ELb0ELb0ELb1ELb0ELb1ELb0ELb1ELb0ELb0ELb0ELb0EEENS1_21CollectiveEpilogueFwdINS6_IJSA_NS7_ILi256EEESB_EEES9_SE_SG_Li256ELb1ELb0ELb0ELb0EEENS1_36VarlenDynamicPersistentTileSchedulerILi128ELi96ELi256ELi32ELb0ELb0ELb1ELb1ELb1ELb1EEEEEEEEEvNT_6ParamsE,"a",@progbits
	.sectionflags	@""
	.align	4
.nv.constant0._ZN7cutlass13device_kernelIN5flash11enable_sm90INS1_16FlashAttnFwdSm90INS1_25CollectiveMainloopFwdSm90ILi2EN4cute5tupleIJNS5_1CILi1EEES8_S8_EEENS6_IJNS7_ILi128EEENS7_ILi96EEENS7_ILi64EEEEEELi256ENS_10bfloat16_tEfNS_4arch4Sm90ELb1ELb0ELb0ELb1ELb0ELb1ELb0ELb1ELb0ELb0ELb0ELb0EEENS1_21CollectiveEpilogueFwdINS6_IJSA_NS7_ILi256EEESB_EEES9_SE_SG_Li256ELb1ELb0ELb0ELb0EEENS1_36VarlenDynamicPersistentTileSchedulerILi128ELi96ELi256ELi32ELb0ELb0ELb1ELb1ELb1ELb1EEEEEEEEEvNT_6ParamsE:
	.zero		3200


//--------------------- .nv.constant0._ZN7cutlass13device_kernelIN5flash11enable_sm90INS1_16FlashAttnFwdSm90INS1_25CollectiveMainloopFwdSm90ILi2EN4cute5tupleIJNS5_1CILi1EEES8_S8_EEENS6_IJNS7_ILi128EEENS7_ILi96EEENS7_ILi64EEEEEELi256ENS_10bfloat16_tEfNS_4arch4Sm90ELb1ELb0ELb0ELb1ELb0ELb0ELb1ELb1ELb0ELb0ELb0ELb0EEENS1_21CollectiveEpilogueFwdINS6_IJSA_NS7_ILi256EEESB_EEES9_SE_SG_Li256ELb1ELb0ELb0ELb0EEENS1_36VarlenDynamicPersistentTileSchedulerILi128ELi96ELi256ELi32ELb0ELb0ELb1ELb1ELb1ELb1EEEEEEEEEvNT_6ParamsE --------------------------
	.section	.nv.constant0._ZN7cutlass13device_kernelIN5flash11enable_sm90INS1_16FlashAttnFwdSm90INS1_25CollectiveMainloopFwdSm90ILi2EN4cute5tupleIJNS5_1CILi1EEES8_S8_EEENS6_IJNS7_ILi128EEENS7_ILi96EEENS7_ILi64EEEEEELi256ENS_10bfloat16_tEfNS_4arch4Sm90ELb1ELb0ELb0ELb1ELb0ELb0ELb1ELb1ELb0ELb0ELb0ELb0EEENS1_21CollectiveEpilogueFwdINS6_IJSA_NS7_ILi256EEESB_EEES9_SE_SG_Li256ELb1ELb0ELb0ELb0EEENS1_36VarlenDynamicPersistentTileSchedulerILi128ELi96ELi256ELi32ELb0ELb0ELb1ELb1ELb1ELb1EEEEEEEEEvNT_6ParamsE,"a",@progbits
	.sectionflags	@""
	.align	4
.nv.constant0._ZN7cutlass13device_kernelIN5flash11enable_sm90INS1_16FlashAttnFwdSm90INS1_25CollectiveMainloopFwdSm90ILi2EN4cute5tupleIJNS5_1CILi1EEES8_S8_EEENS6_IJNS7_ILi128EEENS7_ILi96EEENS7_ILi64EEEEEELi256ENS_10bfloat16_tEfNS_4arch4Sm90ELb1ELb0ELb0ELb1ELb0ELb0ELb1ELb1ELb0ELb0ELb0ELb0EEENS1_21CollectiveEpilogueFwdINS6_IJSA_NS7_ILi256EEESB_EEES9_SE_SG_Li256ELb1ELb0ELb0ELb0EEENS1_36VarlenDynamicPersistentTileSchedulerILi128ELi96ELi256ELi32ELb0ELb0ELb1ELb1ELb1ELb1EEEEEEEEEvNT_6ParamsE:
	.zero		3456


//--------------------- .nv.constant0._ZN7cutlass13device_kernelIN5flash11enable_sm90INS1_16FlashAttnFwdSm90INS1_25CollectiveMainloopFwdSm90ILi2EN4cute5tupleIJNS5_1CILi1EEES8_S8_EEENS6_IJNS7_ILi128EEENS7_ILi96EEENS7_ILi64EEEEEELi256ENS_10bfloat16_tEfNS_4arch4Sm90ELb1ELb0ELb0ELb1ELb0ELb1ELb1ELb1ELb0ELb0ELb0ELb0EEENS1_21CollectiveEpilogueFwdINS6_IJSA_NS7_ILi256EEESB_EEES9_SE_SG_Li256ELb1ELb0ELb0ELb0EEENS1_36VarlenDynamicPersistentTileSchedulerILi128ELi96ELi256ELi32ELb0ELb0ELb1ELb1ELb1ELb1EEEEEEEEEvNT_6ParamsE --------------------------
	.section	.nv.constant0._ZN7cutlass13device_kernelIN5flash11enable_sm90INS1_16FlashAttnFwdSm90INS1_25CollectiveMainloopFwdSm90ILi2EN4cute5tupleIJNS5_1CILi1EEES8_S8_EEENS6_IJNS7_ILi128EEENS7_ILi96EEENS7_ILi64EEEEEELi256ENS_10bfloat16_tEfNS_4arch4Sm90ELb1ELb0ELb0ELb1ELb0ELb1ELb1ELb1ELb0ELb0ELb0ELb0EEENS1_21CollectiveEpilogueFwdINS6_IJSA_NS7_ILi256EEESB_EEES9_SE_SG_Li256ELb1ELb0ELb0ELb0EEENS1_36VarlenDynamicPersistentTileSchedulerILi128ELi96ELi256ELi32ELb0ELb0ELb1ELb1ELb1ELb1EEEEEEEEEvNT_6ParamsE,"a",@progbits
	.sectionflags	@""
	.align	4
.nv.constant0._ZN7cutlass13device_kernelIN5flash11enable_sm90INS1_16FlashAttnFwdSm90INS1_25CollectiveMainloopFwdSm90ILi2EN4cute5tupleIJNS5_1CILi1EEES8_S8_EEENS6_IJNS7_ILi128EEENS7_ILi96EEENS7_ILi64EEEEEELi256ENS_10bfloat16_tEfNS_4arch4Sm90ELb1ELb0ELb0ELb1ELb0ELb1ELb1ELb1ELb0ELb0ELb0ELb0EEENS1_21CollectiveEpilogueFwdINS6_IJSA_NS7_ILi256EEESB_EEES9_SE_SG_Li256ELb1ELb0ELb0ELb0EEENS1_36VarlenDynamicPersistentTileSchedulerILi128ELi96ELi256ELi32ELb0ELb0ELb1ELb1ELb1ELb1EEEEEEEEEvNT_6ParamsE:
	.zero		3456


//--------------------- SYMBOLS --------------------------

	.type		.nv.reservedSmem.offset0,@object
	.size		.nv.reservedSmem.offset0,0x4
	.type		__assertfail,@function
